	.target	sm_90a

	.elftype	@"ET_EXEC"


//--------------------- .note.nv.tkinfo           --------------------------
	.section	.note.nv.tkinfo,"",@"SHT_NOTE"
	.sectionflags	@"SHF_NOTE_NV_TKINFO"
	.tkinfo
        /*0018*/ 	.word	0x00000002
        /*0030*/ 	.string	""
        /*0030*/ 	.string	"ptxas"
        /*0030*/ 	.string	"Cuda compilation tools, release 13.0, V13.0.88"
        /*0030*/ 	.string	"Build cuda_13.0.r13.0/compiler.36424714_0"
        /*0030*/ 	.string	"-arch sm_90a -m 64 "



//--------------------- .note.nv.cuinfo           --------------------------
	.section	.note.nv.cuinfo,"",@"SHT_NOTE"
	.sectionflags	@"SHF_NOTE_NV_CUINFO"
        /*0018*/ 	.short	0x0002
        /*001a*/ 	.short	0x005a
        /*001c*/ 	.short	0x0082
	.zero		2


//--------------------- .nv.info                  --------------------------
	.section	.nv.info,"",@"SHT_CUDA_INFO"
	.align	4


	//----- nvinfo : EIATTR_REGCOUNT
	.align		4
        /*0000*/ 	.byte	0x04, 0x2f
        /*0002*/ 	.short	(.L_10 - .L_9)
	.align		4
.L_9:
        /*0004*/ 	.word	index@(_ZN10layer_norm31ln_parallel_residual_fwd_kernelINS_13Kernel_traitsIfffffjLj3072ELj1ELj1ELj4ELj16ENS_18Kernel_traits_baseILj3072EfffffjLj128EEEEELb1ELb1ELb1EEEvNS_9FwdParamsE)
        /*0008*/ 	.word	0x00000080


	//----- nvinfo : EIATTR_FRAME_SIZE
	.align		4
.L_10:
        /*000c*/ 	.byte	0x04, 0x11
        /*000e*/ 	.short	(.L_12 - .L_11)
	.align		4
.L_11:
        /*0010*/ 	.word	index@(_ZN10layer_norm31ln_parallel_residual_fwd_kernelINS_13Kernel_traitsIfffffjLj3072ELj1ELj1ELj4ELj16ENS_18Kernel_traits_baseILj3072EfffffjLj128EEEEELb1ELb1ELb1EEEvNS_9FwdParamsE)
        /*0014*/ 	.word	0x00000000


	//----- nvinfo : EIATTR_REGCOUNT
	.align		4
.L_12:
        /*0018*/ 	.byte	0x04, 0x2f
        /*001a*/ 	.short	(.L_14 - .L_13)
	.align		4
.L_13:
        /*001c*/ 	.word	index@(_ZN10layer_norm31ln_parallel_residual_fwd_kernelINS_13Kernel_traitsIfffffjLj3072ELj1ELj1ELj4ELj16ENS_18Kernel_traits_baseILj3072EfffffjLj128EEEEELb1ELb1ELb0EEEvNS_9FwdParamsE)
        /*0020*/ 	.word	0x0000007d


	//----- nvinfo : EIATTR_FRAME_SIZE
	.align		4
.L_14:
        /*0024*/ 	.byte	0x04, 0x11
        /*0026*/ 	.short	(.L_16 - .L_15)
	.align		4
.L_15:
        /*0028*/ 	.word	index@(_ZN10layer_norm31ln_parallel_residual_fwd_kernelINS_13Kernel_traitsIfffffjLj3072ELj1ELj1ELj4ELj16ENS_18Kernel_traits_baseILj3072EfffffjLj128EEEEELb1ELb1ELb0EEEvNS_9FwdParamsE)
        /*002c*/ 	.word	0x00000000


	//----- nvinfo : EIATTR_REGCOUNT
	.align		4
.L_16:
        /*0030*/ 	.byte	0x04, 0x2f
        /*0032*/ 	.short	(.L_18 - .L_17)
	.align		4
.L_17:
        /*0034*/ 	.word	index@(_ZN10layer_norm31ln_parallel_residual_fwd_kernelINS_13Kernel_traitsIfffffjLj3072ELj1ELj1ELj4ELj16ENS_18Kernel_traits_baseILj3072EfffffjLj128EEEEELb1ELb0ELb1EEEvNS_9FwdParamsE)
        /*0038*/ 	.word	0x000000a7


	//----- nvinfo : EIATTR_FRAME_SIZE
	.align		4
.L_18:
        /*003c*/ 	.byte	0x04, 0x11
        /*003e*/ 	.short	(.L_20 - .L_19)
	.align		4
.L_19:
        /*0040*/ 	.word	index@(_ZN10layer_norm31ln_parallel_residual_fwd_kernelINS_13Kernel_traitsIfffffjLj3072ELj1ELj1ELj4ELj16ENS_18Kernel_traits_baseILj3072EfffffjLj128EEEEELb1ELb0ELb1EEEvNS_9FwdParamsE)
        /*0044*/ 	.word	0x00000000


	//----- nvinfo : EIATTR_REGCOUNT
	.align		4
.L_20:
        /*0048*/ 	.byte	0x04, 0x2f
        /*004a*/ 	.short	(.L_22 - .L_21)
	.align		4
.L_21:
        /*004c*/ 	.word	index@(_ZN10layer_norm31ln_parallel_residual_fwd_kernelINS_13Kernel_traitsIfffffjLj3072ELj1ELj1ELj4ELj16ENS_18Kernel_traits_baseILj3072EfffffjLj128EEEEELb1ELb0ELb0EEEvNS_9FwdParamsE)
        /*0050*/ 	.word	0x000000a8


	//----- nvinfo : EIATTR_FRAME_SIZE
	.align		4
.L_22:
        /*0054*/ 	.byte	0x04, 0x11
        /*0056*/ 	.short	(.L_24 - .L_23)
	.align		4
.L_23:
        /*0058*/ 	.word	index@(_ZN10layer_norm31ln_parallel_residual_fwd_kernelINS_13Kernel_traitsIfffffjLj3072ELj1ELj1ELj4ELj16ENS_18Kernel_traits_baseILj3072EfffffjLj128EEEEELb1ELb0ELb0EEEvNS_9FwdParamsE)
        /*005c*/ 	.word	0x00000000


	//----- nvinfo : EIATTR_REGCOUNT
	.align		4
.L_24:
        /*0060*/ 	.byte	0x04, 0x2f
        /*0062*/ 	.short	(.L_26 - .L_25)
	.align		4
.L_25:
        /*0064*/ 	.word	index@(_ZN10layer_norm31ln_parallel_residual_fwd_kernelINS_13Kernel_traitsIfffffjLj3072ELj1ELj1ELj4ELj16ENS_18Kernel_traits_baseILj3072EfffffjLj128EEEEELb0ELb1ELb1EEEvNS_9FwdParamsE)
        /*0068*/ 	.word	0x0000007f


	//----- nvinfo : EIATTR_FRAME_SIZE
	.align		4
.L_26:
        /*006c*/ 	.byte	0x04, 0x11
        /*006e*/ 	.short	(.L_28 - .L_27)
	.align		4
.L_27:
        /*0070*/ 	.word	index@(_ZN10layer_norm31ln_parallel_residual_fwd_kernelINS_13Kernel_traitsIfffffjLj3072ELj1ELj1ELj4ELj16ENS_18Kernel_traits_baseILj3072EfffffjLj128EEEEELb0ELb1ELb1EEEvNS_9FwdParamsE)
        /*0074*/ 	.word	0x00000000


	//----- nvinfo : EIATTR_REGCOUNT
	.align		4
.L_28:
        /*0078*/ 	.byte	0x04, 0x2f
        /*007a*/ 	.short	(.L_30 - .L_29)
	.align		4
.L_29:
        /*007c*/ 	.word	index@(_ZN10layer_norm31ln_parallel_residual_fwd_kernelINS_13Kernel_traitsIfffffjLj3072ELj1ELj1ELj4ELj16ENS_18Kernel_traits_baseILj3072EfffffjLj128EEEEELb0ELb1ELb0EEEvNS_9FwdParamsE)
        /*0080*/ 	.word	0x0000006e


	//----- nvinfo : EIATTR_FRAME_SIZE
	.align		4
.L_30:
        /*0084*/ 	.byte	0x04, 0x11
        /*0086*/ 	.short	(.L_32 - .L_31)
	.align		4
.L_31:
        /*0088*/ 	.word	index@(_ZN10layer_norm31ln_parallel_residual_fwd_kernelINS_13Kernel_traitsIfffffjLj3072ELj1ELj1ELj4ELj16ENS_18Kernel_traits_baseILj3072EfffffjLj128EEEEELb0ELb1ELb0EEEvNS_9FwdParamsE)
        /*008c*/ 	.word	0x00000000


	//----- nvinfo : EIATTR_REGCOUNT
	.align		4
.L_32:
        /*0090*/ 	.byte	0x04, 0x2f
        /*0092*/ 	.short	(.L_34 - .L_33)
	.align		4
.L_33:
        /*0094*/ 	.word	index@(_ZN10layer_norm31ln_parallel_residual_fwd_kernelINS_13Kernel_traitsIfffffjLj3072ELj1ELj1ELj4ELj16ENS_18Kernel_traits_baseILj3072EfffffjLj128EEEEELb0ELb0ELb1EEEvNS_9FwdParamsE)
        /*0098*/ 	.word	0x000000a2


	//----- nvinfo : EIATTR_FRAME_SIZE
	.align		4
.L_34:
        /*009c*/ 	.byte	0x04, 0x11
        /*009e*/ 	.short	(.L_36 - .L_35)
	.align		4
.L_35:
        /*00a0*/ 	.word	index@(_ZN10layer_norm31ln_parallel_residual_fwd_kernelINS_13Kernel_traitsIfffffjLj3072ELj1ELj1ELj4ELj16ENS_18Kernel_traits_baseILj3072EfffffjLj128EEEEELb0ELb0ELb1EEEvNS_9FwdParamsE)
        /*00a4*/ 	.word	0x00000000


	//----- nvinfo : EIATTR_REGCOUNT
	.align		4
.L_36:
        /*00a8*/ 	.byte	0x04, 0x2f
        /*00aa*/ 	.short	(.L_38 - .L_37)
	.align		4
.L_37:
        /*00ac*/ 	.word	index@(_ZN10layer_norm31ln_parallel_residual_fwd_kernelINS_13Kernel_traitsIfffffjLj3072ELj1ELj1ELj4ELj16ENS_18Kernel_traits_baseILj3072EfffffjLj128EEEEELb0ELb0ELb0EEEvNS_9FwdParamsE)
        /*00b0*/ 	.word	0x000000a1


	//----- nvinfo : EIATTR_FRAME_SIZE
	.align		4
.L_38:
        /*00b4*/ 	.byte	0x04, 0x11
        /*00b6*/ 	.short	(.L_40 - .L_39)
	.align		4
.L_39:
        /*00b8*/ 	.word	index@(_ZN10layer_norm31ln_parallel_residual_fwd_kernelINS_13Kernel_traitsIfffffjLj3072ELj1ELj1ELj4ELj16ENS_18Kernel_traits_baseILj3072EfffffjLj128EEEEELb0ELb0ELb0EEEvNS_9FwdParamsE)
        /*00bc*/ 	.word	0x00000000


	//----- nvinfo : EIATTR_REGCOUNT
	.align		4
.L_40:
        /*00c0*/ 	.byte	0x04, 0x2f
        /*00c2*/ 	.short	(.L_42 - .L_41)
	.align		4
.L_41:
        /*00c4*/ 	.word	index@(_ZN10layer_norm31ln_parallel_residual_fwd_kernelINS_13Kernel_traitsI6__halfffffjLj3072ELj1ELj1ELj4ELj16ENS_18Kernel_traits_baseILj3072ES2_ffffjLj128EEEEELb1ELb1ELb1EEEvNS_9FwdParamsE)
        /*00c8*/ 	.word	0x00000080


	//----- nvinfo : EIATTR_FRAME_SIZE
	.align		4
.L_42:
        /*00cc*/ 	.byte	0x04, 0x11
        /*00ce*/ 	.short	(.L_44 - .L_43)
	.align		4
.L_43:
        /*00d0*/ 	.word	index@(_ZN10layer_norm31ln_parallel_residual_fwd_kernelINS_13Kernel_traitsI6__halfffffjLj3072ELj1ELj1ELj4ELj16ENS_18Kernel_traits_baseILj3072ES2_ffffjLj128EEEEELb1ELb1ELb1EEEvNS_9FwdParamsE)
        /*00d4*/ 	.word	0x00000000


	//----- nvinfo : EIATTR_REGCOUNT
	.align		4
.L_44:
        /*00d8*/ 	.byte	0x04, 0x2f
        /*00da*/ 	.short	(.L_46 - .L_45)
	.align		4
.L_45:
        /*00dc*/ 	.word	index@(_ZN10layer_norm31ln_parallel_residual_fwd_kernelINS_13Kernel_traitsI6__halfffffjLj3072ELj1ELj1ELj4ELj16ENS_18Kernel_traits_baseILj3072ES2_ffffjLj128EEEEELb1ELb1ELb0EEEvNS_9FwdParamsE)
        /*00e0*/ 	.word	0x0000007d


	//----- nvinfo : EIATTR_FRAME_SIZE
	.align		4
.L_46:
        /*00e4*/ 	.byte	0x04, 0x11
        /*00e6*/ 	.short	(.L_48 - .L_47)
	.align		4
.L_47:
        /*00e8*/ 	.word	index@(_ZN10layer_norm31ln_parallel_residual_fwd_kernelINS_13Kernel_traitsI6__halfffffjLj3072ELj1ELj1ELj4ELj16ENS_18Kernel_traits_baseILj3072ES2_ffffjLj128EEEEELb1ELb1ELb0EEEvNS_9FwdParamsE)
        /*00ec*/ 	.word	0x00000000


	//----- nvinfo : EIATTR_REGCOUNT
	.align		4
.L_48:
        /*00f0*/ 	.byte	0x04, 0x2f
        /*00f2*/ 	.short	(.L_50 - .L_49)
	.align		4
.L_49:
        /*00f4*/ 	.word	index@(_ZN10layer_norm31ln_parallel_residual_fwd_kernelINS_13Kernel_traitsI6__halfffffjLj3072ELj1ELj1ELj4ELj16ENS_18Kernel_traits_baseILj3072ES2_ffffjLj128EEEEELb1ELb0ELb1EEEvNS_9FwdParamsE)
        /*00f8*/ 	.word	0x000000a8


	//----- nvinfo : EIATTR_FRAME_SIZE
	.align		4
.L_50:
        /*00fc*/ 	.byte	0x04, 0x11
        /*00fe*/ 	.short	(.L_52 - .L_51)
	.align		4
.L_51:
        /*0100*/ 	.word	index@(_ZN10layer_norm31ln_parallel_residual_fwd_kernelINS_13Kernel_traitsI6__halfffffjLj3072ELj1ELj1ELj4ELj16ENS_18Kernel_traits_baseILj3072ES2_ffffjLj128EEEEELb1ELb0ELb1EEEvNS_9FwdParamsE)
        /*0104*/ 	.word	0x00000000


	//----- nvinfo : EIATTR_REGCOUNT
	.align		4
.L_52:
        /*0108*/ 	.byte	0x04, 0x2f
        /*010a*/ 	.short	(.L_54 - .L_53)
	.align		4
.L_53:
        /*010c*/ 	.word	index@(_ZN10layer_norm31ln_parallel_residual_fwd_kernelINS_13Kernel_traitsI6__halfffffjLj3072ELj1ELj1ELj4ELj16ENS_18Kernel_traits_baseILj3072ES2_ffffjLj128EEEEELb1ELb0ELb0EEEvNS_9FwdParamsE)
        /*0110*/ 	.word	0x000000a8


	//----- nvinfo : EIATTR_FRAME_SIZE
	.align		4
.L_54:
        /*0114*/ 	.byte	0x04, 0x11
        /*0116*/ 	.short	(.L_56 - .L_55)
	.align		4
.L_55:
        /*0118*/ 	.word	index@(_ZN10layer_norm31ln_parallel_residual_fwd_kernelINS_13Kernel_traitsI6__halfffffjLj3072ELj1ELj1ELj4ELj16ENS_18Kernel_traits_baseILj3072ES2_ffffjLj128EEEEELb1ELb0ELb0EEEvNS_9FwdParamsE)
        /*011c*/ 	.word	0x00000000


	//----- nvinfo : EIATTR_REGCOUNT
	.align		4
.L_56:
        /*0120*/ 	.byte	0x04, 0x2f
        /*0122*/ 	.short	(.L_58 - .L_57)
	.align		4
.L_57:
        /*0124*/ 	.word	index@(_ZN10layer_norm31ln_parallel_residual_fwd_kernelINS_13Kernel_traitsI6__halfffffjLj3072ELj1ELj1ELj4ELj16ENS_18Kernel_traits_baseILj3072ES2_ffffjLj128EEEEELb0ELb1ELb1EEEvNS_9FwdParamsE)
        /*0128*/ 	.word	0x0000007b


	//----- nvinfo : EIATTR_FRAME_SIZE
	.align		4
.L_58:
        /*012c*/ 	.byte	0x04, 0x11
        /*012e*/ 	.short	(.L_60 - .L_59)
	.align		4
.L_59:
        /*0130*/ 	.word	index@(_ZN10layer_norm31ln_parallel_residual_fwd_kernelINS_13Kernel_traitsI6__halfffffjLj3072ELj1ELj1ELj4ELj16ENS_18Kernel_traits_baseILj3072ES2_ffffjLj128EEEEELb0ELb1ELb1EEEvNS_9FwdParamsE)
        /*0134*/ 	.word	0x00000000


	//----- nvinfo : EIATTR_REGCOUNT
	.align		4
.L_60:
        /*0138*/ 	.byte	0x04, 0x2f
        /*013a*/ 	.short	(.L_62 - .L_61)
	.align		4
.L_61:
        /*013c*/ 	.word	index@(_ZN10layer_norm31ln_parallel_residual_fwd_kernelINS_13Kernel_traitsI6__halfffffjLj3072ELj1ELj1ELj4ELj16ENS_18Kernel_traits_baseILj3072ES2_ffffjLj128EEEEELb0ELb1ELb0EEEvNS_9FwdParamsE)
        /*0140*/ 	.word	0x0000006e


	//----- nvinfo : EIATTR_FRAME_SIZE
	.align		4
.L_62:
        /*0144*/ 	.byte	0x04, 0x11
        /*0146*/ 	.short	(.L_64 - .L_63)
	.align		4
.L_63:
        /*0148*/ 	.word	index@(_ZN10layer_norm31ln_parallel_residual_fwd_kernelINS_13Kernel_traitsI6__halfffffjLj3072ELj1ELj1ELj4ELj16ENS_18Kernel_traits_baseILj3072ES2_ffffjLj128EEEEELb0ELb1ELb0EEEvNS_9FwdParamsE)
        /*014c*/ 	.word	0x00000000


	//----- nvinfo : EIATTR_REGCOUNT
	.align		4
.L_64:
        /*0150*/ 	.byte	0x04, 0x2f
        /*0152*/ 	.short	(.L_66 - .L_65)
	.align		4
.L_65:
        /*0154*/ 	.word	index@(_ZN10layer_norm31ln_parallel_residual_fwd_kernelINS_13Kernel_traitsI6__halfffffjLj3072ELj1ELj1ELj4ELj16ENS_18Kernel_traits_baseILj3072ES2_ffffjLj128EEEEELb0ELb0ELb1EEEvNS_9FwdParamsE)
        /*0158*/ 	.word	0x000000a8


	//----- nvinfo : EIATTR_FRAME_SIZE
	.align		4
.L_66:
        /*015c*/ 	.byte	0x04, 0x11
        /*015e*/ 	.short	(.L_68 - .L_67)
	.align		4
.L_67:
        /*0160*/ 	.word	index@(_ZN10layer_norm31ln_parallel_residual_fwd_kernelINS_13Kernel_traitsI6__halfffffjLj3072ELj1ELj1ELj4ELj16ENS_18Kernel_traits_baseILj3072ES2_ffffjLj128EEEEELb0ELb0ELb1EEEvNS_9FwdParamsE)
        /*0164*/ 	.word	0x00000000


	//----- nvinfo : EIATTR_REGCOUNT
	.align		4
.L_68:
        /*0168*/ 	.byte	0x04, 0x2f
        /*016a*/ 	.short	(.L_70 - .L_69)
	.align		4
.L_69:
        /*016c*/ 	.word	index@(_ZN10layer_norm31ln_parallel_residual_fwd_kernelINS_13Kernel_traitsI6__halfffffjLj3072ELj1ELj1ELj4ELj16ENS_18Kernel_traits_baseILj3072ES2_ffffjLj128EEEEELb0ELb0ELb0EEEvNS_9FwdParamsE)
        /*0170*/ 	.word	0x000000a0


	//----- nvinfo : EIATTR_FRAME_SIZE
	.align		4
.L_70:
        /*0174*/ 	.byte	0x04, 0x11
        /*0176*/ 	.short	(.L_72 - .L_71)
	.align		4
.L_71:
        /*0178*/ 	.word	index@(_ZN10layer_norm31ln_parallel_residual_fwd_kernelINS_13Kernel_traitsI6__halfffffjLj3072ELj1ELj1ELj4ELj16ENS_18Kernel_traits_baseILj3072ES2_ffffjLj128EEEEELb0ELb0ELb0EEEvNS_9FwdParamsE)
        /*017c*/ 	.word	0x00000000


	//----- nvinfo : EIATTR_REGCOUNT
	.align		4
.L_72:
        /*0180*/ 	.byte	0x04, 0x2f
        /*0182*/ 	.short	(.L_74 - .L_73)
	.align		4
.L_73:
        /*0184*/ 	.word	index@(_ZN10layer_norm31ln_parallel_residual_fwd_kernelINS_13Kernel_traitsIf6__halffS2_fjLj3072ELj1ELj1ELj4ELj16ENS_18Kernel_traits_baseILj3072EfS2_fS2_fjLj128EEEEELb1ELb1ELb1EEEvNS_9FwdParamsE)
        /*0188*/ 	.word	0x00000080


	//----- nvinfo : EIATTR_FRAME_SIZE
	.align		4
.L_74:
        /*018c*/ 	.byte	0x04, 0x11
        /*018e*/ 	.short	(.L_76 - .L_75)
	.align		4
.L_75:
        /*0190*/ 	.word	index@(_ZN10layer_norm31ln_parallel_residual_fwd_kernelINS_13Kernel_traitsIf6__halffS2_fjLj3072ELj1ELj1ELj4ELj16ENS_18Kernel_traits_baseILj3072EfS2_fS2_fjLj128EEEEELb1ELb1ELb1EEEvNS_9FwdParamsE)
        /*0194*/ 	.word	0x00000000


	//----- nvinfo : EIATTR_REGCOUNT
	.align		4
.L_76:
        /*0198*/ 	.byte	0x04, 0x2f
        /*019a*/ 	.short	(.L_78 - .L_77)
	.align		4
.L_77:
        /*019c*/ 	.word	index@(_ZN10layer_norm31ln_parallel_residual_fwd_kernelINS_13Kernel_traitsIf6__halffS2_fjLj3072ELj1ELj1ELj4ELj16ENS_18Kernel_traits_baseILj3072EfS2_fS2_fjLj128EEEEELb1ELb1ELb0EEEvNS_9FwdParamsE)
        /*01a0*/ 	.word	0x00000080


	//----- nvinfo : EIATTR_FRAME_SIZE
	.align		4
.L_78:
        /*01a4*/ 	.byte	0x04, 0x11
        /*01a6*/ 	.short	(.L_80 - .L_79)
	.align		4
.L_79:
        /*01a8*/ 	.word	index@(_ZN10layer_norm31ln_parallel_residual_fwd_kernelINS_13Kernel_traitsIf6__halffS2_fjLj3072ELj1ELj1ELj4ELj16ENS_18Kernel_traits_baseILj3072EfS2_fS2_fjLj128EEEEELb1ELb1ELb0EEEvNS_9FwdParamsE)
        /*01ac*/ 	.word	0x00000000


	//----- nvinfo : EIATTR_REGCOUNT
	.align		4
.L_80:
        /*01b0*/ 	.byte	0x04, 0x2f
        /*01b2*/ 	.short	(.L_82 - .L_81)
	.align		4
.L_81:
        /*01b4*/ 	.word	index@(_ZN10layer_norm31ln_parallel_residual_fwd_kernelINS_13Kernel_traitsIf6__halffS2_fjLj3072ELj1ELj1ELj4ELj16ENS_18Kernel_traits_baseILj3072EfS2_fS2_fjLj128EEEEELb1ELb0ELb1EEEvNS_9FwdParamsE)
        /*01b8*/ 	.word	0x000000a8


	//----- nvinfo : EIATTR_FRAME_SIZE
	.align		4
.L_82:
        /*01bc*/ 	.byte	0x04, 0x11
        /*01be*/ 	.short	(.L_84 - .L_83)
	.align		4
.L_83:
        /*01c0*/ 	.word	index@(_ZN10layer_norm31ln_parallel_residual_fwd_kernelINS_13Kernel_traitsIf6__halffS2_fjLj3072ELj1ELj1ELj4ELj16ENS_18Kernel_traits_baseILj3072EfS2_fS2_fjLj128EEEEELb1ELb0ELb1EEEvNS_9FwdParamsE)
        /*01c4*/ 	.word	0x00000000


	//----- nvinfo : EIATTR_REGCOUNT
	.align		4
.L_84:
        /*01c8*/ 	.byte	0x04, 0x2f
        /*01ca*/ 	.short	(.L_86 - .L_85)
	.align		4
.L_85:
        /*01cc*/ 	.word	index@(_ZN10layer_norm31ln_parallel_residual_fwd_kernelINS_13Kernel_traitsIf6__halffS2_fjLj3072ELj1ELj1ELj4ELj16ENS_18Kernel_traits_baseILj3072EfS2_fS2_fjLj128EEEEELb1ELb0ELb0EEEvNS_9FwdParamsE)
        /*01d0*/ 	.word	0x000000cc


	//----- nvinfo : EIATTR_FRAME_SIZE
	.align		4
.L_86:
        /*01d4*/ 	.byte	0x04, 0x11
        /*01d6*/ 	.short	(.L_88 - .L_87)
	.align		4
.L_87:
        /*01d8*/ 	.word	index@(_ZN10layer_norm31ln_parallel_residual_fwd_kernelINS_13Kernel_traitsIf6__halffS2_fjLj3072ELj1ELj1ELj4ELj16ENS_18Kernel_traits_baseILj3072EfS2_fS2_fjLj128EEEEELb1ELb0ELb0EEEvNS_9FwdParamsE)
        /*01dc*/ 	.word	0x00000000


	//----- nvinfo : EIATTR_REGCOUNT
	.align		4
.L_88:
        /*01e0*/ 	.byte	0x04, 0x2f
        /*01e2*/ 	.short	(.L_90 - .L_89)
	.align		4
.L_89:
        /*01e4*/ 	.word	index@(_ZN10layer_norm31ln_parallel_residual_fwd_kernelINS_13Kernel_traitsIf6__halffS2_fjLj3072ELj1ELj1ELj4ELj16ENS_18Kernel_traits_baseILj3072EfS2_fS2_fjLj128EEEEELb0ELb1ELb1EEEvNS_9FwdParamsE)
        /*01e8*/ 	.word	0x0000007b


	//----- nvinfo : EIATTR_FRAME_SIZE
	.align		4
.L_90:
        /*01ec*/ 	.byte	0x04, 0x11
        /*01ee*/ 	.short	(.L_92 - .L_91)
	.align		4
.L_91:
        /*01f0*/ 	.word	index@(_ZN10layer_norm31ln_parallel_residual_fwd_kernelINS_13Kernel_traitsIf6__halffS2_fjLj3072ELj1ELj1ELj4ELj16ENS_18Kernel_traits_baseILj3072EfS2_fS2_fjLj128EEEEELb0ELb1ELb1EEEvNS_9FwdParamsE)
        /*01f4*/ 	.word	0x00000000


	//----- nvinfo : EIATTR_REGCOUNT
	.align		4
.L_92:
        /*01f8*/ 	.byte	0x04, 0x2f
        /*01fa*/ 	.short	(.L_94 - .L_93)
	.align		4
.L_93:
        /*01fc*/ 	.word	index@(_ZN10layer_norm31ln_parallel_residual_fwd_kernelINS_13Kernel_traitsIf6__halffS2_fjLj3072ELj1ELj1ELj4ELj16ENS_18Kernel_traits_baseILj3072EfS2_fS2_fjLj128EEEEELb0ELb1ELb0EEEvNS_9FwdParamsE)
        /*0200*/ 	.word	0x00000072


	//----- nvinfo : EIATTR_FRAME_SIZE
	.align		4
.L_94:
        /*0204*/ 	.byte	0x04, 0x11
        /*0206*/ 	.short	(.L_96 - .L_95)
	.align		4
.L_95:
        /*0208*/ 	.word	index@(_ZN10layer_norm31ln_parallel_residual_fwd_kernelINS_13Kernel_traitsIf6__halffS2_fjLj3072ELj1ELj1ELj4ELj16ENS_18Kernel_traits_baseILj3072EfS2_fS2_fjLj128EEEEELb0ELb1ELb0EEEvNS_9FwdParamsE)
        /*020c*/ 	.word	0x00000000


	//----- nvinfo : EIATTR_REGCOUNT
	.align		4
.L_96:
        /*0210*/ 	.byte	0x04, 0x2f
        /*0212*/ 	.short	(.L_98 - .L_97)
	.align		4
.L_97:
        /*0214*/ 	.word	index@(_ZN10layer_norm31ln_parallel_residual_fwd_kernelINS_13Kernel_traitsIf6__halffS2_fjLj3072ELj1ELj1ELj4ELj16ENS_18Kernel_traits_baseILj3072EfS2_fS2_fjLj128EEEEELb0ELb0ELb1EEEvNS_9FwdParamsE)
        /*0218*/ 	.word	0x000000a8


	//----- nvinfo : EIATTR_FRAME_SIZE
	.align		4
.L_98:
        /*021c*/ 	.byte	0x04, 0x11
        /*021e*/ 	.short	(.L_100 - .L_99)
	.align		4
.L_99:
        /*0220*/ 	.word	index@(_ZN10layer_norm31ln_parallel_residual_fwd_kernelINS_13Kernel_traitsIf6__halffS2_fjLj3072ELj1ELj1ELj4ELj16ENS_18Kernel_traits_baseILj3072EfS2_fS2_fjLj128EEEEELb0ELb0ELb1EEEvNS_9FwdParamsE)
        /*0224*/ 	.word	0x00000000


	//----- nvinfo : EIATTR_REGCOUNT
	.align		4
.L_100:
        /*0228*/ 	.byte	0x04, 0x2f
        /*022a*/ 	.short	(.L_102 - .L_101)
	.align		4
.L_101:
        /*022c*/ 	.word	index@(_ZN10layer_norm31ln_parallel_residual_fwd_kernelINS_13Kernel_traitsIf6__halffS2_fjLj3072ELj1ELj1ELj4ELj16ENS_18Kernel_traits_baseILj3072EfS2_fS2_fjLj128EEEEELb0ELb0ELb0EEEvNS_9FwdParamsE)
        /*0230*/ 	.word	0x000000a0


	//----- nvinfo : EIATTR_FRAME_SIZE
	.align		4
.L_102:
        /*0234*/ 	.byte	0x04, 0x11
        /*0236*/ 	.short	(.L_104 - .L_103)
	.align		4
.L_103:
        /*0238*/ 	.word	index@(_ZN10layer_norm31ln_parallel_residual_fwd_kernelINS_13Kernel_traitsIf6__halffS2_fjLj3072ELj1ELj1ELj4ELj16ENS_18Kernel_traits_baseILj3072EfS2_fS2_fjLj128EEEEELb0ELb0ELb0EEEvNS_9FwdParamsE)
        /*023c*/ 	.word	0x00000000


	//----- nvinfo : EIATTR_REGCOUNT
	.align		4
.L_104:
        /*0240*/ 	.byte	0x04, 0x2f
        /*0242*/ 	.short	(.L_106 - .L_105)
	.align		4
.L_105:
        /*0244*/ 	.word	index@(_ZN10layer_norm31ln_parallel_residual_fwd_kernelINS_13Kernel_traitsI6__halfS2_fS2_fjLj3072ELj1ELj1ELj4ELj16ENS_18Kernel_traits_baseILj3072ES2_S2_fS2_fjLj128EEEEELb1ELb1ELb1EEEvNS_9FwdParamsE)
        /*0248*/ 	.word	0x00000080


	//----- nvinfo : EIATTR_FRAME_SIZE
	.align		4
.L_106:
        /*024c*/ 	.byte	0x04, 0x11
        /*024e*/ 	.short	(.L_108 - .L_107)
	.align		4
.L_107:
        /*0250*/ 	.word	index@(_ZN10layer_norm31ln_parallel_residual_fwd_kernelINS_13Kernel_traitsI6__halfS2_fS2_fjLj3072ELj1ELj1ELj4ELj16ENS_18Kernel_traits_baseILj3072ES2_S2_fS2_fjLj128EEEEELb1ELb1ELb1EEEvNS_9FwdParamsE)
        /*0254*/ 	.word	0x00000000


	//----- nvinfo : EIATTR_REGCOUNT
	.align		4
.L_108:
        /*0258*/ 	.byte	0x04, 0x2f
        /*025a*/ 	.short	(.L_110 - .L_109)
	.align		4
.L_109:
        /*025c*/ 	.word	index@(_ZN10layer_norm31ln_parallel_residual_fwd_kernelINS_13Kernel_traitsI6__halfS2_fS2_fjLj3072ELj1ELj1ELj4ELj16ENS_18Kernel_traits_baseILj3072ES2_S2_fS2_fjLj128EEEEELb1ELb1ELb0EEEvNS_9FwdParamsE)
        /*0260*/ 	.word	0x00000080


	//----- nvinfo : EIATTR_FRAME_SIZE
	.align		4
.L_110:
        /*0264*/ 	.byte	0x04, 0x11
        /*0266*/ 	.short	(.L_112 - .L_111)
	.align		4
.L_111:
        /*0268*/ 	.word	index@(_ZN10layer_norm31ln_parallel_residual_fwd_kernelINS_13Kernel_traitsI6__halfS2_fS2_fjLj3072ELj1ELj1ELj4ELj16ENS_18Kernel_traits_baseILj3072ES2_S2_fS2_fjLj128EEEEELb1ELb1ELb0EEEvNS_9FwdParamsE)
        /*026c*/ 	.word	0x00000000


	//----- nvinfo : EIATTR_REGCOUNT
	.align		4
.L_112:
        /*0270*/ 	.byte	0x04, 0x2f
        /*0272*/ 	.short	(.L_114 - .L_113)
	.align		4
.L_113:
        /*0274*/ 	.word	index@(_ZN10layer_norm31ln_parallel_residual_fwd_kernelINS_13Kernel_traitsI6__halfS2_fS2_fjLj3072ELj1ELj1ELj4ELj16ENS_18Kernel_traits_baseILj3072ES2_S2_fS2_fjLj128EEEEELb1ELb0ELb1EEEvNS_9FwdParamsE)
        /*0278*/ 	.word	0x000000a7


	//----- nvinfo : EIATTR_FRAME_SIZE
	.align		4
.L_114:
        /*027c*/ 	.byte	0x04, 0x11
        /*027e*/ 	.short	(.L_116 - .L_115)
	.align		4
.L_115:
        /*0280*/ 	.word	index@(_ZN10layer_norm31ln_parallel_residual_fwd_kernelINS_13Kernel_traitsI6__halfS2_fS2_fjLj3072ELj1ELj1ELj4ELj16ENS_18Kernel_traits_baseILj3072ES2_S2_fS2_fjLj128EEEEELb1ELb0ELb1EEEvNS_9FwdParamsE)
        /*0284*/ 	.word	0x00000000


	//----- nvinfo : EIATTR_REGCOUNT
	.align		4
.L_116:
        /*0288*/ 	.byte	0x04, 0x2f
        /*028a*/ 	.short	(.L_118 - .L_117)
	.align		4
.L_117:
        /*028c*/ 	.word	index@(_ZN10layer_norm31ln_parallel_residual_fwd_kernelINS_13Kernel_traitsI6__halfS2_fS2_fjLj3072ELj1ELj1ELj4ELj16ENS_18Kernel_traits_baseILj3072ES2_S2_fS2_fjLj128EEEEELb1ELb0ELb0EEEvNS_9FwdParamsE)
        /*0290*/ 	.word	0x000000cb


	//----- nvinfo : EIATTR_FRAME_SIZE
	.align		4
.L_118:
        /*0294*/ 	.byte	0x04, 0x11
        /*0296*/ 	.short	(.L_120 - .L_119)
	.align		4
.L_119:
        /*0298*/ 	.word	index@(_ZN10layer_norm31ln_parallel_residual_fwd_kernelINS_13Kernel_traitsI6__halfS2_fS2_fjLj3072ELj1ELj1ELj4ELj16ENS_18Kernel_traits_baseILj3072ES2_S2_fS2_fjLj128EEEEELb1ELb0ELb0EEEvNS_9FwdParamsE)
        /*029c*/ 	.word	0x00000000


	//----- nvinfo : EIATTR_REGCOUNT
	.align		4
.L_120:
        /*02a0*/ 	.byte	0x04, 0x2f
        /*02a2*/ 	.short	(.L_122 - .L_121)
	.align		4
.L_121:
        /*02a4*/ 	.word	index@(_ZN10layer_norm31ln_parallel_residual_fwd_kernelINS_13Kernel_traitsI6__halfS2_fS2_fjLj3072ELj1ELj1ELj4ELj16ENS_18Kernel_traits_baseILj3072ES2_S2_fS2_fjLj128EEEEELb0ELb1ELb1EEEvNS_9FwdParamsE)
        /*02a8*/ 	.word	0x00000075


	//----- nvinfo : EIATTR_FRAME_SIZE
	.align		4
.L_122:
        /*02ac*/ 	.byte	0x04, 0x11
        /*02ae*/ 	.short	(.L_124 - .L_123)
	.align		4
.L_123:
        /*02b0*/ 	.word	index@(_ZN10layer_norm31ln_parallel_residual_fwd_kernelINS_13Kernel_traitsI6__halfS2_fS2_fjLj3072ELj1ELj1ELj4ELj16ENS_18Kernel_traits_baseILj3072ES2_S2_fS2_fjLj128EEEEELb0ELb1ELb1EEEvNS_9FwdParamsE)
        /*02b4*/ 	.word	0x00000000


	//----- nvinfo : EIATTR_REGCOUNT
	.align		4
.L_124:
        /*02b8*/ 	.byte	0x04, 0x2f
        /*02ba*/ 	.short	(.L_126 - .L_125)
	.align		4
.L_125:
        /*02bc*/ 	.word	index@(_ZN10layer_norm31ln_parallel_residual_fwd_kernelINS_13Kernel_traitsI6__halfS2_fS2_fjLj3072ELj1ELj1ELj4ELj16ENS_18Kernel_traits_baseILj3072ES2_S2_fS2_fjLj128EEEEELb0ELb1ELb0EEEvNS_9FwdParamsE)
        /*02c0*/ 	.word	0x00000071


	//----- nvinfo : EIATTR_FRAME_SIZE
	.align		4
.L_126:
        /*02c4*/ 	.byte	0x04, 0x11
        /*02c6*/ 	.short	(.L_128 - .L_127)
	.align		4
.L_127:
        /*02c8*/ 	.word	index@(_ZN10layer_norm31ln_parallel_residual_fwd_kernelINS_13Kernel_traitsI6__halfS2_fS2_fjLj3072ELj1ELj1ELj4ELj16ENS_18Kernel_traits_baseILj3072ES2_S2_fS2_fjLj128EEEEELb0ELb1ELb0EEEvNS_9FwdParamsE)
        /*02cc*/ 	.word	0x00000000


	//----- nvinfo : EIATTR_REGCOUNT
	.align		4
.L_128:
        /*02d0*/ 	.byte	0x04, 0x2f
        /*02d2*/ 	.short	(.L_130 - .L_129)
	.align		4
.L_129:
        /*02d4*/ 	.word	index@(_ZN10layer_norm31ln_parallel_residual_fwd_kernelINS_13Kernel_traitsI6__halfS2_fS2_fjLj3072ELj1ELj1ELj4ELj16ENS_18Kernel_traits_baseILj3072ES2_S2_fS2_fjLj128EEEEELb0ELb0ELb1EEEvNS_9FwdParamsE)
        /*02d8*/ 	.word	0x000000a7


	//----- nvinfo : EIATTR_FRAME_SIZE
	.align		4
.L_130:
        /*02dc*/ 	.byte	0x04, 0x11
        /*02de*/ 	.short	(.L_132 - .L_131)
	.align		4
.L_131:
        /*02e0*/ 	.word	index@(_ZN10layer_norm31ln_parallel_residual_fwd_kernelINS_13Kernel_traitsI6__halfS2_fS2_fjLj3072ELj1ELj1ELj4ELj16ENS_18Kernel_traits_baseILj3072ES2_S2_fS2_fjLj128EEEEELb0ELb0ELb1EEEvNS_9FwdParamsE)
        /*02e4*/ 	.word	0x00000000


	//----- nvinfo : EIATTR_REGCOUNT
	.align		4
.L_132:
        /*02e8*/ 	.byte	0x04, 0x2f
        /*02ea*/ 	.short	(.L_134 - .L_133)
	.align		4
.L_133:
        /*02ec*/ 	.word	index@(_ZN10layer_norm31ln_parallel_residual_fwd_kernelINS_13Kernel_traitsI6__halfS2_fS2_fjLj3072ELj1ELj1ELj4ELj16ENS_18Kernel_traits_baseILj3072ES2_S2_fS2_fjLj128EEEEELb0ELb0ELb0EEEvNS_9FwdParamsE)
        /*02f0*/ 	.word	0x000000a1


	//----- nvinfo : EIATTR_FRAME_SIZE
	.align		4
.L_134:
        /*02f4*/ 	.byte	0x04, 0x11
        /*02f6*/ 	.short	(.L_136 - .L_135)
	.align		4
.L_135:
        /*02f8*/ 	.word	index@(_ZN10layer_norm31ln_parallel_residual_fwd_kernelINS_13Kernel_traitsI6__halfS2_fS2_fjLj3072ELj1ELj1ELj4ELj16ENS_18Kernel_traits_baseILj3072ES2_S2_fS2_fjLj128EEEEELb0ELb0ELb0EEEvNS_9FwdParamsE)
        /*02fc*/ 	.word	0x00000000


	//----- nvinfo : EIATTR_REGCOUNT
	.align		4
.L_136:
        /*0300*/ 	.byte	0x04, 0x2f
        /*0302*/ 	.short	(.L_138 - .L_137)
	.align		4
.L_137:
        /*0304*/ 	.word	index@(_ZN10layer_norm31ln_parallel_residual_fwd_kernelINS_13Kernel_traitsIf6__halfS2_S2_fjLj3072ELj1ELj1ELj4ELj16ENS_18Kernel_traits_baseILj3072EfS2_S2_S2_fjLj128EEEEELb1ELb1ELb1EEEvNS_9FwdParamsE)
        /*0308*/ 	.word	0x0000007f


	//----- nvinfo : EIATTR_FRAME_SIZE
	.align		4
.L_138:
        /*030c*/ 	.byte	0x04, 0x11
        /*030e*/ 	.short	(.L_140 - .L_139)
	.align		4
.L_139:
        /*0310*/ 	.word	index@(_ZN10layer_norm31ln_parallel_residual_fwd_kernelINS_13Kernel_traitsIf6__halfS2_S2_fjLj3072ELj1ELj1ELj4ELj16ENS_18Kernel_traits_baseILj3072EfS2_S2_S2_fjLj128EEEEELb1ELb1ELb1EEEvNS_9FwdParamsE)
        /*0314*/ 	.word	0x00000000


	//----- nvinfo : EIATTR_REGCOUNT
	.align		4
.L_140:
        /*0318*/ 	.byte	0x04, 0x2f
        /*031a*/ 	.short	(.L_142 - .L_141)
	.align		4
.L_141:
        /*031c*/ 	.word	index@(_ZN10layer_norm31ln_parallel_residual_fwd_kernelINS_13Kernel_traitsIf6__halfS2_S2_fjLj3072ELj1ELj1ELj4ELj16ENS_18Kernel_traits_baseILj3072EfS2_S2_S2_fjLj128EEEEELb1ELb1ELb0EEEvNS_9FwdParamsE)
        /*0320*/ 	.word	0x0000007f


	//----- nvinfo : EIATTR_FRAME_SIZE
	.align		4
.L_142:
        /*0324*/ 	.byte	0x04, 0x11
        /*0326*/ 	.short	(.L_144 - .L_143)
	.align		4
.L_143:
        /*0328*/ 	.word	index@(_ZN10layer_norm31ln_parallel_residual_fwd_kernelINS_13Kernel_traitsIf6__halfS2_S2_fjLj3072ELj1ELj1ELj4ELj16ENS_18Kernel_traits_baseILj3072EfS2_S2_S2_fjLj128EEEEELb1ELb1ELb0EEEvNS_9FwdParamsE)
        /*032c*/ 	.word	0x00000000


	//----- nvinfo : EIATTR_REGCOUNT
	.align		4
.L_144:
        /*0330*/ 	.byte	0x04, 0x2f
        /*0332*/ 	.short	(.L_146 - .L_145)
	.align		4
.L_145:
        /*0334*/ 	.word	index@(_ZN10layer_norm31ln_parallel_residual_fwd_kernelINS_13Kernel_traitsIf6__halfS2_S2_fjLj3072ELj1ELj1ELj4ELj16ENS_18Kernel_traits_baseILj3072EfS2_S2_S2_fjLj128EEEEELb1ELb0ELb1EEEvNS_9FwdParamsE)
        /*0338*/ 	.word	0x000000a8


	//----- nvinfo : EIATTR_FRAME_SIZE
	.align		4
.L_146:
        /*033c*/ 	.byte	0x04, 0x11
        /*033e*/ 	.short	(.L_148 - .L_147)
	.align		4
.L_147:
        /*0340*/ 	.word	index@(_ZN10layer_norm31ln_parallel_residual_fwd_kernelINS_13Kernel_traitsIf6__halfS2_S2_fjLj3072ELj1ELj1ELj4ELj16ENS_18Kernel_traits_baseILj3072EfS2_S2_S2_fjLj128EEEEELb1ELb0ELb1EEEvNS_9FwdParamsE)
        /*0344*/ 	.word	0x00000000


	//----- nvinfo : EIATTR_REGCOUNT
	.align		4
.L_148:
        /*0348*/ 	.byte	0x04, 0x2f
        /*034a*/ 	.short	(.L_150 - .L_149)
	.align		4
.L_149:
        /*034c*/ 	.word	index@(_ZN10layer_norm31ln_parallel_residual_fwd_kernelINS_13Kernel_traitsIf6__halfS2_S2_fjLj3072ELj1ELj1ELj4ELj16ENS_18Kernel_traits_baseILj3072EfS2_S2_S2_fjLj128EEEEELb1ELb0ELb0EEEvNS_9FwdParamsE)
        /*0350*/ 	.word	0x000000de


	//----- nvinfo : EIATTR_FRAME_SIZE
	.align		4
.L_150:
        /*0354*/ 	.byte	0x04, 0x11
        /*0356*/ 	.short	(.L_152 - .L_151)
	.align		4
.L_151:
        /*0358*/ 	.word	index@(_ZN10layer_norm31ln_parallel_residual_fwd_kernelINS_13Kernel_traitsIf6__halfS2_S2_fjLj3072ELj1ELj1ELj4ELj16ENS_18Kernel_traits_baseILj3072EfS2_S2_S2_fjLj128EEEEELb1ELb0ELb0EEEvNS_9FwdParamsE)
        /*035c*/ 	.word	0x00000000


	//----- nvinfo : EIATTR_REGCOUNT
	.align		4
.L_152:
        /*0360*/ 	.byte	0x04, 0x2f
        /*0362*/ 	.short	(.L_154 - .L_153)
	.align		4
.L_153:
        /*0364*/ 	.word	index@(_ZN10layer_norm31ln_parallel_residual_fwd_kernelINS_13Kernel_traitsIf6__halfS2_S2_fjLj3072ELj1ELj1ELj4ELj16ENS_18Kernel_traits_baseILj3072EfS2_S2_S2_fjLj128EEEEELb0ELb1ELb1EEEvNS_9FwdParamsE)
        /*0368*/ 	.word	0x00000080


	//----- nvinfo : EIATTR_FRAME_SIZE
	.align		4
.L_154:
        /*036c*/ 	.byte	0x04, 0x11
        /*036e*/ 	.short	(.L_156 - .L_155)
	.align		4
.L_155:
        /*0370*/ 	.word	index@(_ZN10layer_norm31ln_parallel_residual_fwd_kernelINS_13Kernel_traitsIf6__halfS2_S2_fjLj3072ELj1ELj1ELj4ELj16ENS_18Kernel_traits_baseILj3072EfS2_S2_S2_fjLj128EEEEELb0ELb1ELb1EEEvNS_9FwdParamsE)
        /*0374*/ 	.word	0x00000000


	//----- nvinfo : EIATTR_REGCOUNT
	.align		4
.L_156:
        /*0378*/ 	.byte	0x04, 0x2f
        /*037a*/ 	.short	(.L_158 - .L_157)
	.align		4
.L_157:
        /*037c*/ 	.word	index@(_ZN10layer_norm31ln_parallel_residual_fwd_kernelINS_13Kernel_traitsIf6__halfS2_S2_fjLj3072ELj1ELj1ELj4ELj16ENS_18Kernel_traits_baseILj3072EfS2_S2_S2_fjLj128EEEEELb0ELb1ELb0EEEvNS_9FwdParamsE)
        /*0380*/ 	.word	0x00000080


	//----- nvinfo : EIATTR_FRAME_SIZE
	.align		4
.L_158:
        /*0384*/ 	.byte	0x04, 0x11
        /*0386*/ 	.short	(.L_160 - .L_159)
	.align		4
.L_159:
        /*0388*/ 	.word	index@(_ZN10layer_norm31ln_parallel_residual_fwd_kernelINS_13Kernel_traitsIf6__halfS2_S2_fjLj3072ELj1ELj1ELj4ELj16ENS_18Kernel_traits_baseILj3072EfS2_S2_S2_fjLj128EEEEELb0ELb1ELb0EEEvNS_9FwdParamsE)
        /*038c*/ 	.word	0x00000000


	//----- nvinfo : EIATTR_REGCOUNT
	.align		4
.L_160:
        /*0390*/ 	.byte	0x04, 0x2f
        /*0392*/ 	.short	(.L_162 - .L_161)
	.align		4
.L_161:
        /*0394*/ 	.word	index@(_ZN10layer_norm31ln_parallel_residual_fwd_kernelINS_13Kernel_traitsIf6__halfS2_S2_fjLj3072ELj1ELj1ELj4ELj16ENS_18Kernel_traits_baseILj3072EfS2_S2_S2_fjLj128EEEEELb0ELb0ELb1EEEvNS_9FwdParamsE)
        /*0398*/ 	.word	0x000000a8


	//----- nvinfo : EIATTR_FRAME_SIZE
	.align		4
.L_162:
        /*039c*/ 	.byte	0x04, 0x11
        /*039e*/ 	.short	(.L_164 - .L_163)
	.align		4
.L_163:
        /*03a0*/ 	.word	index@(_ZN10layer_norm31ln_parallel_residual_fwd_kernelINS_13Kernel_traitsIf6__halfS2_S2_fjLj3072ELj1ELj1ELj4ELj16ENS_18Kernel_traits_baseILj3072EfS2_S2_S2_fjLj128EEEEELb0ELb0ELb1EEEvNS_9FwdParamsE)
        /*03a4*/ 	.word	0x00000000


	//----- nvinfo : EIATTR_REGCOUNT
	.align		4
.L_164:
        /*03a8*/ 	.byte	0x04, 0x2f
        /*03aa*/ 	.short	(.L_166 - .L_165)
	.align		4
.L_165:
        /*03ac*/ 	.word	index@(_ZN10layer_norm31ln_parallel_residual_fwd_kernelINS_13Kernel_traitsIf6__halfS2_S2_fjLj3072ELj1ELj1ELj4ELj16ENS_18Kernel_traits_baseILj3072EfS2_S2_S2_fjLj128EEEEELb0ELb0ELb0EEEvNS_9FwdParamsE)
        /*03b0*/ 	.word	0x000000a0


	//----- nvinfo : EIATTR_FRAME_SIZE
	.align		4
.L_166:
        /*03b4*/ 	.byte	0x04, 0x11
        /*03b6*/ 	.short	(.L_168 - .L_167)
	.align		4
.L_167:
        /*03b8*/ 	.word	index@(_ZN10layer_norm31ln_parallel_residual_fwd_kernelINS_13Kernel_traitsIf6__halfS2_S2_fjLj3072ELj1ELj1ELj4ELj16ENS_18Kernel_traits_baseILj3072EfS2_S2_S2_fjLj128EEEEELb0ELb0ELb0EEEvNS_9FwdParamsE)
        /*03bc*/ 	.word	0x00000000


	//----- nvinfo : EIATTR_REGCOUNT
	.align		4
.L_168:
        /*03c0*/ 	.byte	0x04, 0x2f
        /*03c2*/ 	.short	(.L_170 - .L_169)
	.align		4
.L_169:
        /*03c4*/ 	.word	index@(_ZN10layer_norm31ln_parallel_residual_fwd_kernelINS_13Kernel_traitsIf13__nv_bfloat16fS2_fjLj3072ELj1ELj1ELj4ELj16ENS_18Kernel_traits_baseILj3072EfS2_fS2_fjLj128EEEEELb1ELb1ELb1EEEvNS_9FwdParamsE)
        /*03c8*/ 	.word	0x00000080


	//----- nvinfo : EIATTR_FRAME_SIZE
	.align		4
.L_170:
        /*03cc*/ 	.byte	0x04, 0x11
        /*03ce*/ 	.short	(.L_172 - .L_171)
	.align		4
.L_171:
        /*03d0*/ 	.word	index@(_ZN10layer_norm31ln_parallel_residual_fwd_kernelINS_13Kernel_traitsIf13__nv_bfloat16fS2_fjLj3072ELj1ELj1ELj4ELj16ENS_18Kernel_traits_baseILj3072EfS2_fS2_fjLj128EEEEELb1ELb1ELb1EEEvNS_9FwdParamsE)
        /*03d4*/ 	.word	0x00000000


	//----- nvinfo : EIATTR_REGCOUNT
	.align		4
.L_172:
        /*03d8*/ 	.byte	0x04, 0x2f
        /*03da*/ 	.short	(.L_174 - .L_173)
	.align		4
.L_173:
        /*03dc*/ 	.word	index@(_ZN10layer_norm31ln_parallel_residual_fwd_kernelINS_13Kernel_traitsIf13__nv_bfloat16fS2_fjLj3072ELj1ELj1ELj4ELj16ENS_18Kernel_traits_baseILj3072EfS2_fS2_fjLj128EEEEELb1ELb1ELb0EEEvNS_9FwdParamsE)
        /*03e0*/ 	.word	0x00000080


	//----- nvinfo : EIATTR_FRAME_SIZE
	.align		4
.L_174:
        /*03e4*/ 	.byte	0x04, 0x11
        /*03e6*/ 	.short	(.L_176 - .L_175)
	.align		4
.L_175:
        /*03e8*/ 	.word	index@(_ZN10layer_norm31ln_parallel_residual_fwd_kernelINS_13Kernel_traitsIf13__nv_bfloat16fS2_fjLj3072ELj1ELj1ELj4ELj16ENS_18Kernel_traits_baseILj3072EfS2_fS2_fjLj128EEEEELb1ELb1ELb0EEEvNS_9FwdParamsE)
        /*03ec*/ 	.word	0x00000000


	//----- nvinfo : EIATTR_REGCOUNT
	.align		4
.L_176:
        /*03f0*/ 	.byte	0x04, 0x2f
        /*03f2*/ 	.short	(.L_178 - .L_177)
	.align		4
.L_177:
        /*03f4*/ 	.word	index@(_ZN10layer_norm31ln_parallel_residual_fwd_kernelINS_13Kernel_traitsIf13__nv_bfloat16fS2_fjLj3072ELj1ELj1ELj4ELj16ENS_18Kernel_traits_baseILj3072EfS2_fS2_fjLj128EEEEELb1ELb0ELb1EEEvNS_9FwdParamsE)
        /*03f8*/ 	.word	0x000000a8


	//----- nvinfo : EIATTR_FRAME_SIZE
	.align		4
.L_178:
        /*03fc*/ 	.byte	0x04, 0x11
        /*03fe*/ 	.short	(.L_180 - .L_179)
	.align		4
.L_179:
        /*0400*/ 	.word	index@(_ZN10layer_norm31ln_parallel_residual_fwd_kernelINS_13Kernel_traitsIf13__nv_bfloat16fS2_fjLj3072ELj1ELj1ELj4ELj16ENS_18Kernel_traits_baseILj3072EfS2_fS2_fjLj128EEEEELb1ELb0ELb1EEEvNS_9FwdParamsE)
        /*0404*/ 	.word	0x00000000


	//----- nvinfo : EIATTR_REGCOUNT
	.align		4
.L_180:
        /*0408*/ 	.byte	0x04, 0x2f
        /*040a*/ 	.short	(.L_182 - .L_181)
	.align		4
.L_181:
        /*040c*/ 	.word	index@(_ZN10layer_norm31ln_parallel_residual_fwd_kernelINS_13Kernel_traitsIf13__nv_bfloat16fS2_fjLj3072ELj1ELj1ELj4ELj16ENS_18Kernel_traits_baseILj3072EfS2_fS2_fjLj128EEEEELb1ELb0ELb0EEEvNS_9FwdParamsE)
        /*0410*/ 	.word	0x000000ca


	//----- nvinfo : EIATTR_FRAME_SIZE
	.align		4
.L_182:
        /*0414*/ 	.byte	0x04, 0x11
        /*0416*/ 	.short	(.L_184 - .L_183)
	.align		4
.L_183:
        /*0418*/ 	.word	index@(_ZN10layer_norm31ln_parallel_residual_fwd_kernelINS_13Kernel_traitsIf13__nv_bfloat16fS2_fjLj3072ELj1ELj1ELj4ELj16ENS_18Kernel_traits_baseILj3072EfS2_fS2_fjLj128EEEEELb1ELb0ELb0EEEvNS_9FwdParamsE)
        /*041c*/ 	.word	0x00000000


	//----- nvinfo : EIATTR_REGCOUNT
	.align		4
.L_184:
        /*0420*/ 	.byte	0x04, 0x2f
        /*0422*/ 	.short	(.L_186 - .L_185)
	.align		4
.L_185:
        /*0424*/ 	.word	index@(_ZN10layer_norm31ln_parallel_residual_fwd_kernelINS_13Kernel_traitsIf13__nv_bfloat16fS2_fjLj3072ELj1ELj1ELj4ELj16ENS_18Kernel_traits_baseILj3072EfS2_fS2_fjLj128EEEEELb0ELb1ELb1EEEvNS_9FwdParamsE)
        /*0428*/ 	.word	0x0000007b


	//----- nvinfo : EIATTR_FRAME_SIZE
	.align		4
.L_186:
        /*042c*/ 	.byte	0x04, 0x11
        /*042e*/ 	.short	(.L_188 - .L_187)
	.align		4
.L_187:
        /*0430*/ 	.word	index@(_ZN10layer_norm31ln_parallel_residual_fwd_kernelINS_13Kernel_traitsIf13__nv_bfloat16fS2_fjLj3072ELj1ELj1ELj4ELj16ENS_18Kernel_traits_baseILj3072EfS2_fS2_fjLj128EEEEELb0ELb1ELb1EEEvNS_9FwdParamsE)
        /*0434*/ 	.word	0x00000000


	//----- nvinfo : EIATTR_REGCOUNT
	.align		4
.L_188:
        /*0438*/ 	.byte	0x04, 0x2f
        /*043a*/ 	.short	(.L_190 - .L_189)
	.align		4
.L_189:
        /*043c*/ 	.word	index@(_ZN10layer_norm31ln_parallel_residual_fwd_kernelINS_13Kernel_traitsIf13__nv_bfloat16fS2_fjLj3072ELj1ELj1ELj4ELj16ENS_18Kernel_traits_baseILj3072EfS2_fS2_fjLj128EEEEELb0ELb1ELb0EEEvNS_9FwdParamsE)
        /*0440*/ 	.word	0x00000072


	//----- nvinfo : EIATTR_FRAME_SIZE
	.align		4
.L_190:
        /*0444*/ 	.byte	0x04, 0x11
        /*0446*/ 	.short	(.L_192 - .L_191)
	.align		4
.L_191:
        /*0448*/ 	.word	index@(_ZN10layer_norm31ln_parallel_residual_fwd_kernelINS_13Kernel_traitsIf13__nv_bfloat16fS2_fjLj3072ELj1ELj1ELj4ELj16ENS_18Kernel_traits_baseILj3072EfS2_fS2_fjLj128EEEEELb0ELb1ELb0EEEvNS_9FwdParamsE)
        /*044c*/ 	.word	0x00000000


	//----- nvinfo : EIATTR_REGCOUNT
	.align		4
.L_192:
        /*0450*/ 	.byte	0x04, 0x2f
        /*0452*/ 	.short	(.L_194 - .L_193)
	.align		4
.L_193:
        /*0454*/ 	.word	index@(_ZN10layer_norm31ln_parallel_residual_fwd_kernelINS_13Kernel_traitsIf13__nv_bfloat16fS2_fjLj3072ELj1ELj1ELj4ELj16ENS_18Kernel_traits_baseILj3072EfS2_fS2_fjLj128EEEEELb0ELb0ELb1EEEvNS_9FwdParamsE)
        /*0458*/ 	.word	0x000000a8


	//----- nvinfo : EIATTR_FRAME_SIZE
	.align		4
.L_194:
        /*045c*/ 	.byte	0x04, 0x11
        /*045e*/ 	.short	(.L_196 - .L_195)
	.align		4
.L_195:
        /*0460*/ 	.word	index@(_ZN10layer_norm31ln_parallel_residual_fwd_kernelINS_13Kernel_traitsIf13__nv_bfloat16fS2_fjLj3072ELj1ELj1ELj4ELj16ENS_18Kernel_traits_baseILj3072EfS2_fS2_fjLj128EEEEELb0ELb0ELb1EEEvNS_9FwdParamsE)
        /*0464*/ 	.word	0x00000000


	//----- nvinfo : EIATTR_REGCOUNT
	.align		4
.L_196:
        /*0468*/ 	.byte	0x04, 0x2f
        /*046a*/ 	.short	(.L_198 - .L_197)
	.align		4
.L_197:
        /*046c*/ 	.word	index@(_ZN10layer_norm31ln_parallel_residual_fwd_kernelINS_13Kernel_traitsIf13__nv_bfloat16fS2_fjLj3072ELj1ELj1ELj4ELj16ENS_18Kernel_traits_baseILj3072EfS2_fS2_fjLj128EEEEELb0ELb0ELb0EEEvNS_9FwdParamsE)
        /*0470*/ 	.word	0x000000a0


	//----- nvinfo : EIATTR_FRAME_SIZE
	.align		4
.L_198:
        /*0474*/ 	.byte	0x04, 0x11
        /*0476*/ 	.short	(.L_200 - .L_199)
	.align		4
.L_199:
        /*0478*/ 	.word	index@(_ZN10layer_norm31ln_parallel_residual_fwd_kernelINS_13Kernel_traitsIf13__nv_bfloat16fS2_fjLj3072ELj1ELj1ELj4ELj16ENS_18Kernel_traits_baseILj3072EfS2_fS2_fjLj128EEEEELb0ELb0ELb0EEEvNS_9FwdParamsE)
        /*047c*/ 	.word	0x00000000


	//----- nvinfo : EIATTR_REGCOUNT
	.align		4
.L_200:
        /*0480*/ 	.byte	0x04, 0x2f
        /*0482*/ 	.short	(.L_202 - .L_201)
	.align		4
.L_201:
        /*0484*/ 	.word	index@(_ZN10layer_norm31ln_parallel_residual_fwd_kernelINS_13Kernel_traitsI13__nv_bfloat16S2_fS2_fjLj3072ELj1ELj1ELj4ELj16ENS_18Kernel_traits_baseILj3072ES2_S2_fS2_fjLj128EEEEELb1ELb1ELb1EEEvNS_9FwdParamsE)
        /*0488*/ 	.word	0x00000080


	//----- nvinfo : EIATTR_FRAME_SIZE
	.align		4
.L_202:
        /*048c*/ 	.byte	0x04, 0x11
        /*048e*/ 	.short	(.L_204 - .L_203)
	.align		4
.L_203:
        /*0490*/ 	.word	index@(_ZN10layer_norm31ln_parallel_residual_fwd_kernelINS_13Kernel_traitsI13__nv_bfloat16S2_fS2_fjLj3072ELj1ELj1ELj4ELj16ENS_18Kernel_traits_baseILj3072ES2_S2_fS2_fjLj128EEEEELb1ELb1ELb1EEEvNS_9FwdParamsE)
        /*0494*/ 	.word	0x00000000


	//----- nvinfo : EIATTR_REGCOUNT
	.align		4
.L_204:
        /*0498*/ 	.byte	0x04, 0x2f
        /*049a*/ 	.short	(.L_206 - .L_205)
	.align		4
.L_205:
        /*049c*/ 	.word	index@(_ZN10layer_norm31ln_parallel_residual_fwd_kernelINS_13Kernel_traitsI13__nv_bfloat16S2_fS2_fjLj3072ELj1ELj1ELj4ELj16ENS_18Kernel_traits_baseILj3072ES2_S2_fS2_fjLj128EEEEELb1ELb1ELb0EEEvNS_9FwdParamsE)
        /*04a0*/ 	.word	0x00000080


	//----- nvinfo : EIATTR_FRAME_SIZE
	.align		4
.L_206:
        /*04a4*/ 	.byte	0x04, 0x11
        /*04a6*/ 	.short	(.L_208 - .L_207)
	.align		4
.L_207:
        /*04a8*/ 	.word	index@(_ZN10layer_norm31ln_parallel_residual_fwd_kernelINS_13Kernel_traitsI13__nv_bfloat16S2_fS2_fjLj3072ELj1ELj1ELj4ELj16ENS_18Kernel_traits_baseILj3072ES2_S2_fS2_fjLj128EEEEELb1ELb1ELb0EEEvNS_9FwdParamsE)
        /*04ac*/ 	.word	0x00000000


	//----- nvinfo : EIATTR_REGCOUNT
	.align		4
.L_208:
        /*04b0*/ 	.byte	0x04, 0x2f
        /*04b2*/ 	.short	(.L_210 - .L_209)
	.align		4
.L_209:
        /*04b4*/ 	.word	index@(_ZN10layer_norm31ln_parallel_residual_fwd_kernelINS_13Kernel_traitsI13__nv_bfloat16S2_fS2_fjLj3072ELj1ELj1ELj4ELj16ENS_18Kernel_traits_baseILj3072ES2_S2_fS2_fjLj128EEEEELb1ELb0ELb1EEEvNS_9FwdParamsE)
        /*04b8*/ 	.word	0x000000a8


	//----- nvinfo : EIATTR_FRAME_SIZE
	.align		4
.L_210:
        /*04bc*/ 	.byte	0x04, 0x11
        /*04be*/ 	.short	(.L_212 - .L_211)
	.align		4
.L_211:
        /*04c0*/ 	.word	index@(_ZN10layer_norm31ln_parallel_residual_fwd_kernelINS_13Kernel_traitsI13__nv_bfloat16S2_fS2_fjLj3072ELj1ELj1ELj4ELj16ENS_18Kernel_traits_baseILj3072ES2_S2_fS2_fjLj128EEEEELb1ELb0ELb1EEEvNS_9FwdParamsE)
        /*04c4*/ 	.word	0x00000000


	//----- nvinfo : EIATTR_REGCOUNT
	.align		4
.L_212:
        /*04c8*/ 	.byte	0x04, 0x2f
        /*04ca*/ 	.short	(.L_214 - .L_213)
	.align		4
.L_213:
        /*04cc*/ 	.word	index@(_ZN10layer_norm31ln_parallel_residual_fwd_kernelINS_13Kernel_traitsI13__nv_bfloat16S2_fS2_fjLj3072ELj1ELj1ELj4ELj16ENS_18Kernel_traits_baseILj3072ES2_S2_fS2_fjLj128EEEEELb1ELb0ELb0EEEvNS_9FwdParamsE)
        /*04d0*/ 	.word	0x000000cb


	//----- nvinfo : EIATTR_FRAME_SIZE
	.align		4
.L_214:
        /*04d4*/ 	.byte	0x04, 0x11
        /*04d6*/ 	.short	(.L_216 - .L_215)
	.align		4
.L_215:
        /*04d8*/ 	.word	index@(_ZN10layer_norm31ln_parallel_residual_fwd_kernelINS_13Kernel_traitsI13__nv_bfloat16S2_fS2_fjLj3072ELj1ELj1ELj4ELj16ENS_18Kernel_traits_baseILj3072ES2_S2_fS2_fjLj128EEEEELb1ELb0ELb0EEEvNS_9FwdParamsE)
        /*04dc*/ 	.word	0x00000000


	//----- nvinfo : EIATTR_REGCOUNT
	.align		4
.L_216:
        /*04e0*/ 	.byte	0x04, 0x2f
        /*04e2*/ 	.short	(.L_218 - .L_217)
	.align		4
.L_217:
        /*04e4*/ 	.word	index@(_ZN10layer_norm31ln_parallel_residual_fwd_kernelINS_13Kernel_traitsI13__nv_bfloat16S2_fS2_fjLj3072ELj1ELj1ELj4ELj16ENS_18Kernel_traits_baseILj3072ES2_S2_fS2_fjLj128EEEEELb0ELb1ELb1EEEvNS_9FwdParamsE)
        /*04e8*/ 	.word	0x00000075


	//----- nvinfo : EIATTR_FRAME_SIZE
	.align		4
.L_218:
        /*04ec*/ 	.byte	0x04, 0x11
        /*04ee*/ 	.short	(.L_220 - .L_219)
	.align		4
.L_219:
        /*04f0*/ 	.word	index@(_ZN10layer_norm31ln_parallel_residual_fwd_kernelINS_13Kernel_traitsI13__nv_bfloat16S2_fS2_fjLj3072ELj1ELj1ELj4ELj16ENS_18Kernel_traits_baseILj3072ES2_S2_fS2_fjLj128EEEEELb0ELb1ELb1EEEvNS_9FwdParamsE)
        /*04f4*/ 	.word	0x00000000


	//----- nvinfo : EIATTR_REGCOUNT
	.align		4
.L_220:
        /*04f8*/ 	.byte	0x04, 0x2f
        /*04fa*/ 	.short	(.L_222 - .L_221)
	.align		4
.L_221:
        /*04fc*/ 	.word	index@(_ZN10layer_norm31ln_parallel_residual_fwd_kernelINS_13Kernel_traitsI13__nv_bfloat16S2_fS2_fjLj3072ELj1ELj1ELj4ELj16ENS_18Kernel_traits_baseILj3072ES2_S2_fS2_fjLj128EEEEELb0ELb1ELb0EEEvNS_9FwdParamsE)
        /*0500*/ 	.word	0x00000071


	//----- nvinfo : EIATTR_FRAME_SIZE
	.align		4
.L_222:
        /*0504*/ 	.byte	0x04, 0x11
        /*0506*/ 	.short	(.L_224 - .L_223)
	.align		4
.L_223:
        /*0508*/ 	.word	index@(_ZN10layer_norm31ln_parallel_residual_fwd_kernelINS_13Kernel_traitsI13__nv_bfloat16S2_fS2_fjLj3072ELj1ELj1ELj4ELj16ENS_18Kernel_traits_baseILj3072ES2_S2_fS2_fjLj128EEEEELb0ELb1ELb0EEEvNS_9FwdParamsE)
        /*050c*/ 	.word	0x00000000


	//----- nvinfo : EIATTR_REGCOUNT
	.align		4
.L_224:
        /*0510*/ 	.byte	0x04, 0x2f
        /*0512*/ 	.short	(.L_226 - .L_225)
	.align		4
.L_225:
        /*0514*/ 	.word	index@(_ZN10layer_norm31ln_parallel_residual_fwd_kernelINS_13Kernel_traitsI13__nv_bfloat16S2_fS2_fjLj3072ELj1ELj1ELj4ELj16ENS_18Kernel_traits_baseILj3072ES2_S2_fS2_fjLj128EEEEELb0ELb0ELb1EEEvNS_9FwdParamsE)
        /*0518*/ 	.word	0x000000a7


	//----- nvinfo : EIATTR_FRAME_SIZE
	.align		4
.L_226:
        /*051c*/ 	.byte	0x04, 0x11
        /*051e*/ 	.short	(.L_228 - .L_227)
	.align		4
.L_227:
        /*0520*/ 	.word	index@(_ZN10layer_norm31ln_parallel_residual_fwd_kernelINS_13Kernel_traitsI13__nv_bfloat16S2_fS2_fjLj3072ELj1ELj1ELj4ELj16ENS_18Kernel_traits_baseILj3072ES2_S2_fS2_fjLj128EEEEELb0ELb0ELb1EEEvNS_9FwdParamsE)
        /*0524*/ 	.word	0x00000000


	//----- nvinfo : EIATTR_REGCOUNT
	.align		4
.L_228:
        /*0528*/ 	.byte	0x04, 0x2f
        /*052a*/ 	.short	(.L_230 - .L_229)
	.align		4
.L_229:
        /*052c*/ 	.word	index@(_ZN10layer_norm31ln_parallel_residual_fwd_kernelINS_13Kernel_traitsI13__nv_bfloat16S2_fS2_fjLj3072ELj1ELj1ELj4ELj16ENS_18Kernel_traits_baseILj3072ES2_S2_fS2_fjLj128EEEEELb0ELb0ELb0EEEvNS_9FwdParamsE)
        /*0530*/ 	.word	0x000000a1


	//----- nvinfo : EIATTR_FRAME_SIZE
	.align		4
.L_230:
        /*0534*/ 	.byte	0x04, 0x11
        /*0536*/ 	.short	(.L_232 - .L_231)
	.align		4
.L_231:
        /*0538*/ 	.word	index@(_ZN10layer_norm31ln_parallel_residual_fwd_kernelINS_13Kernel_traitsI13__nv_bfloat16S2_fS2_fjLj3072ELj1ELj1ELj4ELj16ENS_18Kernel_traits_baseILj3072ES2_S2_fS2_fjLj128EEEEELb0ELb0ELb0EEEvNS_9FwdParamsE)
        /*053c*/ 	.word	0x00000000


	//----- nvinfo : EIATTR_REGCOUNT
	.align		4
.L_232:
        /*0540*/ 	.byte	0x04, 0x2f
        /*0542*/ 	.short	(.L_234 - .L_233)
	.align		4
.L_233:
        /*0544*/ 	.word	index@(_ZN10layer_norm31ln_parallel_residual_fwd_kernelINS_13Kernel_traitsIf13__nv_bfloat16S2_S2_fjLj3072ELj1ELj1ELj4ELj16ENS_18Kernel_traits_baseILj3072EfS2_S2_S2_fjLj128EEEEELb1ELb1ELb1EEEvNS_9FwdParamsE)
        /*0548*/ 	.word	0x0000007f


	//----- nvinfo : EIATTR_FRAME_SIZE
	.align		4
.L_234:
        /*054c*/ 	.byte	0x04, 0x11
        /*054e*/ 	.short	(.L_236 - .L_235)
	.align		4
.L_235:
        /*0550*/ 	.word	index@(_ZN10layer_norm31ln_parallel_residual_fwd_kernelINS_13Kernel_traitsIf13__nv_bfloat16S2_S2_fjLj3072ELj1ELj1ELj4ELj16ENS_18Kernel_traits_baseILj3072EfS2_S2_S2_fjLj128EEEEELb1ELb1ELb1EEEvNS_9FwdParamsE)
        /*0554*/ 	.word	0x00000000


	//----- nvinfo : EIATTR_REGCOUNT
	.align		4
.L_236:
        /*0558*/ 	.byte	0x04, 0x2f
        /*055a*/ 	.short	(.L_238 - .L_237)
	.align		4
.L_237:
        /*055c*/ 	.word	index@(_ZN10layer_norm31ln_parallel_residual_fwd_kernelINS_13Kernel_traitsIf13__nv_bfloat16S2_S2_fjLj3072ELj1ELj1ELj4ELj16ENS_18Kernel_traits_baseILj3072EfS2_S2_S2_fjLj128EEEEELb1ELb1ELb0EEEvNS_9FwdParamsE)
        /*0560*/ 	.word	0x0000007f


	//----- nvinfo : EIATTR_FRAME_SIZE
	.align		4
.L_238:
        /*0564*/ 	.byte	0x04, 0x11
        /*0566*/ 	.short	(.L_240 - .L_239)
	.align		4
.L_239:
        /*0568*/ 	.word	index@(_ZN10layer_norm31ln_parallel_residual_fwd_kernelINS_13Kernel_traitsIf13__nv_bfloat16S2_S2_fjLj3072ELj1ELj1ELj4ELj16ENS_18Kernel_traits_baseILj3072EfS2_S2_S2_fjLj128EEEEELb1ELb1ELb0EEEvNS_9FwdParamsE)
        /*056c*/ 	.word	0x00000000


	//----- nvinfo : EIATTR_REGCOUNT
	.align		4
.L_240:
        /*0570*/ 	.byte	0x04, 0x2f
        /*0572*/ 	.short	(.L_242 - .L_241)
	.align		4
.L_241:
        /*0574*/ 	.word	index@(_ZN10layer_norm31ln_parallel_residual_fwd_kernelINS_13Kernel_traitsIf13__nv_bfloat16S2_S2_fjLj3072ELj1ELj1ELj4ELj16ENS_18Kernel_traits_baseILj3072EfS2_S2_S2_fjLj128EEEEELb1ELb0ELb1EEEvNS_9FwdParamsE)
        /*0578*/ 	.word	0x000000a8


	//----- nvinfo : EIATTR_FRAME_SIZE
	.align		4
.L_242:
        /*057c*/ 	.byte	0x04, 0x11
        /*057e*/ 	.short	(.L_244 - .L_243)
	.align		4
.L_243:
        /*0580*/ 	.word	index@(_ZN10layer_norm31ln_parallel_residual_fwd_kernelINS_13Kernel_traitsIf13__nv_bfloat16S2_S2_fjLj3072ELj1ELj1ELj4ELj16ENS_18Kernel_traits_baseILj3072EfS2_S2_S2_fjLj128EEEEELb1ELb0ELb1EEEvNS_9FwdParamsE)
        /*0584*/ 	.word	0x00000000


	//----- nvinfo : EIATTR_REGCOUNT
	.align		4
.L_244:
        /*0588*/ 	.byte	0x04, 0x2f
        /*058a*/ 	.short	(.L_246 - .L_245)
	.align		4
.L_245:
        /*058c*/ 	.word	index@(_ZN10layer_norm31ln_parallel_residual_fwd_kernelINS_13Kernel_traitsIf13__nv_bfloat16S2_S2_fjLj3072ELj1ELj1ELj4ELj16ENS_18Kernel_traits_baseILj3072EfS2_S2_S2_fjLj128EEEEELb1ELb0ELb0EEEvNS_9FwdParamsE)
        /*0590*/ 	.word	0x000000de


	//----- nvinfo : EIATTR_FRAME_SIZE
	.align		4
.L_246:
        /*0594*/ 	.byte	0x04, 0x11
        /*0596*/ 	.short	(.L_248 - .L_247)
	.align		4
.L_247:
        /*0598*/ 	.word	index@(_ZN10layer_norm31ln_parallel_residual_fwd_kernelINS_13Kernel_traitsIf13__nv_bfloat16S2_S2_fjLj3072ELj1ELj1ELj4ELj16ENS_18Kernel_traits_baseILj3072EfS2_S2_S2_fjLj128EEEEELb1ELb0ELb0EEEvNS_9FwdParamsE)
        /*059c*/ 	.word	0x00000000


	//----- nvinfo : EIATTR_REGCOUNT
	.align		4
.L_248:
        /*05a0*/ 	.byte	0x04, 0x2f
        /*05a2*/ 	.short	(.L_250 - .L_249)
	.align		4
.L_249:
        /*05a4*/ 	.word	index@(_ZN10layer_norm31ln_parallel_residual_fwd_kernelINS_13Kernel_traitsIf13__nv_bfloat16S2_S2_fjLj3072ELj1ELj1ELj4ELj16ENS_18Kernel_traits_baseILj3072EfS2_S2_S2_fjLj128EEEEELb0ELb1ELb1EEEvNS_9FwdParamsE)
        /*05a8*/ 	.word	0x00000080


	//----- nvinfo : EIATTR_FRAME_SIZE
	.align		4
.L_250:
        /*05ac*/ 	.byte	0x04, 0x11
        /*05ae*/ 	.short	(.L_252 - .L_251)
	.align		4
.L_251:
        /*05b0*/ 	.word	index@(_ZN10layer_norm31ln_parallel_residual_fwd_kernelINS_13Kernel_traitsIf13__nv_bfloat16S2_S2_fjLj3072ELj1ELj1ELj4ELj16ENS_18Kernel_traits_baseILj3072EfS2_S2_S2_fjLj128EEEEELb0ELb1ELb1EEEvNS_9FwdParamsE)
        /*05b4*/ 	.word	0x00000000


	//----- nvinfo : EIATTR_REGCOUNT
	.align		4
.L_252:
        /*05b8*/ 	.byte	0x04, 0x2f
        /*05ba*/ 	.short	(.L_254 - .L_253)
	.align		4
.L_253:
        /*05bc*/ 	.word	index@(_ZN10layer_norm31ln_parallel_residual_fwd_kernelINS_13Kernel_traitsIf13__nv_bfloat16S2_S2_fjLj3072ELj1ELj1ELj4ELj16ENS_18Kernel_traits_baseILj3072EfS2_S2_S2_fjLj128EEEEELb0ELb1ELb0EEEvNS_9FwdParamsE)
        /*05c0*/ 	.word	0x00000080


	//----- nvinfo : EIATTR_FRAME_SIZE
	.align		4
.L_254:
        /*05c4*/ 	.byte	0x04, 0x11
        /*05c6*/ 	.short	(.L_256 - .L_255)
	.align		4
.L_255:
        /*05c8*/ 	.word	index@(_ZN10layer_norm31ln_parallel_residual_fwd_kernelINS_13Kernel_traitsIf13__nv_bfloat16S2_S2_fjLj3072ELj1ELj1ELj4ELj16ENS_18Kernel_traits_baseILj3072EfS2_S2_S2_fjLj128EEEEELb0ELb1ELb0EEEvNS_9FwdParamsE)
        /*05cc*/ 	.word	0x00000000


	//----- nvinfo : EIATTR_REGCOUNT
	.align		4
.L_256:
        /*05d0*/ 	.byte	0x04, 0x2f
        /*05d2*/ 	.short	(.L_258 - .L_257)
	.align		4
.L_257:
        /*05d4*/ 	.word	index@(_ZN10layer_norm31ln_parallel_residual_fwd_kernelINS_13Kernel_traitsIf13__nv_bfloat16S2_S2_fjLj3072ELj1ELj1ELj4ELj16ENS_18Kernel_traits_baseILj3072EfS2_S2_S2_fjLj128EEEEELb0ELb0ELb1EEEvNS_9FwdParamsE)
        /*05d8*/ 	.word	0x000000a8


	//----- nvinfo : EIATTR_FRAME_SIZE
	.align		4
.L_258:
        /*05dc*/ 	.byte	0x04, 0x11
        /*05de*/ 	.short	(.L_260 - .L_259)
	.align		4
.L_259:
        /*05e0*/ 	.word	index@(_ZN10layer_norm31ln_parallel_residual_fwd_kernelINS_13Kernel_traitsIf13__nv_bfloat16S2_S2_fjLj3072ELj1ELj1ELj4ELj16ENS_18Kernel_traits_baseILj3072EfS2_S2_S2_fjLj128EEEEELb0ELb0ELb1EEEvNS_9FwdParamsE)
        /*05e4*/ 	.word	0x00000000


	//----- nvinfo : EIATTR_REGCOUNT
	.align		4
.L_260:
        /*05e8*/ 	.byte	0x04, 0x2f
        /*05ea*/ 	.short	(.L_262 - .L_261)
	.align		4
.L_261:
        /*05ec*/ 	.word	index@(_ZN10layer_norm31ln_parallel_residual_fwd_kernelINS_13Kernel_traitsIf13__nv_bfloat16S2_S2_fjLj3072ELj1ELj1ELj4ELj16ENS_18Kernel_traits_baseILj3072EfS2_S2_S2_fjLj128EEEEELb0ELb0ELb0EEEvNS_9FwdParamsE)
        /*05f0*/ 	.word	0x000000a0


	//----- nvinfo : EIATTR_FRAME_SIZE
	.align		4
.L_262:
        /*05f4*/ 	.byte	0x04, 0x11
        /*05f6*/ 	.short	(.L_264 - .L_263)
	.align		4
.L_263:
        /*05f8*/ 	.word	index@(_ZN10layer_norm31ln_parallel_residual_fwd_kernelINS_13Kernel_traitsIf13__nv_bfloat16S2_S2_fjLj3072ELj1ELj1ELj4ELj16ENS_18Kernel_traits_baseILj3072EfS2_S2_S2_fjLj128EEEEELb0ELb0ELb0EEEvNS_9FwdParamsE)
        /*05fc*/ 	.word	0x00000000


	//----- nvinfo : EIATTR_REGCOUNT
	.align		4
.L_264:
        /*0600*/ 	.byte	0x04, 0x2f
        /*0602*/ 	.short	(.L_266 - .L_265)
	.align		4
.L_265:
        /*0604*/ 	.word	index@(_ZN10layer_norm31ln_parallel_residual_fwd_kernelINS_13Kernel_traitsI6__halfS2_S2_S2_fjLj3072ELj1ELj1ELj4ELj16ENS_18Kernel_traits_baseILj3072ES2_S2_S2_S2_fjLj128EEEEELb1ELb1ELb1EEEvNS_9FwdParamsE)
        /*0608*/ 	.word	0x00000080


	//----- nvinfo : EIATTR_FRAME_SIZE
	.align		4
.L_266:
        /*060c*/ 	.byte	0x04, 0x11
        /*060e*/ 	.short	(.L_268 - .L_267)
	.align		4
.L_267:
        /*0610*/ 	.word	index@(_ZN10layer_norm31ln_parallel_residual_fwd_kernelINS_13Kernel_traitsI6__halfS2_S2_S2_fjLj3072ELj1ELj1ELj4ELj16ENS_18Kernel_traits_baseILj3072ES2_S2_S2_S2_fjLj128EEEEELb1ELb1ELb1EEEvNS_9FwdParamsE)
        /*0614*/ 	.word	0x00000000


	//----- nvinfo : EIATTR_REGCOUNT
	.align		4
.L_268:
        /*0618*/ 	.byte	0x04, 0x2f
        /*061a*/ 	.short	(.L_270 - .L_269)
	.align		4
.L_269:
        /*061c*/ 	.word	index@(_ZN10layer_norm31ln_parallel_residual_fwd_kernelINS_13Kernel_traitsI6__halfS2_S2_S2_fjLj3072ELj1ELj1ELj4ELj16ENS_18Kernel_traits_baseILj3072ES2_S2_S2_S2_fjLj128EEEEELb1ELb1ELb0EEEvNS_9FwdParamsE)
        /*0620*/ 	.word	0x00000080


	//----- nvinfo : EIATTR_FRAME_SIZE
	.align		4
.L_270:
        /*0624*/ 	.byte	0x04, 0x11
        /*0626*/ 	.short	(.L_272 - .L_271)
	.align		4
.L_271:
        /*0628*/ 	.word	index@(_ZN10layer_norm31ln_parallel_residual_fwd_kernelINS_13Kernel_traitsI6__halfS2_S2_S2_fjLj3072ELj1ELj1ELj4ELj16ENS_18Kernel_traits_baseILj3072ES2_S2_S2_S2_fjLj128EEEEELb1ELb1ELb0EEEvNS_9FwdParamsE)
        /*062c*/ 	.word	0x00000000


	//----- nvinfo : EIATTR_REGCOUNT
	.align		4
.L_272:
        /*0630*/ 	.byte	0x04, 0x2f
        /*0632*/ 	.short	(.L_274 - .L_273)
	.align		4
.L_273:
        /*0634*/ 	.word	index@(_ZN10layer_norm31ln_parallel_residual_fwd_kernelINS_13Kernel_traitsI6__halfS2_S2_S2_fjLj3072ELj1ELj1ELj4ELj16ENS_18Kernel_traits_baseILj3072ES2_S2_S2_S2_fjLj128EEEEELb1ELb0ELb1EEEvNS_9FwdParamsE)
        /*0638*/ 	.word	0x000000a6


	//----- nvinfo : EIATTR_FRAME_SIZE
	.align		4
.L_274:
        /*063c*/ 	.byte	0x04, 0x11
        /*063e*/ 	.short	(.L_276 - .L_275)
	.align		4
.L_275:
        /*0640*/ 	.word	index@(_ZN10layer_norm31ln_parallel_residual_fwd_kernelINS_13Kernel_traitsI6__halfS2_S2_S2_fjLj3072ELj1ELj1ELj4ELj16ENS_18Kernel_traits_baseILj3072ES2_S2_S2_S2_fjLj128EEEEELb1ELb0ELb1EEEvNS_9FwdParamsE)
        /*0644*/ 	.word	0x00000000


	//----- nvinfo : EIATTR_REGCOUNT
	.align		4
.L_276:
        /*0648*/ 	.byte	0x04, 0x2f
        /*064a*/ 	.short	(.L_278 - .L_277)
	.align		4
.L_277:
        /*064c*/ 	.word	index@(_ZN10layer_norm31ln_parallel_residual_fwd_kernelINS_13Kernel_traitsI6__halfS2_S2_S2_fjLj3072ELj1ELj1ELj4ELj16ENS_18Kernel_traits_baseILj3072ES2_S2_S2_S2_fjLj128EEEEELb1ELb0ELb0EEEvNS_9FwdParamsE)
        /*0650*/ 	.word	0x000000de


	//----- nvinfo : EIATTR_FRAME_SIZE
	.align		4
.L_278:
        /*0654*/ 	.byte	0x04, 0x11
        /*0656*/ 	.short	(.L_280 - .L_279)
	.align		4
.L_279:
        /*0658*/ 	.word	index@(_ZN10layer_norm31ln_parallel_residual_fwd_kernelINS_13Kernel_traitsI6__halfS2_S2_S2_fjLj3072ELj1ELj1ELj4ELj16ENS_18Kernel_traits_baseILj3072ES2_S2_S2_S2_fjLj128EEEEELb1ELb0ELb0EEEvNS_9FwdParamsE)
        /*065c*/ 	.word	0x00000000


	//----- nvinfo : EIATTR_REGCOUNT
	.align		4
.L_280:
        /*0660*/ 	.byte	0x04, 0x2f
        /*0662*/ 	.short	(.L_282 - .L_281)
	.align		4
.L_281:
        /*0664*/ 	.word	index@(_ZN10layer_norm31ln_parallel_residual_fwd_kernelINS_13Kernel_traitsI6__halfS2_S2_S2_fjLj3072ELj1ELj1ELj4ELj16ENS_18Kernel_traits_baseILj3072ES2_S2_S2_S2_fjLj128EEEEELb0ELb1ELb1EEEvNS_9FwdParamsE)
        /*0668*/ 	.word	0x00000080


	//----- nvinfo : EIATTR_FRAME_SIZE
	.align		4
.L_282:
        /*066c*/ 	.byte	0x04, 0x11
        /*066e*/ 	.short	(.L_284 - .L_283)
	.align		4
.L_283:
        /*0670*/ 	.word	index@(_ZN10layer_norm31ln_parallel_residual_fwd_kernelINS_13Kernel_traitsI6__halfS2_S2_S2_fjLj3072ELj1ELj1ELj4ELj16ENS_18Kernel_traits_baseILj3072ES2_S2_S2_S2_fjLj128EEEEELb0ELb1ELb1EEEvNS_9FwdParamsE)
        /*0674*/ 	.word	0x00000000


	//----- nvinfo : EIATTR_REGCOUNT
	.align		4
.L_284:
        /*0678*/ 	.byte	0x04, 0x2f
        /*067a*/ 	.short	(.L_286 - .L_285)
	.align		4
.L_285:
        /*067c*/ 	.word	index@(_ZN10layer_norm31ln_parallel_residual_fwd_kernelINS_13Kernel_traitsI6__halfS2_S2_S2_fjLj3072ELj1ELj1ELj4ELj16ENS_18Kernel_traits_baseILj3072ES2_S2_S2_S2_fjLj128EEEEELb0ELb1ELb0EEEvNS_9FwdParamsE)
        /*0680*/ 	.word	0x0000007e


	//----- nvinfo : EIATTR_FRAME_SIZE
	.align		4
.L_286:
        /*0684*/ 	.byte	0x04, 0x11
        /*0686*/ 	.short	(.L_288 - .L_287)
	.align		4
.L_287:
        /*0688*/ 	.word	index@(_ZN10layer_norm31ln_parallel_residual_fwd_kernelINS_13Kernel_traitsI6__halfS2_S2_S2_fjLj3072ELj1ELj1ELj4ELj16ENS_18Kernel_traits_baseILj3072ES2_S2_S2_S2_fjLj128EEEEELb0ELb1ELb0EEEvNS_9FwdParamsE)
        /*068c*/ 	.word	0x00000000


	//----- nvinfo : EIATTR_REGCOUNT
	.align		4
.L_288:
        /*0690*/ 	.byte	0x04, 0x2f
        /*0692*/ 	.short	(.L_290 - .L_289)
	.align		4
.L_289:
        /*0694*/ 	.word	index@(_ZN10layer_norm31ln_parallel_residual_fwd_kernelINS_13Kernel_traitsI6__halfS2_S2_S2_fjLj3072ELj1ELj1ELj4ELj16ENS_18Kernel_traits_baseILj3072ES2_S2_S2_S2_fjLj128EEEEELb0ELb0ELb1EEEvNS_9FwdParamsE)
        /*0698*/ 	.word	0x000000a8


	//----- nvinfo : EIATTR_FRAME_SIZE
	.align		4
.L_290:
        /*069c*/ 	.byte	0x04, 0x11
        /*069e*/ 	.short	(.L_292 - .L_291)
	.align		4
.L_291:
        /*06a0*/ 	.word	index@(_ZN10layer_norm31ln_parallel_residual_fwd_kernelINS_13Kernel_traitsI6__halfS2_S2_S2_fjLj3072ELj1ELj1ELj4ELj16ENS_18Kernel_traits_baseILj3072ES2_S2_S2_S2_fjLj128EEEEELb0ELb0ELb1EEEvNS_9FwdParamsE)
        /*06a4*/ 	.word	0x00000000


	//----- nvinfo : EIATTR_REGCOUNT
	.align		4
.L_292:
        /*06a8*/ 	.byte	0x04, 0x2f
        /*06aa*/ 	.short	(.L_294 - .L_293)
	.align		4
.L_293:
        /*06ac*/ 	.word	index@(_ZN10layer_norm31ln_parallel_residual_fwd_kernelINS_13Kernel_traitsI6__halfS2_S2_S2_fjLj3072ELj1ELj1ELj4ELj16ENS_18Kernel_traits_baseILj3072ES2_S2_S2_S2_fjLj128EEEEELb0ELb0ELb0EEEvNS_9FwdParamsE)
        /*06b0*/ 	.word	0x000000a0


	//----- nvinfo : EIATTR_FRAME_SIZE
	.align		4
.L_294:
        /*06b4*/ 	.byte	0x04, 0x11
        /*06b6*/ 	.short	(.L_296 - .L_295)
	.align		4
.L_295:
        /*06b8*/ 	.word	index@(_ZN10layer_norm31ln_parallel_residual_fwd_kernelINS_13Kernel_traitsI6__halfS2_S2_S2_fjLj3072ELj1ELj1ELj4ELj16ENS_18Kernel_traits_baseILj3072ES2_S2_S2_S2_fjLj128EEEEELb0ELb0ELb0EEEvNS_9FwdParamsE)
        /*06bc*/ 	.word	0x00000000


	//----- nvinfo : EIATTR_REGCOUNT
	.align		4
.L_296:
        /*06c0*/ 	.byte	0x04, 0x2f
        /*06c2*/ 	.short	(.L_298 - .L_297)
	.align		4
.L_297:
        /*06c4*/ 	.word	index@(_ZN10layer_norm31ln_parallel_residual_fwd_kernelINS_13Kernel_traitsI13__nv_bfloat16S2_S2_S2_fjLj3072ELj1ELj1ELj4ELj16ENS_18Kernel_traits_baseILj3072ES2_S2_S2_S2_fjLj128EEEEELb1ELb1ELb1EEEvNS_9FwdParamsE)
        /*06c8*/ 	.word	0x00000080


	//----- nvinfo : EIATTR_FRAME_SIZE
	.align		4
.L_298:
        /*06cc*/ 	.byte	0x04, 0x11
        /*06ce*/ 	.short	(.L_300 - .L_299)
	.align		4
.L_299:
        /*06d0*/ 	.word	index@(_ZN10layer_norm31ln_parallel_residual_fwd_kernelINS_13Kernel_traitsI13__nv_bfloat16S2_S2_S2_fjLj3072ELj1ELj1ELj4ELj16ENS_18Kernel_traits_baseILj3072ES2_S2_S2_S2_fjLj128EEEEELb1ELb1ELb1EEEvNS_9FwdParamsE)
        /*06d4*/ 	.word	0x00000000


	//----- nvinfo : EIATTR_REGCOUNT
	.align		4
.L_300:
        /*06d8*/ 	.byte	0x04, 0x2f
        /*06da*/ 	.short	(.L_302 - .L_301)
	.align		4
.L_301:
        /*06dc*/ 	.word	index@(_ZN10layer_norm31ln_parallel_residual_fwd_kernelINS_13Kernel_traitsI13__nv_bfloat16S2_S2_S2_fjLj3072ELj1ELj1ELj4ELj16ENS_18Kernel_traits_baseILj3072ES2_S2_S2_S2_fjLj128EEEEELb1ELb1ELb0EEEvNS_9FwdParamsE)
        /*06e0*/ 	.word	0x0000007f


	//----- nvinfo : EIATTR_FRAME_SIZE
	.align		4
.L_302:
        /*06e4*/ 	.byte	0x04, 0x11
        /*06e6*/ 	.short	(.L_304 - .L_303)
	.align		4
.L_303:
        /*06e8*/ 	.word	index@(_ZN10layer_norm31ln_parallel_residual_fwd_kernelINS_13Kernel_traitsI13__nv_bfloat16S2_S2_S2_fjLj3072ELj1ELj1ELj4ELj16ENS_18Kernel_traits_baseILj3072ES2_S2_S2_S2_fjLj128EEEEELb1ELb1ELb0EEEvNS_9FwdParamsE)
        /*06ec*/ 	.word	0x00000000


	//----- nvinfo : EIATTR_REGCOUNT
	.align		4
.L_304:
        /*06f0*/ 	.byte	0x04, 0x2f
        /*06f2*/ 	.short	(.L_306 - .L_305)
	.align		4
.L_305:
        /*06f4*/ 	.word	index@(_ZN10layer_norm31ln_parallel_residual_fwd_kernelINS_13Kernel_traitsI13__nv_bfloat16S2_S2_S2_fjLj3072ELj1ELj1ELj4ELj16ENS_18Kernel_traits_baseILj3072ES2_S2_S2_S2_fjLj128EEEEELb1ELb0ELb1EEEvNS_9FwdParamsE)
        /*06f8*/ 	.word	0x000000a8


	//----- nvinfo : EIATTR_FRAME_SIZE
	.align		4
.L_306:
        /*06fc*/ 	.byte	0x04, 0x11
        /*06fe*/ 	.short	(.L_308 - .L_307)
	.align		4
.L_307:
        /*0700*/ 	.word	index@(_ZN10layer_norm31ln_parallel_residual_fwd_kernelINS_13Kernel_traitsI13__nv_bfloat16S2_S2_S2_fjLj3072ELj1ELj1ELj4ELj16ENS_18Kernel_traits_baseILj3072ES2_S2_S2_S2_fjLj128EEEEELb1ELb0ELb1EEEvNS_9FwdParamsE)
        /*0704*/ 	.word	0x00000000


	//----- nvinfo : EIATTR_REGCOUNT
	.align		4
.L_308:
        /*0708*/ 	.byte	0x04, 0x2f
        /*070a*/ 	.short	(.L_310 - .L_309)
	.align		4
.L_309:
        /*070c*/ 	.word	index@(_ZN10layer_norm31ln_parallel_residual_fwd_kernelINS_13Kernel_traitsI13__nv_bfloat16S2_S2_S2_fjLj3072ELj1ELj1ELj4ELj16ENS_18Kernel_traits_baseILj3072ES2_S2_S2_S2_fjLj128EEEEELb1ELb0ELb0EEEvNS_9FwdParamsE)
        /*0710*/ 	.word	0x000000de


	//----- nvinfo : EIATTR_FRAME_SIZE
	.align		4
.L_310:
        /*0714*/ 	.byte	0x04, 0x11
        /*0716*/ 	.short	(.L_312 - .L_311)
	.align		4
.L_311:
        /*0718*/ 	.word	index@(_ZN10layer_norm31ln_parallel_residual_fwd_kernelINS_13Kernel_traitsI13__nv_bfloat16S2_S2_S2_fjLj3072ELj1ELj1ELj4ELj16ENS_18Kernel_traits_baseILj3072ES2_S2_S2_S2_fjLj128EEEEELb1ELb0ELb0EEEvNS_9FwdParamsE)
        /*071c*/ 	.word	0x00000000


	//----- nvinfo : EIATTR_REGCOUNT
	.align		4
.L_312:
        /*0720*/ 	.byte	0x04, 0x2f
        /*0722*/ 	.short	(.L_314 - .L_313)
	.align		4
.L_313:
        /*0724*/ 	.word	index@(_ZN10layer_norm31ln_parallel_residual_fwd_kernelINS_13Kernel_traitsI13__nv_bfloat16S2_S2_S2_fjLj3072ELj1ELj1ELj4ELj16ENS_18Kernel_traits_baseILj3072ES2_S2_S2_S2_fjLj128EEEEELb0ELb1ELb1EEEvNS_9FwdParamsE)
        /*0728*/ 	.word	0x00000080


	//----- nvinfo : EIATTR_FRAME_SIZE
	.align		4
.L_314:
        /*072c*/ 	.byte	0x04, 0x11
        /*072e*/ 	.short	(.L_316 - .L_315)
	.align		4
.L_315:
        /*0730*/ 	.word	index@(_ZN10layer_norm31ln_parallel_residual_fwd_kernelINS_13Kernel_traitsI13__nv_bfloat16S2_S2_S2_fjLj3072ELj1ELj1ELj4ELj16ENS_18Kernel_traits_baseILj3072ES2_S2_S2_S2_fjLj128EEEEELb0ELb1ELb1EEEvNS_9FwdParamsE)
        /*0734*/ 	.word	0x00000000


	//----- nvinfo : EIATTR_REGCOUNT
	.align		4
.L_316:
        /*0738*/ 	.byte	0x04, 0x2f
        /*073a*/ 	.short	(.L_318 - .L_317)
	.align		4
.L_317:
        /*073c*/ 	.word	index@(_ZN10layer_norm31ln_parallel_residual_fwd_kernelINS_13Kernel_traitsI13__nv_bfloat16S2_S2_S2_fjLj3072ELj1ELj1ELj4ELj16ENS_18Kernel_traits_baseILj3072ES2_S2_S2_S2_fjLj128EEEEELb0ELb1ELb0EEEvNS_9FwdParamsE)
        /*0740*/ 	.word	0x0000007e


	//----- nvinfo : EIATTR_FRAME_SIZE
	.align		4
.L_318:
        /*0744*/ 	.byte	0x04, 0x11
        /*0746*/ 	.short	(.L_320 - .L_319)
	.align		4
.L_319:
        /*0748*/ 	.word	index@(_ZN10layer_norm31ln_parallel_residual_fwd_kernelINS_13Kernel_traitsI13__nv_bfloat16S2_S2_S2_fjLj3072ELj1ELj1ELj4ELj16ENS_18Kernel_traits_baseILj3072ES2_S2_S2_S2_fjLj128EEEEELb0ELb1ELb0EEEvNS_9FwdParamsE)
        /*074c*/ 	.word	0x00000000


	//----- nvinfo : EIATTR_REGCOUNT
	.align		4
.L_320:
        /*0750*/ 	.byte	0x04, 0x2f
        /*0752*/ 	.short	(.L_322 - .L_321)
	.align		4
.L_321:
        /*0754*/ 	.word	index@(_ZN10layer_norm31ln_parallel_residual_fwd_kernelINS_13Kernel_traitsI13__nv_bfloat16S2_S2_S2_fjLj3072ELj1ELj1ELj4ELj16ENS_18Kernel_traits_baseILj3072ES2_S2_S2_S2_fjLj128EEEEELb0ELb0ELb1EEEvNS_9FwdParamsE)
        /*0758*/ 	.word	0x000000a8


	//----- nvinfo : EIATTR_FRAME_SIZE
	.align		4
.L_322:
        /*075c*/ 	.byte	0x04, 0x11
        /*075e*/ 	.short	(.L_324 - .L_323)
	.align		4
.L_323:
        /*0760*/ 	.word	index@(_ZN10layer_norm31ln_parallel_residual_fwd_kernelINS_13Kernel_traitsI13__nv_bfloat16S2_S2_S2_fjLj3072ELj1ELj1ELj4ELj16ENS_18Kernel_traits_baseILj3072ES2_S2_S2_S2_fjLj128EEEEELb0ELb0ELb1EEEvNS_9FwdParamsE)
        /*0764*/ 	.word	0x00000000


	//----- nvinfo : EIATTR_REGCOUNT
	.align		4
.L_324:
        /*0768*/ 	.byte	0x04, 0x2f
        /*076a*/ 	.short	(.L_326 - .L_325)
	.align		4
.L_325:
        /*076c*/ 	.word	index@(_ZN10layer_norm31ln_parallel_residual_fwd_kernelINS_13Kernel_traitsI13__nv_bfloat16S2_S2_S2_fjLj3072ELj1ELj1ELj4ELj16ENS_18Kernel_traits_baseILj3072ES2_S2_S2_S2_fjLj128EEEEELb0ELb0ELb0EEEvNS_9FwdParamsE)
        /*0770*/ 	.word	0x000000a1


	//----- nvinfo : EIATTR_FRAME_SIZE
	.align		4
.L_326:
        /*0774*/ 	.byte	0x04, 0x11
        /*0776*/ 	.short	(.L_328 - .L_327)
	.align		4
.L_327:
        /*0778*/ 	.word	index@(_ZN10layer_norm31ln_parallel_residual_fwd_kernelINS_13Kernel_traitsI13__nv_bfloat16S2_S2_S2_fjLj3072ELj1ELj1ELj4ELj16ENS_18Kernel_traits_baseILj3072ES2_S2_S2_S2_fjLj128EEEEELb0ELb0ELb0EEEvNS_9FwdParamsE)
        /*077c*/ 	.word	0x00000000


	//----- nvinfo : EIATTR_MIN_STACK_SIZE
	.align		4
.L_328:
        /*0780*/ 	.byte	0x04, 0x12
        /*0782*/ 	.short	(.L_330 - .L_329)
	.align		4
.L_329:
        /*0784*/ 	.word	index@(_ZN10layer_norm31ln_parallel_residual_fwd_kernelINS_13Kernel_traitsI13__nv_bfloat16S2_S2_S2_fjLj3072ELj1ELj1ELj4ELj16ENS_18Kernel_traits_baseILj3072ES2_S2_S2_S2_fjLj128EEEEELb0ELb0ELb0EEEvNS_9FwdParamsE)
        /*0788*/ 	.word	0x00000000


	//----- nvinfo : EIATTR_MIN_STACK_SIZE
	.align		4
.L_330:
        /*078c*/ 	.byte	0x04, 0x12
        /*078e*/ 	.short	(.L_332 - .L_331)
	.align		4
.L_331:
        /*0790*/ 	.word	index@(_ZN10layer_norm31ln_parallel_residual_fwd_kernelINS_13Kernel_traitsI13__nv_bfloat16S2_S2_S2_fjLj3072ELj1ELj1ELj4ELj16ENS_18Kernel_traits_baseILj3072ES2_S2_S2_S2_fjLj128EEEEELb0ELb0ELb1EEEvNS_9FwdParamsE)
        /*0794*/ 	.word	0x00000000


	//----- nvinfo : EIATTR_MIN_STACK_SIZE
	.align		4
.L_332:
        /*0798*/ 	.byte	0x04, 0x12
        /*079a*/ 	.short	(.L_334 - .L_333)
	.align		4
.L_333:
        /*079c*/ 	.word	index@(_ZN10layer_norm31ln_parallel_residual_fwd_kernelINS_13Kernel_traitsI13__nv_bfloat16S2_S2_S2_fjLj3072ELj1ELj1ELj4ELj16ENS_18Kernel_traits_baseILj3072ES2_S2_S2_S2_fjLj128EEEEELb0ELb1ELb0EEEvNS_9FwdParamsE)
        /*07a0*/ 	.word	0x00000000


	//----- nvinfo : EIATTR_MIN_STACK_SIZE
	.align		4
.L_334:
        /*07a4*/ 	.byte	0x04, 0x12
        /*07a6*/ 	.short	(.L_336 - .L_335)
	.align		4
.L_335:
        /*07a8*/ 	.word	index@(_ZN10layer_norm31ln_parallel_residual_fwd_kernelINS_13Kernel_traitsI13__nv_bfloat16S2_S2_S2_fjLj3072ELj1ELj1ELj4ELj16ENS_18Kernel_traits_baseILj3072ES2_S2_S2_S2_fjLj128EEEEELb0ELb1ELb1EEEvNS_9FwdParamsE)
        /*07ac*/ 	.word	0x00000000


	//----- nvinfo : EIATTR_MIN_STACK_SIZE
	.align		4
.L_336:
        /*07b0*/ 	.byte	0x04, 0x12
        /*07b2*/ 	.short	(.L_338 - .L_337)
	.align		4
.L_337:
        /*07b4*/ 	.word	index@(_ZN10layer_norm31ln_parallel_residual_fwd_kernelINS_13Kernel_traitsI13__nv_bfloat16S2_S2_S2_fjLj3072ELj1ELj1ELj4ELj16ENS_18Kernel_traits_baseILj3072ES2_S2_S2_S2_fjLj128EEEEELb1ELb0ELb0EEEvNS_9FwdParamsE)
        /*07b8*/ 	.word	0x00000000


	//----- nvinfo : EIATTR_MIN_STACK_SIZE
	.align		4
.L_338:
        /*07bc*/ 	.byte	0x04, 0x12
        /*07be*/ 	.short	(.L_340 - .L_339)
	.align		4
.L_339:
        /*07c0*/ 	.word	index@(_ZN10layer_norm31ln_parallel_residual_fwd_kernelINS_13Kernel_traitsI13__nv_bfloat16S2_S2_S2_fjLj3072ELj1ELj1ELj4ELj16ENS_18Kernel_traits_baseILj3072ES2_S2_S2_S2_fjLj128EEEEELb1ELb0ELb1EEEvNS_9FwdParamsE)
        /*07c4*/ 	.word	0x00000000


	//----- nvinfo : EIATTR_MIN_STACK_SIZE
	.align		4
.L_340:
        /*07c8*/ 	.byte	0x04, 0x12
        /*07ca*/ 	.short	(.L_342 - .L_341)
	.align		4
.L_341:
        /*07cc*/ 	.word	index@(_ZN10layer_norm31ln_parallel_residual_fwd_kernelINS_13Kernel_traitsI13__nv_bfloat16S2_S2_S2_fjLj3072ELj1ELj1ELj4ELj16ENS_18Kernel_traits_baseILj3072ES2_S2_S2_S2_fjLj128EEEEELb1ELb1ELb0EEEvNS_9FwdParamsE)
        /*07d0*/ 	.word	0x00000000


	//----- nvinfo : EIATTR_MIN_STACK_SIZE
	.align		4
.L_342:
        /*07d4*/ 	.byte	0x04, 0x12
        /*07d6*/ 	.short	(.L_344 - .L_343)
	.align		4
.L_343:
        /*07d8*/ 	.word	index@(_ZN10layer_norm31ln_parallel_residual_fwd_kernelINS_13Kernel_traitsI13__nv_bfloat16S2_S2_S2_fjLj3072ELj1ELj1ELj4ELj16ENS_18Kernel_traits_baseILj3072ES2_S2_S2_S2_fjLj128EEEEELb1ELb1ELb1EEEvNS_9FwdParamsE)
        /*07dc*/ 	.word	0x00000000


	//----- nvinfo : EIATTR_MIN_STACK_SIZE
	.align		4
.L_344:
        /*07e0*/ 	.byte	0x04, 0x12
        /*07e2*/ 	.short	(.L_346 - .L_345)
	.align		4
.L_345:
        /*07e4*/ 	.word	index@(_ZN10layer_norm31ln_parallel_residual_fwd_kernelINS_13Kernel_traitsI6__halfS2_S2_S2_fjLj3072ELj1ELj1ELj4ELj16ENS_18Kernel_traits_baseILj3072ES2_S2_S2_S2_fjLj128EEEEELb0ELb0ELb0EEEvNS_9FwdParamsE)
        /*07e8*/ 	.word	0x00000000


	//----- nvinfo : EIATTR_MIN_STACK_SIZE
	.align		4
.L_346:
        /*07ec*/ 	.byte	0x04, 0x12
        /*07ee*/ 	.short	(.L_348 - .L_347)
	.align		4
.L_347:
        /*07f0*/ 	.word	index@(_ZN10layer_norm31ln_parallel_residual_fwd_kernelINS_13Kernel_traitsI6__halfS2_S2_S2_fjLj3072ELj1ELj1ELj4ELj16ENS_18Kernel_traits_baseILj3072ES2_S2_S2_S2_fjLj128EEEEELb0ELb0ELb1EEEvNS_9FwdParamsE)
        /*07f4*/ 	.word	0x00000000


	//----- nvinfo : EIATTR_MIN_STACK_SIZE
	.align		4
.L_348:
        /*07f8*/ 	.byte	0x04, 0x12
        /*07fa*/ 	.short	(.L_350 - .L_349)
	.align		4
.L_349:
        /*07fc*/ 	.word	index@(_ZN10layer_norm31ln_parallel_residual_fwd_kernelINS_13Kernel_traitsI6__halfS2_S2_S2_fjLj3072ELj1ELj1ELj4ELj16ENS_18Kernel_traits_baseILj3072ES2_S2_S2_S2_fjLj128EEEEELb0ELb1ELb0EEEvNS_9FwdParamsE)
        /*0800*/ 	.word	0x00000000


	//----- nvinfo : EIATTR_MIN_STACK_SIZE
	.align		4
.L_350:
        /*0804*/ 	.byte	0x04, 0x12
        /*0806*/ 	.short	(.L_352 - .L_351)
	.align		4
.L_351:
        /*0808*/ 	.word	index@(_ZN10layer_norm31ln_parallel_residual_fwd_kernelINS_13Kernel_traitsI6__halfS2_S2_S2_fjLj3072ELj1ELj1ELj4ELj16ENS_18Kernel_traits_baseILj3072ES2_S2_S2_S2_fjLj128EEEEELb0ELb1ELb1EEEvNS_9FwdParamsE)
        /*080c*/ 	.word	0x00000000


	//----- nvinfo : EIATTR_MIN_STACK_SIZE
	.align		4
.L_352:
        /*0810*/ 	.byte	0x04, 0x12
        /*0812*/ 	.short	(.L_354 - .L_353)
	.align		4
.L_353:
        /*0814*/ 	.word	index@(_ZN10layer_norm31ln_parallel_residual_fwd_kernelINS_13Kernel_traitsI6__halfS2_S2_S2_fjLj3072ELj1ELj1ELj4ELj16ENS_18Kernel_traits_baseILj3072ES2_S2_S2_S2_fjLj128EEEEELb1ELb0ELb0EEEvNS_9FwdParamsE)
        /*0818*/ 	.word	0x00000000


	//----- nvinfo : EIATTR_MIN_STACK_SIZE
	.align		4
.L_354:
        /*081c*/ 	.byte	0x04, 0x12
        /*081e*/ 	.short	(.L_356 - .L_355)
	.align		4
.L_355:
        /*0820*/ 	.word	index@(_ZN10layer_norm31ln_parallel_residual_fwd_kernelINS_13Kernel_traitsI6__halfS2_S2_S2_fjLj3072ELj1ELj1ELj4ELj16ENS_18Kernel_traits_baseILj3072ES2_S2_S2_S2_fjLj128EEEEELb1ELb0ELb1EEEvNS_9FwdParamsE)
        /*0824*/ 	.word	0x00000000


	//----- nvinfo : EIATTR_MIN_STACK_SIZE
	.align		4
.L_356:
        /*0828*/ 	.byte	0x04, 0x12
        /*082a*/ 	.short	(.L_358 - .L_357)
	.align		4
.L_357:
        /*082c*/ 	.word	index@(_ZN10layer_norm31ln_parallel_residual_fwd_kernelINS_13Kernel_traitsI6__halfS2_S2_S2_fjLj3072ELj1ELj1ELj4ELj16ENS_18Kernel_traits_baseILj3072ES2_S2_S2_S2_fjLj128EEEEELb1ELb1ELb0EEEvNS_9FwdParamsE)
        /*0830*/ 	.word	0x00000000


	//----- nvinfo : EIATTR_MIN_STACK_SIZE
	.align		4
.L_358:
        /*0834*/ 	.byte	0x04, 0x12
        /*0836*/ 	.short	(.L_360 - .L_359)
	.align		4
.L_359:
        /*0838*/ 	.word	index@(_ZN10layer_norm31ln_parallel_residual_fwd_kernelINS_13Kernel_traitsI6__halfS2_S2_S2_fjLj3072ELj1ELj1ELj4ELj16ENS_18Kernel_traits_baseILj3072ES2_S2_S2_S2_fjLj128EEEEELb1ELb1ELb1EEEvNS_9FwdParamsE)
        /*083c*/ 	.word	0x00000000


	//----- nvinfo : EIATTR_MIN_STACK_SIZE
	.align		4
.L_360:
        /*0840*/ 	.byte	0x04, 0x12
        /*0842*/ 	.short	(.L_362 - .L_361)
	.align		4
.L_361:
        /*0844*/ 	.word	index@(_ZN10layer_norm31ln_parallel_residual_fwd_kernelINS_13Kernel_traitsIf13__nv_bfloat16S2_S2_fjLj3072ELj1ELj1ELj4ELj16ENS_18Kernel_traits_baseILj3072EfS2_S2_S2_fjLj128EEEEELb0ELb0ELb0EEEvNS_9FwdParamsE)
        /*0848*/ 	.word	0x00000000


	//----- nvinfo : EIATTR_MIN_STACK_SIZE
	.align		4
.L_362:
        /*084c*/ 	.byte	0x04, 0x12
        /*084e*/ 	.short	(.L_364 - .L_363)
	.align		4
.L_363:
        /*0850*/ 	.word	index@(_ZN10layer_norm31ln_parallel_residual_fwd_kernelINS_13Kernel_traitsIf13__nv_bfloat16S2_S2_fjLj3072ELj1ELj1ELj4ELj16ENS_18Kernel_traits_baseILj3072EfS2_S2_S2_fjLj128EEEEELb0ELb0ELb1EEEvNS_9FwdParamsE)
        /*0854*/ 	.word	0x00000000


	//----- nvinfo : EIATTR_MIN_STACK_SIZE
	.align		4
.L_364:
        /*0858*/ 	.byte	0x04, 0x12
        /*085a*/ 	.short	(.L_366 - .L_365)
	.align		4
.L_365:
        /*085c*/ 	.word	index@(_ZN10layer_norm31ln_parallel_residual_fwd_kernelINS_13Kernel_traitsIf13__nv_bfloat16S2_S2_fjLj3072ELj1ELj1ELj4ELj16ENS_18Kernel_traits_baseILj3072EfS2_S2_S2_fjLj128EEEEELb0ELb1ELb0EEEvNS_9FwdParamsE)
        /*0860*/ 	.word	0x00000000


	//----- nvinfo : EIATTR_MIN_STACK_SIZE
	.align		4
.L_366:
        /*0864*/ 	.byte	0x04, 0x12
        /*0866*/ 	.short	(.L_368 - .L_367)
	.align		4
.L_367:
        /*0868*/ 	.word	index@(_ZN10layer_norm31ln_parallel_residual_fwd_kernelINS_13Kernel_traitsIf13__nv_bfloat16S2_S2_fjLj3072ELj1ELj1ELj4ELj16ENS_18Kernel_traits_baseILj3072EfS2_S2_S2_fjLj128EEEEELb0ELb1ELb1EEEvNS_9FwdParamsE)
        /*086c*/ 	.word	0x00000000


	//----- nvinfo : EIATTR_MIN_STACK_SIZE
	.align		4
.L_368:
        /*0870*/ 	.byte	0x04, 0x12
        /*0872*/ 	.short	(.L_370 - .L_369)
	.align		4
.L_369:
        /*0874*/ 	.word	index@(_ZN10layer_norm31ln_parallel_residual_fwd_kernelINS_13Kernel_traitsIf13__nv_bfloat16S2_S2_fjLj3072ELj1ELj1ELj4ELj16ENS_18Kernel_traits_baseILj3072EfS2_S2_S2_fjLj128EEEEELb1ELb0ELb0EEEvNS_9FwdParamsE)
        /*0878*/ 	.word	0x00000000


	//----- nvinfo : EIATTR_MIN_STACK_SIZE
	.align		4
.L_370:
        /*087c*/ 	.byte	0x04, 0x12
        /*087e*/ 	.short	(.L_372 - .L_371)
	.align		4
.L_371:
        /*0880*/ 	.word	index@(_ZN10layer_norm31ln_parallel_residual_fwd_kernelINS_13Kernel_traitsIf13__nv_bfloat16S2_S2_fjLj3072ELj1ELj1ELj4ELj16ENS_18Kernel_traits_baseILj3072EfS2_S2_S2_fjLj128EEEEELb1ELb0ELb1EEEvNS_9FwdParamsE)
        /*0884*/ 	.word	0x00000000


	//----- nvinfo : EIATTR_MIN_STACK_SIZE
	.align		4
.L_372:
        /*0888*/ 	.byte	0x04, 0x12
        /*088a*/ 	.short	(.L_374 - .L_373)
	.align		4
.L_373:
        /*088c*/ 	.word	index@(_ZN10layer_norm31ln_parallel_residual_fwd_kernelINS_13Kernel_traitsIf13__nv_bfloat16S2_S2_fjLj3072ELj1ELj1ELj4ELj16ENS_18Kernel_traits_baseILj3072EfS2_S2_S2_fjLj128EEEEELb1ELb1ELb0EEEvNS_9FwdParamsE)
        /*0890*/ 	.word	0x00000000


	//----- nvinfo : EIATTR_MIN_STACK_SIZE
	.align		4
.L_374:
        /*0894*/ 	.byte	0x04, 0x12
        /*0896*/ 	.short	(.L_376 - .L_375)
	.align		4
.L_375:
        /*0898*/ 	.word	index@(_ZN10layer_norm31ln_parallel_residual_fwd_kernelINS_13Kernel_traitsIf13__nv_bfloat16S2_S2_fjLj3072ELj1ELj1ELj4ELj16ENS_18Kernel_traits_baseILj3072EfS2_S2_S2_fjLj128EEEEELb1ELb1ELb1EEEvNS_9FwdParamsE)
        /*089c*/ 	.word	0x00000000


	//----- nvinfo : EIATTR_MIN_STACK_SIZE
	.align		4
.L_376:
        /*08a0*/ 	.byte	0x04, 0x12
        /*08a2*/ 	.short	(.L_378 - .L_377)
	.align		4
.L_377:
        /*08a4*/ 	.word	index@(_ZN10layer_norm31ln_parallel_residual_fwd_kernelINS_13Kernel_traitsI13__nv_bfloat16S2_fS2_fjLj3072ELj1ELj1ELj4ELj16ENS_18Kernel_traits_baseILj3072ES2_S2_fS2_fjLj128EEEEELb0ELb0ELb0EEEvNS_9FwdParamsE)
        /*08a8*/ 	.word	0x00000000


	//----- nvinfo : EIATTR_MIN_STACK_SIZE
	.align		4
.L_378:
        /*08ac*/ 	.byte	0x04, 0x12
        /*08ae*/ 	.short	(.L_380 - .L_379)
	.align		4
.L_379:
        /*08b0*/ 	.word	index@(_ZN10layer_norm31ln_parallel_residual_fwd_kernelINS_13Kernel_traitsI13__nv_bfloat16S2_fS2_fjLj3072ELj1ELj1ELj4ELj16ENS_18Kernel_traits_baseILj3072ES2_S2_fS2_fjLj128EEEEELb0ELb0ELb1EEEvNS_9FwdParamsE)
        /*08b4*/ 	.word	0x00000000


	//----- nvinfo : EIATTR_MIN_STACK_SIZE
	.align		4
.L_380:
        /*08b8*/ 	.byte	0x04, 0x12
        /*08ba*/ 	.short	(.L_382 - .L_381)
	.align		4
.L_381:
        /*08bc*/ 	.word	index@(_ZN10layer_norm31ln_parallel_residual_fwd_kernelINS_13Kernel_traitsI13__nv_bfloat16S2_fS2_fjLj3072ELj1ELj1ELj4ELj16ENS_18Kernel_traits_baseILj3072ES2_S2_fS2_fjLj128EEEEELb0ELb1ELb0EEEvNS_9FwdParamsE)
        /*08c0*/ 	.word	0x00000000


	//----- nvinfo : EIATTR_MIN_STACK_SIZE
	.align		4
.L_382:
        /*08c4*/ 	.byte	0x04, 0x12
        /*08c6*/ 	.short	(.L_384 - .L_383)
	.align		4
.L_383:
        /*08c8*/ 	.word	index@(_ZN10layer_norm31ln_parallel_residual_fwd_kernelINS_13Kernel_traitsI13__nv_bfloat16S2_fS2_fjLj3072ELj1ELj1ELj4ELj16ENS_18Kernel_traits_baseILj3072ES2_S2_fS2_fjLj128EEEEELb0ELb1ELb1EEEvNS_9FwdParamsE)
        /*08cc*/ 	.word	0x00000000


	//----- nvinfo : EIATTR_MIN_STACK_SIZE
	.align		4
.L_384:
        /*08d0*/ 	.byte	0x04, 0x12
        /*08d2*/ 	.short	(.L_386 - .L_385)
	.align		4
.L_385:
        /*08d4*/ 	.word	index@(_ZN10layer_norm31ln_parallel_residual_fwd_kernelINS_13Kernel_traitsI13__nv_bfloat16S2_fS2_fjLj3072ELj1ELj1ELj4ELj16ENS_18Kernel_traits_baseILj3072ES2_S2_fS2_fjLj128EEEEELb1ELb0ELb0EEEvNS_9FwdParamsE)
        /*08d8*/ 	.word	0x00000000


	//----- nvinfo : EIATTR_MIN_STACK_SIZE
	.align		4
.L_386:
        /*08dc*/ 	.byte	0x04, 0x12
        /*08de*/ 	.short	(.L_388 - .L_387)
	.align		4
.L_387:
        /*08e0*/ 	.word	index@(_ZN10layer_norm31ln_parallel_residual_fwd_kernelINS_13Kernel_traitsI13__nv_bfloat16S2_fS2_fjLj3072ELj1ELj1ELj4ELj16ENS_18Kernel_traits_baseILj3072ES2_S2_fS2_fjLj128EEEEELb1ELb0ELb1EEEvNS_9FwdParamsE)
        /*08e4*/ 	.word	0x00000000


	//----- nvinfo : EIATTR_MIN_STACK_SIZE
	.align		4
.L_388:
        /*08e8*/ 	.byte	0x04, 0x12
        /*08ea*/ 	.short	(.L_390 - .L_389)
	.align		4
.L_389:
        /*08ec*/ 	.word	index@(_ZN10layer_norm31ln_parallel_residual_fwd_kernelINS_13Kernel_traitsI13__nv_bfloat16S2_fS2_fjLj3072ELj1ELj1ELj4ELj16ENS_18Kernel_traits_baseILj3072ES2_S2_fS2_fjLj128EEEEELb1ELb1ELb0EEEvNS_9FwdParamsE)
        /*08f0*/ 	.word	0x00000000


	//----- nvinfo : EIATTR_MIN_STACK_SIZE
	.align		4
.L_390:
        /*08f4*/ 	.byte	0x04, 0x12
        /*08f6*/ 	.short	(.L_392 - .L_391)
	.align		4
.L_391:
        /*08f8*/ 	.word	index@(_ZN10layer_norm31ln_parallel_residual_fwd_kernelINS_13Kernel_traitsI13__nv_bfloat16S2_fS2_fjLj3072ELj1ELj1ELj4ELj16ENS_18Kernel_traits_baseILj3072ES2_S2_fS2_fjLj128EEEEELb1ELb1ELb1EEEvNS_9FwdParamsE)
        /*08fc*/ 	.word	0x00000000


	//----- nvinfo : EIATTR_MIN_STACK_SIZE
	.align		4
.L_392:
        /*0900*/ 	.byte	0x04, 0x12
        /*0902*/ 	.short	(.L_394 - .L_393)
	.align		4
.L_393:
        /*0904*/ 	.word	index@(_ZN10layer_norm31ln_parallel_residual_fwd_kernelINS_13Kernel_traitsIf13__nv_bfloat16fS2_fjLj3072ELj1ELj1ELj4ELj16ENS_18Kernel_traits_baseILj3072EfS2_fS2_fjLj128EEEEELb0ELb0ELb0EEEvNS_9FwdParamsE)
        /*0908*/ 	.word	0x00000000


	//----- nvinfo : EIATTR_MIN_STACK_SIZE
	.align		4
.L_394:
        /*090c*/ 	.byte	0x04, 0x12
        /*090e*/ 	.short	(.L_396 - .L_395)
	.align		4
.L_395:
        /*0910*/ 	.word	index@(_ZN10layer_norm31ln_parallel_residual_fwd_kernelINS_13Kernel_traitsIf13__nv_bfloat16fS2_fjLj3072ELj1ELj1ELj4ELj16ENS_18Kernel_traits_baseILj3072EfS2_fS2_fjLj128EEEEELb0ELb0ELb1EEEvNS_9FwdParamsE)
        /*0914*/ 	.word	0x00000000


	//----- nvinfo : EIATTR_MIN_STACK_SIZE
	.align		4
.L_396:
        /*0918*/ 	.byte	0x04, 0x12
        /*091a*/ 	.short	(.L_398 - .L_397)
	.align		4
.L_397:
        /*091c*/ 	.word	index@(_ZN10layer_norm31ln_parallel_residual_fwd_kernelINS_13Kernel_traitsIf13__nv_bfloat16fS2_fjLj3072ELj1ELj1ELj4ELj16ENS_18Kernel_traits_baseILj3072EfS2_fS2_fjLj128EEEEELb0ELb1ELb0EEEvNS_9FwdParamsE)
        /*0920*/ 	.word	0x00000000


	//----- nvinfo : EIATTR_MIN_STACK_SIZE
	.align		4
.L_398:
        /*0924*/ 	.byte	0x04, 0x12
        /*0926*/ 	.short	(.L_400 - .L_399)
	.align		4
.L_399:
        /*0928*/ 	.word	index@(_ZN10layer_norm31ln_parallel_residual_fwd_kernelINS_13Kernel_traitsIf13__nv_bfloat16fS2_fjLj3072ELj1ELj1ELj4ELj16ENS_18Kernel_traits_baseILj3072EfS2_fS2_fjLj128EEEEELb0ELb1ELb1EEEvNS_9FwdParamsE)
        /*092c*/ 	.word	0x00000000


	//----- nvinfo : EIATTR_MIN_STACK_SIZE
	.align		4
.L_400:
        /*0930*/ 	.byte	0x04, 0x12
        /*0932*/ 	.short	(.L_402 - .L_401)
	.align		4
.L_401:
        /*0934*/ 	.word	index@(_ZN10layer_norm31ln_parallel_residual_fwd_kernelINS_13Kernel_traitsIf13__nv_bfloat16fS2_fjLj3072ELj1ELj1ELj4ELj16ENS_18Kernel_traits_baseILj3072EfS2_fS2_fjLj128EEEEELb1ELb0ELb0EEEvNS_9FwdParamsE)
        /*0938*/ 	.word	0x00000000


	//----- nvinfo : EIATTR_MIN_STACK_SIZE
	.align		4
.L_402:
        /*093c*/ 	.byte	0x04, 0x12
        /*093e*/ 	.short	(.L_404 - .L_403)
	.align		4
.L_403:
        /*0940*/ 	.word	index@(_ZN10layer_norm31ln_parallel_residual_fwd_kernelINS_13Kernel_traitsIf13__nv_bfloat16fS2_fjLj3072ELj1ELj1ELj4ELj16ENS_18Kernel_traits_baseILj3072EfS2_fS2_fjLj128EEEEELb1ELb0ELb1EEEvNS_9FwdParamsE)
        /*0944*/ 	.word	0x00000000


	//----- nvinfo : EIATTR_MIN_STACK_SIZE
	.align		4
.L_404:
        /*0948*/ 	.byte	0x04, 0x12
        /*094a*/ 	.short	(.L_406 - .L_405)
	.align		4
.L_405:
        /*094c*/ 	.word	index@(_ZN10layer_norm31ln_parallel_residual_fwd_kernelINS_13Kernel_traitsIf13__nv_bfloat16fS2_fjLj3072ELj1ELj1ELj4ELj16ENS_18Kernel_traits_baseILj3072EfS2_fS2_fjLj128EEEEELb1ELb1ELb0EEEvNS_9FwdParamsE)
        /*0950*/ 	.word	0x00000000


	//----- nvinfo : EIATTR_MIN_STACK_SIZE
	.align		4
.L_406:
        /*0954*/ 	.byte	0x04, 0x12
        /*0956*/ 	.short	(.L_408 - .L_407)
	.align		4
.L_407:
        /*0958*/ 	.word	index@(_ZN10layer_norm31ln_parallel_residual_fwd_kernelINS_13Kernel_traitsIf13__nv_bfloat16fS2_fjLj3072ELj1ELj1ELj4ELj16ENS_18Kernel_traits_baseILj3072EfS2_fS2_fjLj128EEEEELb1ELb1ELb1EEEvNS_9FwdParamsE)
        /*095c*/ 	.word	0x00000000


	//----- nvinfo : EIATTR_MIN_STACK_SIZE
	.align		4
.L_408:
        /*0960*/ 	.byte	0x04, 0x12
        /*0962*/ 	.short	(.L_410 - .L_409)
	.align		4
.L_409:
        /*0964*/ 	.word	index@(_ZN10layer_norm31ln_parallel_residual_fwd_kernelINS_13Kernel_traitsIf6__halfS2_S2_fjLj3072ELj1ELj1ELj4ELj16ENS_18Kernel_traits_baseILj3072EfS2_S2_S2_fjLj128EEEEELb0ELb0ELb0EEEvNS_9FwdParamsE)
        /*0968*/ 	.word	0x00000000


	//----- nvinfo : EIATTR_MIN_STACK_SIZE
	.align		4
.L_410:
        /*096c*/ 	.byte	0x04, 0x12
        /*096e*/ 	.short	(.L_412 - .L_411)
	.align		4
.L_411:
        /*0970*/ 	.word	index@(_ZN10layer_norm31ln_parallel_residual_fwd_kernelINS_13Kernel_traitsIf6__halfS2_S2_fjLj3072ELj1ELj1ELj4ELj16ENS_18Kernel_traits_baseILj3072EfS2_S2_S2_fjLj128EEEEELb0ELb0ELb1EEEvNS_9FwdParamsE)
        /*0974*/ 	.word	0x00000000


	//----- nvinfo : EIATTR_MIN_STACK_SIZE
	.align		4
.L_412:
        /*0978*/ 	.byte	0x04, 0x12
        /*097a*/ 	.short	(.L_414 - .L_413)
	.align		4
.L_413:
        /*097c*/ 	.word	index@(_ZN10layer_norm31ln_parallel_residual_fwd_kernelINS_13Kernel_traitsIf6__halfS2_S2_fjLj3072ELj1ELj1ELj4ELj16ENS_18Kernel_traits_baseILj3072EfS2_S2_S2_fjLj128EEEEELb0ELb1ELb0EEEvNS_9FwdParamsE)
        /*0980*/ 	.word	0x00000000


	//----- nvinfo : EIATTR_MIN_STACK_SIZE
	.align		4
.L_414:
        /*0984*/ 	.byte	0x04, 0x12
        /*0986*/ 	.short	(.L_416 - .L_415)
	.align		4
.L_415:
        /*0988*/ 	.word	index@(_ZN10layer_norm31ln_parallel_residual_fwd_kernelINS_13Kernel_traitsIf6__halfS2_S2_fjLj3072ELj1ELj1ELj4ELj16ENS_18Kernel_traits_baseILj3072EfS2_S2_S2_fjLj128EEEEELb0ELb1ELb1EEEvNS_9FwdParamsE)
        /*098c*/ 	.word	0x00000000


	//----- nvinfo : EIATTR_MIN_STACK_SIZE
	.align		4
.L_416:
        /*0990*/ 	.byte	0x04, 0x12
        /*0992*/ 	.short	(.L_418 - .L_417)
	.align		4
.L_417:
        /*0994*/ 	.word	index@(_ZN10layer_norm31ln_parallel_residual_fwd_kernelINS_13Kernel_traitsIf6__halfS2_S2_fjLj3072ELj1ELj1ELj4ELj16ENS_18Kernel_traits_baseILj3072EfS2_S2_S2_fjLj128EEEEELb1ELb0ELb0EEEvNS_9FwdParamsE)
        /*0998*/ 	.word	0x00000000


	//----- nvinfo : EIATTR_MIN_STACK_SIZE
	.align		4
.L_418:
        /*099c*/ 	.byte	0x04, 0x12
        /*099e*/ 	.short	(.L_420 - .L_419)
	.align		4
.L_419:
        /*09a0*/ 	.word	index@(_ZN10layer_norm31ln_parallel_residual_fwd_kernelINS_13Kernel_traitsIf6__halfS2_S2_fjLj3072ELj1ELj1ELj4ELj16ENS_18Kernel_traits_baseILj3072EfS2_S2_S2_fjLj128EEEEELb1ELb0ELb1EEEvNS_9FwdParamsE)
        /*09a4*/ 	.word	0x00000000


	//----- nvinfo : EIATTR_MIN_STACK_SIZE
	.align		4
.L_420:
        /*09a8*/ 	.byte	0x04, 0x12
        /*09aa*/ 	.short	(.L_422 - .L_421)
	.align		4
.L_421:
        /*09ac*/ 	.word	index@(_ZN10layer_norm31ln_parallel_residual_fwd_kernelINS_13Kernel_traitsIf6__halfS2_S2_fjLj3072ELj1ELj1ELj4ELj16ENS_18Kernel_traits_baseILj3072EfS2_S2_S2_fjLj128EEEEELb1ELb1ELb0EEEvNS_9FwdParamsE)
        /*09b0*/ 	.word	0x00000000


	//----- nvinfo : EIATTR_MIN_STACK_SIZE
	.align		4
.L_422:
        /*09b4*/ 	.byte	0x04, 0x12
        /*09b6*/ 	.short	(.L_424 - .L_423)
	.align		4
.L_423:
        /*09b8*/ 	.word	index@(_ZN10layer_norm31ln_parallel_residual_fwd_kernelINS_13Kernel_traitsIf6__halfS2_S2_fjLj3072ELj1ELj1ELj4ELj16ENS_18Kernel_traits_baseILj3072EfS2_S2_S2_fjLj128EEEEELb1ELb1ELb1EEEvNS_9FwdParamsE)
        /*09bc*/ 	.word	0x00000000


	//----- nvinfo : EIATTR_MIN_STACK_SIZE
	.align		4
.L_424:
        /*09c0*/ 	.byte	0x04, 0x12
        /*09c2*/ 	.short	(.L_426 - .L_425)
	.align		4
.L_425:
        /*09c4*/ 	.word	index@(_ZN10layer_norm31ln_parallel_residual_fwd_kernelINS_13Kernel_traitsI6__halfS2_fS2_fjLj3072ELj1ELj1ELj4ELj16ENS_18Kernel_traits_baseILj3072ES2_S2_fS2_fjLj128EEEEELb0ELb0ELb0EEEvNS_9FwdParamsE)
        /*09c8*/ 	.word	0x00000000


	//----- nvinfo : EIATTR_MIN_STACK_SIZE
	.align		4
.L_426:
        /*09cc*/ 	.byte	0x04, 0x12
        /*09ce*/ 	.short	(.L_428 - .L_427)
	.align		4
.L_427:
        /*09d0*/ 	.word	index@(_ZN10layer_norm31ln_parallel_residual_fwd_kernelINS_13Kernel_traitsI6__halfS2_fS2_fjLj3072ELj1ELj1ELj4ELj16ENS_18Kernel_traits_baseILj3072ES2_S2_fS2_fjLj128EEEEELb0ELb0ELb1EEEvNS_9FwdParamsE)
        /*09d4*/ 	.word	0x00000000


	//----- nvinfo : EIATTR_MIN_STACK_SIZE
	.align		4
.L_428:
        /*09d8*/ 	.byte	0x04, 0x12
        /*09da*/ 	.short	(.L_430 - .L_429)
	.align		4
.L_429:
        /*09dc*/ 	.word	index@(_ZN10layer_norm31ln_parallel_residual_fwd_kernelINS_13Kernel_traitsI6__halfS2_fS2_fjLj3072ELj1ELj1ELj4ELj16ENS_18Kernel_traits_baseILj3072ES2_S2_fS2_fjLj128EEEEELb0ELb1ELb0EEEvNS_9FwdParamsE)
        /*09e0*/ 	.word	0x00000000


	//----- nvinfo : EIATTR_MIN_STACK_SIZE
	.align		4
.L_430:
        /*09e4*/ 	.byte	0x04, 0x12
        /*09e6*/ 	.short	(.L_432 - .L_431)
	.align		4
.L_431:
        /*09e8*/ 	.word	index@(_ZN10layer_norm31ln_parallel_residual_fwd_kernelINS_13Kernel_traitsI6__halfS2_fS2_fjLj3072ELj1ELj1ELj4ELj16ENS_18Kernel_traits_baseILj3072ES2_S2_fS2_fjLj128EEEEELb0ELb1ELb1EEEvNS_9FwdParamsE)
        /*09ec*/ 	.word	0x00000000


	//----- nvinfo : EIATTR_MIN_STACK_SIZE
	.align		4
.L_432:
        /*09f0*/ 	.byte	0x04, 0x12
        /*09f2*/ 	.short	(.L_434 - .L_433)
	.align		4
.L_433:
        /*09f4*/ 	.word	index@(_ZN10layer_norm31ln_parallel_residual_fwd_kernelINS_13Kernel_traitsI6__halfS2_fS2_fjLj3072ELj1ELj1ELj4ELj16ENS_18Kernel_traits_baseILj3072ES2_S2_fS2_fjLj128EEEEELb1ELb0ELb0EEEvNS_9FwdParamsE)
        /*09f8*/ 	.word	0x00000000


	//----- nvinfo : EIATTR_MIN_STACK_SIZE
	.align		4
.L_434:
        /*09fc*/ 	.byte	0x04, 0x12
        /*09fe*/ 	.short	(.L_436 - .L_435)
	.align		4
.L_435:
        /*0a00*/ 	.word	index@(_ZN10layer_norm31ln_parallel_residual_fwd_kernelINS_13Kernel_traitsI6__halfS2_fS2_fjLj3072ELj1ELj1ELj4ELj16ENS_18Kernel_traits_baseILj3072ES2_S2_fS2_fjLj128EEEEELb1ELb0ELb1EEEvNS_9FwdParamsE)
        /*0a04*/ 	.word	0x00000000


	//----- nvinfo : EIATTR_MIN_STACK_SIZE
	.align		4
.L_436:
        /*0a08*/ 	.byte	0x04, 0x12
        /*0a0a*/ 	.short	(.L_438 - .L_437)
	.align		4
.L_437:
        /*0a0c*/ 	.word	index@(_ZN10layer_norm31ln_parallel_residual_fwd_kernelINS_13Kernel_traitsI6__halfS2_fS2_fjLj3072ELj1ELj1ELj4ELj16ENS_18Kernel_traits_baseILj3072ES2_S2_fS2_fjLj128EEEEELb1ELb1ELb0EEEvNS_9FwdParamsE)
        /*0a10*/ 	.word	0x00000000


	//----- nvinfo : EIATTR_MIN_STACK_SIZE
	.align		4
.L_438:
        /*0a14*/ 	.byte	0x04, 0x12
        /*0a16*/ 	.short	(.L_440 - .L_439)
	.align		4
.L_439:
        /*0a18*/ 	.word	index@(_ZN10layer_norm31ln_parallel_residual_fwd_kernelINS_13Kernel_traitsI6__halfS2_fS2_fjLj3072ELj1ELj1ELj4ELj16ENS_18Kernel_traits_baseILj3072ES2_S2_fS2_fjLj128EEEEELb1ELb1ELb1EEEvNS_9FwdParamsE)
        /*0a1c*/ 	.word	0x00000000


	//----- nvinfo : EIATTR_MIN_STACK_SIZE
	.align		4
.L_440:
        /*0a20*/ 	.byte	0x04, 0x12
        /*0a22*/ 	.short	(.L_442 - .L_441)
	.align		4
.L_441:
        /*0a24*/ 	.word	index@(_ZN10layer_norm31ln_parallel_residual_fwd_kernelINS_13Kernel_traitsIf6__halffS2_fjLj3072ELj1ELj1ELj4ELj16ENS_18Kernel_traits_baseILj3072EfS2_fS2_fjLj128EEEEELb0ELb0ELb0EEEvNS_9FwdParamsE)
        /*0a28*/ 	.word	0x00000000


	//----- nvinfo : EIATTR_MIN_STACK_SIZE
	.align		4
.L_442:
        /*0a2c*/ 	.byte	0x04, 0x12
        /*0a2e*/ 	.short	(.L_444 - .L_443)
	.align		4
.L_443:
        /*0a30*/ 	.word	index@(_ZN10layer_norm31ln_parallel_residual_fwd_kernelINS_13Kernel_traitsIf6__halffS2_fjLj3072ELj1ELj1ELj4ELj16ENS_18Kernel_traits_baseILj3072EfS2_fS2_fjLj128EEEEELb0ELb0ELb1EEEvNS_9FwdParamsE)
        /*0a34*/ 	.word	0x00000000


	//----- nvinfo : EIATTR_MIN_STACK_SIZE
	.align		4
.L_444:
        /*0a38*/ 	.byte	0x04, 0x12
        /*0a3a*/ 	.short	(.L_446 - .L_445)
	.align		4
.L_445:
        /*0a3c*/ 	.word	index@(_ZN10layer_norm31ln_parallel_residual_fwd_kernelINS_13Kernel_traitsIf6__halffS2_fjLj3072ELj1ELj1ELj4ELj16ENS_18Kernel_traits_baseILj3072EfS2_fS2_fjLj128EEEEELb0ELb1ELb0EEEvNS_9FwdParamsE)
        /*0a40*/ 	.word	0x00000000


	//----- nvinfo : EIATTR_MIN_STACK_SIZE
	.align		4
.L_446:
        /*0a44*/ 	.byte	0x04, 0x12
        /*0a46*/ 	.short	(.L_448 - .L_447)
	.align		4
.L_447:
        /*0a48*/ 	.word	index@(_ZN10layer_norm31ln_parallel_residual_fwd_kernelINS_13Kernel_traitsIf6__halffS2_fjLj3072ELj1ELj1ELj4ELj16ENS_18Kernel_traits_baseILj3072EfS2_fS2_fjLj128EEEEELb0ELb1ELb1EEEvNS_9FwdParamsE)
        /*0a4c*/ 	.word	0x00000000


	//----- nvinfo : EIATTR_MIN_STACK_SIZE
	.align		4
.L_448:
        /*0a50*/ 	.byte	0x04, 0x12
        /*0a52*/ 	.short	(.L_450 - .L_449)
	.align		4
.L_449:
        /*0a54*/ 	.word	index@(_ZN10layer_norm31ln_parallel_residual_fwd_kernelINS_13Kernel_traitsIf6__halffS2_fjLj3072ELj1ELj1ELj4ELj16ENS_18Kernel_traits_baseILj3072EfS2_fS2_fjLj128EEEEELb1ELb0ELb0EEEvNS_9FwdParamsE)
        /*0a58*/ 	.word	0x00000000


	//----- nvinfo : EIATTR_MIN_STACK_SIZE
	.align		4
.L_450:
        /*0a5c*/ 	.byte	0x04, 0x12
        /*0a5e*/ 	.short	(.L_452 - .L_451)
	.align		4
.L_451:
        /*0a60*/ 	.word	index@(_ZN10layer_norm31ln_parallel_residual_fwd_kernelINS_13Kernel_traitsIf6__halffS2_fjLj3072ELj1ELj1ELj4ELj16ENS_18Kernel_traits_baseILj3072EfS2_fS2_fjLj128EEEEELb1ELb0ELb1EEEvNS_9FwdParamsE)
        /*0a64*/ 	.word	0x00000000


	//----- nvinfo : EIATTR_MIN_STACK_SIZE
	.align		4
.L_452:
        /*0a68*/ 	.byte	0x04, 0x12
        /*0a6a*/ 	.short	(.L_454 - .L_453)
	.align		4
.L_453:
        /*0a6c*/ 	.word	index@(_ZN10layer_norm31ln_parallel_residual_fwd_kernelINS_13Kernel_traitsIf6__halffS2_fjLj3072ELj1ELj1ELj4ELj16ENS_18Kernel_traits_baseILj3072EfS2_fS2_fjLj128EEEEELb1ELb1ELb0EEEvNS_9FwdParamsE)
        /*0a70*/ 	.word	0x00000000


	//----- nvinfo : EIATTR_MIN_STACK_SIZE
	.align		4
.L_454:
        /*0a74*/ 	.byte	0x04, 0x12
        /*0a76*/ 	.short	(.L_456 - .L_455)
	.align		4
.L_455:
        /*0a78*/ 	.word	index@(_ZN10layer_norm31ln_parallel_residual_fwd_kernelINS_13Kernel_traitsIf6__halffS2_fjLj3072ELj1ELj1ELj4ELj16ENS_18Kernel_traits_baseILj3072EfS2_fS2_fjLj128EEEEELb1ELb1ELb1EEEvNS_9FwdParamsE)
        /*0a7c*/ 	.word	0x00000000


	//----- nvinfo : EIATTR_MIN_STACK_SIZE
	.align		4
.L_456:
        /*0a80*/ 	.byte	0x04, 0x12
        /*0a82*/ 	.short	(.L_458 - .L_457)
	.align		4
.L_457:
        /*0a84*/ 	.word	index@(_ZN10layer_norm31ln_parallel_residual_fwd_kernelINS_13Kernel_traitsI6__halfffffjLj3072ELj1ELj1ELj4ELj16ENS_18Kernel_traits_baseILj3072ES2_ffffjLj128EEEEELb0ELb0ELb0EEEvNS_9FwdParamsE)
        /*0a88*/ 	.word	0x00000000


	//----- nvinfo : EIATTR_MIN_STACK_SIZE
	.align		4
.L_458:
        /*0a8c*/ 	.byte	0x04, 0x12
        /*0a8e*/ 	.short	(.L_460 - .L_459)
	.align		4
.L_459:
        /*0a90*/ 	.word	index@(_ZN10layer_norm31ln_parallel_residual_fwd_kernelINS_13Kernel_traitsI6__halfffffjLj3072ELj1ELj1ELj4ELj16ENS_18Kernel_traits_baseILj3072ES2_ffffjLj128EEEEELb0ELb0ELb1EEEvNS_9FwdParamsE)
        /*0a94*/ 	.word	0x00000000


	//----- nvinfo : EIATTR_MIN_STACK_SIZE
	.align		4
.L_460:
        /*0a98*/ 	.byte	0x04, 0x12
        /*0a9a*/ 	.short	(.L_462 - .L_461)
	.align		4
.L_461:
        /*0a9c*/ 	.word	index@(_ZN10layer_norm31ln_parallel_residual_fwd_kernelINS_13Kernel_traitsI6__halfffffjLj3072ELj1ELj1ELj4ELj16ENS_18Kernel_traits_baseILj3072ES2_ffffjLj128EEEEELb0ELb1ELb0EEEvNS_9FwdParamsE)
        /*0aa0*/ 	.word	0x00000000


	//----- nvinfo : EIATTR_MIN_STACK_SIZE
	.align		4
.L_462:
        /*0aa4*/ 	.byte	0x04, 0x12
        /*0aa6*/ 	.short	(.L_464 - .L_463)
	.align		4
.L_463:
        /*0aa8*/ 	.word	index@(_ZN10layer_norm31ln_parallel_residual_fwd_kernelINS_13Kernel_traitsI6__halfffffjLj3072ELj1ELj1ELj4ELj16ENS_18Kernel_traits_baseILj3072ES2_ffffjLj128EEEEELb0ELb1ELb1EEEvNS_9FwdParamsE)
        /*0aac*/ 	.word	0x00000000


	//----- nvinfo : EIATTR_MIN_STACK_SIZE
	.align		4
.L_464:
        /*0ab0*/ 	.byte	0x04, 0x12
        /*0ab2*/ 	.short	(.L_466 - .L_465)
	.align		4
.L_465:
        /*0ab4*/ 	.word	index@(_ZN10layer_norm31ln_parallel_residual_fwd_kernelINS_13Kernel_traitsI6__halfffffjLj3072ELj1ELj1ELj4ELj16ENS_18Kernel_traits_baseILj3072ES2_ffffjLj128EEEEELb1ELb0ELb0EEEvNS_9FwdParamsE)
        /*0ab8*/ 	.word	0x00000000


	//----- nvinfo : EIATTR_MIN_STACK_SIZE
	.align		4
.L_466:
        /*0abc*/ 	.byte	0x04, 0x12
        /*0abe*/ 	.short	(.L_468 - .L_467)
	.align		4
.L_467:
        /*0ac0*/ 	.word	index@(_ZN10layer_norm31ln_parallel_residual_fwd_kernelINS_13Kernel_traitsI6__halfffffjLj3072ELj1ELj1ELj4ELj16ENS_18Kernel_traits_baseILj3072ES2_ffffjLj128EEEEELb1ELb0ELb1EEEvNS_9FwdParamsE)
        /*0ac4*/ 	.word	0x00000000


	//----- nvinfo : EIATTR_MIN_STACK_SIZE
	.align		4
.L_468:
        /*0ac8*/ 	.byte	0x04, 0x12
        /*0aca*/ 	.short	(.L_470 - .L_469)
	.align		4
.L_469:
        /*0acc*/ 	.word	index@(_ZN10layer_norm31ln_parallel_residual_fwd_kernelINS_13Kernel_traitsI6__halfffffjLj3072ELj1ELj1ELj4ELj16ENS_18Kernel_traits_baseILj3072ES2_ffffjLj128EEEEELb1ELb1ELb0EEEvNS_9FwdParamsE)
        /*0ad0*/ 	.word	0x00000000


	//----- nvinfo : EIATTR_MIN_STACK_SIZE
	.align		4
.L_470:
        /*0ad4*/ 	.byte	0x04, 0x12
        /*0ad6*/ 	.short	(.L_472 - .L_471)
	.align		4
.L_471:
        /*0ad8*/ 	.word	index@(_ZN10layer_norm31ln_parallel_residual_fwd_kernelINS_13Kernel_traitsI6__halfffffjLj3072ELj1ELj1ELj4ELj16ENS_18Kernel_traits_baseILj3072ES2_ffffjLj128EEEEELb1ELb1ELb1EEEvNS_9FwdParamsE)
        /*0adc*/ 	.word	0x00000000


	//----- nvinfo : EIATTR_MIN_STACK_SIZE
	.align		4
.L_472:
        /*0ae0*/ 	.byte	0x04, 0x12
        /*0ae2*/ 	.short	(.L_474 - .L_473)
	.align		4
.L_473:
        /*0ae4*/ 	.word	index@(_ZN10layer_norm31ln_parallel_residual_fwd_kernelINS_13Kernel_traitsIfffffjLj3072ELj1ELj1ELj4ELj16ENS_18Kernel_traits_baseILj3072EfffffjLj128EEEEELb0ELb0ELb0EEEvNS_9FwdParamsE)
        /*0ae8*/ 	.word	0x00000000


	//----- nvinfo : EIATTR_MIN_STACK_SIZE
	.align		4
.L_474:
        /*0aec*/ 	.byte	0x04, 0x12
        /*0aee*/ 	.short	(.L_476 - .L_475)
	.align		4
.L_475:
        /*0af0*/ 	.word	index@(_ZN10layer_norm31ln_parallel_residual_fwd_kernelINS_13Kernel_traitsIfffffjLj3072ELj1ELj1ELj4ELj16ENS_18Kernel_traits_baseILj3072EfffffjLj128EEEEELb0ELb0ELb1EEEvNS_9FwdParamsE)
        /*0af4*/ 	.word	0x00000000


	//----- nvinfo : EIATTR_MIN_STACK_SIZE
	.align		4
.L_476:
        /*0af8*/ 	.byte	0x04, 0x12
        /*0afa*/ 	.short	(.L_478 - .L_477)
	.align		4
.L_477:
        /*0afc*/ 	.word	index@(_ZN10layer_norm31ln_parallel_residual_fwd_kernelINS_13Kernel_traitsIfffffjLj3072ELj1ELj1ELj4ELj16ENS_18Kernel_traits_baseILj3072EfffffjLj128EEEEELb0ELb1ELb0EEEvNS_9FwdParamsE)
        /*0b00*/ 	.word	0x00000000


	//----- nvinfo : EIATTR_MIN_STACK_SIZE
	.align		4
.L_478:
        /*0b04*/ 	.byte	0x04, 0x12
        /*0b06*/ 	.short	(.L_480 - .L_479)
	.align		4
.L_479:
        /*0b08*/ 	.word	index@(_ZN10layer_norm31ln_parallel_residual_fwd_kernelINS_13Kernel_traitsIfffffjLj3072ELj1ELj1ELj4ELj16ENS_18Kernel_traits_baseILj3072EfffffjLj128EEEEELb0ELb1ELb1EEEvNS_9FwdParamsE)
        /*0b0c*/ 	.word	0x00000000


	//----- nvinfo : EIATTR_MIN_STACK_SIZE
	.align		4
.L_480:
        /*0b10*/ 	.byte	0x04, 0x12
        /*0b12*/ 	.short	(.L_482 - .L_481)
	.align		4
.L_481:
        /*0b14*/ 	.word	index@(_ZN10layer_norm31ln_parallel_residual_fwd_kernelINS_13Kernel_traitsIfffffjLj3072ELj1ELj1ELj4ELj16ENS_18Kernel_traits_baseILj3072EfffffjLj128EEEEELb1ELb0ELb0EEEvNS_9FwdParamsE)
        /*0b18*/ 	.word	0x00000000


	//----- nvinfo : EIATTR_MIN_STACK_SIZE
	.align		4
.L_482:
        /*0b1c*/ 	.byte	0x04, 0x12
        /*0b1e*/ 	.short	(.L_484 - .L_483)
	.align		4
.L_483:
        /*0b20*/ 	.word	index@(_ZN10layer_norm31ln_parallel_residual_fwd_kernelINS_13Kernel_traitsIfffffjLj3072ELj1ELj1ELj4ELj16ENS_18Kernel_traits_baseILj3072EfffffjLj128EEEEELb1ELb0ELb1EEEvNS_9FwdParamsE)
        /*0b24*/ 	.word	0x00000000


	//----- nvinfo : EIATTR_MIN_STACK_SIZE
	.align		4
.L_484:
        /*0b28*/ 	.byte	0x04, 0x12
        /*0b2a*/ 	.short	(.L_486 - .L_485)
	.align		4
.L_485:
        /*0b2c*/ 	.word	index@(_ZN10layer_norm31ln_parallel_residual_fwd_kernelINS_13Kernel_traitsIfffffjLj3072ELj1ELj1ELj4ELj16ENS_18Kernel_traits_baseILj3072EfffffjLj128EEEEELb1ELb1ELb0EEEvNS_9FwdParamsE)
        /*0b30*/ 	.word	0x00000000


	//----- nvinfo : EIATTR_MIN_STACK_SIZE
	.align		4
.L_486:
        /*0b34*/ 	.byte	0x04, 0x12
        /*0b36*/ 	.short	(.L_488 - .L_487)
	.align		4
.L_487:
        /*0b38*/ 	.word	index@(_ZN10layer_norm31ln_parallel_residual_fwd_kernelINS_13Kernel_traitsIfffffjLj3072ELj1ELj1ELj4ELj16ENS_18Kernel_traits_baseILj3072EfffffjLj128EEEEELb1ELb1ELb1EEEvNS_9FwdParamsE)
        /*0b3c*/ 	.word	0x00000000
.L_488:


//--------------------- .nv.compat                --------------------------
	.section	.nv.compat,"",@"SHT_CUDA_COMPAT_INFO"
	.align	4
        /*0000*/ 	.byte	0x02, 0x09, 0x01, 0x00, 0x02, 0x02, 0x01, 0x00, 0x02, 0x05, 0x05, 0x00, 0x03, 0x07, 0x01, 0x01
        /*0010*/ 	.byte	0x02, 0x03, 0x00, 0x00, 0x02, 0x06, 0x01, 0x00, 0x04, 0x0b, 0x08, 0x00, 0x00, 0x00, 0x00, 0x00
        /*0020*/ 	.byte	0x00, 0x00, 0x00, 0x00


//--------------------- .nv.info._ZN10layer_norm31ln_parallel_residual_fwd_kernelINS_13Kernel_traitsI13__nv_bfloat16S2_S2_S2_fjLj3072ELj1ELj1ELj4ELj16ENS_18Kernel_traits_baseILj3072ES2_S2_S2_S2_fjLj128EEEEELb0ELb0ELb0EEEvNS_9FwdParamsE --------------------------
	.section	.nv.info._ZN10layer_norm31ln_parallel_residual_fwd_kernelINS_13Kernel_traitsI13__nv_bfloat16S2_S2_S2_fjLj3072ELj1ELj1ELj4ELj16ENS_18Kernel_traits_baseILj3072ES2_S2_S2_S2_fjLj128EEEEELb0ELb0ELb0EEEvNS_9FwdParamsE,"",@"SHT_CUDA_INFO"
	.sectionflags	@""
	.align	4


	//----- nvinfo : EIATTR_CUDA_API_VERSION
	.align		4
        /*0000*/ 	.byte	0x04, 0x37
        /*0002*/ 	.short	(.L_490 - .L_489)
.L_489:
        /*0004*/ 	.word	0x00000082


	//----- nvinfo : EIATTR_KPARAM_INFO
	.align		4
.L_490:
        /*0008*/ 	.byte	0x04, 0x17
        /*000a*/ 	.short	(.L_492 - .L_491)
.L_491:
        /*000c*/ 	.word	0x00000000
        /*0010*/ 	.short	0x0000
        /*0012*/ 	.short	0x0000
        /*0014*/ 	.byte	0x00, 0xf0, 0xa1, 0x03


	//----- nvinfo : EIATTR_SPARSE_MMA_MASK
	.align		4
.L_492:
        /*0018*/ 	.byte	0x03, 0x50
        /*001a*/ 	.short	0x0000


	//----- nvinfo : EIATTR_MAXREG_COUNT
	.align		4
        /*001c*/ 	.byte	0x03, 0x1b
        /*001e*/ 	.short	0x00ff


	//----- nvinfo : EIATTR_NUM_BARRIERS
	.align		4
        /*0020*/ 	.byte	0x02, 0x4c
        /*0022*/ 	.byte	0x01
	.zero		1


	//----- nvinfo : EIATTR_MERCURY_ISA_VERSION
	.align		4
        /*0024*/ 	.byte	0x03, 0x5f
        /*0026*/ 	.short	0x0101


	//----- nvinfo : EIATTR_COOP_GROUP_MASK_REGIDS
	.align		4
        /*0028*/ 	.byte	0x04, 0x29
        /*002a*/ 	.short	(.L_494 - .L_493)


	//   ....[0]....
.L_493:
        /*002c*/ 	.word	0xffffffff


	//   ....[1]....
        /*0030*/ 	.word	0xffffffff


	//   ....[2]....
        /*0034*/ 	.word	0xffffffff


	//   ....[3]....
        /*0038*/ 	.word	0xffffffff


	//   ....[4]....
        /*003c*/ 	.word	0xffffffff


	//   ....[5]....
        /*0040*/ 	.word	0xffffffff


	//   ....[6]....
        /*0044*/ 	.word	0xffffffff


	//   ....[7]....
        /*0048*/ 	.word	0xffffffff


	//   ....[8]....
        /*004c*/ 	.word	0xffffffff


	//   ....[9]....
        /*0050*/ 	.word	0xffffffff


	//   ....[10]....
        /*0054*/ 	.word	0xffffffff


	//   ....[11]....
        /*0058*/ 	.word	0xffffffff


	//   ....[12]....
        /*005c*/ 	.word	0xffffffff


	//   ....[13]....
        /*0060*/ 	.word	0xffffffff


	//   ....[14]....
        /*0064*/ 	.word	0xffffffff


	//   ....[15]....
        /*0068*/ 	.word	0xffffffff


	//   ....[16]....
        /*006c*/ 	.word	0xffffffff


	//   ....[17]....
        /*0070*/ 	.word	0xffffffff


	//   ....[18]....
        /*0074*/ 	.word	0x05000095


	//   ....[19]....
        /*0078*/ 	.word	0x05000095


	//   ....[20]....
        /*007c*/ 	.word	0x05000095


	//   ....[21]....
        /*0080*/ 	.word	0x05000095


	//   ....[22]....
        /*0084*/ 	.word	0x05000095


	//   ....[23]....
        /*0088*/ 	.word	0x05000095


	//   ....[24]....
        /*008c*/ 	.word	0x05000095


	//   ....[25]....
        /*0090*/ 	.word	0x05000095


	//   ....[26]....
        /*0094*/ 	.word	0x05000095


	//   ....[27]....
        /*0098*/ 	.word	0x05000095


	//----- nvinfo : EIATTR_COOP_GROUP_INSTR_OFFSETS
	.align		4
.L_494:
        /*009c*/ 	.byte	0x04, 0x28
        /*009e*/ 	.short	(.L_496 - .L_495)


	//   ....[0]....
.L_495:
        /*00a0*/ 	.word	0x00003550


	//   ....[1]....
        /*00a4*/ 	.word	0x00003570


	//   ....[2]....
        /*00a8*/ 	.word	0x00003590


	//   ....[3]....
        /*00ac*/ 	.word	0x000035b0


	//   ....[4]....
        /*00b0*/ 	.word	0x000035d0


	//   ....[5]....
        /*00b4*/ 	.word	0x00003910


	//   ....[6]....
        /*00b8*/ 	.word	0x00003930


	//   ....[7]....
        /*00bc*/ 	.word	0x00003950


	//   ....[8]....
        /*00c0*/ 	.word	0x00003970


	//   ....[9]....
        /*00c4*/ 	.word	0x00003990


	//   ....[10]....
        /*00c8*/ 	.word	0x00003ae0


	//   ....[11]....
        /*00cc*/ 	.word	0x00003b70


	//   ....[12]....
        /*00d0*/ 	.word	0x00003be0


	//   ....[13]....
        /*00d4*/ 	.word	0x00003bf0


	//   ....[14]....
        /*00d8*/ 	.word	0x00003c80


	//   ....[15]....
        /*00dc*/ 	.word	0x00003cb0


	//   ....[16]....
        /*00e0*/ 	.word	0x00003d50


	//   ....[17]....
        /*00e4*/ 	.word	0x00003d80


	//   ....[18]....
        /*00e8*/ 	.word	0x00004820


	//   ....[19]....
        /*00ec*/ 	.word	0x00004890


	//   ....[20]....
        /*00f0*/ 	.word	0x00004900


	//   ....[21]....
        /*00f4*/ 	.word	0x00004970


	//   ....[22]....
        /*00f8*/ 	.word	0x000049e0


	//   ....[23]....
        /*00fc*/ 	.word	0x00004d70


	//   ....[24]....
        /*0100*/ 	.word	0x00004de0


	//   ....[25]....
        /*0104*/ 	.word	0x00004e50


	//   ....[26]....
        /*0108*/ 	.word	0x00004ec0


	//   ....[27]....
        /*010c*/ 	.word	0x00004f30


	//----- nvinfo : EIATTR_EXIT_INSTR_OFFSETS
	.align		4
.L_496:
        /*0110*/ 	.byte	0x04, 0x1c
        /*0112*/ 	.short	(.L_498 - .L_497)


	//   ....[0]....
.L_497:
        /*0114*/ 	.word	0x000007b0


	//   ....[1]....
        /*0118*/ 	.word	0x000047c0


	//----- nvinfo : EIATTR_MAX_THREADS
	.align		4
.L_498:
        /*011c*/ 	.byte	0x04, 0x05
        /*011e*/ 	.short	(.L_500 - .L_499)
.L_499:
        /*0120*/ 	.word	0x00000080
        /*0124*/ 	.word	0x00000001
        /*0128*/ 	.word	0x00000001


	//----- nvinfo : EIATTR_CRS_STACK_SIZE
	.align		4
.L_500:
        /*012c*/ 	.byte	0x04, 0x1e
        /*012e*/ 	.short	(.L_502 - .L_501)
.L_501:
        /*0130*/ 	.word	0x00000000


	//----- nvinfo : EIATTR_CBANK_PARAM_SIZE
	.align		4
.L_502:
        /*0134*/ 	.byte	0x03, 0x19
        /*0136*/ 	.short	0x00e8


	//----- nvinfo : EIATTR_PARAM_CBANK
	.align		4
        /*0138*/ 	.byte	0x04, 0x0a
        /*013a*/ 	.short	(.L_504 - .L_503)
	.align		4
.L_503:
        /*013c*/ 	.word	index@(.nv.constant0._ZN10layer_norm31ln_parallel_residual_fwd_kernelINS_13Kernel_traitsI13__nv_bfloat16S2_S2_S2_fjLj3072ELj1ELj1ELj4ELj16ENS_18Kernel_traits_baseILj3072ES2_S2_S2_S2_fjLj128EEEEELb0ELb0ELb0EEEvNS_9FwdParamsE)
        /*0140*/ 	.short	0x0210
        /*0142*/ 	.short	0x00e8


	//----- nvinfo : EIATTR_SW_WAR
	.align		4
.L_504:
        /*0144*/ 	.byte	0x04, 0x36
        /*0146*/ 	.short	(.L_506 - .L_505)
.L_505:
        /*0148*/ 	.word	0x00000008
.L_506:


//--------------------- .nv.info._ZN10layer_norm31ln_parallel_residual_fwd_kernelINS_13Kernel_traitsI13__nv_bfloat16S2_S2_S2_fjLj3072ELj1ELj1ELj4ELj16ENS_18Kernel_traits_baseILj3072ES2_S2_S2_S2_fjLj128EEEEELb0ELb0ELb1EEEvNS_9FwdParamsE --------------------------
	.section	.nv.info._ZN10layer_norm31ln_parallel_residual_fwd_kernelINS_13Kernel_traitsI13__nv_bfloat16S2_S2_S2_fjLj3072ELj1ELj1ELj4ELj16ENS_18Kernel_traits_baseILj3072ES2_S2_S2_S2_fjLj128EEEEELb0ELb0ELb1EEEvNS_9FwdParamsE,"",@"SHT_CUDA_INFO"
	.sectionflags	@""
	.align	4


	//----- nvinfo : EIATTR_CUDA_API_VERSION
	.align		4
        /*0000*/ 	.byte	0x04, 0x37
        /*0002*/ 	.short	(.L_508 - .L_507)
.L_507:
        /*0004*/ 	.word	0x00000082


	//----- nvinfo : EIATTR_KPARAM_INFO
	.align		4
.L_508:
        /*0008*/ 	.byte	0x04, 0x17
        /*000a*/ 	.short	(.L_510 - .L_509)
.L_509:
        /*000c*/ 	.word	0x00000000
        /*0010*/ 	.short	0x0000
        /*0012*/ 	.short	0x0000
        /*0014*/ 	.byte	0x00, 0xf0, 0xa1, 0x03


	//----- nvinfo : EIATTR_SPARSE_MMA_MASK
	.align		4
.L_510:
        /*0018*/ 	.byte	0x03, 0x50
        /*001a*/ 	.short	0x0000


	//----- nvinfo : EIATTR_MAXREG_COUNT
	.align		4
        /*001c*/ 	.byte	0x03, 0x1b
        /*001e*/ 	.short	0x00ff


	//----- nvinfo : EIATTR_NUM_BARRIERS
	.align		4
        /*0020*/ 	.byte	0x02, 0x4c
        /*0022*/ 	.byte	0x01
	.zero		1


	//----- nvinfo : EIATTR_MERCURY_ISA_VERSION
	.align		4
        /*0024*/ 	.byte	0x03, 0x5f
        /*0026*/ 	.short	0x0101


	//----- nvinfo : EIATTR_COOP_GROUP_MASK_REGIDS
	.align		4
        /*0028*/ 	.byte	0x04, 0x29
        /*002a*/ 	.short	(.L_512 - .L_511)


	//   ....[0]....
.L_511:
        /*002c*/ 	.word	0xffffffff


	//   ....[1]....
        /*0030*/ 	.word	0xffffffff


	//   ....[2]....
        /*0034*/ 	.word	0xffffffff


	//   ....[3]....
        /*0038*/ 	.word	0xffffffff


	//   ....[4]....
        /*003c*/ 	.word	0xffffffff


	//   ....[5]....
        /*0040*/ 	.word	0xffffffff


	//   ....[6]....
        /*0044*/ 	.word	0xffffffff


	//   ....[7]....
        /*0048*/ 	.word	0xffffffff


	//   ....[8]....
        /*004c*/ 	.word	0xffffffff


	//   ....[9]....
        /*0050*/ 	.word	0xffffffff


	//   ....[10]....
        /*0054*/ 	.word	0xffffffff


	//   ....[11]....
        /*0058*/ 	.word	0xffffffff


	//   ....[12]....
        /*005c*/ 	.word	0xffffffff


	//   ....[13]....
        /*0060*/ 	.word	0xffffffff


	//   ....[14]....
        /*0064*/ 	.word	0xffffffff


	//   ....[15]....
        /*0068*/ 	.word	0xffffffff


	//   ....[16]....
        /*006c*/ 	.word	0xffffffff


	//   ....[17]....
        /*0070*/ 	.word	0xffffffff


	//   ....[18]....
        /*0074*/ 	.word	0x05000088


	//   ....[19]....
        /*0078*/ 	.word	0x05000088


	//   ....[20]....
        /*007c*/ 	.word	0x05000088


	//   ....[21]....
        /*0080*/ 	.word	0x05000088


	//   ....[22]....
        /*0084*/ 	.word	0x05000088


	//   ....[23]....
        /*0088*/ 	.word	0x05000088


	//   ....[24]....
        /*008c*/ 	.word	0x05000088


	//   ....[25]....
        /*0090*/ 	.word	0x05000088


	//   ....[26]....
        /*0094*/ 	.word	0x05000088


	//   ....[27]....
        /*0098*/ 	.word	0x05000088


	//----- nvinfo : EIATTR_COOP_GROUP_INSTR_OFFSETS
	.align		4
.L_512:
        /*009c*/ 	.byte	0x04, 0x28
        /*009e*/ 	.short	(.L_514 - .L_513)


	//   ....[0]....
.L_513:
        /*00a0*/ 	.word	0x00002d60


	//   ....[1]....
        /*00a4*/ 	.word	0x00002d80


	//   ....[2]....
        /*00a8*/ 	.word	0x00002da0


	//   ....[3]....
        /*00ac*/ 	.word	0x00002dc0


	//   ....[4]....
        /*00b0*/ 	.word	0x00002de0


	//   ....[5]....
        /*00b4*/ 	.word	0x00003110


	//   ....[6]....
        /*00b8*/ 	.word	0x00003130


	//   ....[7]....
        /*00bc*/ 	.word	0x00003150


	//   ....[8]....
        /*00c0*/ 	.word	0x00003170


	//   ....[9]....
        /*00c4*/ 	.word	0x00003190


	//   ....[10]....
        /*00c8*/ 	.word	0x000032d0


	//   ....[11]....
        /*00cc*/ 	.word	0x00003330


	//   ....[12]....
        /*00d0*/ 	.word	0x00003350


	//   ....[13]....
        /*00d4*/ 	.word	0x00003360


	//   ....[14]....
        /*00d8*/ 	.word	0x00003410


	//   ....[15]....
        /*00dc*/ 	.word	0x00003450


	//   ....[16]....
        /*00e0*/ 	.word	0x000034f0


	//   ....[17]....
        /*00e4*/ 	.word	0x00003520


	//   ....[18]....
        /*00e8*/ 	.word	0x00003f80


	//   ....[19]....
        /*00ec*/ 	.word	0x00003ff0


	//   ....[20]....
        /*00f0*/ 	.word	0x00004060


	//   ....[21]....
        /*00f4*/ 	.word	0x000040d0


	//   ....[22]....
        /*00f8*/ 	.word	0x00004140


	//   ....[23]....
        /*00fc*/ 	.word	0x000044c0


	//   ....[24]....
        /*0100*/ 	.word	0x00004530


	//   ....[25]....
        /*0104*/ 	.word	0x000045a0


	//   ....[26]....
        /*0108*/ 	.word	0x00004610


	//   ....[27]....
        /*010c*/ 	.word	0x00004680


	//----- nvinfo : EIATTR_EXIT_INSTR_OFFSETS
	.align		4
.L_514:
        /*0110*/ 	.byte	0x04, 0x1c
        /*0112*/ 	.short	(.L_516 - .L_515)


	//   ....[0]....
.L_515:
        /*0114*/ 	.word	0x00000260


	//   ....[1]....
        /*0118*/ 	.word	0x00003f20


	//----- nvinfo : EIATTR_MAX_THREADS
	.align		4
.L_516:
        /*011c*/ 	.byte	0x04, 0x05
        /*011e*/ 	.short	(.L_518 - .L_517)
.L_517:
        /*0120*/ 	.word	0x00000080
        /*0124*/ 	.word	0x00000001
        /*0128*/ 	.word	0x00000001


	//----- nvinfo : EIATTR_CRS_STACK_SIZE
	.align		4
.L_518:
        /*012c*/ 	.byte	0x04, 0x1e
        /*012e*/ 	.short	(.L_520 - .L_519)
.L_519:
        /*0130*/ 	.word	0x00000000


	//----- nvinfo : EIATTR_CBANK_PARAM_SIZE
	.align		4
.L_520:
        /*0134*/ 	.byte	0x03, 0x19
        /*0136*/ 	.short	0x00e8


	//----- nvinfo : EIATTR_PARAM_CBANK
	.align		4
        /*0138*/ 	.byte	0x04, 0x0a
        /*013a*/ 	.short	(.L_522 - .L_521)
	.align		4
.L_521:
        /*013c*/ 	.word	index@(.nv.constant0._ZN10layer_norm31ln_parallel_residual_fwd_kernelINS_13Kernel_traitsI13__nv_bfloat16S2_S2_S2_fjLj3072ELj1ELj1ELj4ELj16ENS_18Kernel_traits_baseILj3072ES2_S2_S2_S2_fjLj128EEEEELb0ELb0ELb1EEEvNS_9FwdParamsE)
        /*0140*/ 	.short	0x0210
        /*0142*/ 	.short	0x00e8


	//----- nvinfo : EIATTR_SW_WAR
	.align		4
.L_522:
        /*0144*/ 	.byte	0x04, 0x36
        /*0146*/ 	.short	(.L_524 - .L_523)
.L_523:
        /*0148*/ 	.word	0x00000008
.L_524:


//--------------------- .nv.info._ZN10layer_norm31ln_parallel_residual_fwd_kernelINS_13Kernel_traitsI13__nv_bfloat16S2_S2_S2_fjLj3072ELj1ELj1ELj4ELj16ENS_18Kernel_traits_baseILj3072ES2_S2_S2_S2_fjLj128EEEEELb0ELb1ELb0EEEvNS_9FwdParamsE --------------------------
	.section	.nv.info._ZN10layer_norm31ln_parallel_residual_fwd_kernelINS_13Kernel_traitsI13__nv_bfloat16S2_S2_S2_fjLj3072ELj1ELj1ELj4ELj16ENS_18Kernel_traits_baseILj3072ES2_S2_S2_S2_fjLj128EEEEELb0ELb1ELb0EEEvNS_9FwdParamsE,"",@"SHT_CUDA_INFO"
	.sectionflags	@""
	.align	4


	//----- nvinfo : EIATTR_CUDA_API_VERSION
	.align		4
        /*0000*/ 	.byte	0x04, 0x37
        /*0002*/ 	.short	(.L_526 - .L_525)
.L_525:
        /*0004*/ 	.word	0x00000082


	//----- nvinfo : EIATTR_KPARAM_INFO
	.align		4
.L_526:
        /*0008*/ 	.byte	0x04, 0x17
        /*000a*/ 	.short	(.L_528 - .L_527)
.L_527:
        /*000c*/ 	.word	0x00000000
        /*0010*/ 	.short	0x0000
        /*0012*/ 	.short	0x0000
        /*0014*/ 	.byte	0x00, 0xf0, 0xa1, 0x03


	//----- nvinfo : EIATTR_SPARSE_MMA_MASK
	.align		4
.L_528:
        /*0018*/ 	.byte	0x03, 0x50
        /*001a*/ 	.short	0x0000


	//----- nvinfo : EIATTR_MAXREG_COUNT
	.align		4
        /*001c*/ 	.byte	0x03, 0x1b
        /*001e*/ 	.short	0x00ff


	//----- nvinfo : EIATTR_NUM_BARRIERS
	.align		4
        /*0020*/ 	.byte	0x02, 0x4c
        /*0022*/ 	.byte	0x01
	.zero		1


	//----- nvinfo : EIATTR_MERCURY_ISA_VERSION
	.align		4
        /*0024*/ 	.byte	0x03, 0x5f
        /*0026*/ 	.short	0x0101


	//----- nvinfo : EIATTR_COOP_GROUP_MASK_REGIDS
	.align		4
        /*0028*/ 	.byte	0x04, 0x29
        /*002a*/ 	.short	(.L_530 - .L_529)


	//   ....[0]....
.L_529:
        /*002c*/ 	.word	0xffffffff


	//   ....[1]....
        /*0030*/ 	.word	0xffffffff


	//   ....[2]....
        /*0034*/ 	.word	0xffffffff


	//   ....[3]....
        /*0038*/ 	.word	0xffffffff


	//   ....[4]....
        /*003c*/ 	.word	0xffffffff


	//   ....[5]....
        /*0040*/ 	.word	0xffffffff


	//   ....[6]....
        /*0044*/ 	.word	0xffffffff


	//   ....[7]....
        /*0048*/ 	.word	0xffffffff


	//   ....[8]....
        /*004c*/ 	.word	0xffffffff


	//   ....[9]....
        /*0050*/ 	.word	0xffffffff


	//   ....[10]....
        /*0054*/ 	.word	0xffffffff


	//   ....[11]....
        /*0058*/ 	.word	0xffffffff


	//   ....[12]....
        /*005c*/ 	.word	0xffffffff


	//   ....[13]....
        /*0060*/ 	.word	0xffffffff


	//   ....[14]....
        /*0064*/ 	.word	0xffffffff


	//   ....[15]....
        /*0068*/ 	.word	0xffffffff


	//   ....[16]....
        /*006c*/ 	.word	0xffffffff


	//   ....[17]....
        /*0070*/ 	.word	0xffffffff


	//   ....[18]....
        /*0074*/ 	.word	0x05000056


	//   ....[19]....
        /*0078*/ 	.word	0x05000056


	//   ....[20]....
        /*007c*/ 	.word	0x05000056


	//   ....[21]....
        /*0080*/ 	.word	0x05000056


	//   ....[22]....
        /*0084*/ 	.word	0x05000056


	//   ....[23]....
        /*0088*/ 	.word	0x05000056


	//   ....[24]....
        /*008c*/ 	.word	0x05000056


	//   ....[25]....
        /*0090*/ 	.word	0x05000056


	//   ....[26]....
        /*0094*/ 	.word	0x05000056


	//   ....[27]....
        /*0098*/ 	.word	0x05000056


	//----- nvinfo : EIATTR_COOP_GROUP_INSTR_OFFSETS
	.align		4
.L_530:
        /*009c*/ 	.byte	0x04, 0x28
        /*009e*/ 	.short	(.L_532 - .L_531)


	//   ....[0]....
.L_531:
        /*00a0*/ 	.word	0x00002c20


	//   ....[1]....
        /*00a4*/ 	.word	0x00002c40


	//   ....[2]....
        /*00a8*/ 	.word	0x00002c60


	//   ....[3]....
        /*00ac*/ 	.word	0x00002c80


	//   ....[4]....
        /*00b0*/ 	.word	0x00002ca0


	//   ....[5]....
        /*00b4*/ 	.word	0x00002fe0


	//   ....[6]....
        /*00b8*/ 	.word	0x00003000


	//   ....[7]....
        /*00bc*/ 	.word	0x00003020


	//   ....[8]....
        /*00c0*/ 	.word	0x00003040


	//   ....[9]....
        /*00c4*/ 	.word	0x00003060


	//   ....[10]....
        /*00c8*/ 	.word	0x00003200


	//   ....[11]....
        /*00cc*/ 	.word	0x00003250


	//   ....[12]....
        /*00d0*/ 	.word	0x00003270


	//   ....[13]....
        /*00d4*/ 	.word	0x00003280


	//   ....[14]....
        /*00d8*/ 	.word	0x00003350


	//   ....[15]....
        /*00dc*/ 	.word	0x00003380


	//   ....[16]....
        /*00e0*/ 	.word	0x00003420


	//   ....[17]....
        /*00e4*/ 	.word	0x00003450


	//   ....[18]....
        /*00e8*/ 	.word	0x00003c20


	//   ....[19]....
        /*00ec*/ 	.word	0x00003c90


	//   ....[20]....
        /*00f0*/ 	.word	0x00003d00


	//   ....[21]....
        /*00f4*/ 	.word	0x00003d70


	//   ....[22]....
        /*00f8*/ 	.word	0x00003de0


	//   ....[23]....
        /*00fc*/ 	.word	0x00004170


	//   ....[24]....
        /*0100*/ 	.word	0x000041e0


	//   ....[25]....
        /*0104*/ 	.word	0x00004250


	//   ....[26]....
        /*0108*/ 	.word	0x000042c0


	//   ....[27]....
        /*010c*/ 	.word	0x00004330


	//----- nvinfo : EIATTR_EXIT_INSTR_OFFSETS
	.align		4
.L_532:
        /*0110*/ 	.byte	0x04, 0x1c
        /*0112*/ 	.short	(.L_534 - .L_533)


	//   ....[0]....
.L_533:
        /*0114*/ 	.word	0x000004a0


	//   ....[1]....
        /*0118*/ 	.word	0x00003bc0


	//----- nvinfo : EIATTR_MAX_THREADS
	.align		4
.L_534:
        /*011c*/ 	.byte	0x04, 0x05
        /*011e*/ 	.short	(.L_536 - .L_535)
.L_535:
        /*0120*/ 	.word	0x00000080
        /*0124*/ 	.word	0x00000001
        /*0128*/ 	.word	0x00000001


	//----- nvinfo : EIATTR_CRS_STACK_SIZE
	.align		4
.L_536:
        /*012c*/ 	.byte	0x04, 0x1e
        /*012e*/ 	.short	(.L_538 - .L_537)
.L_537:
        /*0130*/ 	.word	0x00000000


	//----- nvinfo : EIATTR_CBANK_PARAM_SIZE
	.align		4
.L_538:
        /*0134*/ 	.byte	0x03, 0x19
        /*0136*/ 	.short	0x00e8


	//----- nvinfo : EIATTR_PARAM_CBANK
	.align		4
        /*0138*/ 	.byte	0x04, 0x0a
        /*013a*/ 	.short	(.L_540 - .L_539)
	.align		4
.L_539:
        /*013c*/ 	.word	index@(.nv.constant0._ZN10layer_norm31ln_parallel_residual_fwd_kernelINS_13Kernel_traitsI13__nv_bfloat16S2_S2_S2_fjLj3072ELj1ELj1ELj4ELj16ENS_18Kernel_traits_baseILj3072ES2_S2_S2_S2_fjLj128EEEEELb0ELb1ELb0EEEvNS_9FwdParamsE)
        /*0140*/ 	.short	0x0210
        /*0142*/ 	.short	0x00e8


	//----- nvinfo : EIATTR_SW_WAR
	.align		4
.L_540:
        /*0144*/ 	.byte	0x04, 0x36
        /*0146*/ 	.short	(.L_542 - .L_541)
.L_541:
        /*0148*/ 	.word	0x00000008
.L_542:


//--------------------- .nv.info._ZN10layer_norm31ln_parallel_residual_fwd_kernelINS_13Kernel_traitsI13__nv_bfloat16S2_S2_S2_fjLj3072ELj1ELj1ELj4ELj16ENS_18Kernel_traits_baseILj3072ES2_S2_S2_S2_fjLj128EEEEELb0ELb1ELb1EEEvNS_9FwdParamsE --------------------------
	.section	.nv.info._ZN10layer_norm31ln_parallel_residual_fwd_kernelINS_13Kernel_traitsI13__nv_bfloat16S2_S2_S2_fjLj3072ELj1ELj1ELj4ELj16ENS_18Kernel_traits_baseILj3072ES2_S2_S2_S2_fjLj128EEEEELb0ELb1ELb1EEEvNS_9FwdParamsE,"",@"SHT_CUDA_INFO"
	.sectionflags	@""
	.align	4


	//----- nvinfo : EIATTR_CUDA_API_VERSION
	.align		4
        /*0000*/ 	.byte	0x04, 0x37
        /*0002*/ 	.short	(.L_544 - .L_543)
.L_543:
        /*0004*/ 	.word	0x00000082


	//----- nvinfo : EIATTR_KPARAM_INFO
	.align		4
.L_544:
        /*0008*/ 	.byte	0x04, 0x17
        /*000a*/ 	.short	(.L_546 - .L_545)
.L_545:
        /*000c*/ 	.word	0x00000000
        /*0010*/ 	.short	0x0000
        /*0012*/ 	.short	0x0000
        /*0014*/ 	.byte	0x00, 0xf0, 0xa1, 0x03


	//----- nvinfo : EIATTR_SPARSE_MMA_MASK
	.align		4
.L_546:
        /*0018*/ 	.byte	0x03, 0x50
        /*001a*/ 	.short	0x0000


	//----- nvinfo : EIATTR_MAXREG_COUNT
	.align		4
        /*001c*/ 	.byte	0x03, 0x1b
        /*001e*/ 	.short	0x00ff


	//----- nvinfo : EIATTR_NUM_BARRIERS
	.align		4
        /*0020*/ 	.byte	0x02, 0x4c
        /*0022*/ 	.byte	0x01
	.zero		1


	//----- nvinfo : EIATTR_MERCURY_ISA_VERSION
	.align		4
        /*0024*/ 	.byte	0x03, 0x5f
        /*0026*/ 	.short	0x0101


	//----- nvinfo : EIATTR_COOP_GROUP_MASK_REGIDS
	.align		4
        /*0028*/ 	.byte	0x04, 0x29
        /*002a*/ 	.short	(.L_548 - .L_547)


	//   ....[0]....
.L_547:
        /*002c*/ 	.word	0xffffffff


	//   ....[1]....
        /*0030*/ 	.word	0xffffffff


	//   ....[2]....
        /*0034*/ 	.word	0xffffffff


	//   ....[3]....
        /*0038*/ 	.word	0xffffffff


	//   ....[4]....
        /*003c*/ 	.word	0xffffffff


	//   ....[5]....
        /*0040*/ 	.word	0xffffffff


	//   ....[6]....
        /*0044*/ 	.word	0xffffffff


	//   ....[7]....
        /*0048*/ 	.word	0xffffffff


	//   ....[8]....
        /*004c*/ 	.word	0xffffffff


	//   ....[9]....
        /*0050*/ 	.word	0xffffffff


	//   ....[10]....
        /*0054*/ 	.word	0xffffffff


	//   ....[11]....
        /*0058*/ 	.word	0xffffffff


	//   ....[12]....
        /*005c*/ 	.word	0xffffffff


	//   ....[13]....
        /*0060*/ 	.word	0xffffffff


	//   ....[14]....
        /*0064*/ 	.word	0xffffffff


	//   ....[15]....
        /*0068*/ 	.word	0xffffffff


	//   ....[16]....
        /*006c*/ 	.word	0xffffffff


	//   ....[17]....
        /*0070*/ 	.word	0xffffffff


	//   ....[18]....
        /*0074*/ 	.word	0x05000016


	//   ....[19]....
        /*0078*/ 	.word	0x05000016


	//   ....[20]....
        /*007c*/ 	.word	0x05000016


	//   ....[21]....
        /*0080*/ 	.word	0x05000016


	//   ....[22]....
        /*0084*/ 	.word	0x05000016


	//   ....[23]....
        /*0088*/ 	.word	0x05000016


	//   ....[24]....
        /*008c*/ 	.word	0x05000016


	//   ....[25]....
        /*0090*/ 	.word	0x05000016


	//   ....[26]....
        /*0094*/ 	.word	0x05000016


	//   ....[27]....
        /*0098*/ 	.word	0x05000016


	//----- nvinfo : EIATTR_COOP_GROUP_INSTR_OFFSETS
	.align		4
.L_548:
        /*009c*/ 	.byte	0x04, 0x28
        /*009e*/ 	.short	(.L_550 - .L_549)


	//   ....[0]....
.L_549:
        /*00a0*/ 	.word	0x00002710


	//   ....[1]....
        /*00a4*/ 	.word	0x00002730


	//   ....[2]....
        /*00a8*/ 	.word	0x00002750


	//   ....[3]....
        /*00ac*/ 	.word	0x00002770


	//   ....[4]....
        /*00b0*/ 	.word	0x00002790


	//   ....[5]....
        /*00b4*/ 	.word	0x00002ac0


	//   ....[6]....
        /*00b8*/ 	.word	0x00002ae0


	//   ....[7]....
        /*00bc*/ 	.word	0x00002b00


	//   ....[8]....
        /*00c0*/ 	.word	0x00002b20


	//   ....[9]....
        /*00c4*/ 	.word	0x00002b40


	//   ....[10]....
        /*00c8*/ 	.word	0x00002cb0


	//   ....[11]....
        /*00cc*/ 	.word	0x00002d00


	//   ....[12]....
        /*00d0*/ 	.word	0x00002d30


	//   ....[13]....
        /*00d4*/ 	.word	0x00002d60


	//   ....[14]....
        /*00d8*/ 	.word	0x00002e00


	//   ....[15]....
        /*00dc*/ 	.word	0x00002e30


	//   ....[16]....
        /*00e0*/ 	.word	0x00002ec0


	//   ....[17]....
        /*00e4*/ 	.word	0x00002ef0


	//   ....[18]....
        /*00e8*/ 	.word	0x00003600


	//   ....[19]....
        /*00ec*/ 	.word	0x00003670


	//   ....[20]....
        /*00f0*/ 	.word	0x000036e0


	//   ....[21]....
        /*00f4*/ 	.word	0x00003750


	//   ....[22]....
        /*00f8*/ 	.word	0x000037c0


	//   ....[23]....
        /*00fc*/ 	.word	0x00003b30


	//   ....[24]....
        /*0100*/ 	.word	0x00003ba0


	//   ....[25]....
        /*0104*/ 	.word	0x00003c10


	//   ....[26]....
        /*0108*/ 	.word	0x00003c80


	//   ....[27]....
        /*010c*/ 	.word	0x00003cf0


	//----- nvinfo : EIATTR_EXIT_INSTR_OFFSETS
	.align		4
.L_550:
        /*0110*/ 	.byte	0x04, 0x1c
        /*0112*/ 	.short	(.L_552 - .L_551)


	//   ....[0]....
.L_551:
        /*0114*/ 	.word	0x00000180


	//   ....[1]....
        /*0118*/ 	.word	0x000035a0


	//----- nvinfo : EIATTR_MAX_THREADS
	.align		4
.L_552:
        /*011c*/ 	.byte	0x04, 0x05
        /*011e*/ 	.short	(.L_554 - .L_553)
.L_553:
        /*0120*/ 	.word	0x00000080
        /*0124*/ 	.word	0x00000001
        /*0128*/ 	.word	0x00000001


	//----- nvinfo : EIATTR_CRS_STACK_SIZE
	.align		4
.L_554:
        /*012c*/ 	.byte	0x04, 0x1e
        /*012e*/ 	.short	(.L_556 - .L_555)
.L_555:
        /*0130*/ 	.word	0x00000000


	//----- nvinfo : EIATTR_CBANK_PARAM_SIZE
	.align		4
.L_556:
        /*0134*/ 	.byte	0x03, 0x19
        /*0136*/ 	.short	0x00e8


	//----- nvinfo : EIATTR_PARAM_CBANK
	.align		4
        /*0138*/ 	.byte	0x04, 0x0a
        /*013a*/ 	.short	(.L_558 - .L_557)
	.align		4
.L_557:
        /*013c*/ 	.word	index@(.nv.constant0._ZN10layer_norm31ln_parallel_residual_fwd_kernelINS_13Kernel_traitsI13__nv_bfloat16S2_S2_S2_fjLj3072ELj1ELj1ELj4ELj16ENS_18Kernel_traits_baseILj3072ES2_S2_S2_S2_fjLj128EEEEELb0ELb1ELb1EEEvNS_9FwdParamsE)
        /*0140*/ 	.short	0x0210
        /*0142*/ 	.short	0x00e8


	//----- nvinfo : EIATTR_SW_WAR
	.align		4
.L_558:
        /*0144*/ 	.byte	0x04, 0x36
        /*0146*/ 	.short	(.L_560 - .L_559)
.L_559:
        /*0148*/ 	.word	0x00000008
.L_560:


//--------------------- .nv.info._ZN10layer_norm31ln_parallel_residual_fwd_kernelINS_13Kernel_traitsI13__nv_bfloat16S2_S2_S2_fjLj3072ELj1ELj1ELj4ELj16ENS_18Kernel_traits_baseILj3072ES2_S2_S2_S2_fjLj128EEEEELb1ELb0ELb0EEEvNS_9FwdParamsE --------------------------
	.section	.nv.info._ZN10layer_norm31ln_parallel_residual_fwd_kernelINS_13Kernel_traitsI13__nv_bfloat16S2_S2_S2_fjLj3072ELj1ELj1ELj4ELj16ENS_18Kernel_traits_baseILj3072ES2_S2_S2_S2_fjLj128EEEEELb1ELb0ELb0EEEvNS_9FwdParamsE,"",@"SHT_CUDA_INFO"
	.sectionflags	@""
	.align	4


	//----- nvinfo : EIATTR_CUDA_API_VERSION
	.align		4
        /*0000*/ 	.byte	0x04, 0x37
        /*0002*/ 	.short	(.L_562 - .L_561)
.L_561:
        /*0004*/ 	.word	0x00000082


	//----- nvinfo : EIATTR_KPARAM_INFO
	.align		4
.L_562:
        /*0008*/ 	.byte	0x04, 0x17
        /*000a*/ 	.short	(.L_564 - .L_563)
.L_563:
        /*000c*/ 	.word	0x00000000
        /*0010*/ 	.short	0x0000
        /*0012*/ 	.short	0x0000
        /*0014*/ 	.byte	0x00, 0xf0, 0xa1, 0x03


	//----- nvinfo : EIATTR_SPARSE_MMA_MASK
	.align		4
.L_564:
        /*0018*/ 	.byte	0x03, 0x50
        /*001a*/ 	.short	0x0000


	//----- nvinfo : EIATTR_MAXREG_COUNT
	.align		4
        /*001c*/ 	.byte	0x03, 0x1b
        /*001e*/ 	.short	0x00ff


	//----- nvinfo : EIATTR_NUM_BARRIERS
	.align		4
        /*0020*/ 	.byte	0x02, 0x4c
        /*0022*/ 	.byte	0x01
	.zero		1


	//----- nvinfo : EIATTR_MERCURY_ISA_VERSION
	.align		4
        /*0024*/ 	.byte	0x03, 0x5f
        /*0026*/ 	.short	0x0101


	//----- nvinfo : EIATTR_COOP_GROUP_MASK_REGIDS
	.align		4
        /*0028*/ 	.byte	0x04, 0x29
        /*002a*/ 	.short	(.L_566 - .L_565)


	//   ....[0]....
.L_565:
        /*002c*/ 	.word	0xffffffff


	//   ....[1]....
        /*0030*/ 	.word	0xffffffff


	//   ....[2]....
        /*0034*/ 	.word	0xffffffff


	//   ....[3]....
        /*0038*/ 	.word	0xffffffff


	//   ....[4]....
        /*003c*/ 	.word	0xffffffff


	//   ....[5]....
        /*0040*/ 	.word	0xffffffff


	//   ....[6]....
        /*0044*/ 	.word	0xffffffff


	//   ....[7]....
        /*0048*/ 	.word	0xffffffff


	//   ....[8]....
        /*004c*/ 	.word	0xffffffff


	//   ....[9]....
        /*0050*/ 	.word	0xffffffff


	//   ....[10]....
        /*0054*/ 	.word	0xffffffff


	//   ....[11]....
        /*0058*/ 	.word	0xffffffff


	//   ....[12]....
        /*005c*/ 	.word	0xffffffff


	//   ....[13]....
        /*0060*/ 	.word	0xffffffff


	//   ....[14]....
        /*0064*/ 	.word	0xffffffff


	//   ....[15]....
        /*0068*/ 	.word	0xffffffff


	//   ....[16]....
        /*006c*/ 	.word	0xffffffff


	//   ....[17]....
        /*0070*/ 	.word	0xffffffff


	//   ....[18]....
        /*0074*/ 	.word	0x05000087


	//   ....[19]....
        /*0078*/ 	.word	0x05000087


	//   ....[20]....
        /*007c*/ 	.word	0x05000087


	//   ....[21]....
        /*0080*/ 	.word	0x05000087


	//   ....[22]....
        /*0084*/ 	.word	0x05000087


	//   ....[23]....
        /*0088*/ 	.word	0x05000087


	//   ....[24]....
        /*008c*/ 	.word	0x05000087


	//   ....[25]....
        /*0090*/ 	.word	0x05000087


	//   ....[26]....
        /*0094*/ 	.word	0x05000087


	//   ....[27]....
        /*0098*/ 	.word	0x05000087


	//----- nvinfo : EIATTR_COOP_GROUP_INSTR_OFFSETS
	.align		4
.L_566:
        /*009c*/ 	.byte	0x04, 0x28
        /*009e*/ 	.short	(.L_568 - .L_567)


	//   ....[0]....
.L_567:
        /*00a0*/ 	.word	0x00013340


	//   ....[1]....
        /*00a4*/ 	.word	0x00013360


	//   ....[2]....
        /*00a8*/ 	.word	0x00013380


	//   ....[3]....
        /*00ac*/ 	.word	0x000133a0


	//   ....[4]....
        /*00b0*/ 	.word	0x000133c0


	//   ....[5]....
        /*00b4*/ 	.word	0x00013700


	//   ....[6]....
        /*00b8*/ 	.word	0x00013720


	//   ....[7]....
        /*00bc*/ 	.word	0x00013740


	//   ....[8]....
        /*00c0*/ 	.word	0x00013760


	//   ....[9]....
        /*00c4*/ 	.word	0x00013780


	//   ....[10]....
        /*00c8*/ 	.word	0x00013910


	//   ....[11]....
        /*00cc*/ 	.word	0x00013960


	//   ....[12]....
        /*00d0*/ 	.word	0x00013980


	//   ....[13]....
        /*00d4*/ 	.word	0x00013990


	//   ....[14]....
        /*00d8*/ 	.word	0x00013a50


	//   ....[15]....
        /*00dc*/ 	.word	0x00013a90


	//   ....[16]....
        /*00e0*/ 	.word	0x00013b30


	//   ....[17]....
        /*00e4*/ 	.word	0x00013b60


	//   ....[18]....
        /*00e8*/ 	.word	0x00014610


	//   ....[19]....
        /*00ec*/ 	.word	0x00014680


	//   ....[20]....
        /*00f0*/ 	.word	0x000146f0


	//   ....[21]....
        /*00f4*/ 	.word	0x00014760


	//   ....[22]....
        /*00f8*/ 	.word	0x000147d0


	//   ....[23]....
        /*00fc*/ 	.word	0x00014b60


	//   ....[24]....
        /*0100*/ 	.word	0x00014bd0


	//   ....[25]....
        /*0104*/ 	.word	0x00014c40


	//   ....[26]....
        /*0108*/ 	.word	0x00014cb0


	//   ....[27]....
        /*010c*/ 	.word	0x00014d20


	//----- nvinfo : EIATTR_EXIT_INSTR_OFFSETS
	.align		4
.L_568:
        /*0110*/ 	.byte	0x04, 0x1c
        /*0112*/ 	.short	(.L_570 - .L_569)


	//   ....[0]....
.L_569:
        /*0114*/ 	.word	0x00000c20


	//   ....[1]....
        /*0118*/ 	.word	0x000145b0


	//----- nvinfo : EIATTR_MAX_THREADS
	.align		4
.L_570:
        /*011c*/ 	.byte	0x04, 0x05
        /*011e*/ 	.short	(.L_572 - .L_571)
.L_571:
        /*0120*/ 	.word	0x00000080
        /*0124*/ 	.word	0x00000001
        /*0128*/ 	.word	0x00000001


	//----- nvinfo : EIATTR_CRS_STACK_SIZE
	.align		4
.L_572:
        /*012c*/ 	.byte	0x04, 0x1e
        /*012e*/ 	.short	(.L_574 - .L_573)
.L_573:
        /*0130*/ 	.word	0x00000000


	//----- nvinfo : EIATTR_CBANK_PARAM_SIZE
	.align		4
.L_574:
        /*0134*/ 	.byte	0x03, 0x19
        /*0136*/ 	.short	0x00e8


	//----- nvinfo : EIATTR_PARAM_CBANK
	.align		4
        /*0138*/ 	.byte	0x04, 0x0a
        /*013a*/ 	.short	(.L_576 - .L_575)
	.align		4
.L_575:
        /*013c*/ 	.word	index@(.nv.constant0._ZN10layer_norm31ln_parallel_residual_fwd_kernelINS_13Kernel_traitsI13__nv_bfloat16S2_S2_S2_fjLj3072ELj1ELj1ELj4ELj16ENS_18Kernel_traits_baseILj3072ES2_S2_S2_S2_fjLj128EEEEELb1ELb0ELb0EEEvNS_9FwdParamsE)
        /*0140*/ 	.short	0x0210
        /*0142*/ 	.short	0x00e8


	//----- nvinfo : EIATTR_SW_WAR
	.align		4
.L_576:
        /*0144*/ 	.byte	0x04, 0x36
        /*0146*/ 	.short	(.L_578 - .L_577)
.L_577:
        /*0148*/ 	.word	0x00000008
.L_578:


//--------------------- .nv.info._ZN10layer_norm31ln_parallel_residual_fwd_kernelINS_13Kernel_traitsI13__nv_bfloat16S2_S2_S2_fjLj3072ELj1ELj1ELj4ELj16ENS_18Kernel_traits_baseILj3072ES2_S2_S2_S2_fjLj128EEEEELb1ELb0ELb1EEEvNS_9FwdParamsE --------------------------
	.section	.nv.info._ZN10layer_norm31ln_parallel_residual_fwd_kernelINS_13Kernel_traitsI13__nv_bfloat16S2_S2_S2_fjLj3072ELj1ELj1ELj4ELj16ENS_18Kernel_traits_baseILj3072ES2_S2_S2_S2_fjLj128EEEEELb1ELb0ELb1EEEvNS_9FwdParamsE,"",@"SHT_CUDA_INFO"
	.sectionflags	@""
	.align	4


	//----- nvinfo : EIATTR_CUDA_API_VERSION
	.align		4
        /*0000*/ 	.byte	0x04, 0x37
        /*0002*/ 	.short	(.L_580 - .L_579)
.L_579:
        /*0004*/ 	.word	0x00000082


	//----- nvinfo : EIATTR_KPARAM_INFO
	.align		4
.L_580:
        /*0008*/ 	.byte	0x04, 0x17
        /*000a*/ 	.short	(.L_582 - .L_581)
.L_581:
        /*000c*/ 	.word	0x00000000
        /*0010*/ 	.short	0x0000
        /*0012*/ 	.short	0x0000
        /*0014*/ 	.byte	0x00, 0xf0, 0xa1, 0x03


	//----- nvinfo : EIATTR_SPARSE_MMA_MASK
	.align		4
.L_582:
        /*0018*/ 	.byte	0x03, 0x50
        /*001a*/ 	.short	0x0000


	//----- nvinfo : EIATTR_MAXREG_COUNT
	.align		4
        /*001c*/ 	.byte	0x03, 0x1b
        /*001e*/ 	.short	0x00ff


	//----- nvinfo : EIATTR_NUM_BARRIERS
	.align		4
        /*0020*/ 	.byte	0x02, 0x4c
        /*0022*/ 	.byte	0x01
	.zero		1


	//----- nvinfo : EIATTR_MERCURY_ISA_VERSION
	.align		4
        /*0024*/ 	.byte	0x03, 0x5f
        /*0026*/ 	.short	0x0101


	//----- nvinfo : EIATTR_COOP_GROUP_MASK_REGIDS
	.align		4
        /*0028*/ 	.byte	0x04, 0x29
        /*002a*/ 	.short	(.L_584 - .L_583)


	//   ....[0]....
.L_583:
        /*002c*/ 	.word	0xffffffff


	//   ....[1]....
        /*0030*/ 	.word	0xffffffff


	//   ....[2]....
        /*0034*/ 	.word	0xffffffff


	//   ....[3]....
        /*0038*/ 	.word	0xffffffff


	//   ....[4]....
        /*003c*/ 	.word	0xffffffff


	//   ....[5]....
        /*0040*/ 	.word	0xffffffff


	//   ....[6]....
        /*0044*/ 	.word	0xffffffff


	//   ....[7]....
        /*0048*/ 	.word	0xffffffff


	//   ....[8]....
        /*004c*/ 	.word	0xffffffff


	//   ....[9]....
        /*0050*/ 	.word	0xffffffff


	//   ....[10]....
        /*0054*/ 	.word	0xffffffff


	//   ....[11]....
        /*0058*/ 	.word	0xffffffff


	//   ....[12]....
        /*005c*/ 	.word	0xffffffff


	//   ....[13]....
        /*0060*/ 	.word	0xffffffff


	//   ....[14]....
        /*0064*/ 	.word	0xffffffff


	//   ....[15]....
        /*0068*/ 	.word	0xffffffff


	//   ....[16]....
        /*006c*/ 	.word	0xffffffff


	//   ....[17]....
        /*0070*/ 	.word	0xffffffff


	//   ....[18]....
        /*0074*/ 	.word	0x0500004b


	//   ....[19]....
        /*0078*/ 	.word	0x0500004b


	//   ....[20]....
        /*007c*/ 	.word	0x0500004b


	//   ....[21]....
        /*0080*/ 	.word	0x0500004b


	//   ....[22]....
        /*0084*/ 	.word	0x0500004b


	//   ....[23]....
        /*0088*/ 	.word	0x0500004b


	//   ....[24]....
        /*008c*/ 	.word	0x0500004b


	//   ....[25]....
        /*0090*/ 	.word	0x0500004b


	//   ....[26]....
        /*0094*/ 	.word	0x0500004b


	//   ....[27]....
        /*0098*/ 	.word	0x0500004b


	//----- nvinfo : EIATTR_COOP_GROUP_INSTR_OFFSETS
	.align		4
.L_584:
        /*009c*/ 	.byte	0x04, 0x28
        /*009e*/ 	.short	(.L_586 - .L_585)


	//   ....[0]....
.L_585:
        /*00a0*/ 	.word	0x00012670


	//   ....[1]....
        /*00a4*/ 	.word	0x00012690


	//   ....[2]....
        /*00a8*/ 	.word	0x000126b0


	//   ....[3]....
        /*00ac*/ 	.word	0x000126d0


	//   ....[4]....
        /*00b0*/ 	.word	0x000126f0


	//   ....[5]....
        /*00b4*/ 	.word	0x00012a20


	//   ....[6]....
        /*00b8*/ 	.word	0x00012a40


	//   ....[7]....
        /*00bc*/ 	.word	0x00012a60


	//   ....[8]....
        /*00c0*/ 	.word	0x00012a80


	//   ....[9]....
        /*00c4*/ 	.word	0x00012aa0


	//   ....[10]....
        /*00c8*/ 	.word	0x00012c10


	//   ....[11]....
        /*00cc*/ 	.word	0x00012c80


	//   ....[12]....
        /*00d0*/ 	.word	0x00012c90


	//   ....[13]....
        /*00d4*/ 	.word	0x00012d30


	//   ....[14]....
        /*00d8*/ 	.word	0x00012d60


	//   ....[15]....
        /*00dc*/ 	.word	0x00012d70


	//   ....[16]....
        /*00e0*/ 	.word	0x00012e60


	//   ....[17]....
        /*00e4*/ 	.word	0x00012e70


	//   ....[18]....
        /*00e8*/ 	.word	0x000138b0


	//   ....[19]....
        /*00ec*/ 	.word	0x00013920


	//   ....[20]....
        /*00f0*/ 	.word	0x00013990


	//   ....[21]....
        /*00f4*/ 	.word	0x00013a00


	//   ....[22]....
        /*00f8*/ 	.word	0x00013a70


	//   ....[23]....
        /*00fc*/ 	.word	0x00013e00


	//   ....[24]....
        /*0100*/ 	.word	0x00013e70


	//   ....[25]....
        /*0104*/ 	.word	0x00013ee0


	//   ....[26]....
        /*0108*/ 	.word	0x00013f50


	//   ....[27]....
        /*010c*/ 	.word	0x00013fc0


	//----- nvinfo : EIATTR_EXIT_INSTR_OFFSETS
	.align		4
.L_586:
        /*0110*/ 	.byte	0x04, 0x1c
        /*0112*/ 	.short	(.L_588 - .L_587)


	//   ....[0]....
.L_587:
        /*0114*/ 	.word	0x00000690


	//   ....[1]....
        /*0118*/ 	.word	0x00013850


	//----- nvinfo : EIATTR_MAX_THREADS
	.align		4
.L_588:
        /*011c*/ 	.byte	0x04, 0x05
        /*011e*/ 	.short	(.L_590 - .L_589)
.L_589:
        /*0120*/ 	.word	0x00000080
        /*0124*/ 	.word	0x00000001
        /*0128*/ 	.word	0x00000001


	//----- nvinfo : EIATTR_CRS_STACK_SIZE
	.align		4
.L_590:
        /*012c*/ 	.byte	0x04, 0x1e
        /*012e*/ 	.short	(.L_592 - .L_591)
.L_591:
        /*0130*/ 	.word	0x00000000


	//----- nvinfo : EIATTR_CBANK_PARAM_SIZE
	.align		4
.L_592:
        /*0134*/ 	.byte	0x03, 0x19
        /*0136*/ 	.short	0x00e8


	//----- nvinfo : EIATTR_PARAM_CBANK
	.align		4
        /*0138*/ 	.byte	0x04, 0x0a
        /*013a*/ 	.short	(.L_594 - .L_593)
	.align		4
.L_593:
        /*013c*/ 	.word	index@(.nv.constant0._ZN10layer_norm31ln_parallel_residual_fwd_kernelINS_13Kernel_traitsI13__nv_bfloat16S2_S2_S2_fjLj3072ELj1ELj1ELj4ELj16ENS_18Kernel_traits_baseILj3072ES2_S2_S2_S2_fjLj128EEEEELb1ELb0ELb1EEEvNS_9FwdParamsE)
        /*0140*/ 	.short	0x0210
        /*0142*/ 	.short	0x00e8


	//----- nvinfo : EIATTR_SW_WAR
	.align		4
.L_594:
        /*0144*/ 	.byte	0x04, 0x36
        /*0146*/ 	.short	(.L_596 - .L_595)
.L_595:
        /*0148*/ 	.word	0x00000008
.L_596:


//--------------------- .nv.info._ZN10layer_norm31ln_parallel_residual_fwd_kernelINS_13Kernel_traitsI13__nv_bfloat16S2_S2_S2_fjLj3072ELj1ELj1ELj4ELj16ENS_18Kernel_traits_baseILj3072ES2_S2_S2_S2_fjLj128EEEEELb1ELb1ELb0EEEvNS_9FwdParamsE --------------------------
	.section	.nv.info._ZN10layer_norm31ln_parallel_residual_fwd_kernelINS_13Kernel_traitsI13__nv_bfloat16S2_S2_S2_fjLj3072ELj1ELj1ELj4ELj16ENS_18Kernel_traits_baseILj3072ES2_S2_S2_S2_fjLj128EEEEELb1ELb1ELb0EEEvNS_9FwdParamsE,"",@"SHT_CUDA_INFO"
	.sectionflags	@""
	.align	4


	//----- nvinfo : EIATTR_CUDA_API_VERSION
	.align		4
        /*0000*/ 	.byte	0x04, 0x37
        /*0002*/ 	.short	(.L_598 - .L_597)
.L_597:
        /*0004*/ 	.word	0x00000082


	//----- nvinfo : EIATTR_KPARAM_INFO
	.align		4
.L_598:
        /*0008*/ 	.byte	0x04, 0x17
        /*000a*/ 	.short	(.L_600 - .L_599)
.L_599:
        /*000c*/ 	.word	0x00000000
        /*0010*/ 	.short	0x0000
        /*0012*/ 	.short	0x0000
        /*0014*/ 	.byte	0x00, 0xf0, 0xa1, 0x03


	//----- nvinfo : EIATTR_SPARSE_MMA_MASK
	.align		4
.L_600:
        /*0018*/ 	.byte	0x03, 0x50
        /*001a*/ 	.short	0x0000


	//----- nvinfo : EIATTR_MAXREG_COUNT
	.align		4
        /*001c*/ 	.byte	0x03, 0x1b
        /*001e*/ 	.short	0x00ff


	//----- nvinfo : EIATTR_NUM_BARRIERS
	.align		4
        /*0020*/ 	.byte	0x02, 0x4c
        /*0022*/ 	.byte	0x01
	.zero		1


	//----- nvinfo : EIATTR_MERCURY_ISA_VERSION
	.align		4
        /*0024*/ 	.byte	0x03, 0x5f
        /*0026*/ 	.short	0x0101


	//----- nvinfo : EIATTR_COOP_GROUP_MASK_REGIDS
	.align		4
        /*0028*/ 	.byte	0x04, 0x29
        /*002a*/ 	.short	(.L_602 - .L_601)


	//   ....[0]....
.L_601:
        /*002c*/ 	.word	0xffffffff


	//   ....[1]....
        /*0030*/ 	.word	0xffffffff


	//   ....[2]....
        /*0034*/ 	.word	0xffffffff


	//   ....[3]....
        /*0038*/ 	.word	0xffffffff


	//   ....[4]....
        /*003c*/ 	.word	0xffffffff


	//   ....[5]....
        /*0040*/ 	.word	0xffffffff


	//   ....[6]....
        /*0044*/ 	.word	0xffffffff


	//   ....[7]....
        /*0048*/ 	.word	0xffffffff


	//   ....[8]....
        /*004c*/ 	.word	0xffffffff


	//   ....[9]....
        /*0050*/ 	.word	0xffffffff


	//   ....[10]....
        /*0054*/ 	.word	0xffffffff


	//   ....[11]....
        /*0058*/ 	.word	0xffffffff


	//   ....[12]....
        /*005c*/ 	.word	0xffffffff


	//   ....[13]....
        /*0060*/ 	.word	0xffffffff


	//   ....[14]....
        /*0064*/ 	.word	0xffffffff


	//   ....[15]....
        /*0068*/ 	.word	0xffffffff


	//   ....[16]....
        /*006c*/ 	.word	0xffffffff


	//   ....[17]....
        /*0070*/ 	.word	0xffffffff


	//   ....[18]....
        /*0074*/ 	.word	0x05000075


	//   ....[19]....
        /*0078*/ 	.word	0x05000075


	//   ....[20]....
        /*007c*/ 	.word	0x05000075


	//   ....[21]....
        /*0080*/ 	.word	0x05000075


	//   ....[22]....
        /*0084*/ 	.word	0x05000075


	//   ....[23]....
        /*0088*/ 	.word	0x05000075


	//   ....[24]....
        /*008c*/ 	.word	0x05000075


	//   ....[25]....
        /*0090*/ 	.word	0x05000075


	//   ....[26]....
        /*0094*/ 	.word	0x05000075


	//   ....[27]....
        /*0098*/ 	.word	0x05000075


	//----- nvinfo : EIATTR_COOP_GROUP_INSTR_OFFSETS
	.align		4
.L_602:
        /*009c*/ 	.byte	0x04, 0x28
        /*009e*/ 	.short	(.L_604 - .L_603)


	//   ....[0]....
.L_603:
        /*00a0*/ 	.word	0x00012b00


	//   ....[1]....
        /*00a4*/ 	.word	0x00012b20


	//   ....[2]....
        /*00a8*/ 	.word	0x00012b40


	//   ....[3]....
        /*00ac*/ 	.word	0x00012b60


	//   ....[4]....
        /*00b0*/ 	.word	0x00012b80


	//   ....[5]....
        /*00b4*/ 	.word	0x00012ec0


	//   ....[6]....
        /*00b8*/ 	.word	0x00012ee0


	//   ....[7]....
        /*00bc*/ 	.word	0x00012f00


	//   ....[8]....
        /*00c0*/ 	.word	0x00012f20


	//   ....[9]....
        /*00c4*/ 	.word	0x00012f40


	//   ....[10]....
        /*00c8*/ 	.word	0x00013080


	//   ....[11]....
        /*00cc*/ 	.word	0x00013120


	//   ....[12]....
        /*00d0*/ 	.word	0x00013140


	//   ....[13]....
        /*00d4*/ 	.word	0x00013150


	//   ....[14]....
        /*00d8*/ 	.word	0x000131d0


	//   ....[15]....
        /*00dc*/ 	.word	0x00013220


	//   ....[16]....
        /*00e0*/ 	.word	0x000132e0


	//   ....[17]....
        /*00e4*/ 	.word	0x00013310


	//   ....[18]....
        /*00e8*/ 	.word	0x00013b10


	//   ....[19]....
        /*00ec*/ 	.word	0x00013b80


	//   ....[20]....
        /*00f0*/ 	.word	0x00013bf0


	//   ....[21]....
        /*00f4*/ 	.word	0x00013c60


	//   ....[22]....
        /*00f8*/ 	.word	0x00013cd0


	//   ....[23]....
        /*00fc*/ 	.word	0x00014060


	//   ....[24]....
        /*0100*/ 	.word	0x000140d0


	//   ....[25]....
        /*0104*/ 	.word	0x00014140


	//   ....[26]....
        /*0108*/ 	.word	0x000141b0


	//   ....[27]....
        /*010c*/ 	.word	0x00014220


	//----- nvinfo : EIATTR_EXIT_INSTR_OFFSETS
	.align		4
.L_604:
        /*0110*/ 	.byte	0x04, 0x1c
        /*0112*/ 	.short	(.L_606 - .L_605)


	//   ....[0]....
.L_605:
        /*0114*/ 	.word	0x00000920


	//   ....[1]....
        /*0118*/ 	.word	0x00013ab0


	//----- nvinfo : EIATTR_MAX_THREADS
	.align		4
.L_606:
        /*011c*/ 	.byte	0x04, 0x05
        /*011e*/ 	.short	(.L_608 - .L_607)
.L_607:
        /*0120*/ 	.word	0x00000080
        /*0124*/ 	.word	0x00000001
        /*0128*/ 	.word	0x00000001


	//----- nvinfo : EIATTR_CRS_STACK_SIZE
	.align		4
.L_608:
        /*012c*/ 	.byte	0x04, 0x1e
        /*012e*/ 	.short	(.L_610 - .L_609)
.L_609:
        /*0130*/ 	.word	0x00000000


	//----- nvinfo : EIATTR_CBANK_PARAM_SIZE
	.align		4
.L_610:
        /*0134*/ 	.byte	0x03, 0x19
        /*0136*/ 	.short	0x00e8


	//----- nvinfo : EIATTR_PARAM_CBANK
	.align		4
        /*0138*/ 	.byte	0x04, 0x0a
        /*013a*/ 	.short	(.L_612 - .L_611)
	.align		4
.L_611:
        /*013c*/ 	.word	index@(.nv.constant0._ZN10layer_norm31ln_parallel_residual_fwd_kernelINS_13Kernel_traitsI13__nv_bfloat16S2_S2_S2_fjLj3072ELj1ELj1ELj4ELj16ENS_18Kernel_traits_baseILj3072ES2_S2_S2_S2_fjLj128EEEEELb1ELb1ELb0EEEvNS_9FwdParamsE)
        /*0140*/ 	.short	0x0210
        /*0142*/ 	.short	0x00e8


	//----- nvinfo : EIATTR_SW_WAR
	.align		4
.L_612:
        /*0144*/ 	.byte	0x04, 0x36
        /*0146*/ 	.short	(.L_614 - .L_613)
.L_613:
        /*0148*/ 	.word	0x00000008
.L_614:


//--------------------- .nv.info._ZN10layer_norm31ln_parallel_residual_fwd_kernelINS_13Kernel_traitsI13__nv_bfloat16S2_S2_S2_fjLj3072ELj1ELj1ELj4ELj16ENS_18Kernel_traits_baseILj3072ES2_S2_S2_S2_fjLj128EEEEELb1ELb1ELb1EEEvNS_9FwdParamsE --------------------------
	.section	.nv.info._ZN10layer_norm31ln_parallel_residual_fwd_kernelINS_13Kernel_traitsI13__nv_bfloat16S2_S2_S2_fjLj3072ELj1ELj1ELj4ELj16ENS_18Kernel_traits_baseILj3072ES2_S2_S2_S2_fjLj128EEEEELb1ELb1ELb1EEEvNS_9FwdParamsE,"",@"SHT_CUDA_INFO"
	.sectionflags	@""
	.align	4


	//----- nvinfo : EIATTR_CUDA_API_VERSION
	.align		4
        /*0000*/ 	.byte	0x04, 0x37
        /*0002*/ 	.short	(.L_616 - .L_615)
.L_615:
        /*0004*/ 	.word	0x00000082


	//----- nvinfo : EIATTR_KPARAM_INFO
	.align		4
.L_616:
        /*0008*/ 	.byte	0x04, 0x17
        /*000a*/ 	.short	(.L_618 - .L_617)
.L_617:
        /*000c*/ 	.word	0x00000000
        /*0010*/ 	.short	0x0000
        /*0012*/ 	.short	0x0000
        /*0014*/ 	.byte	0x00, 0xf0, 0xa1, 0x03


	//----- nvinfo : EIATTR_SPARSE_MMA_MASK
	.align		4
.L_618:
        /*0018*/ 	.byte	0x03, 0x50
        /*001a*/ 	.short	0x0000


	//----- nvinfo : EIATTR_MAXREG_COUNT
	.align		4
        /*001c*/ 	.byte	0x03, 0x1b
        /*001e*/ 	.short	0x00ff


	//----- nvinfo : EIATTR_NUM_BARRIERS
	.align		4
        /*0020*/ 	.byte	0x02, 0x4c
        /*0022*/ 	.byte	0x01
	.zero		1


	//----- nvinfo : EIATTR_MERCURY_ISA_VERSION
	.align		4
        /*0024*/ 	.byte	0x03, 0x5f
        /*0026*/ 	.short	0x0101


	//----- nvinfo : EIATTR_COOP_GROUP_MASK_REGIDS
	.align		4
        /*0028*/ 	.byte	0x04, 0x29
        /*002a*/ 	.short	(.L_620 - .L_619)


	//   ....[0]....
.L_619:
        /*002c*/ 	.word	0xffffffff


	//   ....[1]....
        /*0030*/ 	.word	0xffffffff


	//   ....[2]....
        /*0034*/ 	.word	0xffffffff


	//   ....[3]....
        /*0038*/ 	.word	0xffffffff


	//   ....[4]....
        /*003c*/ 	.word	0xffffffff


	//   ....[5]....
        /*0040*/ 	.word	0xffffffff


	//   ....[6]....
        /*0044*/ 	.word	0xffffffff


	//   ....[7]....
        /*0048*/ 	.word	0xffffffff


	//   ....[8]....
        /*004c*/ 	.word	0xffffffff


	//   ....[9]....
        /*0050*/ 	.word	0xffffffff


	//   ....[10]....
        /*0054*/ 	.word	0xffffffff


	//   ....[11]....
        /*0058*/ 	.word	0xffffffff


	//   ....[12]....
        /*005c*/ 	.word	0xffffffff


	//   ....[13]....
        /*0060*/ 	.word	0xffffffff


	//   ....[14]....
        /*0064*/ 	.word	0xffffffff


	//   ....[15]....
        /*0068*/ 	.word	0xffffffff


	//   ....[16]....
        /*006c*/ 	.word	0xffffffff


	//   ....[17]....
        /*0070*/ 	.word	0xffffffff


	//   ....[18]....
        /*0074*/ 	.word	0x0500002b


	//   ....[19]....
        /*0078*/ 	.word	0x0500002b


	//   ....[20]....
        /*007c*/ 	.word	0x0500002b


	//   ....[21]....
        /*0080*/ 	.word	0x0500002b


	//   ....[22]....
        /*0084*/ 	.word	0x0500002b


	//   ....[23]....
        /*0088*/ 	.word	0x0500002b


	//   ....[24]....
        /*008c*/ 	.word	0x0500002b


	//   ....[25]....
        /*0090*/ 	.word	0x0500002b


	//   ....[26]....
        /*0094*/ 	.word	0x0500002b


	//   ....[27]....
        /*0098*/ 	.word	0x0500002b


	//----- nvinfo : EIATTR_COOP_GROUP_INSTR_OFFSETS
	.align		4
.L_620:
        /*009c*/ 	.byte	0x04, 0x28
        /*009e*/ 	.short	(.L_622 - .L_621)


	//   ....[0]....
.L_621:
        /*00a0*/ 	.word	0x000124a0


	//   ....[1]....
        /*00a4*/ 	.word	0x000124c0


	//   ....[2]....
        /*00a8*/ 	.word	0x000124e0


	//   ....[3]....
        /*00ac*/ 	.word	0x00012500


	//   ....[4]....
        /*00b0*/ 	.word	0x00012520


	//   ....[5]....
        /*00b4*/ 	.word	0x00012850


	//   ....[6]....
        /*00b8*/ 	.word	0x00012870


	//   ....[7]....
        /*00bc*/ 	.word	0x00012890


	//   ....[8]....
        /*00c0*/ 	.word	0x000128b0


	//   ....[9]....
        /*00c4*/ 	.word	0x000128d0


	//   ....[10]....
        /*00c8*/ 	.word	0x00012a40


	//   ....[11]....
        /*00cc*/ 	.word	0x00012ab0


	//   ....[12]....
        /*00d0*/ 	.word	0x00012ad0


	//   ....[13]....
        /*00d4*/ 	.word	0x00012b00


	//   ....[14]....
        /*00d8*/ 	.word	0x00012ba0


	//   ....[15]....
        /*00dc*/ 	.word	0x00012bd0


	//   ....[16]....
        /*00e0*/ 	.word	0x00012c60


	//   ....[17]....
        /*00e4*/ 	.word	0x00012c90


	//   ....[18]....
        /*00e8*/ 	.word	0x000133d0


	//   ....[19]....
        /*00ec*/ 	.word	0x00013440


	//   ....[20]....
        /*00f0*/ 	.word	0x000134b0


	//   ....[21]....
        /*00f4*/ 	.word	0x00013520


	//   ....[22]....
        /*00f8*/ 	.word	0x00013590


	//   ....[23]....
        /*00fc*/ 	.word	0x00013910


	//   ....[24]....
        /*0100*/ 	.word	0x00013980


	//   ....[25]....
        /*0104*/ 	.word	0x000139f0


	//   ....[26]....
        /*0108*/ 	.word	0x00013a60


	//   ....[27]....
        /*010c*/ 	.word	0x00013ad0


	//----- nvinfo : EIATTR_EXIT_INSTR_OFFSETS
	.align		4
.L_622:
        /*0110*/ 	.byte	0x04, 0x1c
        /*0112*/ 	.short	(.L_624 - .L_623)


	//   ....[0]....
.L_623:
        /*0114*/ 	.word	0x000005c0


	//   ....[1]....
        /*0118*/ 	.word	0x00013370


	//----- nvinfo : EIATTR_MAX_THREADS
	.align		4
.L_624:
        /*011c*/ 	.byte	0x04, 0x05
        /*011e*/ 	.short	(.L_626 - .L_625)
.L_625:
        /*0120*/ 	.word	0x00000080
        /*0124*/ 	.word	0x00000001
        /*0128*/ 	.word	0x00000001


	//----- nvinfo : EIATTR_CRS_STACK_SIZE
	.align		4
.L_626:
        /*012c*/ 	.byte	0x04, 0x1e
        /*012e*/ 	.short	(.L_628 - .L_627)
.L_627:
        /*0130*/ 	.word	0x00000000


	//----- nvinfo : EIATTR_CBANK_PARAM_SIZE
	.align		4
.L_628:
        /*0134*/ 	.byte	0x03, 0x19
        /*0136*/ 	.short	0x00e8


	//----- nvinfo : EIATTR_PARAM_CBANK
	.align		4
        /*0138*/ 	.byte	0x04, 0x0a
        /*013a*/ 	.short	(.L_630 - .L_629)
	.align		4
.L_629:
        /*013c*/ 	.word	index@(.nv.constant0._ZN10layer_norm31ln_parallel_residual_fwd_kernelINS_13Kernel_traitsI13__nv_bfloat16S2_S2_S2_fjLj3072ELj1ELj1ELj4ELj16ENS_18Kernel_traits_baseILj3072ES2_S2_S2_S2_fjLj128EEEEELb1ELb1ELb1EEEvNS_9FwdParamsE)
        /*0140*/ 	.short	0x0210
        /*0142*/ 	.short	0x00e8


	//----- nvinfo : EIATTR_SW_WAR
	.align		4
.L_630:
        /*0144*/ 	.byte	0x04, 0x36
        /*0146*/ 	.short	(.L_632 - .L_631)
.L_631:
        /*0148*/ 	.word	0x00000008
.L_632:


//--------------------- .nv.info._ZN10layer_norm31ln_parallel_residual_fwd_kernelINS_13Kernel_traitsI6__halfS2_S2_S2_fjLj3072ELj1ELj1ELj4ELj16ENS_18Kernel_traits_baseILj3072ES2_S2_S2_S2_fjLj128EEEEELb0ELb0ELb0EEEvNS_9FwdParamsE --------------------------
	.section	.nv.info._ZN10layer_norm31ln_parallel_residual_fwd_kernelINS_13Kernel_traitsI6__halfS2_S2_S2_fjLj3072ELj1ELj1ELj4ELj16ENS_18Kernel_traits_baseILj3072ES2_S2_S2_S2_fjLj128EEEEELb0ELb0ELb0EEEvNS_9FwdParamsE,"",@"SHT_CUDA_INFO"
	.sectionflags	@""
	.align	4


	//----- nvinfo : EIATTR_CUDA_API_VERSION
	.align		4
        /*0000*/ 	.byte	0x04, 0x37
        /*0002*/ 	.short	(.L_634 - .L_633)
.L_633:
        /*0004*/ 	.word	0x00000082


	//----- nvinfo : EIATTR_KPARAM_INFO
	.align		4
.L_634:
        /*0008*/ 	.byte	0x04, 0x17
        /*000a*/ 	.short	(.L_636 - .L_635)
.L_635:
        /*000c*/ 	.word	0x00000000
        /*0010*/ 	.short	0x0000
        /*0012*/ 	.short	0x0000
        /*0014*/ 	.byte	0x00, 0xf0, 0xa1, 0x03


	//----- nvinfo : EIATTR_SPARSE_MMA_MASK
	.align		4
.L_636:
        /*0018*/ 	.byte	0x03, 0x50
        /*001a*/ 	.short	0x0000


	//----- nvinfo : EIATTR_MAXREG_COUNT
	.align		4
        /*001c*/ 	.byte	0x03, 0x1b
        /*001e*/ 	.short	0x00ff


	//----- nvinfo : EIATTR_NUM_BARRIERS
	.align		4
        /*0020*/ 	.byte	0x02, 0x4c
        /*0022*/ 	.byte	0x01
	.zero		1


	//----- nvinfo : EIATTR_MERCURY_ISA_VERSION
	.align		4
        /*0024*/ 	.byte	0x03, 0x5f
        /*0026*/ 	.short	0x0101


	//----- nvinfo : EIATTR_COOP_GROUP_MASK_REGIDS
	.align		4
        /*0028*/ 	.byte	0x04, 0x29
        /*002a*/ 	.short	(.L_638 - .L_637)


	//   ....[0]....
.L_637:
        /*002c*/ 	.word	0xffffffff


	//   ....[1]....
        /*0030*/ 	.word	0xffffffff


	//   ....[2]....
        /*0034*/ 	.word	0xffffffff


	//   ....[3]....
        /*0038*/ 	.word	0xffffffff


	//   ....[4]....
        /*003c*/ 	.word	0xffffffff


	//   ....[5]....
        /*0040*/ 	.word	0xffffffff


	//   ....[6]....
        /*0044*/ 	.word	0xffffffff


	//   ....[7]....
        /*0048*/ 	.word	0xffffffff


	//   ....[8]....
        /*004c*/ 	.word	0xffffffff


	//   ....[9]....
        /*0050*/ 	.word	0xffffffff


	//   ....[10]....
        /*0054*/ 	.word	0xffffffff


	//   ....[11]....
        /*0058*/ 	.word	0xffffffff


	//   ....[12]....
        /*005c*/ 	.word	0xffffffff


	//   ....[13]....
        /*0060*/ 	.word	0xffffffff


	//   ....[14]....
        /*0064*/ 	.word	0xffffffff


	//   ....[15]....
        /*0068*/ 	.word	0xffffffff


	//   ....[16]....
        /*006c*/ 	.word	0xffffffff


	//   ....[17]....
        /*0070*/ 	.word	0xffffffff


	//   ....[18]....
        /*0074*/ 	.word	0x05000095


	//   ....[19]....
        /*0078*/ 	.word	0x05000095


	//   ....[20]....
        /*007c*/ 	.word	0x05000095


	//   ....[21]....
        /*0080*/ 	.word	0x05000095


	//   ....[22]....
        /*0084*/ 	.word	0x05000095


	//   ....[23]....
        /*0088*/ 	.word	0x05000095


	//   ....[24]....
        /*008c*/ 	.word	0x05000095


	//   ....[25]....
        /*0090*/ 	.word	0x05000095


	//   ....[26]....
        /*0094*/ 	.word	0x05000095


	//   ....[27]....
        /*0098*/ 	.word	0x05000095


	//----- nvinfo : EIATTR_COOP_GROUP_INSTR_OFFSETS
	.align		4
.L_638:
        /*009c*/ 	.byte	0x04, 0x28
        /*009e*/ 	.short	(.L_640 - .L_639)


	//   ....[0]....
.L_639:
        /*00a0*/ 	.word	0x00002f50


	//   ....[1]....
        /*00a4*/ 	.word	0x00002f70


	//   ....[2]....
        /*00a8*/ 	.word	0x00002f90


	//   ....[3]....
        /*00ac*/ 	.word	0x00002fb0


	//   ....[4]....
        /*00b0*/ 	.word	0x00002fd0


	//   ....[5]....
        /*00b4*/ 	.word	0x00003310


	//   ....[6]....
        /*00b8*/ 	.word	0x00003330


	//   ....[7]....
        /*00bc*/ 	.word	0x00003350


	//   ....[8]....
        /*00c0*/ 	.word	0x00003370


	//   ....[9]....
        /*00c4*/ 	.word	0x00003390


	//   ....[10]....
        /*00c8*/ 	.word	0x000034e0


	//   ....[11]....
        /*00cc*/ 	.word	0x00003570


	//   ....[12]....
        /*00d0*/ 	.word	0x000035e0


	//   ....[13]....
        /*00d4*/ 	.word	0x000035f0


	//   ....[14]....
        /*00d8*/ 	.word	0x00003680


	//   ....[15]....
        /*00dc*/ 	.word	0x000036b0


	//   ....[16]....
        /*00e0*/ 	.word	0x00003750


	//   ....[17]....
        /*00e4*/ 	.word	0x00003780


	//   ....[18]....
        /*00e8*/ 	.word	0x00004220


	//   ....[19]....
        /*00ec*/ 	.word	0x00004290


	//   ....[20]....
        /*00f0*/ 	.word	0x00004300


	//   ....[21]....
        /*00f4*/ 	.word	0x00004370


	//   ....[22]....
        /*00f8*/ 	.word	0x000043e0


	//   ....[23]....
        /*00fc*/ 	.word	0x00004770


	//   ....[24]....
        /*0100*/ 	.word	0x000047e0


	//   ....[25]....
        /*0104*/ 	.word	0x00004850


	//   ....[26]....
        /*0108*/ 	.word	0x000048c0


	//   ....[27]....
        /*010c*/ 	.word	0x00004930


	//----- nvinfo : EIATTR_EXIT_INSTR_OFFSETS
	.align		4
.L_640:
        /*0110*/ 	.byte	0x04, 0x1c
        /*0112*/ 	.short	(.L_642 - .L_641)


	//   ....[0]....
.L_641:
        /*0114*/ 	.word	0x000006b0


	//   ....[1]....
        /*0118*/ 	.word	0x000041c0


	//----- nvinfo : EIATTR_MAX_THREADS
	.align		4
.L_642:
        /*011c*/ 	.byte	0x04, 0x05
        /*011e*/ 	.short	(.L_644 - .L_643)
.L_643:
        /*0120*/ 	.word	0x00000080
        /*0124*/ 	.word	0x00000001
        /*0128*/ 	.word	0x00000001


	//----- nvinfo : EIATTR_CRS_STACK_SIZE
	.align		4
.L_644:
        /*012c*/ 	.byte	0x04, 0x1e
        /*012e*/ 	.short	(.L_646 - .L_645)
.L_645:
        /*0130*/ 	.word	0x00000000


	//----- nvinfo : EIATTR_CBANK_PARAM_SIZE
	.align		4
.L_646:
        /*0134*/ 	.byte	0x03, 0x19
        /*0136*/ 	.short	0x00e8


	//----- nvinfo : EIATTR_PARAM_CBANK
	.align		4
        /*0138*/ 	.byte	0x04, 0x0a
        /*013a*/ 	.short	(.L_648 - .L_647)
	.align		4
.L_647:
        /*013c*/ 	.word	index@(.nv.constant0._ZN10layer_norm31ln_parallel_residual_fwd_kernelINS_13Kernel_traitsI6__halfS2_S2_S2_fjLj3072ELj1ELj1ELj4ELj16ENS_18Kernel_traits_baseILj3072ES2_S2_S2_S2_fjLj128EEEEELb0ELb0ELb0EEEvNS_9FwdParamsE)
        /*0140*/ 	.short	0x0210
        /*0142*/ 	.short	0x00e8


	//----- nvinfo : EIATTR_SW_WAR
	.align		4
.L_648:
        /*0144*/ 	.byte	0x04, 0x36
        /*0146*/ 	.short	(.L_650 - .L_649)
.L_649:
        /*0148*/ 	.word	0x00000008
.L_650:


//--------------------- .nv.info._ZN10layer_norm31ln_parallel_residual_fwd_kernelINS_13Kernel_traitsI6__halfS2_S2_S2_fjLj3072ELj1ELj1ELj4ELj16ENS_18Kernel_traits_baseILj3072ES2_S2_S2_S2_fjLj128EEEEELb0ELb0ELb1EEEvNS_9FwdParamsE --------------------------
	.section	.nv.info._ZN10layer_norm31ln_parallel_residual_fwd_kernelINS_13Kernel_traitsI6__halfS2_S2_S2_fjLj3072ELj1ELj1ELj4ELj16ENS_18Kernel_traits_baseILj3072ES2_S2_S2_S2_fjLj128EEEEELb0ELb0ELb1EEEvNS_9FwdParamsE,"",@"SHT_CUDA_INFO"
	.sectionflags	@""
	.align	4


	//----- nvinfo : EIATTR_CUDA_API_VERSION
	.align		4
        /*0000*/ 	.byte	0x04, 0x37
        /*0002*/ 	.short	(.L_652 - .L_651)
.L_651:
        /*0004*/ 	.word	0x00000082


	//----- nvinfo : EIATTR_KPARAM_INFO
	.align		4
.L_652:
        /*0008*/ 	.byte	0x04, 0x17
        /*000a*/ 	.short	(.L_654 - .L_653)
.L_653:
        /*000c*/ 	.word	0x00000000
        /*0010*/ 	.short	0x0000
        /*0012*/ 	.short	0x0000
        /*0014*/ 	.byte	0x00, 0xf0, 0xa1, 0x03


	//----- nvinfo : EIATTR_SPARSE_MMA_MASK
	.align		4
.L_654:
        /*0018*/ 	.byte	0x03, 0x50
        /*001a*/ 	.short	0x0000


	//----- nvinfo : EIATTR_MAXREG_COUNT
	.align		4
        /*001c*/ 	.byte	0x03, 0x1b
        /*001e*/ 	.short	0x00ff


	//----- nvinfo : EIATTR_NUM_BARRIERS
	.align		4
        /*0020*/ 	.byte	0x02, 0x4c
        /*0022*/ 	.byte	0x01
	.zero		1


	//----- nvinfo : EIATTR_MERCURY_ISA_VERSION
	.align		4
        /*0024*/ 	.byte	0x03, 0x5f
        /*0026*/ 	.short	0x0101


	//----- nvinfo : EIATTR_COOP_GROUP_MASK_REGIDS
	.align		4
        /*0028*/ 	.byte	0x04, 0x29
        /*002a*/ 	.short	(.L_656 - .L_655)


	//   ....[0]....
.L_655:
        /*002c*/ 	.word	0xffffffff


	//   ....[1]....
        /*0030*/ 	.word	0xffffffff


	//   ....[2]....
        /*0034*/ 	.word	0xffffffff


	//   ....[3]....
        /*0038*/ 	.word	0xffffffff


	//   ....[4]....
        /*003c*/ 	.word	0xffffffff


	//   ....[5]....
        /*0040*/ 	.word	0xffffffff


	//   ....[6]....
        /*0044*/ 	.word	0xffffffff


	//   ....[7]....
        /*0048*/ 	.word	0xffffffff


	//   ....[8]....
        /*004c*/ 	.word	0xffffffff


	//   ....[9]....
        /*0050*/ 	.word	0xffffffff


	//   ....[10]....
        /*0054*/ 	.word	0xffffffff


	//   ....[11]....
        /*0058*/ 	.word	0xffffffff


	//   ....[12]....
        /*005c*/ 	.word	0xffffffff


	//   ....[13]....
        /*0060*/ 	.word	0xffffffff


	//   ....[14]....
        /*0064*/ 	.word	0xffffffff


	//   ....[15]....
        /*0068*/ 	.word	0xffffffff


	//   ....[16]....
        /*006c*/ 	.word	0xffffffff


	//   ....[17]....
        /*0070*/ 	.word	0xffffffff


	//   ....[18]....
        /*0074*/ 	.word	0x05000088


	//   ....[19]....
        /*0078*/ 	.word	0x05000088


	//   ....[20]....
        /*007c*/ 	.word	0x05000088


	//   ....[21]....
        /*0080*/ 	.word	0x05000088


	//   ....[22]....
        /*0084*/ 	.word	0x05000088


	//   ....[23]....
        /*0088*/ 	.word	0x05000088


	//   ....[24]....
        /*008c*/ 	.word	0x05000088


	//   ....[25]....
        /*0090*/ 	.word	0x05000088


	//   ....[26]....
        /*0094*/ 	.word	0x05000088


	//   ....[27]....
        /*0098*/ 	.word	0x05000088


	//----- nvinfo : EIATTR_COOP_GROUP_INSTR_OFFSETS
	.align		4
.L_656:
        /*009c*/ 	.byte	0x04, 0x28
        /*009e*/ 	.short	(.L_658 - .L_657)


	//   ....[0]....
.L_657:
        /*00a0*/ 	.word	0x00002770


	//   ....[1]....
        /*00a4*/ 	.word	0x00002790


	//   ....[2]....
        /*00a8*/ 	.word	0x000027b0


	//   ....[3]....
        /*00ac*/ 	.word	0x000027d0


	//   ....[4]....
        /*00b0*/ 	.word	0x000027f0


	//   ....[5]....
        /*00b4*/ 	.word	0x00002b20


	//   ....[6]....
        /*00b8*/ 	.word	0x00002b40


	//   ....[7]....
        /*00bc*/ 	.word	0x00002b60


	//   ....[8]....
        /*00c0*/ 	.word	0x00002b80


	//   ....[9]....
        /*00c4*/ 	.word	0x00002ba0


	//   ....[10]....
        /*00c8*/ 	.word	0x00002cf0


	//   ....[11]....
        /*00cc*/ 	.word	0x00002d40


	//   ....[12]....
        /*00d0*/ 	.word	0x00002d60


	//   ....[13]....
        /*00d4*/ 	.word	0x00002d70


	//   ....[14]....
        /*00d8*/ 	.word	0x00002e20


	//   ....[15]....
        /*00dc*/ 	.word	0x00002e60


	//   ....[16]....
        /*00e0*/ 	.word	0x00002f00


	//   ....[17]....
        /*00e4*/ 	.word	0x00002f30


	//   ....[18]....
        /*00e8*/ 	.word	0x00003990


	//   ....[19]....
        /*00ec*/ 	.word	0x00003a00


	//   ....[20]....
        /*00f0*/ 	.word	0x00003a70


	//   ....[21]....
        /*00f4*/ 	.word	0x00003ae0


	//   ....[22]....
        /*00f8*/ 	.word	0x00003b50


	//   ....[23]....
        /*00fc*/ 	.word	0x00003ed0


	//   ....[24]....
        /*0100*/ 	.word	0x00003f40


	//   ....[25]....
        /*0104*/ 	.word	0x00003fb0


	//   ....[26]....
        /*0108*/ 	.word	0x00004020


	//   ....[27]....
        /*010c*/ 	.word	0x00004090


	//----- nvinfo : EIATTR_EXIT_INSTR_OFFSETS
	.align		4
.L_658:
        /*0110*/ 	.byte	0x04, 0x1c
        /*0112*/ 	.short	(.L_660 - .L_659)


	//   ....[0]....
.L_659:
        /*0114*/ 	.word	0x00000260


	//   ....[1]....
        /*0118*/ 	.word	0x00003930


	//----- nvinfo : EIATTR_MAX_THREADS
	.align		4
.L_660:
        /*011c*/ 	.byte	0x04, 0x05
        /*011e*/ 	.short	(.L_662 - .L_661)
.L_661:
        /*0120*/ 	.word	0x00000080
        /*0124*/ 	.word	0x00000001
        /*0128*/ 	.word	0x00000001


	//----- nvinfo : EIATTR_CRS_STACK_SIZE
	.align		4
.L_662:
        /*012c*/ 	.byte	0x04, 0x1e
        /*012e*/ 	.short	(.L_664 - .L_663)
.L_663:
        /*0130*/ 	.word	0x00000000


	//----- nvinfo : EIATTR_CBANK_PARAM_SIZE
	.align		4
.L_664:
        /*0134*/ 	.byte	0x03, 0x19
        /*0136*/ 	.short	0x00e8


	//----- nvinfo : EIATTR_PARAM_CBANK
	.align		4
        /*0138*/ 	.byte	0x04, 0x0a
        /*013a*/ 	.short	(.L_666 - .L_665)
	.align		4
.L_665:
        /*013c*/ 	.word	index@(.nv.constant0._ZN10layer_norm31ln_parallel_residual_fwd_kernelINS_13Kernel_traitsI6__halfS2_S2_S2_fjLj3072ELj1ELj1ELj4ELj16ENS_18Kernel_traits_baseILj3072ES2_S2_S2_S2_fjLj128EEEEELb0ELb0ELb1EEEvNS_9FwdParamsE)
        /*0140*/ 	.short	0x0210
        /*0142*/ 	.short	0x00e8


	//----- nvinfo : EIATTR_SW_WAR
	.align		4
.L_666:
        /*0144*/ 	.byte	0x04, 0x36
        /*0146*/ 	.short	(.L_668 - .L_667)
.L_667:
        /*0148*/ 	.word	0x00000008
.L_668:


//--------------------- .nv.info._ZN10layer_norm31ln_parallel_residual_fwd_kernelINS_13Kernel_traitsI6__halfS2_S2_S2_fjLj3072ELj1ELj1ELj4ELj16ENS_18Kernel_traits_baseILj3072ES2_S2_S2_S2_fjLj128EEEEELb0ELb1ELb0EEEvNS_9FwdParamsE --------------------------
	.section	.nv.info._ZN10layer_norm31ln_parallel_residual_fwd_kernelINS_13Kernel_traitsI6__halfS2_S2_S2_fjLj3072ELj1ELj1ELj4ELj16ENS_18Kernel_traits_baseILj3072ES2_S2_S2_S2_fjLj128EEEEELb0ELb1ELb0EEEvNS_9FwdParamsE,"",@"SHT_CUDA_INFO"
	.sectionflags	@""
	.align	4


	//----- nvinfo : EIATTR_CUDA_API_VERSION
	.align		4
        /*0000*/ 	.byte	0x04, 0x37
        /*0002*/ 	.short	(.L_670 - .L_669)
.L_669:
        /*0004*/ 	.word	0x00000082


	//----- nvinfo : EIATTR_KPARAM_INFO
	.align		4
.L_670:
        /*0008*/ 	.byte	0x04, 0x17
        /*000a*/ 	.short	(.L_672 - .L_671)
.L_671:
        /*000c*/ 	.word	0x00000000
        /*0010*/ 	.short	0x0000
        /*0012*/ 	.short	0x0000
        /*0014*/ 	.byte	0x00, 0xf0, 0xa1, 0x03


	//----- nvinfo : EIATTR_SPARSE_MMA_MASK
	.align		4
.L_672:
        /*0018*/ 	.byte	0x03, 0x50
        /*001a*/ 	.short	0x0000


	//----- nvinfo : EIATTR_MAXREG_COUNT
	.align		4
        /*001c*/ 	.byte	0x03, 0x1b
        /*001e*/ 	.short	0x00ff


	//----- nvinfo : EIATTR_NUM_BARRIERS
	.align		4
        /*0020*/ 	.byte	0x02, 0x4c
        /*0022*/ 	.byte	0x01
	.zero		1


	//----- nvinfo : EIATTR_MERCURY_ISA_VERSION
	.align		4
        /*0024*/ 	.byte	0x03, 0x5f
        /*0026*/ 	.short	0x0101


	//----- nvinfo : EIATTR_COOP_GROUP_MASK_REGIDS
	.align		4
        /*0028*/ 	.byte	0x04, 0x29
        /*002a*/ 	.short	(.L_674 - .L_673)


	//   ....[0]....
.L_673:
        /*002c*/ 	.word	0xffffffff


	//   ....[1]....
        /*0030*/ 	.word	0xffffffff


	//   ....[2]....
        /*0034*/ 	.word	0xffffffff


	//   ....[3]....
        /*0038*/ 	.word	0xffffffff


	//   ....[4]....
        /*003c*/ 	.word	0xffffffff


	//   ....[5]....
        /*0040*/ 	.word	0xffffffff


	//   ....[6]....
        /*0044*/ 	.word	0xffffffff


	//   ....[7]....
        /*0048*/ 	.word	0xffffffff


	//   ....[8]....
        /*004c*/ 	.word	0xffffffff


	//   ....[9]....
        /*0050*/ 	.word	0xffffffff


	//   ....[10]....
        /*0054*/ 	.word	0xffffffff


	//   ....[11]....
        /*0058*/ 	.word	0xffffffff


	//   ....[12]....
        /*005c*/ 	.word	0xffffffff


	//   ....[13]....
        /*0060*/ 	.word	0xffffffff


	//   ....[14]....
        /*0064*/ 	.word	0xffffffff


	//   ....[15]....
        /*0068*/ 	.word	0xffffffff


	//   ....[16]....
        /*006c*/ 	.word	0xffffffff


	//   ....[17]....
        /*0070*/ 	.word	0xffffffff


	//   ....[18]....
        /*0074*/ 	.word	0x05000056


	//   ....[19]....
        /*0078*/ 	.word	0x05000056


	//   ....[20]....
        /*007c*/ 	.word	0x05000056


	//   ....[21]....
        /*0080*/ 	.word	0x05000056


	//   ....[22]....
        /*0084*/ 	.word	0x05000056


	//   ....[23]....
        /*0088*/ 	.word	0x05000056


	//   ....[24]....
        /*008c*/ 	.word	0x05000056


	//   ....[25]....
        /*0090*/ 	.word	0x05000056


	//   ....[26]....
        /*0094*/ 	.word	0x05000056


	//   ....[27]....
        /*0098*/ 	.word	0x05000056


	//----- nvinfo : EIATTR_COOP_GROUP_INSTR_OFFSETS
	.align		4
.L_674:
        /*009c*/ 	.byte	0x04, 0x28
        /*009e*/ 	.short	(.L_676 - .L_675)


	//   ....[0]....
.L_675:
        /*00a0*/ 	.word	0x000027a0


	//   ....[1]....
        /*00a4*/ 	.word	0x000027c0


	//   ....[2]....
        /*00a8*/ 	.word	0x000027e0


	//   ....[3]....
        /*00ac*/ 	.word	0x00002800


	//   ....[4]....
        /*00b0*/ 	.word	0x00002820


	//   ....[5]....
        /*00b4*/ 	.word	0x00002b60


	//   ....[6]....
        /*00b8*/ 	.word	0x00002b80


	//   ....[7]....
        /*00bc*/ 	.word	0x00002ba0


	//   ....[8]....
        /*00c0*/ 	.word	0x00002bc0


	//   ....[9]....
        /*00c4*/ 	.word	0x00002be0


	//   ....[10]....
        /*00c8*/ 	.word	0x00002d80


	//   ....[11]....
        /*00cc*/ 	.word	0x00002dd0


	//   ....[12]....
        /*00d0*/ 	.word	0x00002df0


	//   ....[13]....
        /*00d4*/ 	.word	0x00002e00


	//   ....[14]....
        /*00d8*/ 	.word	0x00002ed0


	//   ....[15]....
        /*00dc*/ 	.word	0x00002f00


	//   ....[16]....
        /*00e0*/ 	.word	0x00002fa0


	//   ....[17]....
        /*00e4*/ 	.word	0x00002fd0


	//   ....[18]....
        /*00e8*/ 	.word	0x000037a0


	//   ....[19]....
        /*00ec*/ 	.word	0x00003810


	//   ....[20]....
        /*00f0*/ 	.word	0x00003880


	//   ....[21]....
        /*00f4*/ 	.word	0x000038f0


	//   ....[22]....
        /*00f8*/ 	.word	0x00003960


	//   ....[23]....
        /*00fc*/ 	.word	0x00003cf0


	//   ....[24]....
        /*0100*/ 	.word	0x00003d60


	//   ....[25]....
        /*0104*/ 	.word	0x00003dd0


	//   ....[26]....
        /*0108*/ 	.word	0x00003e40


	//   ....[27]....
        /*010c*/ 	.word	0x00003eb0


	//----- nvinfo : EIATTR_EXIT_INSTR_OFFSETS
	.align		4
.L_676:
        /*0110*/ 	.byte	0x04, 0x1c
        /*0112*/ 	.short	(.L_678 - .L_677)


	//   ....[0]....
.L_677:
        /*0114*/ 	.word	0x00000420


	//   ....[1]....
        /*0118*/ 	.word	0x00003740


	//----- nvinfo : EIATTR_MAX_THREADS
	.align		4
.L_678:
        /*011c*/ 	.byte	0x04, 0x05
        /*011e*/ 	.short	(.L_680 - .L_679)
.L_679:
        /*0120*/ 	.word	0x00000080
        /*0124*/ 	.word	0x00000001
        /*0128*/ 	.word	0x00000001


	//----- nvinfo : EIATTR_CRS_STACK_SIZE
	.align		4
.L_680:
        /*012c*/ 	.byte	0x04, 0x1e
        /*012e*/ 	.short	(.L_682 - .L_681)
.L_681:
        /*0130*/ 	.word	0x00000000


	//----- nvinfo : EIATTR_CBANK_PARAM_SIZE
	.align		4
.L_682:
        /*0134*/ 	.byte	0x03, 0x19
        /*0136*/ 	.short	0x00e8


	//----- nvinfo : EIATTR_PARAM_CBANK
	.align		4
        /*0138*/ 	.byte	0x04, 0x0a
        /*013a*/ 	.short	(.L_684 - .L_683)
	.align		4
.L_683:
        /*013c*/ 	.word	index@(.nv.constant0._ZN10layer_norm31ln_parallel_residual_fwd_kernelINS_13Kernel_traitsI6__halfS2_S2_S2_fjLj3072ELj1ELj1ELj4ELj16ENS_18Kernel_traits_baseILj3072ES2_S2_S2_S2_fjLj128EEEEELb0ELb1ELb0EEEvNS_9FwdParamsE)
        /*0140*/ 	.short	0x0210
        /*0142*/ 	.short	0x00e8


	//----- nvinfo : EIATTR_SW_WAR
	.align		4
.L_684:
        /*0144*/ 	.byte	0x04, 0x36
        /*0146*/ 	.short	(.L_686 - .L_685)
.L_685:
        /*0148*/ 	.word	0x00000008
.L_686:


//--------------------- .nv.info._ZN10layer_norm31ln_parallel_residual_fwd_kernelINS_13Kernel_traitsI6__halfS2_S2_S2_fjLj3072ELj1ELj1ELj4ELj16ENS_18Kernel_traits_baseILj3072ES2_S2_S2_S2_fjLj128EEEEELb0ELb1ELb1EEEvNS_9FwdParamsE --------------------------
	.section	.nv.info._ZN10layer_norm31ln_parallel_residual_fwd_kernelINS_13Kernel_traitsI6__halfS2_S2_S2_fjLj3072ELj1ELj1ELj4ELj16ENS_18Kernel_traits_baseILj3072ES2_S2_S2_S2_fjLj128EEEEELb0ELb1ELb1EEEvNS_9FwdParamsE,"",@"SHT_CUDA_INFO"
	.sectionflags	@""
	.align	4


	//----- nvinfo : EIATTR_CUDA_API_VERSION
	.align		4
        /*0000*/ 	.byte	0x04, 0x37
        /*0002*/ 	.short	(.L_688 - .L_687)
.L_687:
        /*0004*/ 	.word	0x00000082


	//----- nvinfo : EIATTR_KPARAM_INFO
	.align		4
.L_688:
        /*0008*/ 	.byte	0x04, 0x17
        /*000a*/ 	.short	(.L_690 - .L_689)
.L_689:
        /*000c*/ 	.word	0x00000000
        /*0010*/ 	.short	0x0000
        /*0012*/ 	.short	0x0000
        /*0014*/ 	.byte	0x00, 0xf0, 0xa1, 0x03


	//----- nvinfo : EIATTR_SPARSE_MMA_MASK
	.align		4
.L_690:
        /*0018*/ 	.byte	0x03, 0x50
        /*001a*/ 	.short	0x0000


	//----- nvinfo : EIATTR_MAXREG_COUNT
	.align		4
        /*001c*/ 	.byte	0x03, 0x1b
        /*001e*/ 	.short	0x00ff


	//----- nvinfo : EIATTR_NUM_BARRIERS
	.align		4
        /*0020*/ 	.byte	0x02, 0x4c
        /*0022*/ 	.byte	0x01
	.zero		1


	//----- nvinfo : EIATTR_MERCURY_ISA_VERSION
	.align		4
        /*0024*/ 	.byte	0x03, 0x5f
        /*0026*/ 	.short	0x0101


	//----- nvinfo : EIATTR_COOP_GROUP_MASK_REGIDS
	.align		4
        /*0028*/ 	.byte	0x04, 0x29
        /*002a*/ 	.short	(.L_692 - .L_691)


	//   ....[0]....
.L_691:
        /*002c*/ 	.word	0xffffffff


	//   ....[1]....
        /*0030*/ 	.word	0xffffffff


	//   ....[2]....
        /*0034*/ 	.word	0xffffffff


	//   ....[3]....
        /*0038*/ 	.word	0xffffffff


	//   ....[4]....
        /*003c*/ 	.word	0xffffffff


	//   ....[5]....
        /*0040*/ 	.word	0xffffffff


	//   ....[6]....
        /*0044*/ 	.word	0xffffffff


	//   ....[7]....
        /*0048*/ 	.word	0xffffffff


	//   ....[8]....
        /*004c*/ 	.word	0xffffffff


	//   ....[9]....
        /*0050*/ 	.word	0xffffffff


	//   ....[10]....
        /*0054*/ 	.word	0xffffffff


	//   ....[11]....
        /*0058*/ 	.word	0xffffffff


	//   ....[12]....
        /*005c*/ 	.word	0xffffffff


	//   ....[13]....
        /*0060*/ 	.word	0xffffffff


	//   ....[14]....
        /*0064*/ 	.word	0xffffffff


	//   ....[15]....
        /*0068*/ 	.word	0xffffffff


	//   ....[16]....
        /*006c*/ 	.word	0xffffffff


	//   ....[17]....
        /*0070*/ 	.word	0xffffffff


	//   ....[18]....
        /*0074*/ 	.word	0x05000016


	//   ....[19]....
        /*0078*/ 	.word	0x05000016


	//   ....[20]....
        /*007c*/ 	.word	0x05000016


	//   ....[21]....
        /*0080*/ 	.word	0x05000016


	//   ....[22]....
        /*0084*/ 	.word	0x05000016


	//   ....[23]....
        /*0088*/ 	.word	0x05000016


	//   ....[24]....
        /*008c*/ 	.word	0x05000016


	//   ....[25]....
        /*0090*/ 	.word	0x05000016


	//   ....[26]....
        /*0094*/ 	.word	0x05000016


	//   ....[27]....
        /*0098*/ 	.word	0x05000016


	//----- nvinfo : EIATTR_COOP_GROUP_INSTR_OFFSETS
	.align		4
.L_692:
        /*009c*/ 	.byte	0x04, 0x28
        /*009e*/ 	.short	(.L_694 - .L_693)


	//   ....[0]....
.L_693:
        /*00a0*/ 	.word	0x00002290


	//   ....[1]....
        /*00a4*/ 	.word	0x000022b0


	//   ....[2]....
        /*00a8*/ 	.word	0x000022d0


	//   ....[3]....
        /*00ac*/ 	.word	0x000022f0


	//   ....[4]....
        /*00b0*/ 	.word	0x00002310


	//   ....[5]....
        /*00b4*/ 	.word	0x00002640


	//   ....[6]....
        /*00b8*/ 	.word	0x00002660


	//   ....[7]....
        /*00bc*/ 	.word	0x00002680


	//   ....[8]....
        /*00c0*/ 	.word	0x000026a0


	//   ....[9]....
        /*00c4*/ 	.word	0x000026c0


	//   ....[10]....
        /*00c8*/ 	.word	0x00002830


	//   ....[11]....
        /*00cc*/ 	.word	0x00002880


	//   ....[12]....
        /*00d0*/ 	.word	0x000028c0


	//   ....[13]....
        /*00d4*/ 	.word	0x000028f0


	//   ....[14]....
        /*00d8*/ 	.word	0x00002980


	//   ....[15]....
        /*00dc*/ 	.word	0x000029b0


	//   ....[16]....
        /*00e0*/ 	.word	0x00002a40


	//   ....[17]....
        /*00e4*/ 	.word	0x00002a70


	//   ....[18]....
        /*00e8*/ 	.word	0x00003180


	//   ....[19]....
        /*00ec*/ 	.word	0x000031f0


	//   ....[20]....
        /*00f0*/ 	.word	0x00003260


	//   ....[21]....
        /*00f4*/ 	.word	0x000032d0


	//   ....[22]....
        /*00f8*/ 	.word	0x00003340


	//   ....[23]....
        /*00fc*/ 	.word	0x000036b0


	//   ....[24]....
        /*0100*/ 	.word	0x00003720


	//   ....[25]....
        /*0104*/ 	.word	0x00003790


	//   ....[26]....
        /*0108*/ 	.word	0x00003800


	//   ....[27]....
        /*010c*/ 	.word	0x00003870


	//----- nvinfo : EIATTR_EXIT_INSTR_OFFSETS
	.align		4
.L_694:
        /*0110*/ 	.byte	0x04, 0x1c
        /*0112*/ 	.short	(.L_696 - .L_695)


	//   ....[0]....
.L_695:
        /*0114*/ 	.word	0x00000180


	//   ....[1]....
        /*0118*/ 	.word	0x00003120


	//----- nvinfo : EIATTR_MAX_THREADS
	.align		4
.L_696:
        /*011c*/ 	.byte	0x04, 0x05
        /*011e*/ 	.short	(.L_698 - .L_697)
.L_697:
        /*0120*/ 	.word	0x00000080
        /*0124*/ 	.word	0x00000001
        /*0128*/ 	.word	0x00000001


	//----- nvinfo : EIATTR_CRS_STACK_SIZE
	.align		4
.L_698:
        /*012c*/ 	.byte	0x04, 0x1e
        /*012e*/ 	.short	(.L_700 - .L_699)
.L_699:
        /*0130*/ 	.word	0x00000000


	//----- nvinfo : EIATTR_CBANK_PARAM_SIZE
	.align		4
.L_700:
        /*0134*/ 	.byte	0x03, 0x19
        /*0136*/ 	.short	0x00e8


	//----- nvinfo : EIATTR_PARAM_CBANK
	.align		4
        /*0138*/ 	.byte	0x04, 0x0a
        /*013a*/ 	.short	(.L_702 - .L_701)
	.align		4
.L_701:
        /*013c*/ 	.word	index@(.nv.constant0._ZN10layer_norm31ln_parallel_residual_fwd_kernelINS_13Kernel_traitsI6__halfS2_S2_S2_fjLj3072ELj1ELj1ELj4ELj16ENS_18Kernel_traits_baseILj3072ES2_S2_S2_S2_fjLj128EEEEELb0ELb1ELb1EEEvNS_9FwdParamsE)
        /*0140*/ 	.short	0x0210
        /*0142*/ 	.short	0x00e8


	//----- nvinfo : EIATTR_SW_WAR
	.align		4
.L_702:
        /*0144*/ 	.byte	0x04, 0x36
        /*0146*/ 	.short	(.L_704 - .L_703)
.L_703:
        /*0148*/ 	.word	0x00000008
.L_704:


//--------------------- .nv.info._ZN10layer_norm31ln_parallel_residual_fwd_kernelINS_13Kernel_traitsI6__halfS2_S2_S2_fjLj3072ELj1ELj1ELj4ELj16ENS_18Kernel_traits_baseILj3072ES2_S2_S2_S2_fjLj128EEEEELb1ELb0ELb0EEEvNS_9FwdParamsE --------------------------
	.section	.nv.info._ZN10layer_norm31ln_parallel_residual_fwd_kernelINS_13Kernel_traitsI6__halfS2_S2_S2_fjLj3072ELj1ELj1ELj4ELj16ENS_18Kernel_traits_baseILj3072ES2_S2_S2_S2_fjLj128EEEEELb1ELb0ELb0EEEvNS_9FwdParamsE,"",@"SHT_CUDA_INFO"
	.sectionflags	@""
	.align	4


	//----- nvinfo : EIATTR_CUDA_API_VERSION
	.align		4
        /*0000*/ 	.byte	0x04, 0x37
        /*0002*/ 	.short	(.L_706 - .L_705)
.L_705:
        /*0004*/ 	.word	0x00000082


	//----- nvinfo : EIATTR_KPARAM_INFO
	.align		4
.L_706:
        /*0008*/ 	.byte	0x04, 0x17
        /*000a*/ 	.short	(.L_708 - .L_707)
.L_707:
        /*000c*/ 	.word	0x00000000
        /*0010*/ 	.short	0x0000
        /*0012*/ 	.short	0x0000
        /*0014*/ 	.byte	0x00, 0xf0, 0xa1, 0x03


	//----- nvinfo : EIATTR_SPARSE_MMA_MASK
	.align		4
.L_708:
        /*0018*/ 	.byte	0x03, 0x50
        /*001a*/ 	.short	0x0000


	//----- nvinfo : EIATTR_MAXREG_COUNT
	.align		4
        /*001c*/ 	.byte	0x03, 0x1b
        /*001e*/ 	.short	0x00ff


	//----- nvinfo : EIATTR_NUM_BARRIERS
	.align		4
        /*0020*/ 	.byte	0x02, 0x4c
        /*0022*/ 	.byte	0x01
	.zero		1


	//----- nvinfo : EIATTR_MERCURY_ISA_VERSION
	.align		4
        /*0024*/ 	.byte	0x03, 0x5f
        /*0026*/ 	.short	0x0101


	//----- nvinfo : EIATTR_COOP_GROUP_MASK_REGIDS
	.align		4
        /*0028*/ 	.byte	0x04, 0x29
        /*002a*/ 	.short	(.L_710 - .L_709)


	//   ....[0]....
.L_709:
        /*002c*/ 	.word	0xffffffff


	//   ....[1]....
        /*0030*/ 	.word	0xffffffff


	//   ....[2]....
        /*0034*/ 	.word	0xffffffff


	//   ....[3]....
        /*0038*/ 	.word	0xffffffff


	//   ....[4]....
        /*003c*/ 	.word	0xffffffff


	//   ....[5]....
        /*0040*/ 	.word	0xffffffff


	//   ....[6]....
        /*0044*/ 	.word	0xffffffff


	//   ....[7]....
        /*0048*/ 	.word	0xffffffff


	//   ....[8]....
        /*004c*/ 	.word	0xffffffff


	//   ....[9]....
        /*0050*/ 	.word	0xffffffff


	//   ....[10]....
        /*0054*/ 	.word	0xffffffff


	//   ....[11]....
        /*0058*/ 	.word	0xffffffff


	//   ....[12]....
        /*005c*/ 	.word	0xffffffff


	//   ....[13]....
        /*0060*/ 	.word	0xffffffff


	//   ....[14]....
        /*0064*/ 	.word	0xffffffff


	//   ....[15]....
        /*0068*/ 	.word	0xffffffff


	//   ....[16]....
        /*006c*/ 	.word	0xffffffff


	//   ....[17]....
        /*0070*/ 	.word	0xffffffff


	//   ....[18]....
        /*0074*/ 	.word	0x05000087


	//   ....[19]....
        /*0078*/ 	.word	0x05000087


	//   ....[20]....
        /*007c*/ 	.word	0x05000087


	//   ....[21]....
        /*0080*/ 	.word	0x05000087


	//   ....[22]....
        /*0084*/ 	.word	0x05000087


	//   ....[23]....
        /*0088*/ 	.word	0x05000087


	//   ....[24]....
        /*008c*/ 	.word	0x05000087


	//   ....[25]....
        /*0090*/ 	.word	0x05000087


	//   ....[26]....
        /*0094*/ 	.word	0x05000087


	//   ....[27]....
        /*0098*/ 	.word	0x05000087


	//----- nvinfo : EIATTR_COOP_GROUP_INSTR_OFFSETS
	.align		4
.L_710:
        /*009c*/ 	.byte	0x04, 0x28
        /*009e*/ 	.short	(.L_712 - .L_711)


	//   ....[0]....
.L_711:
        /*00a0*/ 	.word	0x00012d40


	//   ....[1]....
        /*00a4*/ 	.word	0x00012d60


	//   ....[2]....
        /*00a8*/ 	.word	0x00012d80


	//   ....[3]....
        /*00ac*/ 	.word	0x00012da0


	//   ....[4]....
        /*00b0*/ 	.word	0x00012dc0


	//   ....[5]....
        /*00b4*/ 	.word	0x00013100


	//   ....[6]....
        /*00b8*/ 	.word	0x00013120


	//   ....[7]....
        /*00bc*/ 	.word	0x00013140


	//   ....[8]....
        /*00c0*/ 	.word	0x00013160


	//   ....[9]....
        /*00c4*/ 	.word	0x00013180


	//   ....[10]....
        /*00c8*/ 	.word	0x00013310


	//   ....[11]....
        /*00cc*/ 	.word	0x00013360


	//   ....[12]....
        /*00d0*/ 	.word	0x00013380


	//   ....[13]....
        /*00d4*/ 	.word	0x00013390


	//   ....[14]....
        /*00d8*/ 	.word	0x00013450


	//   ....[15]....
        /*00dc*/ 	.word	0x00013490


	//   ....[16]....
        /*00e0*/ 	.word	0x00013530


	//   ....[17]....
        /*00e4*/ 	.word	0x00013560


	//   ....[18]....
        /*00e8*/ 	.word	0x00014010


	//   ....[19]....
        /*00ec*/ 	.word	0x00014080


	//   ....[20]....
        /*00f0*/ 	.word	0x000140f0


	//   ....[21]....
        /*00f4*/ 	.word	0x00014160


	//   ....[22]....
        /*00f8*/ 	.word	0x000141d0


	//   ....[23]....
        /*00fc*/ 	.word	0x00014560


	//   ....[24]....
        /*0100*/ 	.word	0x000145d0


	//   ....[25]....
        /*0104*/ 	.word	0x00014640


	//   ....[26]....
        /*0108*/ 	.word	0x000146b0


	//   ....[27]....
        /*010c*/ 	.word	0x00014720


	//----- nvinfo : EIATTR_EXIT_INSTR_OFFSETS
	.align		4
.L_712:
        /*0110*/ 	.byte	0x04, 0x1c
        /*0112*/ 	.short	(.L_714 - .L_713)


	//   ....[0]....
.L_713:
        /*0114*/ 	.word	0x00000b20


	//   ....[1]....
        /*0118*/ 	.word	0x00013fb0


	//----- nvinfo : EIATTR_MAX_THREADS
	.align		4
.L_714:
        /*011c*/ 	.byte	0x04, 0x05
        /*011e*/ 	.short	(.L_716 - .L_715)
.L_715:
        /*0120*/ 	.word	0x00000080
        /*0124*/ 	.word	0x00000001
        /*0128*/ 	.word	0x00000001


	//----- nvinfo : EIATTR_CRS_STACK_SIZE
	.align		4
.L_716:
        /*012c*/ 	.byte	0x04, 0x1e
        /*012e*/ 	.short	(.L_718 - .L_717)
.L_717:
        /*0130*/ 	.word	0x00000000


	//----- nvinfo : EIATTR_CBANK_PARAM_SIZE
	.align		4
.L_718:
        /*0134*/ 	.byte	0x03, 0x19
        /*0136*/ 	.short	0x00e8


	//----- nvinfo : EIATTR_PARAM_CBANK
	.align		4
        /*0138*/ 	.byte	0x04, 0x0a
        /*013a*/ 	.short	(.L_720 - .L_719)
	.align		4
.L_719:
        /*013c*/ 	.word	index@(.nv.constant0._ZN10layer_norm31ln_parallel_residual_fwd_kernelINS_13Kernel_traitsI6__halfS2_S2_S2_fjLj3072ELj1ELj1ELj4ELj16ENS_18Kernel_traits_baseILj3072ES2_S2_S2_S2_fjLj128EEEEELb1ELb0ELb0EEEvNS_9FwdParamsE)
        /*0140*/ 	.short	0x0210
        /*0142*/ 	.short	0x00e8


	//----- nvinfo : EIATTR_SW_WAR
	.align		4
.L_720:
        /*0144*/ 	.byte	0x04, 0x36
        /*0146*/ 	.short	(.L_722 - .L_721)
.L_721:
        /*0148*/ 	.word	0x00000008
.L_722:


//--------------------- .nv.info._ZN10layer_norm31ln_parallel_residual_fwd_kernelINS_13Kernel_traitsI6__halfS2_S2_S2_fjLj3072ELj1ELj1ELj4ELj16ENS_18Kernel_traits_baseILj3072ES2_S2_S2_S2_fjLj128EEEEELb1ELb0ELb1EEEvNS_9FwdParamsE --------------------------
	.section	.nv.info._ZN10layer_norm31ln_parallel_residual_fwd_kernelINS_13Kernel_traitsI6__halfS2_S2_S2_fjLj3072ELj1ELj1ELj4ELj16ENS_18Kernel_traits_baseILj3072ES2_S2_S2_S2_fjLj128EEEEELb1ELb0ELb1EEEvNS_9FwdParamsE,"",@"SHT_CUDA_INFO"
	.sectionflags	@""
	.align	4


	//----- nvinfo : EIATTR_CUDA_API_VERSION
	.align		4
        /*0000*/ 	.byte	0x04, 0x37
        /*0002*/ 	.short	(.L_724 - .L_723)
.L_723:
        /*0004*/ 	.word	0x00000082


	//----- nvinfo : EIATTR_KPARAM_INFO
	.align		4
.L_724:
        /*0008*/ 	.byte	0x04, 0x17
        /*000a*/ 	.short	(.L_726 - .L_725)
.L_725:
        /*000c*/ 	.word	0x00000000
        /*0010*/ 	.short	0x0000
        /*0012*/ 	.short	0x0000
        /*0014*/ 	.byte	0x00, 0xf0, 0xa1, 0x03


	//----- nvinfo : EIATTR_SPARSE_MMA_MASK
	.align		4
.L_726:
        /*0018*/ 	.byte	0x03, 0x50
        /*001a*/ 	.short	0x0000


	//----- nvinfo : EIATTR_MAXREG_COUNT
	.align		4
        /*001c*/ 	.byte	0x03, 0x1b
        /*001e*/ 	.short	0x00ff


	//----- nvinfo : EIATTR_NUM_BARRIERS
	.align		4
        /*0020*/ 	.byte	0x02, 0x4c
        /*0022*/ 	.byte	0x01
	.zero		1


	//----- nvinfo : EIATTR_MERCURY_ISA_VERSION
	.align		4
        /*0024*/ 	.byte	0x03, 0x5f
        /*0026*/ 	.short	0x0101


	//----- nvinfo : EIATTR_COOP_GROUP_MASK_REGIDS
	.align		4
        /*0028*/ 	.byte	0x04, 0x29
        /*002a*/ 	.short	(.L_728 - .L_727)


	//   ....[0]....
.L_727:
        /*002c*/ 	.word	0xffffffff


	//   ....[1]....
        /*0030*/ 	.word	0xffffffff


	//   ....[2]....
        /*0034*/ 	.word	0xffffffff


	//   ....[3]....
        /*0038*/ 	.word	0xffffffff


	//   ....[4]....
        /*003c*/ 	.word	0xffffffff


	//   ....[5]....
        /*0040*/ 	.word	0xffffffff


	//   ....[6]....
        /*0044*/ 	.word	0xffffffff


	//   ....[7]....
        /*0048*/ 	.word	0xffffffff


	//   ....[8]....
        /*004c*/ 	.word	0xffffffff


	//   ....[9]....
        /*0050*/ 	.word	0xffffffff


	//   ....[10]....
        /*0054*/ 	.word	0xffffffff


	//   ....[11]....
        /*0058*/ 	.word	0xffffffff


	//   ....[12]....
        /*005c*/ 	.word	0xffffffff


	//   ....[13]....
        /*0060*/ 	.word	0xffffffff


	//   ....[14]....
        /*0064*/ 	.word	0xffffffff


	//   ....[15]....
        /*0068*/ 	.word	0xffffffff


	//   ....[16]....
        /*006c*/ 	.word	0xffffffff


	//   ....[17]....
        /*0070*/ 	.word	0xffffffff


	//   ....[18]....
        /*0074*/ 	.word	0x05000047


	//   ....[19]....
        /*0078*/ 	.word	0x05000047


	//   ....[20]....
        /*007c*/ 	.word	0x05000047


	//   ....[21]....
        /*0080*/ 	.word	0x05000047


	//   ....[22]....
        /*0084*/ 	.word	0x05000047


	//   ....[23]....
        /*0088*/ 	.word	0x05000047


	//   ....[24]....
        /*008c*/ 	.word	0x05000047


	//   ....[25]....
        /*0090*/ 	.word	0x05000047


	//   ....[26]....
        /*0094*/ 	.word	0x05000047


	//   ....[27]....
        /*0098*/ 	.word	0x05000047


	//----- nvinfo : EIATTR_COOP_GROUP_INSTR_OFFSETS
	.align		4
.L_728:
        /*009c*/ 	.byte	0x04, 0x28
        /*009e*/ 	.short	(.L_730 - .L_729)


	//   ....[0]....
.L_729:
        /*00a0*/ 	.word	0x00011f30


	//   ....[1]....
        /*00a4*/ 	.word	0x00011f50


	//   ....[2]....
        /*00a8*/ 	.word	0x00011f70


	//   ....[3]....
        /*00ac*/ 	.word	0x00011f90


	//   ....[4]....
        /*00b0*/ 	.word	0x00011fb0


	//   ....[5]....
        /*00b4*/ 	.word	0x000122e0


	//   ....[6]....
        /*00b8*/ 	.word	0x00012300


	//   ....[7]....
        /*00bc*/ 	.word	0x00012320


	//   ....[8]....
        /*00c0*/ 	.word	0x00012340


	//   ....[9]....
        /*00c4*/ 	.word	0x00012360


	//   ....[10]....
        /*00c8*/ 	.word	0x000124f0


	//   ....[11]....
        /*00cc*/ 	.word	0x00012550


	//   ....[12]....
        /*00d0*/ 	.word	0x00012580


	//   ....[13]....
        /*00d4*/ 	.word	0x00012590


	//   ....[14]....
        /*00d8*/ 	.word	0x00012640


	//   ....[15]....
        /*00dc*/ 	.word	0x00012680


	//   ....[16]....
        /*00e0*/ 	.word	0x00012730


	//   ....[17]....
        /*00e4*/ 	.word	0x00012760


	//   ....[18]....
        /*00e8*/ 	.word	0x00013450


	//   ....[19]....
        /*00ec*/ 	.word	0x000134c0


	//   ....[20]....
        /*00f0*/ 	.word	0x00013530


	//   ....[21]....
        /*00f4*/ 	.word	0x000135a0


	//   ....[22]....
        /*00f8*/ 	.word	0x00013610


	//   ....[23]....
        /*00fc*/ 	.word	0x00013990


	//   ....[24]....
        /*0100*/ 	.word	0x00013a00


	//   ....[25]....
        /*0104*/ 	.word	0x00013a70


	//   ....[26]....
        /*0108*/ 	.word	0x00013ae0


	//   ....[27]....
        /*010c*/ 	.word	0x00013b50


	//----- nvinfo : EIATTR_EXIT_INSTR_OFFSETS
	.align		4
.L_730:
        /*0110*/ 	.byte	0x04, 0x1c
        /*0112*/ 	.short	(.L_732 - .L_731)


	//   ....[0]....
.L_731:
        /*0114*/ 	.word	0x00000690


	//   ....[1]....
        /*0118*/ 	.word	0x00013400


	//----- nvinfo : EIATTR_MAX_THREADS
	.align		4
.L_732:
        /*011c*/ 	.byte	0x04, 0x05
        /*011e*/ 	.short	(.L_734 - .L_733)
.L_733:
        /*0120*/ 	.word	0x00000080
        /*0124*/ 	.word	0x00000001
        /*0128*/ 	.word	0x00000001


	//----- nvinfo : EIATTR_CRS_STACK_SIZE
	.align		4
.L_734:
        /*012c*/ 	.byte	0x04, 0x1e
        /*012e*/ 	.short	(.L_736 - .L_735)
.L_735:
        /*0130*/ 	.word	0x00000000


	//----- nvinfo : EIATTR_CBANK_PARAM_SIZE
	.align		4
.L_736:
        /*0134*/ 	.byte	0x03, 0x19
        /*0136*/ 	.short	0x00e8


	//----- nvinfo : EIATTR_PARAM_CBANK
	.align		4
        /*0138*/ 	.byte	0x04, 0x0a
        /*013a*/ 	.short	(.L_738 - .L_737)
	.align		4
.L_737:
        /*013c*/ 	.word	index@(.nv.constant0._ZN10layer_norm31ln_parallel_residual_fwd_kernelINS_13Kernel_traitsI6__halfS2_S2_S2_fjLj3072ELj1ELj1ELj4ELj16ENS_18Kernel_traits_baseILj3072ES2_S2_S2_S2_fjLj128EEEEELb1ELb0ELb1EEEvNS_9FwdParamsE)
        /*0140*/ 	.short	0x0210
        /*0142*/ 	.short	0x00e8


	//----- nvinfo : EIATTR_SW_WAR
	.align		4
.L_738:
        /*0144*/ 	.byte	0x04, 0x36
        /*0146*/ 	.short	(.L_740 - .L_739)
.L_739:
        /*0148*/ 	.word	0x00000008
.L_740:


//--------------------- .nv.info._ZN10layer_norm31ln_parallel_residual_fwd_kernelINS_13Kernel_traitsI6__halfS2_S2_S2_fjLj3072ELj1ELj1ELj4ELj16ENS_18Kernel_traits_baseILj3072ES2_S2_S2_S2_fjLj128EEEEELb1ELb1ELb0EEEvNS_9FwdParamsE --------------------------
	.section	.nv.info._ZN10layer_norm31ln_parallel_residual_fwd_kernelINS_13Kernel_traitsI6__halfS2_S2_S2_fjLj3072ELj1ELj1ELj4ELj16ENS_18Kernel_traits_baseILj3072ES2_S2_S2_S2_fjLj128EEEEELb1ELb1ELb0EEEvNS_9FwdParamsE,"",@"SHT_CUDA_INFO"
	.sectionflags	@""
	.align	4


	//----- nvinfo : EIATTR_CUDA_API_VERSION
	.align		4
        /*0000*/ 	.byte	0x04, 0x37
        /*0002*/ 	.short	(.L_742 - .L_741)
.L_741:
        /*0004*/ 	.word	0x00000082


	//----- nvinfo : EIATTR_KPARAM_INFO
	.align		4
.L_742:
        /*0008*/ 	.byte	0x04, 0x17
        /*000a*/ 	.short	(.L_744 - .L_743)
.L_743:
        /*000c*/ 	.word	0x00000000
        /*0010*/ 	.short	0x0000
        /*0012*/ 	.short	0x0000
        /*0014*/ 	.byte	0x00, 0xf0, 0xa1, 0x03


	//----- nvinfo : EIATTR_SPARSE_MMA_MASK
	.align		4
.L_744:
        /*0018*/ 	.byte	0x03, 0x50
        /*001a*/ 	.short	0x0000


	//----- nvinfo : EIATTR_MAXREG_COUNT
	.align		4
        /*001c*/ 	.byte	0x03, 0x1b
        /*001e*/ 	.short	0x00ff


	//----- nvinfo : EIATTR_NUM_BARRIERS
	.align		4
        /*0020*/ 	.byte	0x02, 0x4c
        /*0022*/ 	.byte	0x01
	.zero		1


	//----- nvinfo : EIATTR_MERCURY_ISA_VERSION
	.align		4
        /*0024*/ 	.byte	0x03, 0x5f
        /*0026*/ 	.short	0x0101


	//----- nvinfo : EIATTR_COOP_GROUP_MASK_REGIDS
	.align		4
        /*0028*/ 	.byte	0x04, 0x29
        /*002a*/ 	.short	(.L_746 - .L_745)


	//   ....[0]....
.L_745:
        /*002c*/ 	.word	0xffffffff


	//   ....[1]....
        /*0030*/ 	.word	0xffffffff


	//   ....[2]....
        /*0034*/ 	.word	0xffffffff


	//   ....[3]....
        /*0038*/ 	.word	0xffffffff


	//   ....[4]....
        /*003c*/ 	.word	0xffffffff


	//   ....[5]....
        /*0040*/ 	.word	0xffffffff


	//   ....[6]....
        /*0044*/ 	.word	0xffffffff


	//   ....[7]....
        /*0048*/ 	.word	0xffffffff


	//   ....[8]....
        /*004c*/ 	.word	0xffffffff


	//   ....[9]....
        /*0050*/ 	.word	0xffffffff


	//   ....[10]....
        /*0054*/ 	.word	0xffffffff


	//   ....[11]....
        /*0058*/ 	.word	0xffffffff


	//   ....[12]....
        /*005c*/ 	.word	0xffffffff


	//   ....[13]....
        /*0060*/ 	.word	0xffffffff


	//   ....[14]....
        /*0064*/ 	.word	0xffffffff


	//   ....[15]....
        /*0068*/ 	.word	0xffffffff


	//   ....[16]....
        /*006c*/ 	.word	0xffffffff


	//   ....[17]....
        /*0070*/ 	.word	0xffffffff


	//   ....[18]....
        /*0074*/ 	.word	0x05000075


	//   ....[19]....
        /*0078*/ 	.word	0x05000075


	//   ....[20]....
        /*007c*/ 	.word	0x05000075


	//   ....[21]....
        /*0080*/ 	.word	0x05000075


	//   ....[22]....
        /*0084*/ 	.word	0x05000075


	//   ....[23]....
        /*0088*/ 	.word	0x05000075


	//   ....[24]....
        /*008c*/ 	.word	0x05000075


	//   ....[25]....
        /*0090*/ 	.word	0x05000075


	//   ....[26]....
        /*0094*/ 	.word	0x05000075


	//   ....[27]....
        /*0098*/ 	.word	0x05000075


	//----- nvinfo : EIATTR_COOP_GROUP_INSTR_OFFSETS
	.align		4
.L_746:
        /*009c*/ 	.byte	0x04, 0x28
        /*009e*/ 	.short	(.L_748 - .L_747)


	//   ....[0]....
.L_747:
        /*00a0*/ 	.word	0x00012680


	//   ....[1]....
        /*00a4*/ 	.word	0x000126a0


	//   ....[2]....
        /*00a8*/ 	.word	0x000126c0


	//   ....[3]....
        /*00ac*/ 	.word	0x000126e0


	//   ....[4]....
        /*00b0*/ 	.word	0x00012700


	//   ....[5]....
        /*00b4*/ 	.word	0x00012a40


	//   ....[6]....
        /*00b8*/ 	.word	0x00012a60


	//   ....[7]....
        /*00bc*/ 	.word	0x00012a80


	//   ....[8]....
        /*00c0*/ 	.word	0x00012aa0


	//   ....[9]....
        /*00c4*/ 	.word	0x00012ac0


	//   ....[10]....
        /*00c8*/ 	.word	0x00012c10


	//   ....[11]....
        /*00cc*/ 	.word	0x00012ca0


	//   ....[12]....
        /*00d0*/ 	.word	0x00012cc0


	//   ....[13]....
        /*00d4*/ 	.word	0x00012cd0


	//   ....[14]....
        /*00d8*/ 	.word	0x00012d60


	//   ....[15]....
        /*00dc*/ 	.word	0x00012db0


	//   ....[16]....
        /*00e0*/ 	.word	0x00012e60


	//   ....[17]....
        /*00e4*/ 	.word	0x00012e90


	//   ....[18]....
        /*00e8*/ 	.word	0x00013690


	//   ....[19]....
        /*00ec*/ 	.word	0x00013700


	//   ....[20]....
        /*00f0*/ 	.word	0x00013770


	//   ....[21]....
        /*00f4*/ 	.word	0x000137e0


	//   ....[22]....
        /*00f8*/ 	.word	0x00013850


	//   ....[23]....
        /*00fc*/ 	.word	0x00013be0


	//   ....[24]....
        /*0100*/ 	.word	0x00013c50


	//   ....[25]....
        /*0104*/ 	.word	0x00013cc0


	//   ....[26]....
        /*0108*/ 	.word	0x00013d30


	//   ....[27]....
        /*010c*/ 	.word	0x00013da0


	//----- nvinfo : EIATTR_EXIT_INSTR_OFFSETS
	.align		4
.L_748:
        /*0110*/ 	.byte	0x04, 0x1c
        /*0112*/ 	.short	(.L_750 - .L_749)


	//   ....[0]....
.L_749:
        /*0114*/ 	.word	0x000008a0


	//   ....[1]....
        /*0118*/ 	.word	0x00013630


	//----- nvinfo : EIATTR_MAX_THREADS
	.align		4
.L_750:
        /*011c*/ 	.byte	0x04, 0x05
        /*011e*/ 	.short	(.L_752 - .L_751)
.L_751:
        /*0120*/ 	.word	0x00000080
        /*0124*/ 	.word	0x00000001
        /*0128*/ 	.word	0x00000001


	//----- nvinfo : EIATTR_CRS_STACK_SIZE
	.align		4
.L_752:
        /*012c*/ 	.byte	0x04, 0x1e
        /*012e*/ 	.short	(.L_754 - .L_753)
.L_753:
        /*0130*/ 	.word	0x00000000


	//----- nvinfo : EIATTR_CBANK_PARAM_SIZE
	.align		4
.L_754:
        /*0134*/ 	.byte	0x03, 0x19
        /*0136*/ 	.short	0x00e8


	//----- nvinfo : EIATTR_PARAM_CBANK
	.align		4
        /*0138*/ 	.byte	0x04, 0x0a
        /*013a*/ 	.short	(.L_756 - .L_755)
	.align		4
.L_755:
        /*013c*/ 	.word	index@(.nv.constant0._ZN10layer_norm31ln_parallel_residual_fwd_kernelINS_13Kernel_traitsI6__halfS2_S2_S2_fjLj3072ELj1ELj1ELj4ELj16ENS_18Kernel_traits_baseILj3072ES2_S2_S2_S2_fjLj128EEEEELb1ELb1ELb0EEEvNS_9FwdParamsE)
        /*0140*/ 	.short	0x0210
        /*0142*/ 	.short	0x00e8


	//----- nvinfo : EIATTR_SW_WAR
	.align		4
.L_756:
        /*0144*/ 	.byte	0x04, 0x36
        /*0146*/ 	.short	(.L_758 - .L_757)
.L_757:
        /*0148*/ 	.word	0x00000008
.L_758:


//--------------------- .nv.info._ZN10layer_norm31ln_parallel_residual_fwd_kernelINS_13Kernel_traitsI6__halfS2_S2_S2_fjLj3072ELj1ELj1ELj4ELj16ENS_18Kernel_traits_baseILj3072ES2_S2_S2_S2_fjLj128EEEEELb1ELb1ELb1EEEvNS_9FwdParamsE --------------------------
	.section	.nv.info._ZN10layer_norm31ln_parallel_residual_fwd_kernelINS_13Kernel_traitsI6__halfS2_S2_S2_fjLj3072ELj1ELj1ELj4ELj16ENS_18Kernel_traits_baseILj3072ES2_S2_S2_S2_fjLj128EEEEELb1ELb1ELb1EEEvNS_9FwdParamsE,"",@"SHT_CUDA_INFO"
	.sectionflags	@""
	.align	4


	//----- nvinfo : EIATTR_CUDA_API_VERSION
	.align		4
        /*0000*/ 	.byte	0x04, 0x37
        /*0002*/ 	.short	(.L_760 - .L_759)
.L_759:
        /*0004*/ 	.word	0x00000082


	//----- nvinfo : EIATTR_KPARAM_INFO
	.align		4
.L_760:
        /*0008*/ 	.byte	0x04, 0x17
        /*000a*/ 	.short	(.L_762 - .L_761)
.L_761:
        /*000c*/ 	.word	0x00000000
        /*0010*/ 	.short	0x0000
        /*0012*/ 	.short	0x0000
        /*0014*/ 	.byte	0x00, 0xf0, 0xa1, 0x03


	//----- nvinfo : EIATTR_SPARSE_MMA_MASK
	.align		4
.L_762:
        /*0018*/ 	.byte	0x03, 0x50
        /*001a*/ 	.short	0x0000


	//----- nvinfo : EIATTR_MAXREG_COUNT
	.align		4
        /*001c*/ 	.byte	0x03, 0x1b
        /*001e*/ 	.short	0x00ff


	//----- nvinfo : EIATTR_NUM_BARRIERS
	.align		4
        /*0020*/ 	.byte	0x02, 0x4c
        /*0022*/ 	.byte	0x01
	.zero		1


	//----- nvinfo : EIATTR_MERCURY_ISA_VERSION
	.align		4
        /*0024*/ 	.byte	0x03, 0x5f
        /*0026*/ 	.short	0x0101


	//----- nvinfo : EIATTR_COOP_GROUP_MASK_REGIDS
	.align		4
        /*0028*/ 	.byte	0x04, 0x29
        /*002a*/ 	.short	(.L_764 - .L_763)


	//   ....[0]....
.L_763:
        /*002c*/ 	.word	0xffffffff


	//   ....[1]....
        /*0030*/ 	.word	0xffffffff


	//   ....[2]....
        /*0034*/ 	.word	0xffffffff


	//   ....[3]....
        /*0038*/ 	.word	0xffffffff


	//   ....[4]....
        /*003c*/ 	.word	0xffffffff


	//   ....[5]....
        /*0040*/ 	.word	0xffffffff


	//   ....[6]....
        /*0044*/ 	.word	0xffffffff


	//   ....[7]....
        /*0048*/ 	.word	0xffffffff


	//   ....[8]....
        /*004c*/ 	.word	0xffffffff


	//   ....[9]....
        /*0050*/ 	.word	0xffffffff


	//   ....[10]....
        /*0054*/ 	.word	0xffffffff


	//   ....[11]....
        /*0058*/ 	.word	0xffffffff


	//   ....[12]....
        /*005c*/ 	.word	0xffffffff


	//   ....[13]....
        /*0060*/ 	.word	0xffffffff


	//   ....[14]....
        /*0064*/ 	.word	0xffffffff


	//   ....[15]....
        /*0068*/ 	.word	0xffffffff


	//   ....[16]....
        /*006c*/ 	.word	0xffffffff


	//   ....[17]....
        /*0070*/ 	.word	0xffffffff


	//   ....[18]....
        /*0074*/ 	.word	0x0500002b


	//   ....[19]....
        /*0078*/ 	.word	0x0500002b


	//   ....[20]....
        /*007c*/ 	.word	0x0500002b


	//   ....[21]....
        /*0080*/ 	.word	0x0500002b


	//   ....[22]....
        /*0084*/ 	.word	0x0500002b


	//   ....[23]....
        /*0088*/ 	.word	0x0500002b


	//   ....[24]....
        /*008c*/ 	.word	0x0500002b


	//   ....[25]....
        /*0090*/ 	.word	0x0500002b


	//   ....[26]....
        /*0094*/ 	.word	0x0500002b


	//   ....[27]....
        /*0098*/ 	.word	0x0500002b


	//----- nvinfo : EIATTR_COOP_GROUP_INSTR_OFFSETS
	.align		4
.L_764:
        /*009c*/ 	.byte	0x04, 0x28
        /*009e*/ 	.short	(.L_766 - .L_765)


	//   ....[0]....
.L_765:
        /*00a0*/ 	.word	0x00012090


	//   ....[1]....
        /*00a4*/ 	.word	0x000120b0


	//   ....[2]....
        /*00a8*/ 	.word	0x000120d0


	//   ....[3]....
        /*00ac*/ 	.word	0x000120f0


	//   ....[4]....
        /*00b0*/ 	.word	0x00012110


	//   ....[5]....
        /*00b4*/ 	.word	0x00012440


	//   ....[6]....
        /*00b8*/ 	.word	0x00012460


	//   ....[7]....
        /*00bc*/ 	.word	0x00012480


	//   ....[8]....
        /*00c0*/ 	.word	0x000124a0


	//   ....[9]....
        /*00c4*/ 	.word	0x000124c0


	//   ....[10]....
        /*00c8*/ 	.word	0x00012630


	//   ....[11]....
        /*00cc*/ 	.word	0x000126a0


	//   ....[12]....
        /*00d0*/ 	.word	0x000126c0


	//   ....[13]....
        /*00d4*/ 	.word	0x000126f0


	//   ....[14]....
        /*00d8*/ 	.word	0x00012790


	//   ....[15]....
        /*00dc*/ 	.word	0x000127c0


	//   ....[16]....
        /*00e0*/ 	.word	0x00012850


	//   ....[17]....
        /*00e4*/ 	.word	0x00012880


	//   ....[18]....
        /*00e8*/ 	.word	0x00012fc0


	//   ....[19]....
        /*00ec*/ 	.word	0x00013030


	//   ....[20]....
        /*00f0*/ 	.word	0x000130a0


	//   ....[21]....
        /*00f4*/ 	.word	0x00013110


	//   ....[22]....
        /*00f8*/ 	.word	0x00013180


	//   ....[23]....
        /*00fc*/ 	.word	0x00013500


	//   ....[24]....
        /*0100*/ 	.word	0x00013570


	//   ....[25]....
        /*0104*/ 	.word	0x000135e0


	//   ....[26]....
        /*0108*/ 	.word	0x00013650


	//   ....[27]....
        /*010c*/ 	.word	0x000136c0


	//----- nvinfo : EIATTR_EXIT_INSTR_OFFSETS
	.align		4
.L_766:
        /*0110*/ 	.byte	0x04, 0x1c
        /*0112*/ 	.short	(.L_768 - .L_767)


	//   ....[0]....
.L_767:
        /*0114*/ 	.word	0x000005c0


	//   ....[1]....
        /*0118*/ 	.word	0x00012f60


	//----- nvinfo : EIATTR_MAX_THREADS
	.align		4
.L_768:
        /*011c*/ 	.byte	0x04, 0x05
        /*011e*/ 	.short	(.L_770 - .L_769)
.L_769:
        /*0120*/ 	.word	0x00000080
        /*0124*/ 	.word	0x00000001
        /*0128*/ 	.word	0x00000001


	//----- nvinfo : EIATTR_CRS_STACK_SIZE
	.align		4
.L_770:
        /*012c*/ 	.byte	0x04, 0x1e
        /*012e*/ 	.short	(.L_772 - .L_771)
.L_771:
        /*0130*/ 	.word	0x00000000


	//----- nvinfo : EIATTR_CBANK_PARAM_SIZE
	.align		4
.L_772:
        /*0134*/ 	.byte	0x03, 0x19
        /*0136*/ 	.short	0x00e8


	//----- nvinfo : EIATTR_PARAM_CBANK
	.align		4
        /*0138*/ 	.byte	0x04, 0x0a
        /*013a*/ 	.short	(.L_774 - .L_773)
	.align		4
.L_773:
        /*013c*/ 	.word	index@(.nv.constant0._ZN10layer_norm31ln_parallel_residual_fwd_kernelINS_13Kernel_traitsI6__halfS2_S2_S2_fjLj3072ELj1ELj1ELj4ELj16ENS_18Kernel_traits_baseILj3072ES2_S2_S2_S2_fjLj128EEEEELb1ELb1ELb1EEEvNS_9FwdParamsE)
        /*0140*/ 	.short	0x0210
        /*0142*/ 	.short	0x00e8


	//----- nvinfo : EIATTR_SW_WAR
	.align		4
.L_774:
        /*0144*/ 	.byte	0x04, 0x36
        /*0146*/ 	.short	(.L_776 - .L_775)
.L_775:
        /*0148*/ 	.word	0x00000008
.L_776:


//--------------------- .nv.info._ZN10layer_norm31ln_parallel_residual_fwd_kernelINS_13Kernel_traitsIf13__nv_bfloat16S2_S2_fjLj3072ELj1ELj1ELj4ELj16ENS_18Kernel_traits_baseILj3072EfS2_S2_S2_fjLj128EEEEELb0ELb0ELb0EEEvNS_9FwdParamsE --------------------------
	.section	.nv.info._ZN10layer_norm31ln_parallel_residual_fwd_kernelINS_13Kernel_traitsIf13__nv_bfloat16S2_S2_fjLj3072ELj1ELj1ELj4ELj16ENS_18Kernel_traits_baseILj3072EfS2_S2_S2_fjLj128EEEEELb0ELb0ELb0EEEvNS_9FwdParamsE,"",@"SHT_CUDA_INFO"
	.sectionflags	@""
	.align	4


	//----- nvinfo : EIATTR_CUDA_API_VERSION
	.align		4
        /*0000*/ 	.byte	0x04, 0x37
        /*0002*/ 	.short	(.L_778 - .L_777)
.L_777:
        /*0004*/ 	.word	0x00000082


	//----- nvinfo : EIATTR_KPARAM_INFO
	.align		4
.L_778:
        /*0008*/ 	.byte	0x04, 0x17
        /*000a*/ 	.short	(.L_780 - .L_779)
.L_779:
        /*000c*/ 	.word	0x00000000
        /*0010*/ 	.short	0x0000
        /*0012*/ 	.short	0x0000
        /*0014*/ 	.byte	0x00, 0xf0, 0xa1, 0x03


	//----- nvinfo : EIATTR_SPARSE_MMA_MASK
	.align		4
.L_780:
        /*0018*/ 	.byte	0x03, 0x50
        /*001a*/ 	.short	0x0000


	//----- nvinfo : EIATTR_MAXREG_COUNT
	.align		4
        /*001c*/ 	.byte	0x03, 0x1b
        /*001e*/ 	.short	0x00ff


	//----- nvinfo : EIATTR_NUM_BARRIERS
	.align		4
        /*0020*/ 	.byte	0x02, 0x4c
        /*0022*/ 	.byte	0x01
	.zero		1


	//----- nvinfo : EIATTR_MERCURY_ISA_VERSION
	.align		4
        /*0024*/ 	.byte	0x03, 0x5f
        /*0026*/ 	.short	0x0101


	//----- nvinfo : EIATTR_COOP_GROUP_MASK_REGIDS
	.align		4
        /*0028*/ 	.byte	0x04, 0x29
        /*002a*/ 	.short	(.L_782 - .L_781)


	//   ....[0]....
.L_781:
        /*002c*/ 	.word	0xffffffff


	//   ....[1]....
        /*0030*/ 	.word	0xffffffff


	//   ....[2]....
        /*0034*/ 	.word	0xffffffff


	//   ....[3]....
        /*0038*/ 	.word	0xffffffff


	//   ....[4]....
        /*003c*/ 	.word	0xffffffff


	//   ....[5]....
        /*0040*/ 	.word	0xffffffff


	//   ....[6]....
        /*0044*/ 	.word	0xffffffff


	//   ....[7]....
        /*0048*/ 	.word	0xffffffff


	//   ....[8]....
        /*004c*/ 	.word	0xffffffff


	//   ....[9]....
        /*0050*/ 	.word	0xffffffff


	//   ....[10]....
        /*0054*/ 	.word	0xffffffff


	//   ....[11]....
        /*0058*/ 	.word	0xffffffff


	//   ....[12]....
        /*005c*/ 	.word	0xffffffff


	//   ....[13]....
        /*0060*/ 	.word	0xffffffff


	//   ....[14]....
        /*0064*/ 	.word	0xffffffff


	//   ....[15]....
        /*0068*/ 	.word	0xffffffff


	//   ....[16]....
        /*006c*/ 	.word	0xffffffff


	//   ....[17]....
        /*0070*/ 	.word	0xffffffff


	//   ....[18]....
        /*0074*/ 	.word	0x05000095


	//   ....[19]....
        /*0078*/ 	.word	0x05000095


	//   ....[20]....
        /*007c*/ 	.word	0x05000095


	//   ....[21]....
        /*0080*/ 	.word	0x05000095


	//   ....[22]....
        /*0084*/ 	.word	0x05000095


	//   ....[23]....
        /*0088*/ 	.word	0x05000095


	//   ....[24]....
        /*008c*/ 	.word	0x05000095


	//   ....[25]....
        /*0090*/ 	.word	0x05000095


	//   ....[26]....
        /*0094*/ 	.word	0x05000095


	//   ....[27]....
        /*0098*/ 	.word	0x05000095


	//----- nvinfo : EIATTR_COOP_GROUP_INSTR_OFFSETS
	.align		4
.L_782:
        /*009c*/ 	.byte	0x04, 0x28
        /*009e*/ 	.short	(.L_784 - .L_783)


	//   ....[0]....
.L_783:
        /*00a0*/ 	.word	0x00002dd0


	//   ....[1]....
        /*00a4*/ 	.word	0x00002df0


	//   ....[2]....
        /*00a8*/ 	.word	0x00002e10


	//   ....[3]....
        /*00ac*/ 	.word	0x00002e30


	//   ....[4]....
        /*00b0*/ 	.word	0x00002e50


	//   ....[5]....
        /*00b4*/ 	.word	0x00003190


	//   ....[6]....
        /*00b8*/ 	.word	0x000031b0


	//   ....[7]....
        /*00bc*/ 	.word	0x000031d0


	//   ....[8]....
        /*00c0*/ 	.word	0x000031f0


	//   ....[9]....
        /*00c4*/ 	.word	0x00003210


	//   ....[10]....
        /*00c8*/ 	.word	0x00003360


	//   ....[11]....
        /*00cc*/ 	.word	0x000033f0


	//   ....[12]....
        /*00d0*/ 	.word	0x00003460


	//   ....[13]....
        /*00d4*/ 	.word	0x00003470


	//   ....[14]....
        /*00d8*/ 	.word	0x00003500


	//   ....[15]....
        /*00dc*/ 	.word	0x00003530


	//   ....[16]....
        /*00e0*/ 	.word	0x000035d0


	//   ....[17]....
        /*00e4*/ 	.word	0x00003600


	//   ....[18]....
        /*00e8*/ 	.word	0x000040a0


	//   ....[19]....
        /*00ec*/ 	.word	0x00004110


	//   ....[20]....
        /*00f0*/ 	.word	0x00004180


	//   ....[21]....
        /*00f4*/ 	.word	0x000041f0


	//   ....[22]....
        /*00f8*/ 	.word	0x00004260


	//   ....[23]....
        /*00fc*/ 	.word	0x000045f0


	//   ....[24]....
        /*0100*/ 	.word	0x00004660


	//   ....[25]....
        /*0104*/ 	.word	0x000046d0


	//   ....[26]....
        /*0108*/ 	.word	0x00004740


	//   ....[27]....
        /*010c*/ 	.word	0x000047b0


	//----- nvinfo : EIATTR_EXIT_INSTR_OFFSETS
	.align		4
.L_784:
        /*0110*/ 	.byte	0x04, 0x1c
        /*0112*/ 	.short	(.L_786 - .L_785)


	//   ....[0]....
.L_785:
        /*0114*/ 	.word	0x00000830


	//   ....[1]....
        /*0118*/ 	.word	0x00004040


	//----- nvinfo : EIATTR_MAX_THREADS
	.align		4
.L_786:
        /*011c*/ 	.byte	0x04, 0x05
        /*011e*/ 	.short	(.L_788 - .L_787)
.L_787:
        /*0120*/ 	.word	0x00000080
        /*0124*/ 	.word	0x00000001
        /*0128*/ 	.word	0x00000001


	//----- nvinfo : EIATTR_CRS_STACK_SIZE
	.align		4
.L_788:
        /*012c*/ 	.byte	0x04, 0x1e
        /*012e*/ 	.short	(.L_790 - .L_789)
.L_789:
        /*0130*/ 	.word	0x00000000


	//----- nvinfo : EIATTR_CBANK_PARAM_SIZE
	.align		4
.L_790:
        /*0134*/ 	.byte	0x03, 0x19
        /*0136*/ 	.short	0x00e8


	//----- nvinfo : EIATTR_PARAM_CBANK
	.align		4
        /*0138*/ 	.byte	0x04, 0x0a
        /*013a*/ 	.short	(.L_792 - .L_791)
	.align		4
.L_791:
        /*013c*/ 	.word	index@(.nv.constant0._ZN10layer_norm31ln_parallel_residual_fwd_kernelINS_13Kernel_traitsIf13__nv_bfloat16S2_S2_fjLj3072ELj1ELj1ELj4ELj16ENS_18Kernel_traits_baseILj3072EfS2_S2_S2_fjLj128EEEEELb0ELb0ELb0EEEvNS_9FwdParamsE)
        /*0140*/ 	.short	0x0210
        /*0142*/ 	.short	0x00e8


	//----- nvinfo : EIATTR_SW_WAR
	.align		4
.L_792:
        /*0144*/ 	.byte	0x04, 0x36
        /*0146*/ 	.short	(.L_794 - .L_793)
.L_793:
        /*0148*/ 	.word	0x00000008
.L_794:


//--------------------- .nv.info._ZN10layer_norm31ln_parallel_residual_fwd_kernelINS_13Kernel_traitsIf13__nv_bfloat16S2_S2_fjLj3072ELj1ELj1ELj4ELj16ENS_18Kernel_traits_baseILj3072EfS2_S2_S2_fjLj128EEEEELb0ELb0ELb1EEEvNS_9FwdParamsE --------------------------
	.section	.nv.info._ZN10layer_norm31ln_parallel_residual_fwd_kernelINS_13Kernel_traitsIf13__nv_bfloat16S2_S2_fjLj3072ELj1ELj1ELj4ELj16ENS_18Kernel_traits_baseILj3072EfS2_S2_S2_fjLj128EEEEELb0ELb0ELb1EEEvNS_9FwdParamsE,"",@"SHT_CUDA_INFO"
	.sectionflags	@""
	.align	4


	//----- nvinfo : EIATTR_CUDA_API_VERSION
	.align		4
        /*0000*/ 	.byte	0x04, 0x37
        /*0002*/ 	.short	(.L_796 - .L_795)
.L_795:
        /*0004*/ 	.word	0x00000082


	//----- nvinfo : EIATTR_KPARAM_INFO
	.align		4
.L_796:
        /*0008*/ 	.byte	0x04, 0x17
        /*000a*/ 	.short	(.L_798 - .L_797)
.L_797:
        /*000c*/ 	.word	0x00000000
        /*0010*/ 	.short	0x0000
        /*0012*/ 	.short	0x0000
        /*0014*/ 	.byte	0x00, 0xf0, 0xa1, 0x03


	//----- nvinfo : EIATTR_SPARSE_MMA_MASK
	.align		4
.L_798:
        /*0018*/ 	.byte	0x03, 0x50
        /*001a*/ 	.short	0x0000


	//----- nvinfo : EIATTR_MAXREG_COUNT
	.align		4
        /*001c*/ 	.byte	0x03, 0x1b
        /*001e*/ 	.short	0x00ff


	//----- nvinfo : EIATTR_NUM_BARRIERS
	.align		4
        /*0020*/ 	.byte	0x02, 0x4c
        /*0022*/ 	.byte	0x01
	.zero		1


	//----- nvinfo : EIATTR_MERCURY_ISA_VERSION
	.align		4
        /*0024*/ 	.byte	0x03, 0x5f
        /*0026*/ 	.short	0x0101


	//----- nvinfo : EIATTR_COOP_GROUP_MASK_REGIDS
	.align		4
        /*0028*/ 	.byte	0x04, 0x29
        /*002a*/ 	.short	(.L_800 - .L_799)


	//   ....[0]....
.L_799:
        /*002c*/ 	.word	0xffffffff


	//   ....[1]....
        /*0030*/ 	.word	0xffffffff


	//   ....[2]....
        /*0034*/ 	.word	0xffffffff


	//   ....[3]....
        /*0038*/ 	.word	0xffffffff


	//   ....[4]....
        /*003c*/ 	.word	0xffffffff


	//   ....[5]....
        /*0040*/ 	.word	0xffffffff


	//   ....[6]....
        /*0044*/ 	.word	0xffffffff


	//   ....[7]....
        /*0048*/ 	.word	0xffffffff


	//   ....[8]....
        /*004c*/ 	.word	0xffffffff


	//   ....[9]....
        /*0050*/ 	.word	0xffffffff


	//   ....[10]....
        /*0054*/ 	.word	0xffffffff


	//   ....[11]....
        /*0058*/ 	.word	0xffffffff


	//   ....[12]....
        /*005c*/ 	.word	0xffffffff


	//   ....[13]....
        /*0060*/ 	.word	0xffffffff


	//   ....[14]....
        /*0064*/ 	.word	0xffffffff


	//   ....[15]....
        /*0068*/ 	.word	0xffffffff


	//   ....[16]....
        /*006c*/ 	.word	0xffffffff


	//   ....[17]....
        /*0070*/ 	.word	0xffffffff


	//   ....[18]....
        /*0074*/ 	.word	0x05000088


	//   ....[19]....
        /*0078*/ 	.word	0x05000088


	//   ....[20]....
        /*007c*/ 	.word	0x05000088


	//   ....[21]....
        /*0080*/ 	.word	0x05000088


	//   ....[22]....
        /*0084*/ 	.word	0x05000088


	//   ....[23]....
        /*0088*/ 	.word	0x05000088


	//   ....[24]....
        /*008c*/ 	.word	0x05000088


	//   ....[25]....
        /*0090*/ 	.word	0x05000088


	//   ....[26]....
        /*0094*/ 	.word	0x05000088


	//   ....[27]....
        /*0098*/ 	.word	0x05000088


	//----- nvinfo : EIATTR_COOP_GROUP_INSTR_OFFSETS
	.align		4
.L_800:
        /*009c*/ 	.byte	0x04, 0x28
        /*009e*/ 	.short	(.L_802 - .L_801)


	//   ....[0]....
.L_801:
        /*00a0*/ 	.word	0x000025e0


	//   ....[1]....
        /*00a4*/ 	.word	0x00002600


	//   ....[2]....
        /*00a8*/ 	.word	0x00002620


	//   ....[3]....
        /*00ac*/ 	.word	0x00002640


	//   ....[4]....
        /*00b0*/ 	.word	0x00002660


	//   ....[5]....
        /*00b4*/ 	.word	0x00002990


	//   ....[6]....
        /*00b8*/ 	.word	0x000029b0


	//   ....[7]....
        /*00bc*/ 	.word	0x000029d0


	//   ....[8]....
        /*00c0*/ 	.word	0x000029f0


	//   ....[9]....
        /*00c4*/ 	.word	0x00002a10


	//   ....[10]....
        /*00c8*/ 	.word	0x00002b60


	//   ....[11]....
        /*00cc*/ 	.word	0x00002bb0


	//   ....[12]....
        /*00d0*/ 	.word	0x00002bd0


	//   ....[13]....
        /*00d4*/ 	.word	0x00002be0


	//   ....[14]....
        /*00d8*/ 	.word	0x00002c60


	//   ....[15]....
        /*00dc*/ 	.word	0x00002cb0


	//   ....[16]....
        /*00e0*/ 	.word	0x00002d70


	//   ....[17]....
        /*00e4*/ 	.word	0x00002d90


	//   ....[18]....
        /*00e8*/ 	.word	0x00003800


	//   ....[19]....
        /*00ec*/ 	.word	0x00003870


	//   ....[20]....
        /*00f0*/ 	.word	0x000038e0


	//   ....[21]....
        /*00f4*/ 	.word	0x00003950


	//   ....[22]....
        /*00f8*/ 	.word	0x000039c0


	//   ....[23]....
        /*00fc*/ 	.word	0x00003d40


	//   ....[24]....
        /*0100*/ 	.word	0x00003db0


	//   ....[25]....
        /*0104*/ 	.word	0x00003e20


	//   ....[26]....
        /*0108*/ 	.word	0x00003e90


	//   ....[27]....
        /*010c*/ 	.word	0x00003f00


	//----- nvinfo : EIATTR_EXIT_INSTR_OFFSETS
	.align		4
.L_802:
        /*0110*/ 	.byte	0x04, 0x1c
        /*0112*/ 	.short	(.L_804 - .L_803)


	//   ....[0]....
.L_803:
        /*0114*/ 	.word	0x00000440


	//   ....[1]....
        /*0118*/ 	.word	0x000037a0


	//----- nvinfo : EIATTR_MAX_THREADS
	.align		4
.L_804:
        /*011c*/ 	.byte	0x04, 0x05
        /*011e*/ 	.short	(.L_806 - .L_805)
.L_805:
        /*0120*/ 	.word	0x00000080
        /*0124*/ 	.word	0x00000001
        /*0128*/ 	.word	0x00000001


	//----- nvinfo : EIATTR_CRS_STACK_SIZE
	.align		4
.L_806:
        /*012c*/ 	.byte	0x04, 0x1e
        /*012e*/ 	.short	(.L_808 - .L_807)
.L_807:
        /*0130*/ 	.word	0x00000000


	//----- nvinfo : EIATTR_CBANK_PARAM_SIZE
	.align		4
.L_808:
        /*0134*/ 	.byte	0x03, 0x19
        /*0136*/ 	.short	0x00e8


	//----- nvinfo : EIATTR_PARAM_CBANK
	.align		4
        /*0138*/ 	.byte	0x04, 0x0a
        /*013a*/ 	.short	(.L_810 - .L_809)
	.align		4
.L_809:
        /*013c*/ 	.word	index@(.nv.constant0._ZN10layer_norm31ln_parallel_residual_fwd_kernelINS_13Kernel_traitsIf13__nv_bfloat16S2_S2_fjLj3072ELj1ELj1ELj4ELj16ENS_18Kernel_traits_baseILj3072EfS2_S2_S2_fjLj128EEEEELb0ELb0ELb1EEEvNS_9FwdParamsE)
        /*0140*/ 	.short	0x0210
        /*0142*/ 	.short	0x00e8


	//----- nvinfo : EIATTR_SW_WAR
	.align		4
.L_810:
        /*0144*/ 	.byte	0x04, 0x36
        /*0146*/ 	.short	(.L_812 - .L_811)
.L_811:
        /*0148*/ 	.word	0x00000008
.L_812:


//--------------------- .nv.info._ZN10layer_norm31ln_parallel_residual_fwd_kernelINS_13Kernel_traitsIf13__nv_bfloat16S2_S2_fjLj3072ELj1ELj1ELj4ELj16ENS_18Kernel_traits_baseILj3072EfS2_S2_S2_fjLj128EEEEELb0ELb1ELb0EEEvNS_9FwdParamsE --------------------------
	.section	.nv.info._ZN10layer_norm31ln_parallel_residual_fwd_kernelINS_13Kernel_traitsIf13__nv_bfloat16S2_S2_fjLj3072ELj1ELj1ELj4ELj16ENS_18Kernel_traits_baseILj3072EfS2_S2_S2_fjLj128EEEEELb0ELb1ELb0EEEvNS_9FwdParamsE,"",@"SHT_CUDA_INFO"
	.sectionflags	@""
	.align	4


	//----- nvinfo : EIATTR_CUDA_API_VERSION
	.align		4
        /*0000*/ 	.byte	0x04, 0x37
        /*0002*/ 	.short	(.L_814 - .L_813)
.L_813:
        /*0004*/ 	.word	0x00000082


	//----- nvinfo : EIATTR_KPARAM_INFO
	.align		4
.L_814:
        /*0008*/ 	.byte	0x04, 0x17
        /*000a*/ 	.short	(.L_816 - .L_815)
.L_815:
        /*000c*/ 	.word	0x00000000
        /*0010*/ 	.short	0x0000
        /*0012*/ 	.short	0x0000
        /*0014*/ 	.byte	0x00, 0xf0, 0xa1, 0x03


	//----- nvinfo : EIATTR_SPARSE_MMA_MASK
	.align		4
.L_816:
        /*0018*/ 	.byte	0x03, 0x50
        /*001a*/ 	.short	0x0000


	//----- nvinfo : EIATTR_MAXREG_COUNT
	.align		4
        /*001c*/ 	.byte	0x03, 0x1b
        /*001e*/ 	.short	0x00ff


	//----- nvinfo : EIATTR_NUM_BARRIERS
	.align		4
        /*0020*/ 	.byte	0x02, 0x4c
        /*0022*/ 	.byte	0x01
	.zero		1


	//----- nvinfo : EIATTR_MERCURY_ISA_VERSION
	.align		4
        /*0024*/ 	.byte	0x03, 0x5f
        /*0026*/ 	.short	0x0101


	//----- nvinfo : EIATTR_COOP_GROUP_MASK_REGIDS
	.align		4
        /*0028*/ 	.byte	0x04, 0x29
        /*002a*/ 	.short	(.L_818 - .L_817)


	//   ....[0]....
.L_817:
        /*002c*/ 	.word	0xffffffff


	//   ....[1]....
        /*0030*/ 	.word	0xffffffff


	//   ....[2]....
        /*0034*/ 	.word	0xffffffff


	//   ....[3]....
        /*0038*/ 	.word	0xffffffff


	//   ....[4]....
        /*003c*/ 	.word	0xffffffff


	//   ....[5]....
        /*0040*/ 	.word	0xffffffff


	//   ....[6]....
        /*0044*/ 	.word	0xffffffff


	//   ....[7]....
        /*0048*/ 	.word	0xffffffff


	//   ....[8]....
        /*004c*/ 	.word	0xffffffff


	//   ....[9]....
        /*0050*/ 	.word	0xffffffff


	//   ....[10]....
        /*0054*/ 	.word	0xffffffff


	//   ....[11]....
        /*0058*/ 	.word	0xffffffff


	//   ....[12]....
        /*005c*/ 	.word	0xffffffff


	//   ....[13]....
        /*0060*/ 	.word	0xffffffff


	//   ....[14]....
        /*0064*/ 	.word	0xffffffff


	//   ....[15]....
        /*0068*/ 	.word	0xffffffff


	//   ....[16]....
        /*006c*/ 	.word	0xffffffff


	//   ....[17]....
        /*0070*/ 	.word	0xffffffff


	//   ....[18]....
        /*0074*/ 	.word	0x05000056


	//   ....[19]....
        /*0078*/ 	.word	0x05000056


	//   ....[20]....
        /*007c*/ 	.word	0x05000056


	//   ....[21]....
        /*0080*/ 	.word	0x05000056


	//   ....[22]....
        /*0084*/ 	.word	0x05000056


	//   ....[23]....
        /*0088*/ 	.word	0x05000056


	//   ....[24]....
        /*008c*/ 	.word	0x05000056


	//   ....[25]....
        /*0090*/ 	.word	0x05000056


	//   ....[26]....
        /*0094*/ 	.word	0x05000056


	//   ....[27]....
        /*0098*/ 	.word	0x05000056


	//----- nvinfo : EIATTR_COOP_GROUP_INSTR_OFFSETS
	.align		4
.L_818:
        /*009c*/ 	.byte	0x04, 0x28
        /*009e*/ 	.short	(.L_820 - .L_819)


	//   ....[0]....
.L_819:
        /*00a0*/ 	.word	0x00002860


	//   ....[1]....
        /*00a4*/ 	.word	0x00002880


	//   ....[2]....
        /*00a8*/ 	.word	0x000028a0


	//   ....[3]....
        /*00ac*/ 	.word	0x000028c0


	//   ....[4]....
        /*00b0*/ 	.word	0x000028e0


	//   ....[5]....
        /*00b4*/ 	.word	0x00002c20


	//   ....[6]....
        /*00b8*/ 	.word	0x00002c40


	//   ....[7]....
        /*00bc*/ 	.word	0x00002c60


	//   ....[8]....
        /*00c0*/ 	.word	0x00002c80


	//   ....[9]....
        /*00c4*/ 	.word	0x00002ca0


	//   ....[10]....
        /*00c8*/ 	.word	0x00002e40


	//   ....[11]....
        /*00cc*/ 	.word	0x00002e90


	//   ....[12]....
        /*00d0*/ 	.word	0x00002eb0


	//   ....[13]....
        /*00d4*/ 	.word	0x00002ec0


	//   ....[14]....
        /*00d8*/ 	.word	0x00002f80


	//   ....[15]....
        /*00dc*/ 	.word	0x00002fb0


	//   ....[16]....
        /*00e0*/ 	.word	0x00003050


	//   ....[17]....
        /*00e4*/ 	.word	0x00003080


	//   ....[18]....
        /*00e8*/ 	.word	0x00003860


	//   ....[19]....
        /*00ec*/ 	.word	0x000038d0


	//   ....[20]....
        /*00f0*/ 	.word	0x00003940


	//   ....[21]....
        /*00f4*/ 	.word	0x000039b0


	//   ....[22]....
        /*00f8*/ 	.word	0x00003a20


	//   ....[23]....
        /*00fc*/ 	.word	0x00003da0


	//   ....[24]....
        /*0100*/ 	.word	0x00003e10


	//   ....[25]....
        /*0104*/ 	.word	0x00003e80


	//   ....[26]....
        /*0108*/ 	.word	0x00003ef0


	//   ....[27]....
        /*010c*/ 	.word	0x00003f60


	//----- nvinfo : EIATTR_EXIT_INSTR_OFFSETS
	.align		4
.L_820:
        /*0110*/ 	.byte	0x04, 0x1c
        /*0112*/ 	.short	(.L_822 - .L_821)


	//   ....[0]....
.L_821:
        /*0114*/ 	.word	0x000004e0


	//   ....[1]....
        /*0118*/ 	.word	0x00003800


	//----- nvinfo : EIATTR_MAX_THREADS
	.align		4
.L_822:
        /*011c*/ 	.byte	0x04, 0x05
        /*011e*/ 	.short	(.L_824 - .L_823)
.L_823:
        /*0120*/ 	.word	0x00000080
        /*0124*/ 	.word	0x00000001
        /*0128*/ 	.word	0x00000001


	//----- nvinfo : EIATTR_CRS_STACK_SIZE
	.align		4
.L_824:
        /*012c*/ 	.byte	0x04, 0x1e
        /*012e*/ 	.short	(.L_826 - .L_825)
.L_825:
        /*0130*/ 	.word	0x00000000


	//----- nvinfo : EIATTR_CBANK_PARAM_SIZE
	.align		4
.L_826:
        /*0134*/ 	.byte	0x03, 0x19
        /*0136*/ 	.short	0x00e8


	//----- nvinfo : EIATTR_PARAM_CBANK
	.align		4
        /*0138*/ 	.byte	0x04, 0x0a
        /*013a*/ 	.short	(.L_828 - .L_827)
	.align		4
.L_827:
        /*013c*/ 	.word	index@(.nv.constant0._ZN10layer_norm31ln_parallel_residual_fwd_kernelINS_13Kernel_traitsIf13__nv_bfloat16S2_S2_fjLj3072ELj1ELj1ELj4ELj16ENS_18Kernel_traits_baseILj3072EfS2_S2_S2_fjLj128EEEEELb0ELb1ELb0EEEvNS_9FwdParamsE)
        /*0140*/ 	.short	0x0210
        /*0142*/ 	.short	0x00e8


	//----- nvinfo : EIATTR_SW_WAR
	.align		4
.L_828:
        /*0144*/ 	.byte	0x04, 0x36
        /*0146*/ 	.short	(.L_830 - .L_829)
.L_829:
        /*0148*/ 	.word	0x00000008
.L_830:


//--------------------- .nv.info._ZN10layer_norm31ln_parallel_residual_fwd_kernelINS_13Kernel_traitsIf13__nv_bfloat16S2_S2_fjLj3072ELj1ELj1ELj4ELj16ENS_18Kernel_traits_baseILj3072EfS2_S2_S2_fjLj128EEEEELb0ELb1ELb1EEEvNS_9FwdParamsE --------------------------
	.section	.nv.info._ZN10layer_norm31ln_parallel_residual_fwd_kernelINS_13Kernel_traitsIf13__nv_bfloat16S2_S2_fjLj3072ELj1ELj1ELj4ELj16ENS_18Kernel_traits_baseILj3072EfS2_S2_S2_fjLj128EEEEELb0ELb1ELb1EEEvNS_9FwdParamsE,"",@"SHT_CUDA_INFO"
	.sectionflags	@""
	.align	4


	//----- nvinfo : EIATTR_CUDA_API_VERSION
	.align		4
        /*0000*/ 	.byte	0x04, 0x37
        /*0002*/ 	.short	(.L_832 - .L_831)
.L_831:
        /*0004*/ 	.word	0x00000082


	//----- nvinfo : EIATTR_KPARAM_INFO
	.align		4
.L_832:
        /*0008*/ 	.byte	0x04, 0x17
        /*000a*/ 	.short	(.L_834 - .L_833)
.L_833:
        /*000c*/ 	.word	0x00000000
        /*0010*/ 	.short	0x0000
        /*0012*/ 	.short	0x0000
        /*0014*/ 	.byte	0x00, 0xf0, 0xa1, 0x03


	//----- nvinfo : EIATTR_SPARSE_MMA_MASK
	.align		4
.L_834:
        /*0018*/ 	.byte	0x03, 0x50
        /*001a*/ 	.short	0x0000


	//----- nvinfo : EIATTR_MAXREG_COUNT
	.align		4
        /*001c*/ 	.byte	0x03, 0x1b
        /*001e*/ 	.short	0x00ff


	//----- nvinfo : EIATTR_NUM_BARRIERS
	.align		4
        /*0020*/ 	.byte	0x02, 0x4c
        /*0022*/ 	.byte	0x01
	.zero		1


	//----- nvinfo : EIATTR_MERCURY_ISA_VERSION
	.align		4
        /*0024*/ 	.byte	0x03, 0x5f
        /*0026*/ 	.short	0x0101


	//----- nvinfo : EIATTR_COOP_GROUP_MASK_REGIDS
	.align		4
        /*0028*/ 	.byte	0x04, 0x29
        /*002a*/ 	.short	(.L_836 - .L_835)


	//   ....[0]....
.L_835:
        /*002c*/ 	.word	0xffffffff


	//   ....[1]....
        /*0030*/ 	.word	0xffffffff


	//   ....[2]....
        /*0034*/ 	.word	0xffffffff


	//   ....[3]....
        /*0038*/ 	.word	0xffffffff


	//   ....[4]....
        /*003c*/ 	.word	0xffffffff


	//   ....[5]....
        /*0040*/ 	.word	0xffffffff


	//   ....[6]....
        /*0044*/ 	.word	0xffffffff


	//   ....[7]....
        /*0048*/ 	.word	0xffffffff


	//   ....[8]....
        /*004c*/ 	.word	0xffffffff


	//   ....[9]....
        /*0050*/ 	.word	0xffffffff


	//   ....[10]....
        /*0054*/ 	.word	0xffffffff


	//   ....[11]....
        /*0058*/ 	.word	0xffffffff


	//   ....[12]....
        /*005c*/ 	.word	0xffffffff


	//   ....[13]....
        /*0060*/ 	.word	0xffffffff


	//   ....[14]....
        /*0064*/ 	.word	0xffffffff


	//   ....[15]....
        /*0068*/ 	.word	0xffffffff


	//   ....[16]....
        /*006c*/ 	.word	0xffffffff


	//   ....[17]....
        /*0070*/ 	.word	0xffffffff


	//   ....[18]....
        /*0074*/ 	.word	0x0500004c


	//   ....[19]....
        /*0078*/ 	.word	0x0500004c


	//   ....[20]....
        /*007c*/ 	.word	0x0500004c


	//   ....[21]....
        /*0080*/ 	.word	0x0500004c


	//   ....[22]....
        /*0084*/ 	.word	0x0500004c


	//   ....[23]....
        /*0088*/ 	.word	0x0500004c


	//   ....[24]....
        /*008c*/ 	.word	0x0500004c


	//   ....[25]....
        /*0090*/ 	.word	0x0500004c


	//   ....[26]....
        /*0094*/ 	.word	0x0500004c


	//   ....[27]....
        /*0098*/ 	.word	0x0500004c


	//----- nvinfo : EIATTR_COOP_GROUP_INSTR_OFFSETS
	.align		4
.L_836:
        /*009c*/ 	.byte	0x04, 0x28
        /*009e*/ 	.short	(.L_838 - .L_837)


	//   ....[0]....
.L_837:
        /*00a0*/ 	.word	0x00002350


	//   ....[1]....
        /*00a4*/ 	.word	0x00002370


	//   ....[2]....
        /*00a8*/ 	.word	0x00002390


	//   ....[3]....
        /*00ac*/ 	.word	0x000023b0


	//   ....[4]....
        /*00b0*/ 	.word	0x000023d0


	//   ....[5]....
        /*00b4*/ 	.word	0x00002700


	//   ....[6]....
        /*00b8*/ 	.word	0x00002720


	//   ....[7]....
        /*00bc*/ 	.word	0x00002740


	//   ....[8]....
        /*00c0*/ 	.word	0x00002760


	//   ....[9]....
        /*00c4*/ 	.word	0x00002780


	//   ....[10]....
        /*00c8*/ 	.word	0x000028e0


	//   ....[11]....
        /*00cc*/ 	.word	0x00002930


	//   ....[12]....
        /*00d0*/ 	.word	0x00002960


	//   ....[13]....
        /*00d4*/ 	.word	0x00002970


	//   ....[14]....
        /*00d8*/ 	.word	0x00002a30


	//   ....[15]....
        /*00dc*/ 	.word	0x00002a60


	//   ....[16]....
        /*00e0*/ 	.word	0x00002b00


	//   ....[17]....
        /*00e4*/ 	.word	0x00002b20


	//   ....[18]....
        /*00e8*/ 	.word	0x00003240


	//   ....[19]....
        /*00ec*/ 	.word	0x000032b0


	//   ....[20]....
        /*00f0*/ 	.word	0x00003320


	//   ....[21]....
        /*00f4*/ 	.word	0x00003390


	//   ....[22]....
        /*00f8*/ 	.word	0x00003400


	//   ....[23]....
        /*00fc*/ 	.word	0x00003770


	//   ....[24]....
        /*0100*/ 	.word	0x000037e0


	//   ....[25]....
        /*0104*/ 	.word	0x00003850


	//   ....[26]....
        /*0108*/ 	.word	0x000038c0


	//   ....[27]....
        /*010c*/ 	.word	0x00003930


	//----- nvinfo : EIATTR_EXIT_INSTR_OFFSETS
	.align		4
.L_838:
        /*0110*/ 	.byte	0x04, 0x1c
        /*0112*/ 	.short	(.L_840 - .L_839)


	//   ....[0]....
.L_839:
        /*0114*/ 	.word	0x00000270


	//   ....[1]....
        /*0118*/ 	.word	0x000031e0


	//----- nvinfo : EIATTR_MAX_THREADS
	.align		4
.L_840:
        /*011c*/ 	.byte	0x04, 0x05
        /*011e*/ 	.short	(.L_842 - .L_841)
.L_841:
        /*0120*/ 	.word	0x00000080
        /*0124*/ 	.word	0x00000001
        /*0128*/ 	.word	0x00000001


	//----- nvinfo : EIATTR_CRS_STACK_SIZE
	.align		4
.L_842:
        /*012c*/ 	.byte	0x04, 0x1e
        /*012e*/ 	.short	(.L_844 - .L_843)
.L_843:
        /*0130*/ 	.word	0x00000000


	//----- nvinfo : EIATTR_CBANK_PARAM_SIZE
	.align		4
.L_844:
        /*0134*/ 	.byte	0x03, 0x19
        /*0136*/ 	.short	0x00e8


	//----- nvinfo : EIATTR_PARAM_CBANK
	.align		4
        /*0138*/ 	.byte	0x04, 0x0a
        /*013a*/ 	.short	(.L_846 - .L_845)
	.align		4
.L_845:
        /*013c*/ 	.word	index@(.nv.constant0._ZN10layer_norm31ln_parallel_residual_fwd_kernelINS_13Kernel_traitsIf13__nv_bfloat16S2_S2_fjLj3072ELj1ELj1ELj4ELj16ENS_18Kernel_traits_baseILj3072EfS2_S2_S2_fjLj128EEEEELb0ELb1ELb1EEEvNS_9FwdParamsE)
        /*0140*/ 	.short	0x0210
        /*0142*/ 	.short	0x00e8


	//----- nvinfo : EIATTR_SW_WAR
	.align		4
.L_846:
        /*0144*/ 	.byte	0x04, 0x36
        /*0146*/ 	.short	(.L_848 - .L_847)
.L_847:
        /*0148*/ 	.word	0x00000008
.L_848:


//--------------------- .nv.info._ZN10layer_norm31ln_parallel_residual_fwd_kernelINS_13Kernel_traitsIf13__nv_bfloat16S2_S2_fjLj3072ELj1ELj1ELj4ELj16ENS_18Kernel_traits_baseILj3072EfS2_S2_S2_fjLj128EEEEELb1ELb0ELb0EEEvNS_9FwdParamsE --------------------------
	.section	.nv.info._ZN10layer_norm31ln_parallel_residual_fwd_kernelINS_13Kernel_traitsIf13__nv_bfloat16S2_S2_fjLj3072ELj1ELj1ELj4ELj16ENS_18Kernel_traits_baseILj3072EfS2_S2_S2_fjLj128EEEEELb1ELb0ELb0EEEvNS_9FwdParamsE,"",@"SHT_CUDA_INFO"
	.sectionflags	@""
	.align	4


	//----- nvinfo : EIATTR_CUDA_API_VERSION
	.align		4
        /*0000*/ 	.byte	0x04, 0x37
        /*0002*/ 	.short	(.L_850 - .L_849)
.L_849:
        /*0004*/ 	.word	0x00000082


	//----- nvinfo : EIATTR_KPARAM_INFO
	.align		4
.L_850:
        /*0008*/ 	.byte	0x04, 0x17
        /*000a*/ 	.short	(.L_852 - .L_851)
.L_851:
        /*000c*/ 	.word	0x00000000
        /*0010*/ 	.short	0x0000
        /*0012*/ 	.short	0x0000
        /*0014*/ 	.byte	0x00, 0xf0, 0xa1, 0x03


	//----- nvinfo : EIATTR_SPARSE_MMA_MASK
	.align		4
.L_852:
        /*0018*/ 	.byte	0x03, 0x50
        /*001a*/ 	.short	0x0000


	//----- nvinfo : EIATTR_MAXREG_COUNT
	.align		4
        /*001c*/ 	.byte	0x03, 0x1b
        /*001e*/ 	.short	0x00ff


	//----- nvinfo : EIATTR_NUM_BARRIERS
	.align		4
        /*0020*/ 	.byte	0x02, 0x4c
        /*0022*/ 	.byte	0x01
	.zero		1


	//----- nvinfo : EIATTR_MERCURY_ISA_VERSION
	.align		4
        /*0024*/ 	.byte	0x03, 0x5f
        /*0026*/ 	.short	0x0101


	//----- nvinfo : EIATTR_COOP_GROUP_MASK_REGIDS
	.align		4
        /*0028*/ 	.byte	0x04, 0x29
        /*002a*/ 	.short	(.L_854 - .L_853)


	//   ....[0]....
.L_853:
        /*002c*/ 	.word	0xffffffff


	//   ....[1]....
        /*0030*/ 	.word	0xffffffff


	//   ....[2]....
        /*0034*/ 	.word	0xffffffff


	//   ....[3]....
        /*0038*/ 	.word	0xffffffff


	//   ....[4]....
        /*003c*/ 	.word	0xffffffff


	//   ....[5]....
        /*0040*/ 	.word	0xffffffff


	//   ....[6]....
        /*0044*/ 	.word	0xffffffff


	//   ....[7]....
        /*0048*/ 	.word	0xffffffff


	//   ....[8]....
        /*004c*/ 	.word	0xffffffff


	//   ....[9]....
        /*0050*/ 	.word	0xffffffff


	//   ....[10]....
        /*0054*/ 	.word	0xffffffff


	//   ....[11]....
        /*0058*/ 	.word	0xffffffff


	//   ....[12]....
        /*005c*/ 	.word	0xffffffff


	//   ....[13]....
        /*0060*/ 	.word	0xffffffff


	//   ....[14]....
        /*0064*/ 	.word	0xffffffff


	//   ....[15]....
        /*0068*/ 	.word	0xffffffff


	//   ....[16]....
        /*006c*/ 	.word	0xffffffff


	//   ....[17]....
        /*0070*/ 	.word	0xffffffff


	//   ....[18]....
        /*0074*/ 	.word	0x05000074


	//   ....[19]....
        /*0078*/ 	.word	0x05000074


	//   ....[20]....
        /*007c*/ 	.word	0x05000074


	//   ....[21]....
        /*0080*/ 	.word	0x05000074


	//   ....[22]....
        /*0084*/ 	.word	0x05000074


	//   ....[23]....
        /*0088*/ 	.word	0x05000074


	//   ....[24]....
        /*008c*/ 	.word	0x05000074


	//   ....[25]....
        /*0090*/ 	.word	0x05000074


	//   ....[26]....
        /*0094*/ 	.word	0x05000074


	//   ....[27]....
        /*0098*/ 	.word	0x05000074


	//----- nvinfo : EIATTR_COOP_GROUP_INSTR_OFFSETS
	.align		4
.L_854:
        /*009c*/ 	.byte	0x04, 0x28
        /*009e*/ 	.short	(.L_856 - .L_855)


	//   ....[0]....
.L_855:
        /*00a0*/ 	.word	0x00012b60


	//   ....[1]....
        /*00a4*/ 	.word	0x00012b80


	//   ....[2]....
        /*00a8*/ 	.word	0x00012ba0


	//   ....[3]....
        /*00ac*/ 	.word	0x00012bc0


	//   ....[4]....
        /*00b0*/ 	.word	0x00012be0


	//   ....[5]....
        /*00b4*/ 	.word	0x00012f20


	//   ....[6]....
        /*00b8*/ 	.word	0x00012f40


	//   ....[7]....
        /*00bc*/ 	.word	0x00012f60


	//   ....[8]....
        /*00c0*/ 	.word	0x00012f80


	//   ....[9]....
        /*00c4*/ 	.word	0x00012fa0


	//   ....[10]....
        /*00c8*/ 	.word	0x00013110


	//   ....[11]....
        /*00cc*/ 	.word	0x00013180


	//   ....[12]....
        /*00d0*/ 	.word	0x000131a0


	//   ....[13]....
        /*00d4*/ 	.word	0x000131b0


	//   ....[14]....
        /*00d8*/ 	.word	0x00013280


	//   ....[15]....
        /*00dc*/ 	.word	0x000132b0


	//   ....[16]....
        /*00e0*/ 	.word	0x00013360


	//   ....[17]....
        /*00e4*/ 	.word	0x00013390


	//   ....[18]....
        /*00e8*/ 	.word	0x00013e30


	//   ....[19]....
        /*00ec*/ 	.word	0x00013ea0


	//   ....[20]....
        /*00f0*/ 	.word	0x00013f10


	//   ....[21]....
        /*00f4*/ 	.word	0x00013f80


	//   ....[22]....
        /*00f8*/ 	.word	0x00013ff0


	//   ....[23]....
        /*00fc*/ 	.word	0x00014380


	//   ....[24]....
        /*0100*/ 	.word	0x000143f0


	//   ....[25]....
        /*0104*/ 	.word	0x00014460


	//   ....[26]....
        /*0108*/ 	.word	0x000144d0


	//   ....[27]....
        /*010c*/ 	.word	0x00014540


	//----- nvinfo : EIATTR_EXIT_INSTR_OFFSETS
	.align		4
.L_856:
        /*0110*/ 	.byte	0x04, 0x1c
        /*0112*/ 	.short	(.L_858 - .L_857)


	//   ....[0]....
.L_857:
        /*0114*/ 	.word	0x00000c70


	//   ....[1]....
        /*0118*/ 	.word	0x00013dd0


	//----- nvinfo : EIATTR_MAX_THREADS
	.align		4
.L_858:
        /*011c*/ 	.byte	0x04, 0x05
        /*011e*/ 	.short	(.L_860 - .L_859)
.L_859:
        /*0120*/ 	.word	0x00000080
        /*0124*/ 	.word	0x00000001
        /*0128*/ 	.word	0x00000001


	//----- nvinfo : EIATTR_CRS_STACK_SIZE
	.align		4
.L_860:
        /*012c*/ 	.byte	0x04, 0x1e
        /*012e*/ 	.short	(.L_862 - .L_861)
.L_861:
        /*0130*/ 	.word	0x00000000


	//----- nvinfo : EIATTR_CBANK_PARAM_SIZE
	.align		4
.L_862:
        /*0134*/ 	.byte	0x03, 0x19
        /*0136*/ 	.short	0x00e8


	//----- nvinfo : EIATTR_PARAM_CBANK
	.align		4
        /*0138*/ 	.byte	0x04, 0x0a
        /*013a*/ 	.short	(.L_864 - .L_863)
	.align		4
.L_863:
        /*013c*/ 	.word	index@(.nv.constant0._ZN10layer_norm31ln_parallel_residual_fwd_kernelINS_13Kernel_traitsIf13__nv_bfloat16S2_S2_fjLj3072ELj1ELj1ELj4ELj16ENS_18Kernel_traits_baseILj3072EfS2_S2_S2_fjLj128EEEEELb1ELb0ELb0EEEvNS_9FwdParamsE)
        /*0140*/ 	.short	0x0210
        /*0142*/ 	.short	0x00e8


	//----- nvinfo : EIATTR_SW_WAR
	.align		4
.L_864:
        /*0144*/ 	.byte	0x04, 0x36
        /*0146*/ 	.short	(.L_866 - .L_865)
.L_865:
        /*0148*/ 	.word	0x00000008
.L_866:


//--------------------- .nv.info._ZN10layer_norm31ln_parallel_residual_fwd_kernelINS_13Kernel_traitsIf13__nv_bfloat16S2_S2_fjLj3072ELj1ELj1ELj4ELj16ENS_18Kernel_traits_baseILj3072EfS2_S2_S2_fjLj128EEEEELb1ELb0ELb1EEEvNS_9FwdParamsE --------------------------
	.section	.nv.info._ZN10layer_norm31ln_parallel_residual_fwd_kernelINS_13Kernel_traitsIf13__nv_bfloat16S2_S2_fjLj3072ELj1ELj1ELj4ELj16ENS_18Kernel_traits_baseILj3072EfS2_S2_S2_fjLj128EEEEELb1ELb0ELb1EEEvNS_9FwdParamsE,"",@"SHT_CUDA_INFO"
	.sectionflags	@""
	.align	4


	//----- nvinfo : EIATTR_CUDA_API_VERSION
	.align		4
        /*0000*/ 	.byte	0x04, 0x37
        /*0002*/ 	.short	(.L_868 - .L_867)
.L_867:
        /*0004*/ 	.word	0x00000082


	//----- nvinfo : EIATTR_KPARAM_INFO
	.align		4
.L_868:
        /*0008*/ 	.byte	0x04, 0x17
        /*000a*/ 	.short	(.L_870 - .L_869)
.L_869:
        /*000c*/ 	.word	0x00000000
        /*0010*/ 	.short	0x0000
        /*0012*/ 	.short	0x0000
        /*0014*/ 	.byte	0x00, 0xf0, 0xa1, 0x03


	//----- nvinfo : EIATTR_SPARSE_MMA_MASK
	.align		4
.L_870:
        /*0018*/ 	.byte	0x03, 0x50
        /*001a*/ 	.short	0x0000


	//----- nvinfo : EIATTR_MAXREG_COUNT
	.align		4
        /*001c*/ 	.byte	0x03, 0x1b
        /*001e*/ 	.short	0x00ff


	//----- nvinfo : EIATTR_NUM_BARRIERS
	.align		4
        /*0020*/ 	.byte	0x02, 0x4c
        /*0022*/ 	.byte	0x01
	.zero		1


	//----- nvinfo : EIATTR_MERCURY_ISA_VERSION
	.align		4
        /*0024*/ 	.byte	0x03, 0x5f
        /*0026*/ 	.short	0x0101


	//----- nvinfo : EIATTR_COOP_GROUP_MASK_REGIDS
	.align		4
        /*0028*/ 	.byte	0x04, 0x29
        /*002a*/ 	.short	(.L_872 - .L_871)


	//   ....[0]....
.L_871:
        /*002c*/ 	.word	0xffffffff


	//   ....[1]....
        /*0030*/ 	.word	0xffffffff


	//   ....[2]....
        /*0034*/ 	.word	0xffffffff


	//   ....[3]....
        /*0038*/ 	.word	0xffffffff


	//   ....[4]....
        /*003c*/ 	.word	0xffffffff


	//   ....[5]....
        /*0040*/ 	.word	0xffffffff


	//   ....[6]....
        /*0044*/ 	.word	0xffffffff


	//   ....[7]....
        /*0048*/ 	.word	0xffffffff


	//   ....[8]....
        /*004c*/ 	.word	0xffffffff


	//   ....[9]....
        /*0050*/ 	.word	0xffffffff


	//   ....[10]....
        /*0054*/ 	.word	0xffffffff


	//   ....[11]....
        /*0058*/ 	.word	0xffffffff


	//   ....[12]....
        /*005c*/ 	.word	0xffffffff


	//   ....[13]....
        /*0060*/ 	.word	0xffffffff


	//   ....[14]....
        /*0064*/ 	.word	0xffffffff


	//   ....[15]....
        /*0068*/ 	.word	0xffffffff


	//   ....[16]....
        /*006c*/ 	.word	0xffffffff


	//   ....[17]....
        /*0070*/ 	.word	0xffffffff


	//   ....[18]....
        /*0074*/ 	.word	0x0500008d


	//   ....[19]....
        /*0078*/ 	.word	0x0500008d


	//   ....[20]....
        /*007c*/ 	.word	0x0500008d


	//   ....[21]....
        /*0080*/ 	.word	0x0500008d


	//   ....[22]....
        /*0084*/ 	.word	0x0500008d


	//   ....[23]....
        /*0088*/ 	.word	0x0500008d


	//   ....[24]....
        /*008c*/ 	.word	0x0500008d


	//   ....[25]....
        /*0090*/ 	.word	0x0500008d


	//   ....[26]....
        /*0094*/ 	.word	0x0500008d


	//   ....[27]....
        /*0098*/ 	.word	0x0500008d


	//----- nvinfo : EIATTR_COOP_GROUP_INSTR_OFFSETS
	.align		4
.L_872:
        /*009c*/ 	.byte	0x04, 0x28
        /*009e*/ 	.short	(.L_874 - .L_873)


	//   ....[0]....
.L_873:
        /*00a0*/ 	.word	0x00012370


	//   ....[1]....
        /*00a4*/ 	.word	0x00012390


	//   ....[2]....
        /*00a8*/ 	.word	0x000123b0


	//   ....[3]....
        /*00ac*/ 	.word	0x000123d0


	//   ....[4]....
        /*00b0*/ 	.word	0x000123f0


	//   ....[5]....
        /*00b4*/ 	.word	0x00012720


	//   ....[6]....
        /*00b8*/ 	.word	0x00012740


	//   ....[7]....
        /*00bc*/ 	.word	0x00012760


	//   ....[8]....
        /*00c0*/ 	.word	0x00012780


	//   ....[9]....
        /*00c4*/ 	.word	0x000127a0


	//   ....[10]....
        /*00c8*/ 	.word	0x00012910


	//   ....[11]....
        /*00cc*/ 	.word	0x00012960


	//   ....[12]....
        /*00d0*/ 	.word	0x00012970


	//   ....[13]....
        /*00d4*/ 	.word	0x00012a10


	//   ....[14]....
        /*00d8*/ 	.word	0x00012a40


	//   ....[15]....
        /*00dc*/ 	.word	0x00012a50


	//   ....[16]....
        /*00e0*/ 	.word	0x00012b40


	//   ....[17]....
        /*00e4*/ 	.word	0x00012b50


	//   ....[18]....
        /*00e8*/ 	.word	0x000135b0


	//   ....[19]....
        /*00ec*/ 	.word	0x00013620


	//   ....[20]....
        /*00f0*/ 	.word	0x00013690


	//   ....[21]....
        /*00f4*/ 	.word	0x00013700


	//   ....[22]....
        /*00f8*/ 	.word	0x00013770


	//   ....[23]....
        /*00fc*/ 	.word	0x00013b00


	//   ....[24]....
        /*0100*/ 	.word	0x00013b70


	//   ....[25]....
        /*0104*/ 	.word	0x00013be0


	//   ....[26]....
        /*0108*/ 	.word	0x00013c50


	//   ....[27]....
        /*010c*/ 	.word	0x00013cc0


	//----- nvinfo : EIATTR_EXIT_INSTR_OFFSETS
	.align		4
.L_874:
        /*0110*/ 	.byte	0x04, 0x1c
        /*0112*/ 	.short	(.L_876 - .L_875)


	//   ....[0]....
.L_875:
        /*0114*/ 	.word	0x00000870


	//   ....[1]....
        /*0118*/ 	.word	0x00013550


	//----- nvinfo : EIATTR_MAX_THREADS
	.align		4
.L_876:
        /*011c*/ 	.byte	0x04, 0x05
        /*011e*/ 	.short	(.L_878 - .L_877)
.L_877:
        /*0120*/ 	.word	0x00000080
        /*0124*/ 	.word	0x00000001
        /*0128*/ 	.word	0x00000001


	//----- nvinfo : EIATTR_CRS_STACK_SIZE
	.align		4
.L_878:
        /*012c*/ 	.byte	0x04, 0x1e
        /*012e*/ 	.short	(.L_880 - .L_879)
.L_879:
        /*0130*/ 	.word	0x00000000


	//----- nvinfo : EIATTR_CBANK_PARAM_SIZE
	.align		4
.L_880:
        /*0134*/ 	.byte	0x03, 0x19
        /*0136*/ 	.short	0x00e8


	//----- nvinfo : EIATTR_PARAM_CBANK
	.align		4
        /*0138*/ 	.byte	0x04, 0x0a
        /*013a*/ 	.short	(.L_882 - .L_881)
	.align		4
.L_881:
        /*013c*/ 	.word	index@(.nv.constant0._ZN10layer_norm31ln_parallel_residual_fwd_kernelINS_13Kernel_traitsIf13__nv_bfloat16S2_S2_fjLj3072ELj1ELj1ELj4ELj16ENS_18Kernel_traits_baseILj3072EfS2_S2_S2_fjLj128EEEEELb1ELb0ELb1EEEvNS_9FwdParamsE)
        /*0140*/ 	.short	0x0210
        /*0142*/ 	.short	0x00e8


	//----- nvinfo : EIATTR_SW_WAR
	.align		4
.L_882:
        /*0144*/ 	.byte	0x04, 0x36
        /*0146*/ 	.short	(.L_884 - .L_883)
.L_883:
        /*0148*/ 	.word	0x00000008
.L_884:


//--------------------- .nv.info._ZN10layer_norm31ln_parallel_residual_fwd_kernelINS_13Kernel_traitsIf13__nv_bfloat16S2_S2_fjLj3072ELj1ELj1ELj4ELj16ENS_18Kernel_traits_baseILj3072EfS2_S2_S2_fjLj128EEEEELb1ELb1ELb0EEEvNS_9FwdParamsE --------------------------
	.section	.nv.info._ZN10layer_norm31ln_parallel_residual_fwd_kernelINS_13Kernel_traitsIf13__nv_bfloat16S2_S2_fjLj3072ELj1ELj1ELj4ELj16ENS_18Kernel_traits_baseILj3072EfS2_S2_S2_fjLj128EEEEELb1ELb1ELb0EEEvNS_9FwdParamsE,"",@"SHT_CUDA_INFO"
	.sectionflags	@""
	.align	4


	//----- nvinfo : EIATTR_CUDA_API_VERSION
	.align		4
        /*0000*/ 	.byte	0x04, 0x37
        /*0002*/ 	.short	(.L_886 - .L_885)
.L_885:
        /*0004*/ 	.word	0x00000082


	//----- nvinfo : EIATTR_KPARAM_INFO
	.align		4
.L_886:
        /*0008*/ 	.byte	0x04, 0x17
        /*000a*/ 	.short	(.L_888 - .L_887)
.L_887:
        /*000c*/ 	.word	0x00000000
        /*0010*/ 	.short	0x0000
        /*0012*/ 	.short	0x0000
        /*0014*/ 	.byte	0x00, 0xf0, 0xa1, 0x03


	//----- nvinfo : EIATTR_SPARSE_MMA_MASK
	.align		4
.L_888:
        /*0018*/ 	.byte	0x03, 0x50
        /*001a*/ 	.short	0x0000


	//----- nvinfo : EIATTR_MAXREG_COUNT
	.align		4
        /*001c*/ 	.byte	0x03, 0x1b
        /*001e*/ 	.short	0x00ff


	//----- nvinfo : EIATTR_NUM_BARRIERS
	.align		4
        /*0020*/ 	.byte	0x02, 0x4c
        /*0022*/ 	.byte	0x01
	.zero		1


	//----- nvinfo : EIATTR_MERCURY_ISA_VERSION
	.align		4
        /*0024*/ 	.byte	0x03, 0x5f
        /*0026*/ 	.short	0x0101


	//----- nvinfo : EIATTR_COOP_GROUP_MASK_REGIDS
	.align		4
        /*0028*/ 	.byte	0x04, 0x29
        /*002a*/ 	.short	(.L_890 - .L_889)


	//   ....[0]....
.L_889:
        /*002c*/ 	.word	0xffffffff


	//   ....[1]....
        /*0030*/ 	.word	0xffffffff


	//   ....[2]....
        /*0034*/ 	.word	0xffffffff


	//   ....[3]....
        /*0038*/ 	.word	0xffffffff


	//   ....[4]....
        /*003c*/ 	.word	0xffffffff


	//   ....[5]....
        /*0040*/ 	.word	0xffffffff


	//   ....[6]....
        /*0044*/ 	.word	0xffffffff


	//   ....[7]....
        /*0048*/ 	.word	0xffffffff


	//   ....[8]....
        /*004c*/ 	.word	0xffffffff


	//   ....[9]....
        /*0050*/ 	.word	0xffffffff


	//   ....[10]....
        /*0054*/ 	.word	0xffffffff


	//   ....[11]....
        /*0058*/ 	.word	0xffffffff


	//   ....[12]....
        /*005c*/ 	.word	0xffffffff


	//   ....[13]....
        /*0060*/ 	.word	0xffffffff


	//   ....[14]....
        /*0064*/ 	.word	0xffffffff


	//   ....[15]....
        /*0068*/ 	.word	0xffffffff


	//   ....[16]....
        /*006c*/ 	.word	0xffffffff


	//   ....[17]....
        /*0070*/ 	.word	0xffffffff


	//   ....[18]....
        /*0074*/ 	.word	0x05000075


	//   ....[19]....
        /*0078*/ 	.word	0x05000075


	//   ....[20]....
        /*007c*/ 	.word	0x05000075


	//   ....[21]....
        /*0080*/ 	.word	0x05000075


	//   ....[22]....
        /*0084*/ 	.word	0x05000075


	//   ....[23]....
        /*0088*/ 	.word	0x05000075


	//   ....[24]....
        /*008c*/ 	.word	0x05000075


	//   ....[25]....
        /*0090*/ 	.word	0x05000075


	//   ....[26]....
        /*0094*/ 	.word	0x05000075


	//   ....[27]....
        /*0098*/ 	.word	0x05000075


	//----- nvinfo : EIATTR_COOP_GROUP_INSTR_OFFSETS
	.align		4
.L_890:
        /*009c*/ 	.byte	0x04, 0x28
        /*009e*/ 	.short	(.L_892 - .L_891)


	//   ....[0]....
.L_891:
        /*00a0*/ 	.word	0x00012740


	//   ....[1]....
        /*00a4*/ 	.word	0x00012760


	//   ....[2]....
        /*00a8*/ 	.word	0x00012780


	//   ....[3]....
        /*00ac*/ 	.word	0x000127a0


	//   ....[4]....
        /*00b0*/ 	.word	0x000127c0


	//   ....[5]....
        /*00b4*/ 	.word	0x00012b00


	//   ....[6]....
        /*00b8*/ 	.word	0x00012b20


	//   ....[7]....
        /*00bc*/ 	.word	0x00012b40


	//   ....[8]....
        /*00c0*/ 	.word	0x00012b60


	//   ....[9]....
        /*00c4*/ 	.word	0x00012b80


	//   ....[10]....
        /*00c8*/ 	.word	0x00012cd0


	//   ....[11]....
        /*00cc*/ 	.word	0x00012d60


	//   ....[12]....
        /*00d0*/ 	.word	0x00012d80


	//   ....[13]....
        /*00d4*/ 	.word	0x00012d90


	//   ....[14]....
        /*00d8*/ 	.word	0x00012e20


	//   ....[15]....
        /*00dc*/ 	.word	0x00012e70


	//   ....[16]....
        /*00e0*/ 	.word	0x00012f20


	//   ....[17]....
        /*00e4*/ 	.word	0x00012f50


	//   ....[18]....
        /*00e8*/ 	.word	0x00013750


	//   ....[19]....
        /*00ec*/ 	.word	0x000137c0


	//   ....[20]....
        /*00f0*/ 	.word	0x00013830


	//   ....[21]....
        /*00f4*/ 	.word	0x000138a0


	//   ....[22]....
        /*00f8*/ 	.word	0x00013910


	//   ....[23]....
        /*00fc*/ 	.word	0x00013ca0


	//   ....[24]....
        /*0100*/ 	.word	0x00013d10


	//   ....[25]....
        /*0104*/ 	.word	0x00013d80


	//   ....[26]....
        /*0108*/ 	.word	0x00013df0


	//   ....[27]....
        /*010c*/ 	.word	0x00013e60


	//----- nvinfo : EIATTR_EXIT_INSTR_OFFSETS
	.align		4
.L_892:
        /*0110*/ 	.byte	0x04, 0x1c
        /*0112*/ 	.short	(.L_894 - .L_893)


	//   ....[0]....
.L_893:
        /*0114*/ 	.word	0x00000960


	//   ....[1]....
        /*0118*/ 	.word	0x000136f0


	//----- nvinfo : EIATTR_MAX_THREADS
	.align		4
.L_894:
        /*011c*/ 	.byte	0x04, 0x05
        /*011e*/ 	.short	(.L_896 - .L_895)
.L_895:
        /*0120*/ 	.word	0x00000080
        /*0124*/ 	.word	0x00000001
        /*0128*/ 	.word	0x00000001


	//----- nvinfo : EIATTR_CRS_STACK_SIZE
	.align		4
.L_896:
        /*012c*/ 	.byte	0x04, 0x1e
        /*012e*/ 	.short	(.L_898 - .L_897)
.L_897:
        /*0130*/ 	.word	0x00000000


	//----- nvinfo : EIATTR_CBANK_PARAM_SIZE
	.align		4
.L_898:
        /*0134*/ 	.byte	0x03, 0x19
        /*0136*/ 	.short	0x00e8


	//----- nvinfo : EIATTR_PARAM_CBANK
	.align		4
        /*0138*/ 	.byte	0x04, 0x0a
        /*013a*/ 	.short	(.L_900 - .L_899)
	.align		4
.L_899:
        /*013c*/ 	.word	index@(.nv.constant0._ZN10layer_norm31ln_parallel_residual_fwd_kernelINS_13Kernel_traitsIf13__nv_bfloat16S2_S2_fjLj3072ELj1ELj1ELj4ELj16ENS_18Kernel_traits_baseILj3072EfS2_S2_S2_fjLj128EEEEELb1ELb1ELb0EEEvNS_9FwdParamsE)
        /*0140*/ 	.short	0x0210
        /*0142*/ 	.short	0x00e8


	//----- nvinfo : EIATTR_SW_WAR
	.align		4
.L_900:
        /*0144*/ 	.byte	0x04, 0x36
        /*0146*/ 	.short	(.L_902 - .L_901)
.L_901:
        /*0148*/ 	.word	0x00000008
.L_902:


//--------------------- .nv.info._ZN10layer_norm31ln_parallel_residual_fwd_kernelINS_13Kernel_traitsIf13__nv_bfloat16S2_S2_fjLj3072ELj1ELj1ELj4ELj16ENS_18Kernel_traits_baseILj3072EfS2_S2_S2_fjLj128EEEEELb1ELb1ELb1EEEvNS_9FwdParamsE --------------------------
	.section	.nv.info._ZN10layer_norm31ln_parallel_residual_fwd_kernelINS_13Kernel_traitsIf13__nv_bfloat16S2_S2_fjLj3072ELj1ELj1ELj4ELj16ENS_18Kernel_traits_baseILj3072EfS2_S2_S2_fjLj128EEEEELb1ELb1ELb1EEEvNS_9FwdParamsE,"",@"SHT_CUDA_INFO"
	.sectionflags	@""
	.align	4


	//----- nvinfo : EIATTR_CUDA_API_VERSION
	.align		4
        /*0000*/ 	.byte	0x04, 0x37
        /*0002*/ 	.short	(.L_904 - .L_903)
.L_903:
        /*0004*/ 	.word	0x00000082


	//----- nvinfo : EIATTR_KPARAM_INFO
	.align		4
.L_904:
        /*0008*/ 	.byte	0x04, 0x17
        /*000a*/ 	.short	(.L_906 - .L_905)
.L_905:
        /*000c*/ 	.word	0x00000000
        /*0010*/ 	.short	0x0000
        /*0012*/ 	.short	0x0000
        /*0014*/ 	.byte	0x00, 0xf0, 0xa1, 0x03


	//----- nvinfo : EIATTR_SPARSE_MMA_MASK
	.align		4
.L_906:
        /*0018*/ 	.byte	0x03, 0x50
        /*001a*/ 	.short	0x0000


	//----- nvinfo : EIATTR_MAXREG_COUNT
	.align		4
        /*001c*/ 	.byte	0x03, 0x1b
        /*001e*/ 	.short	0x00ff


	//----- nvinfo : EIATTR_NUM_BARRIERS
	.align		4
        /*0020*/ 	.byte	0x02, 0x4c
        /*0022*/ 	.byte	0x01
	.zero		1


	//----- nvinfo : EIATTR_MERCURY_ISA_VERSION
	.align		4
        /*0024*/ 	.byte	0x03, 0x5f
        /*0026*/ 	.short	0x0101


	//----- nvinfo : EIATTR_COOP_GROUP_MASK_REGIDS
	.align		4
        /*0028*/ 	.byte	0x04, 0x29
        /*002a*/ 	.short	(.L_908 - .L_907)


	//   ....[0]....
.L_907:
        /*002c*/ 	.word	0xffffffff


	//   ....[1]....
        /*0030*/ 	.word	0xffffffff


	//   ....[2]....
        /*0034*/ 	.word	0xffffffff


	//   ....[3]....
        /*0038*/ 	.word	0xffffffff


	//   ....[4]....
        /*003c*/ 	.word	0xffffffff


	//   ....[5]....
        /*0040*/ 	.word	0xffffffff


	//   ....[6]....
        /*0044*/ 	.word	0xffffffff


	//   ....[7]....
        /*0048*/ 	.word	0xffffffff


	//   ....[8]....
        /*004c*/ 	.word	0xffffffff


	//   ....[9]....
        /*0050*/ 	.word	0xffffffff


	//   ....[10]....
        /*0054*/ 	.word	0xffffffff


	//   ....[11]....
        /*0058*/ 	.word	0xffffffff


	//   ....[12]....
        /*005c*/ 	.word	0xffffffff


	//   ....[13]....
        /*0060*/ 	.word	0xffffffff


	//   ....[14]....
        /*0064*/ 	.word	0xffffffff


	//   ....[15]....
        /*0068*/ 	.word	0xffffffff


	//   ....[16]....
        /*006c*/ 	.word	0xffffffff


	//   ....[17]....
        /*0070*/ 	.word	0xffffffff


	//   ....[18]....
        /*0074*/ 	.word	0x05000059


	//   ....[19]....
        /*0078*/ 	.word	0x05000059


	//   ....[20]....
        /*007c*/ 	.word	0x05000059


	//   ....[21]....
        /*0080*/ 	.word	0x05000059


	//   ....[22]....
        /*0084*/ 	.word	0x05000059


	//   ....[23]....
        /*0088*/ 	.word	0x05000059


	//   ....[24]....
        /*008c*/ 	.word	0x05000059


	//   ....[25]....
        /*0090*/ 	.word	0x05000059


	//   ....[26]....
        /*0094*/ 	.word	0x05000059


	//   ....[27]....
        /*0098*/ 	.word	0x05000059


	//----- nvinfo : EIATTR_COOP_GROUP_INSTR_OFFSETS
	.align		4
.L_908:
        /*009c*/ 	.byte	0x04, 0x28
        /*009e*/ 	.short	(.L_910 - .L_909)


	//   ....[0]....
.L_909:
        /*00a0*/ 	.word	0x00012170


	//   ....[1]....
        /*00a4*/ 	.word	0x00012190


	//   ....[2]....
        /*00a8*/ 	.word	0x000121b0


	//   ....[3]....
        /*00ac*/ 	.word	0x000121d0


	//   ....[4]....
        /*00b0*/ 	.word	0x000121f0


	//   ....[5]....
        /*00b4*/ 	.word	0x00012520


	//   ....[6]....
        /*00b8*/ 	.word	0x00012540


	//   ....[7]....
        /*00bc*/ 	.word	0x00012560


	//   ....[8]....
        /*00c0*/ 	.word	0x00012580


	//   ....[9]....
        /*00c4*/ 	.word	0x000125a0


	//   ....[10]....
        /*00c8*/ 	.word	0x00012710


	//   ....[11]....
        /*00cc*/ 	.word	0x00012780


	//   ....[12]....
        /*00d0*/ 	.word	0x000127a0


	//   ....[13]....
        /*00d4*/ 	.word	0x000127b0


	//   ....[14]....
        /*00d8*/ 	.word	0x00012870


	//   ....[15]....
        /*00dc*/ 	.word	0x000128a0


	//   ....[16]....
        /*00e0*/ 	.word	0x00012940


	//   ....[17]....
        /*00e4*/ 	.word	0x00012970


	//   ....[18]....
        /*00e8*/ 	.word	0x000130b0


	//   ....[19]....
        /*00ec*/ 	.word	0x00013120


	//   ....[20]....
        /*00f0*/ 	.word	0x00013190


	//   ....[21]....
        /*00f4*/ 	.word	0x00013200


	//   ....[22]....
        /*00f8*/ 	.word	0x00013270


	//   ....[23]....
        /*00fc*/ 	.word	0x000135f0


	//   ....[24]....
        /*0100*/ 	.word	0x00013660


	//   ....[25]....
        /*0104*/ 	.word	0x000136d0


	//   ....[26]....
        /*0108*/ 	.word	0x00013740


	//   ....[27]....
        /*010c*/ 	.word	0x000137b0


	//----- nvinfo : EIATTR_EXIT_INSTR_OFFSETS
	.align		4
.L_910:
        /*0110*/ 	.byte	0x04, 0x1c
        /*0112*/ 	.short	(.L_912 - .L_911)


	//   ....[0]....
.L_911:
        /*0114*/ 	.word	0x000006b0


	//   ....[1]....
        /*0118*/ 	.word	0x00013050


	//----- nvinfo : EIATTR_MAX_THREADS
	.align		4
.L_912:
        /*011c*/ 	.byte	0x04, 0x05
        /*011e*/ 	.short	(.L_914 - .L_913)
.L_913:
        /*0120*/ 	.word	0x00000080
        /*0124*/ 	.word	0x00000001
        /*0128*/ 	.word	0x00000001


	//----- nvinfo : EIATTR_CRS_STACK_SIZE
	.align		4
.L_914:
        /*012c*/ 	.byte	0x04, 0x1e
        /*012e*/ 	.short	(.L_916 - .L_915)
.L_915:
        /*0130*/ 	.word	0x00000000


	//----- nvinfo : EIATTR_CBANK_PARAM_SIZE
	.align		4
.L_916:
        /*0134*/ 	.byte	0x03, 0x19
        /*0136*/ 	.short	0x00e8


	//----- nvinfo : EIATTR_PARAM_CBANK
	.align		4
        /*0138*/ 	.byte	0x04, 0x0a
        /*013a*/ 	.short	(.L_918 - .L_917)
	.align		4
.L_917:
        /*013c*/ 	.word	index@(.nv.constant0._ZN10layer_norm31ln_parallel_residual_fwd_kernelINS_13Kernel_traitsIf13__nv_bfloat16S2_S2_fjLj3072ELj1ELj1ELj4ELj16ENS_18Kernel_traits_baseILj3072EfS2_S2_S2_fjLj128EEEEELb1ELb1ELb1EEEvNS_9FwdParamsE)
        /*0140*/ 	.short	0x0210
        /*0142*/ 	.short	0x00e8


	//----- nvinfo : EIATTR_SW_WAR
	.align		4
.L_918:
        /*0144*/ 	.byte	0x04, 0x36
        /*0146*/ 	.short	(.L_920 - .L_919)
.L_919:
        /*0148*/ 	.word	0x00000008
.L_920:


//--------------------- .nv.info._ZN10layer_norm31ln_parallel_residual_fwd_kernelINS_13Kernel_traitsI13__nv_bfloat16S2_fS2_fjLj3072ELj1ELj1ELj4ELj16ENS_18Kernel_traits_baseILj3072ES2_S2_fS2_fjLj128EEEEELb0ELb0ELb0EEEvNS_9FwdParamsE --------------------------
	.section	.nv.info._ZN10layer_norm31ln_parallel_residual_fwd_kernelINS_13Kernel_traitsI13__nv_bfloat16S2_fS2_fjLj3072ELj1ELj1ELj4ELj16ENS_18Kernel_traits_baseILj3072ES2_S2_fS2_fjLj128EEEEELb0ELb0ELb0EEEvNS_9FwdParamsE,"",@"SHT_CUDA_INFO"
	.sectionflags	@""
	.align	4


	//----- nvinfo : EIATTR_CUDA_API_VERSION
	.align		4
        /*0000*/ 	.byte	0x04, 0x37
        /*0002*/ 	.short	(.L_922 - .L_921)
.L_921:
        /*0004*/ 	.word	0x00000082


	//----- nvinfo : EIATTR_KPARAM_INFO
	.align		4
.L_922:
        /*0008*/ 	.byte	0x04, 0x17
        /*000a*/ 	.short	(.L_924 - .L_923)
.L_923:
        /*000c*/ 	.word	0x00000000
        /*0010*/ 	.short	0x0000
        /*0012*/ 	.short	0x0000
        /*0014*/ 	.byte	0x00, 0xf0, 0xa1, 0x03


	//----- nvinfo : EIATTR_SPARSE_MMA_MASK
	.align		4
.L_924:
        /*0018*/ 	.byte	0x03, 0x50
        /*001a*/ 	.short	0x0000


	//----- nvinfo : EIATTR_MAXREG_COUNT
	.align		4
        /*001c*/ 	.byte	0x03, 0x1b
        /*001e*/ 	.short	0x00ff


	//----- nvinfo : EIATTR_NUM_BARRIERS
	.align		4
        /*0020*/ 	.byte	0x02, 0x4c
        /*0022*/ 	.byte	0x01
	.zero		1


	//----- nvinfo : EIATTR_MERCURY_ISA_VERSION
	.align		4
        /*0024*/ 	.byte	0x03, 0x5f
        /*0026*/ 	.short	0x0101


	//----- nvinfo : EIATTR_COOP_GROUP_MASK_REGIDS
	.align		4
        /*0028*/ 	.byte	0x04, 0x29
        /*002a*/ 	.short	(.L_926 - .L_925)


	//   ....[0]....
.L_925:
        /*002c*/ 	.word	0xffffffff


	//   ....[1]....
        /*0030*/ 	.word	0xffffffff


	//   ....[2]....
        /*0034*/ 	.word	0xffffffff


	//   ....[3]....
        /*0038*/ 	.word	0xffffffff


	//   ....[4]....
        /*003c*/ 	.word	0xffffffff


	//   ....[5]....
        /*0040*/ 	.word	0xffffffff


	//   ....[6]....
        /*0044*/ 	.word	0xffffffff


	//   ....[7]....
        /*0048*/ 	.word	0xffffffff


	//   ....[8]....
        /*004c*/ 	.word	0xffffffff


	//   ....[9]....
        /*0050*/ 	.word	0xffffffff


	//   ....[10]....
        /*0054*/ 	.word	0xffffffff


	//   ....[11]....
        /*0058*/ 	.word	0xffffffff


	//   ....[12]....
        /*005c*/ 	.word	0xffffffff


	//   ....[13]....
        /*0060*/ 	.word	0xffffffff


	//   ....[14]....
        /*0064*/ 	.word	0xffffffff


	//   ....[15]....
        /*0068*/ 	.word	0xffffffff


	//   ....[16]....
        /*006c*/ 	.word	0xffffffff


	//   ....[17]....
        /*0070*/ 	.word	0xffffffff


	//   ....[18]....
        /*0074*/ 	.word	0x05000095


	//   ....[19]....
        /*0078*/ 	.word	0x05000095


	//   ....[20]....
        /*007c*/ 	.word	0x05000095


	//   ....[21]....
        /*0080*/ 	.word	0x05000095


	//   ....[22]....
        /*0084*/ 	.word	0x05000095


	//   ....[23]....
        /*0088*/ 	.word	0x05000095


	//   ....[24]....
        /*008c*/ 	.word	0x05000095


	//   ....[25]....
        /*0090*/ 	.word	0x05000095


	//   ....[26]....
        /*0094*/ 	.word	0x05000095


	//   ....[27]....
        /*0098*/ 	.word	0x05000095


	//----- nvinfo : EIATTR_COOP_GROUP_INSTR_OFFSETS
	.align		4
.L_926:
        /*009c*/ 	.byte	0x04, 0x28
        /*009e*/ 	.short	(.L_928 - .L_927)


	//   ....[0]....
.L_927:
        /*00a0*/ 	.word	0x00002590


	//   ....[1]....
        /*00a4*/ 	.word	0x000025b0


	//   ....[2]....
        /*00a8*/ 	.word	0x000025d0


	//   ....[3]....
        /*00ac*/ 	.word	0x000025f0


	//   ....[4]....
        /*00b0*/ 	.word	0x00002610


	//   ....[5]....
        /*00b4*/ 	.word	0x00002950


	//   ....[6]....
        /*00b8*/ 	.word	0x00002970


	//   ....[7]....
        /*00bc*/ 	.word	0x00002990


	//   ....[8]....
        /*00c0*/ 	.word	0x000029b0


	//   ....[9]....
        /*00c4*/ 	.word	0x000029d0


	//   ....[10]....
        /*00c8*/ 	.word	0x00002b20


	//   ....[11]....
        /*00cc*/ 	.word	0x00002bb0


	//   ....[12]....
        /*00d0*/ 	.word	0x00002c20


	//   ....[13]....
        /*00d4*/ 	.word	0x00002c30


	//   ....[14]....
        /*00d8*/ 	.word	0x00002cc0


	//   ....[15]....
        /*00dc*/ 	.word	0x00002cf0


	//   ....[16]....
        /*00e0*/ 	.word	0x00002d90


	//   ....[17]....
        /*00e4*/ 	.word	0x00002dc0


	//   ....[18]....
        /*00e8*/ 	.word	0x00003860


	//   ....[19]....
        /*00ec*/ 	.word	0x000038d0


	//   ....[20]....
        /*00f0*/ 	.word	0x00003940


	//   ....[21]....
        /*00f4*/ 	.word	0x000039b0


	//   ....[22]....
        /*00f8*/ 	.word	0x00003a20


	//   ....[23]....
        /*00fc*/ 	.word	0x00003db0


	//   ....[24]....
        /*0100*/ 	.word	0x00003e20


	//   ....[25]....
        /*0104*/ 	.word	0x00003e90


	//   ....[26]....
        /*0108*/ 	.word	0x00003f00


	//   ....[27]....
        /*010c*/ 	.word	0x00003f70


	//----- nvinfo : EIATTR_EXIT_INSTR_OFFSETS
	.align		4
.L_928:
        /*0110*/ 	.byte	0x04, 0x1c
        /*0112*/ 	.short	(.L_930 - .L_929)


	//   ....[0]....
.L_929:
        /*0114*/ 	.word	0x00000770


	//   ....[1]....
        /*0118*/ 	.word	0x00003800


	//----- nvinfo : EIATTR_MAX_THREADS
	.align		4
.L_930:
        /*011c*/ 	.byte	0x04, 0x05
        /*011e*/ 	.short	(.L_932 - .L_931)
.L_931:
        /*0120*/ 	.word	0x00000080
        /*0124*/ 	.word	0x00000001
        /*0128*/ 	.word	0x00000001


	//----- nvinfo : EIATTR_CRS_STACK_SIZE
	.align		4
.L_932:
        /*012c*/ 	.byte	0x04, 0x1e
        /*012e*/ 	.short	(.L_934 - .L_933)
.L_933:
        /*0130*/ 	.word	0x00000000


	//----- nvinfo : EIATTR_CBANK_PARAM_SIZE
	.align		4
.L_934:
        /*0134*/ 	.byte	0x03, 0x19
        /*0136*/ 	.short	0x00e8


	//----- nvinfo : EIATTR_PARAM_CBANK
	.align		4
        /*0138*/ 	.byte	0x04, 0x0a
        /*013a*/ 	.short	(.L_936 - .L_935)
	.align		4
.L_935:
        /*013c*/ 	.word	index@(.nv.constant0._ZN10layer_norm31ln_parallel_residual_fwd_kernelINS_13Kernel_traitsI13__nv_bfloat16S2_fS2_fjLj3072ELj1ELj1ELj4ELj16ENS_18Kernel_traits_baseILj3072ES2_S2_fS2_fjLj128EEEEELb0ELb0ELb0EEEvNS_9FwdParamsE)
        /*0140*/ 	.short	0x0210
        /*0142*/ 	.short	0x00e8


	//----- nvinfo : EIATTR_SW_WAR
	.align		4
.L_936:
        /*0144*/ 	.byte	0x04, 0x36
        /*0146*/ 	.short	(.L_938 - .L_937)
.L_937:
        /*0148*/ 	.word	0x00000008
.L_938:


//--------------------- .nv.info._ZN10layer_norm31ln_parallel_residual_fwd_kernelINS_13Kernel_traitsI13__nv_bfloat16S2_fS2_fjLj3072ELj1ELj1ELj4ELj16ENS_18Kernel_traits_baseILj3072ES2_S2_fS2_fjLj128EEEEELb0ELb0ELb1EEEvNS_9FwdParamsE --------------------------
	.section	.nv.info._ZN10layer_norm31ln_parallel_residual_fwd_kernelINS_13Kernel_traitsI13__nv_bfloat16S2_fS2_fjLj3072ELj1ELj1ELj4ELj16ENS_18Kernel_traits_baseILj3072ES2_S2_fS2_fjLj128EEEEELb0ELb0ELb1EEEvNS_9FwdParamsE,"",@"SHT_CUDA_INFO"
	.sectionflags	@""
	.align	4


	//----- nvinfo : EIATTR_CUDA_API_VERSION
	.align		4
        /*0000*/ 	.byte	0x04, 0x37
        /*0002*/ 	.short	(.L_940 - .L_939)
.L_939:
        /*0004*/ 	.word	0x00000082


	//----- nvinfo : EIATTR_KPARAM_INFO
	.align		4
.L_940:
        /*0008*/ 	.byte	0x04, 0x17
        /*000a*/ 	.short	(.L_942 - .L_941)
.L_941:
        /*000c*/ 	.word	0x00000000
        /*0010*/ 	.short	0x0000
        /*0012*/ 	.short	0x0000
        /*0014*/ 	.byte	0x00, 0xf0, 0xa1, 0x03


	//----- nvinfo : EIATTR_SPARSE_MMA_MASK
	.align		4
.L_942:
        /*0018*/ 	.byte	0x03, 0x50
        /*001a*/ 	.short	0x0000


	//----- nvinfo : EIATTR_MAXREG_COUNT
	.align		4
        /*001c*/ 	.byte	0x03, 0x1b
        /*001e*/ 	.short	0x00ff


	//----- nvinfo : EIATTR_NUM_BARRIERS
	.align		4
        /*0020*/ 	.byte	0x02, 0x4c
        /*0022*/ 	.byte	0x01
	.zero		1


	//----- nvinfo : EIATTR_MERCURY_ISA_VERSION
	.align		4
        /*0024*/ 	.byte	0x03, 0x5f
        /*0026*/ 	.short	0x0101


	//----- nvinfo : EIATTR_COOP_GROUP_MASK_REGIDS
	.align		4
        /*0028*/ 	.byte	0x04, 0x29
        /*002a*/ 	.short	(.L_944 - .L_943)


	//   ....[0]....
.L_943:
        /*002c*/ 	.word	0xffffffff


	//   ....[1]....
        /*0030*/ 	.word	0xffffffff


	//   ....[2]....
        /*0034*/ 	.word	0xffffffff


	//   ....[3]....
        /*0038*/ 	.word	0xffffffff


	//   ....[4]....
        /*003c*/ 	.word	0xffffffff


	//   ....[5]....
        /*0040*/ 	.word	0xffffffff


	//   ....[6]....
        /*0044*/ 	.word	0xffffffff


	//   ....[7]....
        /*0048*/ 	.word	0xffffffff


	//   ....[8]....
        /*004c*/ 	.word	0xffffffff


	//   ....[9]....
        /*0050*/ 	.word	0xffffffff


	//   ....[10]....
        /*0054*/ 	.word	0xffffffff


	//   ....[11]....
        /*0058*/ 	.word	0xffffffff


	//   ....[12]....
        /*005c*/ 	.word	0xffffffff


	//   ....[13]....
        /*0060*/ 	.word	0xffffffff


	//   ....[14]....
        /*0064*/ 	.word	0xffffffff


	//   ....[15]....
        /*0068*/ 	.word	0xffffffff


	//   ....[16]....
        /*006c*/ 	.word	0xffffffff


	//   ....[17]....
        /*0070*/ 	.word	0xffffffff


	//   ....[18]....
        /*0074*/ 	.word	0x05000097


	//   ....[19]....
        /*0078*/ 	.word	0x05000097


	//   ....[20]....
        /*007c*/ 	.word	0x05000097


	//   ....[21]....
        /*0080*/ 	.word	0x05000097


	//   ....[22]....
        /*0084*/ 	.word	0x05000097


	//   ....[23]....
        /*0088*/ 	.word	0x05000097


	//   ....[24]....
        /*008c*/ 	.word	0x05000097


	//   ....[25]....
        /*0090*/ 	.word	0x05000097


	//   ....[26]....
        /*0094*/ 	.word	0x05000097


	//   ....[27]....
        /*0098*/ 	.word	0x05000097


	//----- nvinfo : EIATTR_COOP_GROUP_INSTR_OFFSETS
	.align		4
.L_944:
        /*009c*/ 	.byte	0x04, 0x28
        /*009e*/ 	.short	(.L_946 - .L_945)


	//   ....[0]....
.L_945:
        /*00a0*/ 	.word	0x00001fe0


	//   ....[1]....
        /*00a4*/ 	.word	0x00002000


	//   ....[2]....
        /*00a8*/ 	.word	0x00002020


	//   ....[3]....
        /*00ac*/ 	.word	0x00002040


	//   ....[4]....
        /*00b0*/ 	.word	0x00002060


	//   ....[5]....
        /*00b4*/ 	.word	0x00002390


	//   ....[6]....
        /*00b8*/ 	.word	0x000023b0


	//   ....[7]....
        /*00bc*/ 	.word	0x000023d0


	//   ....[8]....
        /*00c0*/ 	.word	0x000023f0


	//   ....[9]....
        /*00c4*/ 	.word	0x00002410


	//   ....[10]....
        /*00c8*/ 	.word	0x00002560


	//   ....[11]....
        /*00cc*/ 	.word	0x000025d0


	//   ....[12]....
        /*00d0*/ 	.word	0x000025e0


	//   ....[13]....
        /*00d4*/ 	.word	0x00002630


	//   ....[14]....
        /*00d8*/ 	.word	0x00002670


	//   ....[15]....
        /*00dc*/ 	.word	0x000026a0


	//   ....[16]....
        /*00e0*/ 	.word	0x000027a0


	//   ....[17]....
        /*00e4*/ 	.word	0x000027b0


	//   ....[18]....
        /*00e8*/ 	.word	0x00003210


	//   ....[19]....
        /*00ec*/ 	.word	0x00003280


	//   ....[20]....
        /*00f0*/ 	.word	0x000032f0


	//   ....[21]....
        /*00f4*/ 	.word	0x00003360


	//   ....[22]....
        /*00f8*/ 	.word	0x000033d0


	//   ....[23]....
        /*00fc*/ 	.word	0x00003750


	//   ....[24]....
        /*0100*/ 	.word	0x000037c0


	//   ....[25]....
        /*0104*/ 	.word	0x00003830


	//   ....[26]....
        /*0108*/ 	.word	0x000038a0


	//   ....[27]....
        /*010c*/ 	.word	0x00003910


	//----- nvinfo : EIATTR_EXIT_INSTR_OFFSETS
	.align		4
.L_946:
        /*0110*/ 	.byte	0x04, 0x1c
        /*0112*/ 	.short	(.L_948 - .L_947)


	//   ....[0]....
.L_947:
        /*0114*/ 	.word	0x00000220


	//   ....[1]....
        /*0118*/ 	.word	0x000031b0


	//----- nvinfo : EIATTR_MAX_THREADS
	.align		4
.L_948:
        /*011c*/ 	.byte	0x04, 0x05
        /*011e*/ 	.short	(.L_950 - .L_949)
.L_949:
        /*0120*/ 	.word	0x00000080
        /*0124*/ 	.word	0x00000001
        /*0128*/ 	.word	0x00000001


	//----- nvinfo : EIATTR_CRS_STACK_SIZE
	.align		4
.L_950:
        /*012c*/ 	.byte	0x04, 0x1e
        /*012e*/ 	.short	(.L_952 - .L_951)
.L_951:
        /*0130*/ 	.word	0x00000000


	//----- nvinfo : EIATTR_CBANK_PARAM_SIZE
	.align		4
.L_952:
        /*0134*/ 	.byte	0x03, 0x19
        /*0136*/ 	.short	0x00e8


	//----- nvinfo : EIATTR_PARAM_CBANK
	.align		4
        /*0138*/ 	.byte	0x04, 0x0a
        /*013a*/ 	.short	(.L_954 - .L_953)
	.align		4
.L_953:
        /*013c*/ 	.word	index@(.nv.constant0._ZN10layer_norm31ln_parallel_residual_fwd_kernelINS_13Kernel_traitsI13__nv_bfloat16S2_fS2_fjLj3072ELj1ELj1ELj4ELj16ENS_18Kernel_traits_baseILj3072ES2_S2_fS2_fjLj128EEEEELb0ELb0ELb1EEEvNS_9FwdParamsE)
        /*0140*/ 	.short	0x0210
        /*0142*/ 	.short	0x00e8


	//----- nvinfo : EIATTR_SW_WAR
	.align		4
.L_954:
        /*0144*/ 	.byte	0x04, 0x36
        /*0146*/ 	.short	(.L_956 - .L_955)
.L_955:
        /*0148*/ 	.word	0x00000008
.L_956:


//--------------------- .nv.info._ZN10layer_norm31ln_parallel_residual_fwd_kernelINS_13Kernel_traitsI13__nv_bfloat16S2_fS2_fjLj3072ELj1ELj1ELj4ELj16ENS_18Kernel_traits_baseILj3072ES2_S2_fS2_fjLj128EEEEELb0ELb1ELb0EEEvNS_9FwdParamsE --------------------------
	.section	.nv.info._ZN10layer_norm31ln_parallel_residual_fwd_kernelINS_13Kernel_traitsI13__nv_bfloat16S2_fS2_fjLj3072ELj1ELj1ELj4ELj16ENS_18Kernel_traits_baseILj3072ES2_S2_fS2_fjLj128EEEEELb0ELb1ELb0EEEvNS_9FwdParamsE,"",@"SHT_CUDA_INFO"
	.sectionflags	@""
	.align	4


	//----- nvinfo : EIATTR_CUDA_API_VERSION
	.align		4
        /*0000*/ 	.byte	0x04, 0x37
        /*0002*/ 	.short	(.L_958 - .L_957)
.L_957:
        /*0004*/ 	.word	0x00000082


	//----- nvinfo : EIATTR_KPARAM_INFO
	.align		4
.L_958:
        /*0008*/ 	.byte	0x04, 0x17
        /*000a*/ 	.short	(.L_960 - .L_959)
.L_959:
        /*000c*/ 	.word	0x00000000
        /*0010*/ 	.short	0x0000
        /*0012*/ 	.short	0x0000
        /*0014*/ 	.byte	0x00, 0xf0, 0xa1, 0x03


	//----- nvinfo : EIATTR_SPARSE_MMA_MASK
	.align		4
.L_960:
        /*0018*/ 	.byte	0x03, 0x50
        /*001a*/ 	.short	0x0000


	//----- nvinfo : EIATTR_MAXREG_COUNT
	.align		4
        /*001c*/ 	.byte	0x03, 0x1b
        /*001e*/ 	.short	0x00ff


	//----- nvinfo : EIATTR_NUM_BARRIERS
	.align		4
        /*0020*/ 	.byte	0x02, 0x4c
        /*0022*/ 	.byte	0x01
	.zero		1


	//----- nvinfo : EIATTR_MERCURY_ISA_VERSION
	.align		4
        /*0024*/ 	.byte	0x03, 0x5f
        /*0026*/ 	.short	0x0101


	//----- nvinfo : EIATTR_COOP_GROUP_MASK_REGIDS
	.align		4
        /*0028*/ 	.byte	0x04, 0x29
        /*002a*/ 	.short	(.L_962 - .L_961)


	//   ....[0]....
.L_961:
        /*002c*/ 	.word	0xffffffff


	//   ....[1]....
        /*0030*/ 	.word	0xffffffff


	//   ....[2]....
        /*0034*/ 	.word	0xffffffff


	//   ....[3]....
        /*0038*/ 	.word	0xffffffff


	//   ....[4]....
        /*003c*/ 	.word	0xffffffff


	//   ....[5]....
        /*0040*/ 	.word	0xffffffff


	//   ....[6]....
        /*0044*/ 	.word	0xffffffff


	//   ....[7]....
        /*0048*/ 	.word	0xffffffff


	//   ....[8]....
        /*004c*/ 	.word	0xffffffff


	//   ....[9]....
        /*0050*/ 	.word	0xffffffff


	//   ....[10]....
        /*0054*/ 	.word	0xffffffff


	//   ....[11]....
        /*0058*/ 	.word	0xffffffff


	//   ....[12]....
        /*005c*/ 	.word	0xffffffff


	//   ....[13]....
        /*0060*/ 	.word	0xffffffff


	//   ....[14]....
        /*0064*/ 	.word	0xffffffff


	//   ....[15]....
        /*0068*/ 	.word	0xffffffff


	//   ....[16]....
        /*006c*/ 	.word	0xffffffff


	//   ....[17]....
        /*0070*/ 	.word	0xffffffff


	//   ....[18]....
        /*0074*/ 	.word	0x05000066


	//   ....[19]....
        /*0078*/ 	.word	0x05000066


	//   ....[20]....
        /*007c*/ 	.word	0x05000066


	//   ....[21]....
        /*0080*/ 	.word	0x05000066


	//   ....[22]....
        /*0084*/ 	.word	0x05000066


	//   ....[23]....
        /*0088*/ 	.word	0x05000066


	//   ....[24]....
        /*008c*/ 	.word	0x05000066


	//   ....[25]....
        /*0090*/ 	.word	0x05000066


	//   ....[26]....
        /*0094*/ 	.word	0x05000066


	//   ....[27]....
        /*0098*/ 	.word	0x05000066


	//----- nvinfo : EIATTR_COOP_GROUP_INSTR_OFFSETS
	.align		4
.L_962:
        /*009c*/ 	.byte	0x04, 0x28
        /*009e*/ 	.short	(.L_964 - .L_963)


	//   ....[0]....
.L_963:
        /*00a0*/ 	.word	0x00001e80


	//   ....[1]....
        /*00a4*/ 	.word	0x00001ea0


	//   ....[2]....
        /*00a8*/ 	.word	0x00001ec0


	//   ....[3]....
        /*00ac*/ 	.word	0x00001ee0


	//   ....[4]....
        /*00b0*/ 	.word	0x00001f00


	//   ....[5]....
        /*00b4*/ 	.word	0x00002240


	//   ....[6]....
        /*00b8*/ 	.word	0x00002260


	//   ....[7]....
        /*00bc*/ 	.word	0x00002280


	//   ....[8]....
        /*00c0*/ 	.word	0x000022a0


	//   ....[9]....
        /*00c4*/ 	.word	0x000022c0


	//   ....[10]....
        /*00c8*/ 	.word	0x00002460


	//   ....[11]....
        /*00cc*/ 	.word	0x000024b0


	//   ....[12]....
        /*00d0*/ 	.word	0x000024d0


	//   ....[13]....
        /*00d4*/ 	.word	0x000024e0


	//   ....[14]....
        /*00d8*/ 	.word	0x000025a0


	//   ....[15]....
        /*00dc*/ 	.word	0x000025d0


	//   ....[16]....
        /*00e0*/ 	.word	0x00002680


	//   ....[17]....
        /*00e4*/ 	.word	0x000026a0


	//   ....[18]....
        /*00e8*/ 	.word	0x00002e70


	//   ....[19]....
        /*00ec*/ 	.word	0x00002ee0


	//   ....[20]....
        /*00f0*/ 	.word	0x00002f50


	//   ....[21]....
        /*00f4*/ 	.word	0x00002fc0


	//   ....[22]....
        /*00f8*/ 	.word	0x00003030


	//   ....[23]....
        /*00fc*/ 	.word	0x000033c0


	//   ....[24]....
        /*0100*/ 	.word	0x00003430


	//   ....[25]....
        /*0104*/ 	.word	0x000034a0


	//   ....[26]....
        /*0108*/ 	.word	0x00003510


	//   ....[27]....
        /*010c*/ 	.word	0x00003580


	//----- nvinfo : EIATTR_EXIT_INSTR_OFFSETS
	.align		4
.L_964:
        /*0110*/ 	.byte	0x04, 0x1c
        /*0112*/ 	.short	(.L_966 - .L_965)


	//   ....[0]....
.L_965:
        /*0114*/ 	.word	0x00000450


	//   ....[1]....
        /*0118*/ 	.word	0x00002e10


	//----- nvinfo : EIATTR_MAX_THREADS
	.align		4
.L_966:
        /*011c*/ 	.byte	0x04, 0x05
        /*011e*/ 	.short	(.L_968 - .L_967)
.L_967:
        /*0120*/ 	.word	0x00000080
        /*0124*/ 	.word	0x00000001
        /*0128*/ 	.word	0x00000001


	//----- nvinfo : EIATTR_CRS_STACK_SIZE
	.align		4
.L_968:
        /*012c*/ 	.byte	0x04, 0x1e
        /*012e*/ 	.short	(.L_970 - .L_969)
.L_969:
        /*0130*/ 	.word	0x00000000


	//----- nvinfo : EIATTR_CBANK_PARAM_SIZE
	.align		4
.L_970:
        /*0134*/ 	.byte	0x03, 0x19
        /*0136*/ 	.short	0x00e8


	//----- nvinfo : EIATTR_PARAM_CBANK
	.align		4
        /*0138*/ 	.byte	0x04, 0x0a
        /*013a*/ 	.short	(.L_972 - .L_971)
	.align		4
.L_971:
        /*013c*/ 	.word	index@(.nv.constant0._ZN10layer_norm31ln_parallel_residual_fwd_kernelINS_13Kernel_traitsI13__nv_bfloat16S2_fS2_fjLj3072ELj1ELj1ELj4ELj16ENS_18Kernel_traits_baseILj3072ES2_S2_fS2_fjLj128EEEEELb0ELb1ELb0EEEvNS_9FwdParamsE)
        /*0140*/ 	.short	0x0210
        /*0142*/ 	.short	0x00e8


	//----- nvinfo : EIATTR_SW_WAR
	.align		4
.L_972:
        /*0144*/ 	.byte	0x04, 0x36
        /*0146*/ 	.short	(.L_974 - .L_973)
.L_973:
        /*0148*/ 	.word	0x00000008
.L_974:


//--------------------- .nv.info._ZN10layer_norm31ln_parallel_residual_fwd_kernelINS_13Kernel_traitsI13__nv_bfloat16S2_fS2_fjLj3072ELj1ELj1ELj4ELj16ENS_18Kernel_traits_baseILj3072ES2_S2_fS2_fjLj128EEEEELb0ELb1ELb1EEEvNS_9FwdParamsE --------------------------
	.section	.nv.info._ZN10layer_norm31ln_parallel_residual_fwd_kernelINS_13Kernel_traitsI13__nv_bfloat16S2_fS2_fjLj3072ELj1ELj1ELj4ELj16ENS_18Kernel_traits_baseILj3072ES2_S2_fS2_fjLj128EEEEELb0ELb1ELb1EEEvNS_9FwdParamsE,"",@"SHT_CUDA_INFO"
	.sectionflags	@""
	.align	4


	//----- nvinfo : EIATTR_CUDA_API_VERSION
	.align		4
        /*0000*/ 	.byte	0x04, 0x37
        /*0002*/ 	.short	(.L_976 - .L_975)
.L_975:
        /*0004*/ 	.word	0x00000082


	//----- nvinfo : EIATTR_KPARAM_INFO
	.align		4
.L_976:
        /*0008*/ 	.byte	0x04, 0x17
        /*000a*/ 	.short	(.L_978 - .L_977)
.L_977:
        /*000c*/ 	.word	0x00000000
        /*0010*/ 	.short	0x0000
        /*0012*/ 	.short	0x0000
        /*0014*/ 	.byte	0x00, 0xf0, 0xa1, 0x03


	//----- nvinfo : EIATTR_SPARSE_MMA_MASK
	.align		4
.L_978:
        /*0018*/ 	.byte	0x03, 0x50
        /*001a*/ 	.short	0x0000


	//----- nvinfo : EIATTR_MAXREG_COUNT
	.align		4
        /*001c*/ 	.byte	0x03, 0x1b
        /*001e*/ 	.short	0x00ff


	//----- nvinfo : EIATTR_NUM_BARRIERS
	.align		4
        /*0020*/ 	.byte	0x02, 0x4c
        /*0022*/ 	.byte	0x01
	.zero		1


	//----- nvinfo : EIATTR_MERCURY_ISA_VERSION
	.align		4
        /*0024*/ 	.byte	0x03, 0x5f
        /*0026*/ 	.short	0x0101


	//----- nvinfo : EIATTR_COOP_GROUP_MASK_REGIDS
	.align		4
        /*0028*/ 	.byte	0x04, 0x29
        /*002a*/ 	.short	(.L_980 - .L_979)


	//   ....[0]....
.L_979:
        /*002c*/ 	.word	0xffffffff


	//   ....[1]....
        /*0030*/ 	.word	0xffffffff


	//   ....[2]....
        /*0034*/ 	.word	0xffffffff


	//   ....[3]....
        /*0038*/ 	.word	0xffffffff


	//   ....[4]....
        /*003c*/ 	.word	0xffffffff


	//   ....[5]....
        /*0040*/ 	.word	0xffffffff


	//   ....[6]....
        /*0044*/ 	.word	0xffffffff


	//   ....[7]....
        /*0048*/ 	.word	0xffffffff


	//   ....[8]....
        /*004c*/ 	.word	0xffffffff


	//   ....[9]....
        /*0050*/ 	.word	0xffffffff


	//   ....[10]....
        /*0054*/ 	.word	0xffffffff


	//   ....[11]....
        /*0058*/ 	.word	0xffffffff


	//   ....[12]....
        /*005c*/ 	.word	0xffffffff


	//   ....[13]....
        /*0060*/ 	.word	0xffffffff


	//   ....[14]....
        /*0064*/ 	.word	0xffffffff


	//   ....[15]....
        /*0068*/ 	.word	0xffffffff


	//   ....[16]....
        /*006c*/ 	.word	0xffffffff


	//   ....[17]....
        /*0070*/ 	.word	0xffffffff


	//   ....[18]....
        /*0074*/ 	.word	0x05000066


	//   ....[19]....
        /*0078*/ 	.word	0x05000066


	//   ....[20]....
        /*007c*/ 	.word	0x05000066


	//   ....[21]....
        /*0080*/ 	.word	0x05000066


	//   ....[22]....
        /*0084*/ 	.word	0x05000066


	//   ....[23]....
        /*0088*/ 	.word	0x05000066


	//   ....[24]....
        /*008c*/ 	.word	0x05000066


	//   ....[25]....
        /*0090*/ 	.word	0x05000066


	//   ....[26]....
        /*0094*/ 	.word	0x05000066


	//   ....[27]....
        /*0098*/ 	.word	0x05000066


	//----- nvinfo : EIATTR_COOP_GROUP_INSTR_OFFSETS
	.align		4
.L_980:
        /*009c*/ 	.byte	0x04, 0x28
        /*009e*/ 	.short	(.L_982 - .L_981)


	//   ....[0]....
.L_981:
        /*00a0*/ 	.word	0x00001a20


	//   ....[1]....
        /*00a4*/ 	.word	0x00001a40


	//   ....[2]....
        /*00a8*/ 	.word	0x00001a60


	//   ....[3]....
        /*00ac*/ 	.word	0x00001a80


	//   ....[4]....
        /*00b0*/ 	.word	0x00001aa0


	//   ....[5]....
        /*00b4*/ 	.word	0x00001dd0


	//   ....[6]....
        /*00b8*/ 	.word	0x00001df0


	//   ....[7]....
        /*00bc*/ 	.word	0x00001e10


	//   ....[8]....
        /*00c0*/ 	.word	0x00001e30


	//   ....[9]....
        /*00c4*/ 	.word	0x00001e50


	//   ....[10]....
        /*00c8*/ 	.word	0x00001fa0


	//   ....[11]....
        /*00cc*/ 	.word	0x00002000


	//   ....[12]....
        /*00d0*/ 	.word	0x00002040


	//   ....[13]....
        /*00d4*/ 	.word	0x00002060


	//   ....[14]....
        /*00d8*/ 	.word	0x000020f0


	//   ....[15]....
        /*00dc*/ 	.word	0x00002120


	//   ....[16]....
        /*00e0*/ 	.word	0x000021c0


	//   ....[17]....
        /*00e4*/ 	.word	0x000021f0


	//   ....[18]....
        /*00e8*/ 	.word	0x00002920


	//   ....[19]....
        /*00ec*/ 	.word	0x00002990


	//   ....[20]....
        /*00f0*/ 	.word	0x00002a00


	//   ....[21]....
        /*00f4*/ 	.word	0x00002a70


	//   ....[22]....
        /*00f8*/ 	.word	0x00002ae0


	//   ....[23]....
        /*00fc*/ 	.word	0x00002e60


	//   ....[24]....
        /*0100*/ 	.word	0x00002ed0


	//   ....[25]....
        /*0104*/ 	.word	0x00002f40


	//   ....[26]....
        /*0108*/ 	.word	0x00002fb0


	//   ....[27]....
        /*010c*/ 	.word	0x00003020


	//----- nvinfo : EIATTR_EXIT_INSTR_OFFSETS
	.align		4
.L_982:
        /*0110*/ 	.byte	0x04, 0x1c
        /*0112*/ 	.short	(.L_984 - .L_983)


	//   ....[0]....
.L_983:
        /*0114*/ 	.word	0x00000150


	//   ....[1]....
        /*0118*/ 	.word	0x000028c0


	//----- nvinfo : EIATTR_MAX_THREADS
	.align		4
.L_984:
        /*011c*/ 	.byte	0x04, 0x05
        /*011e*/ 	.short	(.L_986 - .L_985)
.L_985:
        /*0120*/ 	.word	0x00000080
        /*0124*/ 	.word	0x00000001
        /*0128*/ 	.word	0x00000001


	//----- nvinfo : EIATTR_CRS_STACK_SIZE
	.align		4
.L_986:
        /*012c*/ 	.byte	0x04, 0x1e
        /*012e*/ 	.short	(.L_988 - .L_987)
.L_987:
        /*0130*/ 	.word	0x00000000


	//----- nvinfo : EIATTR_CBANK_PARAM_SIZE
	.align		4
.L_988:
        /*0134*/ 	.byte	0x03, 0x19
        /*0136*/ 	.short	0x00e8


	//----- nvinfo : EIATTR_PARAM_CBANK
	.align		4
        /*0138*/ 	.byte	0x04, 0x0a
        /*013a*/ 	.short	(.L_990 - .L_989)
	.align		4
.L_989:
        /*013c*/ 	.word	index@(.nv.constant0._ZN10layer_norm31ln_parallel_residual_fwd_kernelINS_13Kernel_traitsI13__nv_bfloat16S2_fS2_fjLj3072ELj1ELj1ELj4ELj16ENS_18Kernel_traits_baseILj3072ES2_S2_fS2_fjLj128EEEEELb0ELb1ELb1EEEvNS_9FwdParamsE)
        /*0140*/ 	.short	0x0210
        /*0142*/ 	.short	0x00e8


	//----- nvinfo : EIATTR_SW_WAR
	.align		4
.L_990:
        /*0144*/ 	.byte	0x04, 0x36
        /*0146*/ 	.short	(.L_992 - .L_991)
.L_991:
        /*0148*/ 	.word	0x00000008
.L_992:


//--------------------- .nv.info._ZN10layer_norm31ln_parallel_residual_fwd_kernelINS_13Kernel_traitsI13__nv_bfloat16S2_fS2_fjLj3072ELj1ELj1ELj4ELj16ENS_18Kernel_traits_baseILj3072ES2_S2_fS2_fjLj128EEEEELb1ELb0ELb0EEEvNS_9FwdParamsE --------------------------
	.section	.nv.info._ZN10layer_norm31ln_parallel_residual_fwd_kernelINS_13Kernel_traitsI13__nv_bfloat16S2_fS2_fjLj3072ELj1ELj1ELj4ELj16ENS_18Kernel_traits_baseILj3072ES2_S2_fS2_fjLj128EEEEELb1ELb0ELb0EEEvNS_9FwdParamsE,"",@"SHT_CUDA_INFO"
	.sectionflags	@""
	.align	4


	//----- nvinfo : EIATTR_CUDA_API_VERSION
	.align		4
        /*0000*/ 	.byte	0x04, 0x37
        /*0002*/ 	.short	(.L_994 - .L_993)
.L_993:
        /*0004*/ 	.word	0x00000082


	//----- nvinfo : EIATTR_KPARAM_INFO
	.align		4
.L_994:
        /*0008*/ 	.byte	0x04, 0x17
        /*000a*/ 	.short	(.L_996 - .L_995)
.L_995:
        /*000c*/ 	.word	0x00000000
        /*0010*/ 	.short	0x0000
        /*0012*/ 	.short	0x0000
        /*0014*/ 	.byte	0x00, 0xf0, 0xa1, 0x03


	//----- nvinfo : EIATTR_SPARSE_MMA_MASK
	.align		4
.L_996:
        /*0018*/ 	.byte	0x03, 0x50
        /*001a*/ 	.short	0x0000


	//----- nvinfo : EIATTR_MAXREG_COUNT
	.align		4
        /*001c*/ 	.byte	0x03, 0x1b
        /*001e*/ 	.short	0x00ff


	//----- nvinfo : EIATTR_NUM_BARRIERS
	.align		4
        /*0020*/ 	.byte	0x02, 0x4c
        /*0022*/ 	.byte	0x01
	.zero		1


	//----- nvinfo : EIATTR_MERCURY_ISA_VERSION
	.align		4
        /*0024*/ 	.byte	0x03, 0x5f
        /*0026*/ 	.short	0x0101


	//----- nvinfo : EIATTR_COOP_GROUP_MASK_REGIDS
	.align		4
        /*0028*/ 	.byte	0x04, 0x29
        /*002a*/ 	.short	(.L_998 - .L_997)


	//   ....[0]....
.L_997:
        /*002c*/ 	.word	0xffffffff


	//   ....[1]....
        /*0030*/ 	.word	0xffffffff


	//   ....[2]....
        /*0034*/ 	.word	0xffffffff


	//   ....[3]....
        /*0038*/ 	.word	0xffffffff


	//   ....[4]....
        /*003c*/ 	.word	0xffffffff


	//   ....[5]....
        /*0040*/ 	.word	0xffffffff


	//   ....[6]....
        /*0044*/ 	.word	0xffffffff


	//   ....[7]....
        /*0048*/ 	.word	0xffffffff


	//   ....[8]....
        /*004c*/ 	.word	0xffffffff


	//   ....[9]....
        /*0050*/ 	.word	0xffffffff


	//   ....[10]....
        /*0054*/ 	.word	0xffffffff


	//   ....[11]....
        /*0058*/ 	.word	0xffffffff


	//   ....[12]....
        /*005c*/ 	.word	0xffffffff


	//   ....[13]....
        /*0060*/ 	.word	0xffffffff


	//   ....[14]....
        /*0064*/ 	.word	0xffffffff


	//   ....[15]....
        /*0068*/ 	.word	0xffffffff


	//   ....[16]....
        /*006c*/ 	.word	0xffffffff


	//   ....[17]....
        /*0070*/ 	.word	0xffffffff


	//   ....[18]....
        /*0074*/ 	.word	0x05000095


	//   ....[19]....
        /*0078*/ 	.word	0x05000095


	//   ....[20]....
        /*007c*/ 	.word	0x05000095


	//   ....[21]....
        /*0080*/ 	.word	0x05000095


	//   ....[22]....
        /*0084*/ 	.word	0x05000095


	//   ....[23]....
        /*0088*/ 	.word	0x05000095


	//   ....[24]....
        /*008c*/ 	.word	0x05000095


	//   ....[25]....
        /*0090*/ 	.word	0x05000095


	//   ....[26]....
        /*0094*/ 	.word	0x05000095


	//   ....[27]....
        /*0098*/ 	.word	0x05000095


	//----- nvinfo : EIATTR_COOP_GROUP_INSTR_OFFSETS
	.align		4
.L_998:
        /*009c*/ 	.byte	0x04, 0x28
        /*009e*/ 	.short	(.L_1000 - .L_999)


	//   ....[0]....
.L_999:
        /*00a0*/ 	.word	0x00012e00


	//   ....[1]....
        /*00a4*/ 	.word	0x00012e20


	//   ....[2]....
        /*00a8*/ 	.word	0x00012e40


	//   ....[3]....
        /*00ac*/ 	.word	0x00012e60


	//   ....[4]....
        /*00b0*/ 	.word	0x00012e80


	//   ....[5]....
        /*00b4*/ 	.word	0x000131c0


	//   ....[6]....
        /*00b8*/ 	.word	0x000131e0


	//   ....[7]....
        /*00bc*/ 	.word	0x00013200


	//   ....[8]....
        /*00c0*/ 	.word	0x00013220


	//   ....[9]....
        /*00c4*/ 	.word	0x00013240


	//   ....[10]....
        /*00c8*/ 	.word	0x000133d0


	//   ....[11]....
        /*00cc*/ 	.word	0x00013420


	//   ....[12]....
        /*00d0*/ 	.word	0x00013440


	//   ....[13]....
        /*00d4*/ 	.word	0x00013450


	//   ....[14]....
        /*00d8*/ 	.word	0x00013510


	//   ....[15]....
        /*00dc*/ 	.word	0x00013550


	//   ....[16]....
        /*00e0*/ 	.word	0x000135f0


	//   ....[17]....
        /*00e4*/ 	.word	0x00013620


	//   ....[18]....
        /*00e8*/ 	.word	0x000140d0


	//   ....[19]....
        /*00ec*/ 	.word	0x00014140


	//   ....[20]....
        /*00f0*/ 	.word	0x000141b0


	//   ....[21]....
        /*00f4*/ 	.word	0x00014220


	//   ....[22]....
        /*00f8*/ 	.word	0x00014290


	//   ....[23]....
        /*00fc*/ 	.word	0x00014620


	//   ....[24]....
        /*0100*/ 	.word	0x00014690


	//   ....[25]....
        /*0104*/ 	.word	0x00014700


	//   ....[26]....
        /*0108*/ 	.word	0x00014770


	//   ....[27]....
        /*010c*/ 	.word	0x000147e0


	//----- nvinfo : EIATTR_EXIT_INSTR_OFFSETS
	.align		4
.L_1000:
        /*0110*/ 	.byte	0x04, 0x1c
        /*0112*/ 	.short	(.L_1002 - .L_1001)


	//   ....[0]....
.L_1001:
        /*0114*/ 	.word	0x00000c20


	//   ....[1]....
        /*0118*/ 	.word	0x00014070


	//----- nvinfo : EIATTR_MAX_THREADS
	.align		4
.L_1002:
        /*011c*/ 	.byte	0x04, 0x05
        /*011e*/ 	.short	(.L_1004 - .L_1003)
.L_1003:
        /*0120*/ 	.word	0x00000080
        /*0124*/ 	.word	0x00000001
        /*0128*/ 	.word	0x00000001


	//----- nvinfo : EIATTR_CRS_STACK_SIZE
	.align		4
.L_1004:
        /*012c*/ 	.byte	0x04, 0x1e
        /*012e*/ 	.short	(.L_1006 - .L_1005)
.L_1005:
        /*0130*/ 	.word	0x00000000


	//----- nvinfo : EIATTR_CBANK_PARAM_SIZE
	.align		4
.L_1006:
        /*0134*/ 	.byte	0x03, 0x19
        /*0136*/ 	.short	0x00e8


	//----- nvinfo : EIATTR_PARAM_CBANK
	.align		4
        /*0138*/ 	.byte	0x04, 0x0a
        /*013a*/ 	.short	(.L_1008 - .L_1007)
	.align		4
.L_1007:
        /*013c*/ 	.word	index@(.nv.constant0._ZN10layer_norm31ln_parallel_residual_fwd_kernelINS_13Kernel_traitsI13__nv_bfloat16S2_fS2_fjLj3072ELj1ELj1ELj4ELj16ENS_18Kernel_traits_baseILj3072ES2_S2_fS2_fjLj128EEEEELb1ELb0ELb0EEEvNS_9FwdParamsE)
        /*0140*/ 	.short	0x0210
        /*0142*/ 	.short	0x00e8


	//----- nvinfo : EIATTR_SW_WAR
	.align		4
.L_1008:
        /*0144*/ 	.byte	0x04, 0x36
        /*0146*/ 	.short	(.L_1010 - .L_1009)
.L_1009:
        /*0148*/ 	.word	0x00000008
.L_1010:


//--------------------- .nv.info._ZN10layer_norm31ln_parallel_residual_fwd_kernelINS_13Kernel_traitsI13__nv_bfloat16S2_fS2_fjLj3072ELj1ELj1ELj4ELj16ENS_18Kernel_traits_baseILj3072ES2_S2_fS2_fjLj128EEEEELb1ELb0ELb1EEEvNS_9FwdParamsE --------------------------
	.section	.nv.info._ZN10layer_norm31ln_parallel_residual_fwd_kernelINS_13Kernel_traitsI13__nv_bfloat16S2_fS2_fjLj3072ELj1ELj1ELj4ELj16ENS_18Kernel_traits_baseILj3072ES2_S2_fS2_fjLj128EEEEELb1ELb0ELb1EEEvNS_9FwdParamsE,"",@"SHT_CUDA_INFO"
	.sectionflags	@""
	.align	4


	//----- nvinfo : EIATTR_CUDA_API_VERSION
	.align		4
        /*0000*/ 	.byte	0x04, 0x37
        /*0002*/ 	.short	(.L_1012 - .L_1011)
.L_1011:
        /*0004*/ 	.word	0x00000082


	//----- nvinfo : EIATTR_KPARAM_INFO
	.align		4
.L_1012:
        /*0008*/ 	.byte	0x04, 0x17
        /*000a*/ 	.short	(.L_1014 - .L_1013)
.L_1013:
        /*000c*/ 	.word	0x00000000
        /*0010*/ 	.short	0x0000
        /*0012*/ 	.short	0x0000
        /*0014*/ 	.byte	0x00, 0xf0, 0xa1, 0x03


	//----- nvinfo : EIATTR_SPARSE_MMA_MASK
	.align		4
.L_1014:
        /*0018*/ 	.byte	0x03, 0x50
        /*001a*/ 	.short	0x0000


	//----- nvinfo : EIATTR_MAXREG_COUNT
	.align		4
        /*001c*/ 	.byte	0x03, 0x1b
        /*001e*/ 	.short	0x00ff


	//----- nvinfo : EIATTR_NUM_BARRIERS
	.align		4
        /*0020*/ 	.byte	0x02, 0x4c
        /*0022*/ 	.byte	0x01
	.zero		1


	//----- nvinfo : EIATTR_MERCURY_ISA_VERSION
	.align		4
        /*0024*/ 	.byte	0x03, 0x5f
        /*0026*/ 	.short	0x0101


	//----- nvinfo : EIATTR_COOP_GROUP_MASK_REGIDS
	.align		4
        /*0028*/ 	.byte	0x04, 0x29
        /*002a*/ 	.short	(.L_1016 - .L_1015)


	//   ....[0]....
.L_1015:
        /*002c*/ 	.word	0xffffffff


	//   ....[1]....
        /*0030*/ 	.word	0xffffffff


	//   ....[2]....
        /*0034*/ 	.word	0xffffffff


	//   ....[3]....
        /*0038*/ 	.word	0xffffffff


	//   ....[4]....
        /*003c*/ 	.word	0xffffffff


	//   ....[5]....
        /*0040*/ 	.word	0xffffffff


	//   ....[6]....
        /*0044*/ 	.word	0xffffffff


	//   ....[7]....
        /*0048*/ 	.word	0xffffffff


	//   ....[8]....
        /*004c*/ 	.word	0xffffffff


	//   ....[9]....
        /*0050*/ 	.word	0xffffffff


	//   ....[10]....
        /*0054*/ 	.word	0xffffffff


	//   ....[11]....
        /*0058*/ 	.word	0xffffffff


	//   ....[12]....
        /*005c*/ 	.word	0xffffffff


	//   ....[13]....
        /*0060*/ 	.word	0xffffffff


	//   ....[14]....
        /*0064*/ 	.word	0xffffffff


	//   ....[15]....
        /*0068*/ 	.word	0xffffffff


	//   ....[16]....
        /*006c*/ 	.word	0xffffffff


	//   ....[17]....
        /*0070*/ 	.word	0xffffffff


	//   ....[18]....
        /*0074*/ 	.word	0x05000068


	//   ....[19]....
        /*0078*/ 	.word	0x05000068


	//   ....[20]....
        /*007c*/ 	.word	0x05000068


	//   ....[21]....
        /*0080*/ 	.word	0x05000068


	//   ....[22]....
        /*0084*/ 	.word	0x05000068


	//   ....[23]....
        /*0088*/ 	.word	0x05000068


	//   ....[24]....
        /*008c*/ 	.word	0x05000068


	//   ....[25]....
        /*0090*/ 	.word	0x05000068


	//   ....[26]....
        /*0094*/ 	.word	0x05000068


	//   ....[27]....
        /*0098*/ 	.word	0x05000068


	//----- nvinfo : EIATTR_COOP_GROUP_INSTR_OFFSETS
	.align		4
.L_1016:
        /*009c*/ 	.byte	0x04, 0x28
        /*009e*/ 	.short	(.L_1018 - .L_1017)


	//   ....[0]....
.L_1017:
        /*00a0*/ 	.word	0x00012420


	//   ....[1]....
        /*00a4*/ 	.word	0x00012440


	//   ....[2]....
        /*00a8*/ 	.word	0x00012460


	//   ....[3]....
        /*00ac*/ 	.word	0x00012480


	//   ....[4]....
        /*00b0*/ 	.word	0x000124a0


	//   ....[5]....
        /*00b4*/ 	.word	0x000127d0


	//   ....[6]....
        /*00b8*/ 	.word	0x000127f0


	//   ....[7]....
        /*00bc*/ 	.word	0x00012810


	//   ....[8]....
        /*00c0*/ 	.word	0x00012830


	//   ....[9]....
        /*00c4*/ 	.word	0x00012850


	//   ....[10]....
        /*00c8*/ 	.word	0x00012990


	//   ....[11]....
        /*00cc*/ 	.word	0x000129f0


	//   ....[12]....
        /*00d0*/ 	.word	0x00012a80


	//   ....[13]....
        /*00d4*/ 	.word	0x00012ae0


	//   ....[14]....
        /*00d8*/ 	.word	0x00012af0


	//   ....[15]....
        /*00dc*/ 	.word	0x00012ba0


	//   ....[16]....
        /*00e0*/ 	.word	0x00012be0


	//   ....[17]....
        /*00e4*/ 	.word	0x00012c00


	//   ....[18]....
        /*00e8*/ 	.word	0x00013650


	//   ....[19]....
        /*00ec*/ 	.word	0x000136a0


	//   ....[20]....
        /*00f0*/ 	.word	0x000136f0


	//   ....[21]....
        /*00f4*/ 	.word	0x00013750


	//   ....[22]....
        /*00f8*/ 	.word	0x000137b0


	//   ....[23]....
        /*00fc*/ 	.word	0x00013b10


	//   ....[24]....
        /*0100*/ 	.word	0x00013b60


	//   ....[25]....
        /*0104*/ 	.word	0x00013bc0


	//   ....[26]....
        /*0108*/ 	.word	0x00013c20


	//   ....[27]....
        /*010c*/ 	.word	0x00013c80


	//----- nvinfo : EIATTR_EXIT_INSTR_OFFSETS
	.align		4
.L_1018:
        /*0110*/ 	.byte	0x04, 0x1c
        /*0112*/ 	.short	(.L_1020 - .L_1019)


	//   ....[0]....
.L_1019:
        /*0114*/ 	.word	0x00000690


	//   ....[1]....
        /*0118*/ 	.word	0x000135f0


	//----- nvinfo : EIATTR_MAX_THREADS
	.align		4
.L_1020:
        /*011c*/ 	.byte	0x04, 0x05
        /*011e*/ 	.short	(.L_1022 - .L_1021)
.L_1021:
        /*0120*/ 	.word	0x00000080
        /*0124*/ 	.word	0x00000001
        /*0128*/ 	.word	0x00000001


	//----- nvinfo : EIATTR_CRS_STACK_SIZE
	.align		4
.L_1022:
        /*012c*/ 	.byte	0x04, 0x1e
        /*012e*/ 	.short	(.L_1024 - .L_1023)
.L_1023:
        /*0130*/ 	.word	0x00000000


	//----- nvinfo : EIATTR_CBANK_PARAM_SIZE
	.align		4
.L_1024:
        /*0134*/ 	.byte	0x03, 0x19
        /*0136*/ 	.short	0x00e8


	//----- nvinfo : EIATTR_PARAM_CBANK
	.align		4
        /*0138*/ 	.byte	0x04, 0x0a
        /*013a*/ 	.short	(.L_1026 - .L_1025)
	.align		4
.L_1025:
        /*013c*/ 	.word	index@(.nv.constant0._ZN10layer_norm31ln_parallel_residual_fwd_kernelINS_13Kernel_traitsI13__nv_bfloat16S2_fS2_fjLj3072ELj1ELj1ELj4ELj16ENS_18Kernel_traits_baseILj3072ES2_S2_fS2_fjLj128EEEEELb1ELb0ELb1EEEvNS_9FwdParamsE)
        /*0140*/ 	.short	0x0210
        /*0142*/ 	.short	0x00e8


	//----- nvinfo : EIATTR_SW_WAR
	.align		4
.L_1026:
        /*0144*/ 	.byte	0x04, 0x36
        /*0146*/ 	.short	(.L_1028 - .L_1027)
.L_1027:
        /*0148*/ 	.word	0x00000008
.L_1028:


//--------------------- .nv.info._ZN10layer_norm31ln_parallel_residual_fwd_kernelINS_13Kernel_traitsI13__nv_bfloat16S2_fS2_fjLj3072ELj1ELj1ELj4ELj16ENS_18Kernel_traits_baseILj3072ES2_S2_fS2_fjLj128EEEEELb1ELb1ELb0EEEvNS_9FwdParamsE --------------------------
	.section	.nv.info._ZN10layer_norm31ln_parallel_residual_fwd_kernelINS_13Kernel_traitsI13__nv_bfloat16S2_fS2_fjLj3072ELj1ELj1ELj4ELj16ENS_18Kernel_traits_baseILj3072ES2_S2_fS2_fjLj128EEEEELb1ELb1ELb0EEEvNS_9FwdParamsE,"",@"SHT_CUDA_INFO"
	.sectionflags	@""
	.align	4


	//----- nvinfo : EIATTR_CUDA_API_VERSION
	.align		4
        /*0000*/ 	.byte	0x04, 0x37
        /*0002*/ 	.short	(.L_1030 - .L_1029)
.L_1029:
        /*0004*/ 	.word	0x00000082


	//----- nvinfo : EIATTR_KPARAM_INFO
	.align		4
.L_1030:
        /*0008*/ 	.byte	0x04, 0x17
        /*000a*/ 	.short	(.L_1032 - .L_1031)
.L_1031:
        /*000c*/ 	.word	0x00000000
        /*0010*/ 	.short	0x0000
        /*0012*/ 	.short	0x0000
        /*0014*/ 	.byte	0x00, 0xf0, 0xa1, 0x03


	//----- nvinfo : EIATTR_SPARSE_MMA_MASK
	.align		4
.L_1032:
        /*0018*/ 	.byte	0x03, 0x50
        /*001a*/ 	.short	0x0000


	//----- nvinfo : EIATTR_MAXREG_COUNT
	.align		4
        /*001c*/ 	.byte	0x03, 0x1b
        /*001e*/ 	.short	0x00ff


	//----- nvinfo : EIATTR_NUM_BARRIERS
	.align		4
        /*0020*/ 	.byte	0x02, 0x4c
        /*0022*/ 	.byte	0x01
	.zero		1


	//----- nvinfo : EIATTR_MERCURY_ISA_VERSION
	.align		4
        /*0024*/ 	.byte	0x03, 0x5f
        /*0026*/ 	.short	0x0101


	//----- nvinfo : EIATTR_COOP_GROUP_MASK_REGIDS
	.align		4
        /*0028*/ 	.byte	0x04, 0x29
        /*002a*/ 	.short	(.L_1034 - .L_1033)


	//   ....[0]....
.L_1033:
        /*002c*/ 	.word	0xffffffff


	//   ....[1]....
        /*0030*/ 	.word	0xffffffff


	//   ....[2]....
        /*0034*/ 	.word	0xffffffff


	//   ....[3]....
        /*0038*/ 	.word	0xffffffff


	//   ....[4]....
        /*003c*/ 	.word	0xffffffff


	//   ....[5]....
        /*0040*/ 	.word	0xffffffff


	//   ....[6]....
        /*0044*/ 	.word	0xffffffff


	//   ....[7]....
        /*0048*/ 	.word	0xffffffff


	//   ....[8]....
        /*004c*/ 	.word	0xffffffff


	//   ....[9]....
        /*0050*/ 	.word	0xffffffff


	//   ....[10]....
        /*0054*/ 	.word	0xffffffff


	//   ....[11]....
        /*0058*/ 	.word	0xffffffff


	//   ....[12]....
        /*005c*/ 	.word	0xffffffff


	//   ....[13]....
        /*0060*/ 	.word	0xffffffff


	//   ....[14]....
        /*0064*/ 	.word	0xffffffff


	//   ....[15]....
        /*0068*/ 	.word	0xffffffff


	//   ....[16]....
        /*006c*/ 	.word	0xffffffff


	//   ....[17]....
        /*0070*/ 	.word	0xffffffff


	//   ....[18]....
        /*0074*/ 	.word	0x05000076


	//   ....[19]....
        /*0078*/ 	.word	0x05000076


	//   ....[20]....
        /*007c*/ 	.word	0x05000076


	//   ....[21]....
        /*0080*/ 	.word	0x05000076


	//   ....[22]....
        /*0084*/ 	.word	0x05000076


	//   ....[23]....
        /*0088*/ 	.word	0x05000076


	//   ....[24]....
        /*008c*/ 	.word	0x05000076


	//   ....[25]....
        /*0090*/ 	.word	0x05000076


	//   ....[26]....
        /*0094*/ 	.word	0x05000076


	//   ....[27]....
        /*0098*/ 	.word	0x05000076


	//----- nvinfo : EIATTR_COOP_GROUP_INSTR_OFFSETS
	.align		4
.L_1034:
        /*009c*/ 	.byte	0x04, 0x28
        /*009e*/ 	.short	(.L_1036 - .L_1035)


	//   ....[0]....
.L_1035:
        /*00a0*/ 	.word	0x00012620


	//   ....[1]....
        /*00a4*/ 	.word	0x00012640


	//   ....[2]....
        /*00a8*/ 	.word	0x00012660


	//   ....[3]....
        /*00ac*/ 	.word	0x00012680


	//   ....[4]....
        /*00b0*/ 	.word	0x000126a0


	//   ....[5]....
        /*00b4*/ 	.word	0x000129e0


	//   ....[6]....
        /*00b8*/ 	.word	0x00012a00


	//   ....[7]....
        /*00bc*/ 	.word	0x00012a20


	//   ....[8]....
        /*00c0*/ 	.word	0x00012a40


	//   ....[9]....
        /*00c4*/ 	.word	0x00012a60


	//   ....[10]....
        /*00c8*/ 	.word	0x00012ba0


	//   ....[11]....
        /*00cc*/ 	.word	0x00012c50


	//   ....[12]....
        /*00d0*/ 	.word	0x00012c60


	//   ....[13]....
        /*00d4*/ 	.word	0x00012ce0


	//   ....[14]....
        /*00d8*/ 	.word	0x00012d00


	//   ....[15]....
        /*00dc*/ 	.word	0x00012d20


	//   ....[16]....
        /*00e0*/ 	.word	0x00012e30


	//   ....[17]....
        /*00e4*/ 	.word	0x00012e40


	//   ....[18]....
        /*00e8*/ 	.word	0x00013630


	//   ....[19]....
        /*00ec*/ 	.word	0x000136a0


	//   ....[20]....
        /*00f0*/ 	.word	0x00013710


	//   ....[21]....
        /*00f4*/ 	.word	0x00013780


	//   ....[22]....
        /*00f8*/ 	.word	0x000137f0


	//   ....[23]....
        /*00fc*/ 	.word	0x00013b80


	//   ....[24]....
        /*0100*/ 	.word	0x00013bf0


	//   ....[25]....
        /*0104*/ 	.word	0x00013c60


	//   ....[26]....
        /*0108*/ 	.word	0x00013cd0


	//   ....[27]....
        /*010c*/ 	.word	0x00013d40


	//----- nvinfo : EIATTR_EXIT_INSTR_OFFSETS
	.align		4
.L_1036:
        /*0110*/ 	.byte	0x04, 0x1c
        /*0112*/ 	.short	(.L_1038 - .L_1037)


	//   ....[0]....
.L_1037:
        /*0114*/ 	.word	0x00000920


	//   ....[1]....
        /*0118*/ 	.word	0x000135d0


	//----- nvinfo : EIATTR_MAX_THREADS
	.align		4
.L_1038:
        /*011c*/ 	.byte	0x04, 0x05
        /*011e*/ 	.short	(.L_1040 - .L_1039)
.L_1039:
        /*0120*/ 	.word	0x00000080
        /*0124*/ 	.word	0x00000001
        /*0128*/ 	.word	0x00000001


	//----- nvinfo : EIATTR_CRS_STACK_SIZE
	.align		4
.L_1040:
        /*012c*/ 	.byte	0x04, 0x1e
        /*012e*/ 	.short	(.L_1042 - .L_1041)
.L_1041:
        /*0130*/ 	.word	0x00000000


	//----- nvinfo : EIATTR_CBANK_PARAM_SIZE
	.align		4
.L_1042:
        /*0134*/ 	.byte	0x03, 0x19
        /*0136*/ 	.short	0x00e8


	//----- nvinfo : EIATTR_PARAM_CBANK
	.align		4
        /*0138*/ 	.byte	0x04, 0x0a
        /*013a*/ 	.short	(.L_1044 - .L_1043)
	.align		4
.L_1043:
        /*013c*/ 	.word	index@(.nv.constant0._ZN10layer_norm31ln_parallel_residual_fwd_kernelINS_13Kernel_traitsI13__nv_bfloat16S2_fS2_fjLj3072ELj1ELj1ELj4ELj16ENS_18Kernel_traits_baseILj3072ES2_S2_fS2_fjLj128EEEEELb1ELb1ELb0EEEvNS_9FwdParamsE)
        /*0140*/ 	.short	0x0210
        /*0142*/ 	.short	0x00e8


	//----- nvinfo : EIATTR_SW_WAR
	.align		4
.L_1044:
        /*0144*/ 	.byte	0x04, 0x36
        /*0146*/ 	.short	(.L_1046 - .L_1045)
.L_1045:
        /*0148*/ 	.word	0x00000008
.L_1046:


//--------------------- .nv.info._ZN10layer_norm31ln_parallel_residual_fwd_kernelINS_13Kernel_traitsI13__nv_bfloat16S2_fS2_fjLj3072ELj1ELj1ELj4ELj16ENS_18Kernel_traits_baseILj3072ES2_S2_fS2_fjLj128EEEEELb1ELb1ELb1EEEvNS_9FwdParamsE --------------------------
	.section	.nv.info._ZN10layer_norm31ln_parallel_residual_fwd_kernelINS_13Kernel_traitsI13__nv_bfloat16S2_fS2_fjLj3072ELj1ELj1ELj4ELj16ENS_18Kernel_traits_baseILj3072ES2_S2_fS2_fjLj128EEEEELb1ELb1ELb1EEEvNS_9FwdParamsE,"",@"SHT_CUDA_INFO"
	.sectionflags	@""
	.align	4


	//----- nvinfo : EIATTR_CUDA_API_VERSION
	.align		4
        /*0000*/ 	.byte	0x04, 0x37
        /*0002*/ 	.short	(.L_1048 - .L_1047)
.L_1047:
        /*0004*/ 	.word	0x00000082


	//----- nvinfo : EIATTR_KPARAM_INFO
	.align		4
.L_1048:
        /*0008*/ 	.byte	0x04, 0x17
        /*000a*/ 	.short	(.L_1050 - .L_1049)
.L_1049:
        /*000c*/ 	.word	0x00000000
        /*0010*/ 	.short	0x0000
        /*0012*/ 	.short	0x0000
        /*0014*/ 	.byte	0x00, 0xf0, 0xa1, 0x03


	//----- nvinfo : EIATTR_SPARSE_MMA_MASK
	.align		4
.L_1050:
        /*0018*/ 	.byte	0x03, 0x50
        /*001a*/ 	.short	0x0000


	//----- nvinfo : EIATTR_MAXREG_COUNT
	.align		4
        /*001c*/ 	.byte	0x03, 0x1b
        /*001e*/ 	.short	0x00ff


	//----- nvinfo : EIATTR_NUM_BARRIERS
	.align		4
        /*0020*/ 	.byte	0x02, 0x4c
        /*0022*/ 	.byte	0x01
	.zero		1


	//----- nvinfo : EIATTR_MERCURY_ISA_VERSION
	.align		4
        /*0024*/ 	.byte	0x03, 0x5f
        /*0026*/ 	.short	0x0101


	//----- nvinfo : EIATTR_COOP_GROUP_MASK_REGIDS
	.align		4
        /*0028*/ 	.byte	0x04, 0x29
        /*002a*/ 	.short	(.L_1052 - .L_1051)


	//   ....[0]....
.L_1051:
        /*002c*/ 	.word	0xffffffff


	//   ....[1]....
        /*0030*/ 	.word	0xffffffff


	//   ....[2]....
        /*0034*/ 	.word	0xffffffff


	//   ....[3]....
        /*0038*/ 	.word	0xffffffff


	//   ....[4]....
        /*003c*/ 	.word	0xffffffff


	//   ....[5]....
        /*0040*/ 	.word	0xffffffff


	//   ....[6]....
        /*0044*/ 	.word	0xffffffff


	//   ....[7]....
        /*0048*/ 	.word	0xffffffff


	//   ....[8]....
        /*004c*/ 	.word	0xffffffff


	//   ....[9]....
        /*0050*/ 	.word	0xffffffff


	//   ....[10]....
        /*0054*/ 	.word	0xffffffff


	//   ....[11]....
        /*0058*/ 	.word	0xffffffff


	//   ....[12]....
        /*005c*/ 	.word	0xffffffff


	//   ....[13]....
        /*0060*/ 	.word	0xffffffff


	//   ....[14]....
        /*0064*/ 	.word	0xffffffff


	//   ....[15]....
        /*0068*/ 	.word	0xffffffff


	//   ....[16]....
        /*006c*/ 	.word	0xffffffff


	//   ....[17]....
        /*0070*/ 	.word	0xffffffff


	//   ....[18]....
        /*0074*/ 	.word	0x05000075


	//   ....[19]....
        /*0078*/ 	.word	0x05000075


	//   ....[20]....
        /*007c*/ 	.word	0x05000075


	//   ....[21]....
        /*0080*/ 	.word	0x05000075


	//   ....[22]....
        /*0084*/ 	.word	0x05000075


	//   ....[23]....
        /*0088*/ 	.word	0x05000075


	//   ....[24]....
        /*008c*/ 	.word	0x05000075


	//   ....[25]....
        /*0090*/ 	.word	0x05000075


	//   ....[26]....
        /*0094*/ 	.word	0x05000075


	//   ....[27]....
        /*0098*/ 	.word	0x05000075


	//----- nvinfo : EIATTR_COOP_GROUP_INSTR_OFFSETS
	.align		4
.L_1052:
        /*009c*/ 	.byte	0x04, 0x28
        /*009e*/ 	.short	(.L_1054 - .L_1053)


	//   ....[0]....
.L_1053:
        /*00a0*/ 	.word	0x00012040


	//   ....[1]....
        /*00a4*/ 	.word	0x00012060


	//   ....[2]....
        /*00a8*/ 	.word	0x00012080


	//   ....[3]....
        /*00ac*/ 	.word	0x000120a0


	//   ....[4]....
        /*00b0*/ 	.word	0x000120c0


	//   ....[5]....
        /*00b4*/ 	.word	0x000123f0


	//   ....[6]....
        /*00b8*/ 	.word	0x00012410


	//   ....[7]....
        /*00bc*/ 	.word	0x00012430


	//   ....[8]....
        /*00c0*/ 	.word	0x00012450


	//   ....[9]....
        /*00c4*/ 	.word	0x00012470


	//   ....[10]....
        /*00c8*/ 	.word	0x000125f0


	//   ....[11]....
        /*00cc*/ 	.word	0x00012650


	//   ....[12]....
        /*00d0*/ 	.word	0x00012670


	//   ....[13]....
        /*00d4*/ 	.word	0x00012680


	//   ....[14]....
        /*00d8*/ 	.word	0x00012700


	//   ....[15]....
        /*00dc*/ 	.word	0x00012750


	//   ....[16]....
        /*00e0*/ 	.word	0x00012820


	//   ....[17]....
        /*00e4*/ 	.word	0x00012840


	//   ....[18]....
        /*00e8*/ 	.word	0x00012f60


	//   ....[19]....
        /*00ec*/ 	.word	0x00012fd0


	//   ....[20]....
        /*00f0*/ 	.word	0x00013040


	//   ....[21]....
        /*00f4*/ 	.word	0x000130b0


	//   ....[22]....
        /*00f8*/ 	.word	0x00013120


	//   ....[23]....
        /*00fc*/ 	.word	0x000134a0


	//   ....[24]....
        /*0100*/ 	.word	0x00013510


	//   ....[25]....
        /*0104*/ 	.word	0x00013580


	//   ....[26]....
        /*0108*/ 	.word	0x000135f0


	//   ....[27]....
        /*010c*/ 	.word	0x00013660


	//----- nvinfo : EIATTR_EXIT_INSTR_OFFSETS
	.align		4
.L_1054:
        /*0110*/ 	.byte	0x04, 0x1c
        /*0112*/ 	.short	(.L_1056 - .L_1055)


	//   ....[0]....
.L_1055:
        /*0114*/ 	.word	0x000005c0


	//   ....[1]....
        /*0118*/ 	.word	0x00012f10


	//----- nvinfo : EIATTR_MAX_THREADS
	.align		4
.L_1056:
        /*011c*/ 	.byte	0x04, 0x05
        /*011e*/ 	.short	(.L_1058 - .L_1057)
.L_1057:
        /*0120*/ 	.word	0x00000080
        /*0124*/ 	.word	0x00000001
        /*0128*/ 	.word	0x00000001


	//----- nvinfo : EIATTR_CRS_STACK_SIZE
	.align		4
.L_1058:
        /*012c*/ 	.byte	0x04, 0x1e
        /*012e*/ 	.short	(.L_1060 - .L_1059)
.L_1059:
        /*0130*/ 	.word	0x00000000


	//----- nvinfo : EIATTR_CBANK_PARAM_SIZE
	.align		4
.L_1060:
        /*0134*/ 	.byte	0x03, 0x19
        /*0136*/ 	.short	0x00e8


	//----- nvinfo : EIATTR_PARAM_CBANK
	.align		4
        /*0138*/ 	.byte	0x04, 0x0a
        /*013a*/ 	.short	(.L_1062 - .L_1061)
	.align		4
.L_1061:
        /*013c*/ 	.word	index@(.nv.constant0._ZN10layer_norm31ln_parallel_residual_fwd_kernelINS_13Kernel_traitsI13__nv_bfloat16S2_fS2_fjLj3072ELj1ELj1ELj4ELj16ENS_18Kernel_traits_baseILj3072ES2_S2_fS2_fjLj128EEEEELb1ELb1ELb1EEEvNS_9FwdParamsE)
        /*0140*/ 	.short	0x0210
        /*0142*/ 	.short	0x00e8


	//----- nvinfo : EIATTR_SW_WAR
	.align		4
.L_1062:
        /*0144*/ 	.byte	0x04, 0x36
        /*0146*/ 	.short	(.L_1064 - .L_1063)
.L_1063:
        /*0148*/ 	.word	0x00000008
.L_1064:


//--------------------- .nv.info._ZN10layer_norm31ln_parallel_residual_fwd_kernelINS_13Kernel_traitsIf13__nv_bfloat16fS2_fjLj3072ELj1ELj1ELj4ELj16ENS_18Kernel_traits_baseILj3072EfS2_fS2_fjLj128EEEEELb0ELb0ELb0EEEvNS_9FwdParamsE --------------------------
	.section	.nv.info._ZN10layer_norm31ln_parallel_residual_fwd_kernelINS_13Kernel_traitsIf13__nv_bfloat16fS2_fjLj3072ELj1ELj1ELj4ELj16ENS_18Kernel_traits_baseILj3072EfS2_fS2_fjLj128EEEEELb0ELb0ELb0EEEvNS_9FwdParamsE,"",@"SHT_CUDA_INFO"
	.sectionflags	@""
	.align	4


	//----- nvinfo : EIATTR_CUDA_API_VERSION
	.align		4
        /*0000*/ 	.byte	0x04, 0x37
        /*0002*/ 	.short	(.L_1066 - .L_1065)
.L_1065:
        /*0004*/ 	.word	0x00000082


	//----- nvinfo : EIATTR_KPARAM_INFO
	.align		4
.L_1066:
        /*0008*/ 	.byte	0x04, 0x17
        /*000a*/ 	.short	(.L_1068 - .L_1067)
.L_1067:
        /*000c*/ 	.word	0x00000000
        /*0010*/ 	.short	0x0000
        /*0012*/ 	.short	0x0000
        /*0014*/ 	.byte	0x00, 0xf0, 0xa1, 0x03


	//----- nvinfo : EIATTR_SPARSE_MMA_MASK
	.align		4
.L_1068:
        /*0018*/ 	.byte	0x03, 0x50
        /*001a*/ 	.short	0x0000


	//----- nvinfo : EIATTR_MAXREG_COUNT
	.align		4
        /*001c*/ 	.byte	0x03, 0x1b
        /*001e*/ 	.short	0x00ff


	//----- nvinfo : EIATTR_NUM_BARRIERS
	.align		4
        /*0020*/ 	.byte	0x02, 0x4c
        /*0022*/ 	.byte	0x01
	.zero		1


	//----- nvinfo : EIATTR_MERCURY_ISA_VERSION
	.align		4
        /*0024*/ 	.byte	0x03, 0x5f
        /*0026*/ 	.short	0x0101


	//----- nvinfo : EIATTR_COOP_GROUP_MASK_REGIDS
	.align		4
        /*0028*/ 	.byte	0x04, 0x29
        /*002a*/ 	.short	(.L_1070 - .L_1069)


	//   ....[0]....
.L_1069:
        /*002c*/ 	.word	0xffffffff


	//   ....[1]....
        /*0030*/ 	.word	0xffffffff


	//   ....[2]....
        /*0034*/ 	.word	0xffffffff


	//   ....[3]....
        /*0038*/ 	.word	0xffffffff


	//   ....[4]....
        /*003c*/ 	.word	0xffffffff


	//   ....[5]....
        /*0040*/ 	.word	0xffffffff


	//   ....[6]....
        /*0044*/ 	.word	0xffffffff


	//   ....[7]....
        /*0048*/ 	.word	0xffffffff


	//   ....[8]....
        /*004c*/ 	.word	0xffffffff


	//   ....[9]....
        /*0050*/ 	.word	0xffffffff


	//   ....[10]....
        /*0054*/ 	.word	0xffffffff


	//   ....[11]....
        /*0058*/ 	.word	0xffffffff


	//   ....[12]....
        /*005c*/ 	.word	0xffffffff


	//   ....[13]....
        /*0060*/ 	.word	0xffffffff


	//   ....[14]....
        /*0064*/ 	.word	0xffffffff


	//   ....[15]....
        /*0068*/ 	.word	0xffffffff


	//   ....[16]....
        /*006c*/ 	.word	0xffffffff


	//   ....[17]....
        /*0070*/ 	.word	0xffffffff


	//   ....[18]....
        /*0074*/ 	.word	0x05000095


	//   ....[19]....
        /*0078*/ 	.word	0x05000095


	//   ....[20]....
        /*007c*/ 	.word	0x05000095


	//   ....[21]....
        /*0080*/ 	.word	0x05000095


	//   ....[22]....
        /*0084*/ 	.word	0x05000095


	//   ....[23]....
        /*0088*/ 	.word	0x05000095


	//   ....[24]....
        /*008c*/ 	.word	0x05000095


	//   ....[25]....
        /*0090*/ 	.word	0x05000095


	//   ....[26]....
        /*0094*/ 	.word	0x05000095


	//   ....[27]....
        /*0098*/ 	.word	0x05000095


	//----- nvinfo : EIATTR_COOP_GROUP_INSTR_OFFSETS
	.align		4
.L_1070:
        /*009c*/ 	.byte	0x04, 0x28
        /*009e*/ 	.short	(.L_1072 - .L_1071)


	//   ....[0]....
.L_1071:
        /*00a0*/ 	.word	0x00001e10


	//   ....[1]....
        /*00a4*/ 	.word	0x00001e30


	//   ....[2]....
        /*00a8*/ 	.word	0x00001e50


	//   ....[3]....
        /*00ac*/ 	.word	0x00001e70


	//   ....[4]....
        /*00b0*/ 	.word	0x00001e90


	//   ....[5]....
        /*00b4*/ 	.word	0x000021d0


	//   ....[6]....
        /*00b8*/ 	.word	0x000021f0


	//   ....[7]....
        /*00bc*/ 	.word	0x00002210


	//   ....[8]....
        /*00c0*/ 	.word	0x00002230


	//   ....[9]....
        /*00c4*/ 	.word	0x00002250


	//   ....[10]....
        /*00c8*/ 	.word	0x000023f0


	//   ....[11]....
        /*00cc*/ 	.word	0x00002440


	//   ....[12]....
        /*00d0*/ 	.word	0x00002460


	//   ....[13]....
        /*00d4*/ 	.word	0x00002470


	//   ....[14]....
        /*00d8*/ 	.word	0x00002540


	//   ....[15]....
        /*00dc*/ 	.word	0x00002570


	//   ....[16]....
        /*00e0*/ 	.word	0x00002610


	//   ....[17]....
        /*00e4*/ 	.word	0x00002640


	//   ....[18]....
        /*00e8*/ 	.word	0x000030e0


	//   ....[19]....
        /*00ec*/ 	.word	0x00003150


	//   ....[20]....
        /*00f0*/ 	.word	0x000031c0


	//   ....[21]....
        /*00f4*/ 	.word	0x00003230


	//   ....[22]....
        /*00f8*/ 	.word	0x000032a0


	//   ....[23]....
        /*00fc*/ 	.word	0x00003630


	//   ....[24]....
        /*0100*/ 	.word	0x000036a0


	//   ....[25]....
        /*0104*/ 	.word	0x00003710


	//   ....[26]....
        /*0108*/ 	.word	0x00003780


	//   ....[27]....
        /*010c*/ 	.word	0x000037f0


	//----- nvinfo : EIATTR_EXIT_INSTR_OFFSETS
	.align		4
.L_1072:
        /*0110*/ 	.byte	0x04, 0x1c
        /*0112*/ 	.short	(.L_1074 - .L_1073)


	//   ....[0]....
.L_1073:
        /*0114*/ 	.word	0x000007f0


	//   ....[1]....
        /*0118*/ 	.word	0x00003080


	//----- nvinfo : EIATTR_MAX_THREADS
	.align		4
.L_1074:
        /*011c*/ 	.byte	0x04, 0x05
        /*011e*/ 	.short	(.L_1076 - .L_1075)
.L_1075:
        /*0120*/ 	.word	0x00000080
        /*0124*/ 	.word	0x00000001
        /*0128*/ 	.word	0x00000001


	//----- nvinfo : EIATTR_CRS_STACK_SIZE
	.align		4
.L_1076:
        /*012c*/ 	.byte	0x04, 0x1e
        /*012e*/ 	.short	(.L_1078 - .L_1077)
.L_1077:
        /*0130*/ 	.word	0x00000000


	//----- nvinfo : EIATTR_CBANK_PARAM_SIZE
	.align		4
.L_1078:
        /*0134*/ 	.byte	0x03, 0x19
        /*0136*/ 	.short	0x00e8


	//----- nvinfo : EIATTR_PARAM_CBANK
	.align		4
        /*0138*/ 	.byte	0x04, 0x0a
        /*013a*/ 	.short	(.L_1080 - .L_1079)
	.align		4
.L_1079:
        /*013c*/ 	.word	index@(.nv.constant0._ZN10layer_norm31ln_parallel_residual_fwd_kernelINS_13Kernel_traitsIf13__nv_bfloat16fS2_fjLj3072ELj1ELj1ELj4ELj16ENS_18Kernel_traits_baseILj3072EfS2_fS2_fjLj128EEEEELb0ELb0ELb0EEEvNS_9FwdParamsE)
        /*0140*/ 	.short	0x0210
        /*0142*/ 	.short	0x00e8


	//----- nvinfo : EIATTR_SW_WAR
	.align		4
.L_1080:
        /*0144*/ 	.byte	0x04, 0x36
        /*0146*/ 	.short	(.L_1082 - .L_1081)
.L_1081:
        /*0148*/ 	.word	0x00000008
.L_1082:


//--------------------- .nv.info._ZN10layer_norm31ln_parallel_residual_fwd_kernelINS_13Kernel_traitsIf13__nv_bfloat16fS2_fjLj3072ELj1ELj1ELj4ELj16ENS_18Kernel_traits_baseILj3072EfS2_fS2_fjLj128EEEEELb0ELb0ELb1EEEvNS_9FwdParamsE --------------------------
	.section	.nv.info._ZN10layer_norm31ln_parallel_residual_fwd_kernelINS_13Kernel_traitsIf13__nv_bfloat16fS2_fjLj3072ELj1ELj1ELj4ELj16ENS_18Kernel_traits_baseILj3072EfS2_fS2_fjLj128EEEEELb0ELb0ELb1EEEvNS_9FwdParamsE,"",@"SHT_CUDA_INFO"
	.sectionflags	@""
	.align	4


	//----- nvinfo : EIATTR_CUDA_API_VERSION
	.align		4
        /*0000*/ 	.byte	0x04, 0x37
        /*0002*/ 	.short	(.L_1084 - .L_1083)
.L_1083:
        /*0004*/ 	.word	0x00000082


	//----- nvinfo : EIATTR_KPARAM_INFO
	.align		4
.L_1084:
        /*0008*/ 	.byte	0x04, 0x17
        /*000a*/ 	.short	(.L_1086 - .L_1085)
.L_1085:
        /*000c*/ 	.word	0x00000000
        /*0010*/ 	.short	0x0000
        /*0012*/ 	.short	0x0000
        /*0014*/ 	.byte	0x00, 0xf0, 0xa1, 0x03


	//----- nvinfo : EIATTR_SPARSE_MMA_MASK
	.align		4
.L_1086:
        /*0018*/ 	.byte	0x03, 0x50
        /*001a*/ 	.short	0x0000


	//----- nvinfo : EIATTR_MAXREG_COUNT
	.align		4
        /*001c*/ 	.byte	0x03, 0x1b
        /*001e*/ 	.short	0x00ff


	//----- nvinfo : EIATTR_NUM_BARRIERS
	.align		4
        /*0020*/ 	.byte	0x02, 0x4c
        /*0022*/ 	.byte	0x01
	.zero		1


	//----- nvinfo : EIATTR_MERCURY_ISA_VERSION
	.align		4
        /*0024*/ 	.byte	0x03, 0x5f
        /*0026*/ 	.short	0x0101


	//----- nvinfo : EIATTR_COOP_GROUP_MASK_REGIDS
	.align		4
        /*0028*/ 	.byte	0x04, 0x29
        /*002a*/ 	.short	(.L_1088 - .L_1087)


	//   ....[0]....
.L_1087:
        /*002c*/ 	.word	0xffffffff


	//   ....[1]....
        /*0030*/ 	.word	0xffffffff


	//   ....[2]....
        /*0034*/ 	.word	0xffffffff


	//   ....[3]....
        /*0038*/ 	.word	0xffffffff


	//   ....[4]....
        /*003c*/ 	.word	0xffffffff


	//   ....[5]....
        /*0040*/ 	.word	0xffffffff


	//   ....[6]....
        /*0044*/ 	.word	0xffffffff


	//   ....[7]....
        /*0048*/ 	.word	0xffffffff


	//   ....[8]....
        /*004c*/ 	.word	0xffffffff


	//   ....[9]....
        /*0050*/ 	.word	0xffffffff


	//   ....[10]....
        /*0054*/ 	.word	0xffffffff


	//   ....[11]....
        /*0058*/ 	.word	0xffffffff


	//   ....[12]....
        /*005c*/ 	.word	0xffffffff


	//   ....[13]....
        /*0060*/ 	.word	0xffffffff


	//   ....[14]....
        /*0064*/ 	.word	0xffffffff


	//   ....[15]....
        /*0068*/ 	.word	0xffffffff


	//   ....[16]....
        /*006c*/ 	.word	0xffffffff


	//   ....[17]....
        /*0070*/ 	.word	0xffffffff


	//   ....[18]....
        /*0074*/ 	.word	0x05000097


	//   ....[19]....
        /*0078*/ 	.word	0x05000097


	//   ....[20]....
        /*007c*/ 	.word	0x05000097


	//   ....[21]....
        /*0080*/ 	.word	0x05000097


	//   ....[22]....
        /*0084*/ 	.word	0x05000097


	//   ....[23]....
        /*0088*/ 	.word	0x05000097


	//   ....[24]....
        /*008c*/ 	.word	0x05000097


	//   ....[25]....
        /*0090*/ 	.word	0x05000097


	//   ....[26]....
        /*0094*/ 	.word	0x05000097


	//   ....[27]....
        /*0098*/ 	.word	0x05000097


	//----- nvinfo : EIATTR_COOP_GROUP_INSTR_OFFSETS
	.align		4
.L_1088:
        /*009c*/ 	.byte	0x04, 0x28
        /*009e*/ 	.short	(.L_1090 - .L_1089)


	//   ....[0]....
.L_1089:
        /*00a0*/ 	.word	0x00001860


	//   ....[1]....
        /*00a4*/ 	.word	0x00001880


	//   ....[2]....
        /*00a8*/ 	.word	0x000018a0


	//   ....[3]....
        /*00ac*/ 	.word	0x000018c0


	//   ....[4]....
        /*00b0*/ 	.word	0x000018e0


	//   ....[5]....
        /*00b4*/ 	.word	0x00001c10


	//   ....[6]....
        /*00b8*/ 	.word	0x00001c30


	//   ....[7]....
        /*00bc*/ 	.word	0x00001c50


	//   ....[8]....
        /*00c0*/ 	.word	0x00001c70


	//   ....[9]....
        /*00c4*/ 	.word	0x00001c90


	//   ....[10]....
        /*00c8*/ 	.word	0x00001de0


	//   ....[11]....
        /*00cc*/ 	.word	0x00001e30


	//   ....[12]....
        /*00d0*/ 	.word	0x00001e60


	//   ....[13]....
        /*00d4*/ 	.word	0x00001e70


	//   ....[14]....
        /*00d8*/ 	.word	0x00001ef0


	//   ....[15]....
        /*00dc*/ 	.word	0x00001f50


	//   ....[16]....
        /*00e0*/ 	.word	0x00002000


	//   ....[17]....
        /*00e4*/ 	.word	0x00002020


	//   ....[18]....
        /*00e8*/ 	.word	0x00002a90


	//   ....[19]....
        /*00ec*/ 	.word	0x00002b00


	//   ....[20]....
        /*00f0*/ 	.word	0x00002b70


	//   ....[21]....
        /*00f4*/ 	.word	0x00002be0


	//   ....[22]....
        /*00f8*/ 	.word	0x00002c50


	//   ....[23]....
        /*00fc*/ 	.word	0x00002fd0


	//   ....[24]....
        /*0100*/ 	.word	0x00003040


	//   ....[25]....
        /*0104*/ 	.word	0x000030b0


	//   ....[26]....
        /*0108*/ 	.word	0x00003120


	//   ....[27]....
        /*010c*/ 	.word	0x00003190


	//----- nvinfo : EIATTR_EXIT_INSTR_OFFSETS
	.align		4
.L_1090:
        /*0110*/ 	.byte	0x04, 0x1c
        /*0112*/ 	.short	(.L_1092 - .L_1091)


	//   ....[0]....
.L_1091:
        /*0114*/ 	.word	0x00000400


	//   ....[1]....
        /*0118*/ 	.word	0x00002a30


	//----- nvinfo : EIATTR_MAX_THREADS
	.align		4
.L_1092:
        /*011c*/ 	.byte	0x04, 0x05
        /*011e*/ 	.short	(.L_1094 - .L_1093)
.L_1093:
        /*0120*/ 	.word	0x00000080
        /*0124*/ 	.word	0x00000001
        /*0128*/ 	.word	0x00000001


	//----- nvinfo : EIATTR_CRS_STACK_SIZE
	.align		4
.L_1094:
        /*012c*/ 	.byte	0x04, 0x1e
        /*012e*/ 	.short	(.L_1096 - .L_1095)
.L_1095:
        /*0130*/ 	.word	0x00000000


	//----- nvinfo : EIATTR_CBANK_PARAM_SIZE
	.align		4
.L_1096:
        /*0134*/ 	.byte	0x03, 0x19
        /*0136*/ 	.short	0x00e8


	//----- nvinfo : EIATTR_PARAM_CBANK
	.align		4
        /*0138*/ 	.byte	0x04, 0x0a
        /*013a*/ 	.short	(.L_1098 - .L_1097)
	.align		4
.L_1097:
        /*013c*/ 	.word	index@(.nv.constant0._ZN10layer_norm31ln_parallel_residual_fwd_kernelINS_13Kernel_traitsIf13__nv_bfloat16fS2_fjLj3072ELj1ELj1ELj4ELj16ENS_18Kernel_traits_baseILj3072EfS2_fS2_fjLj128EEEEELb0ELb0ELb1EEEvNS_9FwdParamsE)
        /*0140*/ 	.short	0x0210
        /*0142*/ 	.short	0x00e8


	//----- nvinfo : EIATTR_SW_WAR
	.align		4
.L_1098:
        /*0144*/ 	.byte	0x04, 0x36
        /*0146*/ 	.short	(.L_1100 - .L_1099)
.L_1099:
        /*0148*/ 	.word	0x00000008
.L_1100:


//--------------------- .nv.info._ZN10layer_norm31ln_parallel_residual_fwd_kernelINS_13Kernel_traitsIf13__nv_bfloat16fS2_fjLj3072ELj1ELj1ELj4ELj16ENS_18Kernel_traits_baseILj3072EfS2_fS2_fjLj128EEEEELb0ELb1ELb0EEEvNS_9FwdParamsE --------------------------
	.section	.nv.info._ZN10layer_norm31ln_parallel_residual_fwd_kernelINS_13Kernel_traitsIf13__nv_bfloat16fS2_fjLj3072ELj1ELj1ELj4ELj16ENS_18Kernel_traits_baseILj3072EfS2_fS2_fjLj128EEEEELb0ELb1ELb0EEEvNS_9FwdParamsE,"",@"SHT_CUDA_INFO"
	.sectionflags	@""
	.align	4


	//----- nvinfo : EIATTR_CUDA_API_VERSION
	.align		4
        /*0000*/ 	.byte	0x04, 0x37
        /*0002*/ 	.short	(.L_1102 - .L_1101)
.L_1101:
        /*0004*/ 	.word	0x00000082


	//----- nvinfo : EIATTR_KPARAM_INFO
	.align		4
.L_1102:
        /*0008*/ 	.byte	0x04, 0x17
        /*000a*/ 	.short	(.L_1104 - .L_1103)
.L_1103:
        /*000c*/ 	.word	0x00000000
        /*0010*/ 	.short	0x0000
        /*0012*/ 	.short	0x0000
        /*0014*/ 	.byte	0x00, 0xf0, 0xa1, 0x03


	//----- nvinfo : EIATTR_SPARSE_MMA_MASK
	.align		4
.L_1104:
        /*0018*/ 	.byte	0x03, 0x50
        /*001a*/ 	.short	0x0000


	//----- nvinfo : EIATTR_MAXREG_COUNT
	.align		4
        /*001c*/ 	.byte	0x03, 0x1b
        /*001e*/ 	.short	0x00ff


	//----- nvinfo : EIATTR_NUM_BARRIERS
	.align		4
        /*0020*/ 	.byte	0x02, 0x4c
        /*0022*/ 	.byte	0x01
	.zero		1


	//----- nvinfo : EIATTR_MERCURY_ISA_VERSION
	.align		4
        /*0024*/ 	.byte	0x03, 0x5f
        /*0026*/ 	.short	0x0101


	//----- nvinfo : EIATTR_COOP_GROUP_MASK_REGIDS
	.align		4
        /*0028*/ 	.byte	0x04, 0x29
        /*002a*/ 	.short	(.L_1106 - .L_1105)


	//   ....[0]....
.L_1105:
        /*002c*/ 	.word	0xffffffff


	//   ....[1]....
        /*0030*/ 	.word	0xffffffff


	//   ....[2]....
        /*0034*/ 	.word	0xffffffff


	//   ....[3]....
        /*0038*/ 	.word	0xffffffff


	//   ....[4]....
        /*003c*/ 	.word	0xffffffff


	//   ....[5]....
        /*0040*/ 	.word	0xffffffff


	//   ....[6]....
        /*0044*/ 	.word	0xffffffff


	//   ....[7]....
        /*0048*/ 	.word	0xffffffff


	//   ....[8]....
        /*004c*/ 	.word	0xffffffff


	//   ....[9]....
        /*0050*/ 	.word	0xffffffff


	//   ....[10]....
        /*0054*/ 	.word	0xffffffff


	//   ....[11]....
        /*0058*/ 	.word	0xffffffff


	//   ....[12]....
        /*005c*/ 	.word	0xffffffff


	//   ....[13]....
        /*0060*/ 	.word	0xffffffff


	//   ....[14]....
        /*0064*/ 	.word	0xffffffff


	//   ....[15]....
        /*0068*/ 	.word	0xffffffff


	//   ....[16]....
        /*006c*/ 	.word	0xffffffff


	//   ....[17]....
        /*0070*/ 	.word	0xffffffff


	//   ....[18]....
        /*0074*/ 	.word	0x05000066


	//   ....[19]....
        /*0078*/ 	.word	0x05000066


	//   ....[20]....
        /*007c*/ 	.word	0x05000066


	//   ....[21]....
        /*0080*/ 	.word	0x05000066


	//   ....[22]....
        /*0084*/ 	.word	0x05000066


	//   ....[23]....
        /*0088*/ 	.word	0x05000066


	//   ....[24]....
        /*008c*/ 	.word	0x05000066


	//   ....[25]....
        /*0090*/ 	.word	0x05000066


	//   ....[26]....
        /*0094*/ 	.word	0x05000066


	//   ....[27]....
        /*0098*/ 	.word	0x05000066


	//----- nvinfo : EIATTR_COOP_GROUP_INSTR_OFFSETS
	.align		4
.L_1106:
        /*009c*/ 	.byte	0x04, 0x28
        /*009e*/ 	.short	(.L_1108 - .L_1107)


	//   ....[0]....
.L_1107:
        /*00a0*/ 	.word	0x00001ac0


	//   ....[1]....
        /*00a4*/ 	.word	0x00001ae0


	//   ....[2]....
        /*00a8*/ 	.word	0x00001b00


	//   ....[3]....
        /*00ac*/ 	.word	0x00001b20


	//   ....[4]....
        /*00b0*/ 	.word	0x00001b40


	//   ....[5]....
        /*00b4*/ 	.word	0x00001e80


	//   ....[6]....
        /*00b8*/ 	.word	0x00001ea0


	//   ....[7]....
        /*00bc*/ 	.word	0x00001ec0


	//   ....[8]....
        /*00c0*/ 	.word	0x00001ee0


	//   ....[9]....
        /*00c4*/ 	.word	0x00001f00


	//   ....[10]....
        /*00c8*/ 	.word	0x000020a0


	//   ....[11]....
        /*00cc*/ 	.word	0x000020f0


	//   ....[12]....
        /*00d0*/ 	.word	0x00002110


	//   ....[13]....
        /*00d4*/ 	.word	0x00002120


	//   ....[14]....
        /*00d8*/ 	.word	0x000021f0


	//   ....[15]....
        /*00dc*/ 	.word	0x00002220


	//   ....[16]....
        /*00e0*/ 	.word	0x000022d0


	//   ....[17]....
        /*00e4*/ 	.word	0x00002300


	//   ....[18]....
        /*00e8*/ 	.word	0x00002ab0


	//   ....[19]....
        /*00ec*/ 	.word	0x00002b20


	//   ....[20]....
        /*00f0*/ 	.word	0x00002b90


	//   ....[21]....
        /*00f4*/ 	.word	0x00002c00


	//   ....[22]....
        /*00f8*/ 	.word	0x00002c70


	//   ....[23]....
        /*00fc*/ 	.word	0x00003000


	//   ....[24]....
        /*0100*/ 	.word	0x00003070


	//   ....[25]....
        /*0104*/ 	.word	0x000030e0


	//   ....[26]....
        /*0108*/ 	.word	0x00003150


	//   ....[27]....
        /*010c*/ 	.word	0x000031c0


	//----- nvinfo : EIATTR_EXIT_INSTR_OFFSETS
	.align		4
.L_1108:
        /*0110*/ 	.byte	0x04, 0x1c
        /*0112*/ 	.short	(.L_1110 - .L_1109)


	//   ....[0]....
.L_1109:
        /*0114*/ 	.word	0x00000490


	//   ....[1]....
        /*0118*/ 	.word	0x00002a50


	//----- nvinfo : EIATTR_MAX_THREADS
	.align		4
.L_1110:
        /*011c*/ 	.byte	0x04, 0x05
        /*011e*/ 	.short	(.L_1112 - .L_1111)
.L_1111:
        /*0120*/ 	.word	0x00000080
        /*0124*/ 	.word	0x00000001
        /*0128*/ 	.word	0x00000001


	//----- nvinfo : EIATTR_CRS_STACK_SIZE
	.align		4
.L_1112:
        /*012c*/ 	.byte	0x04, 0x1e
        /*012e*/ 	.short	(.L_1114 - .L_1113)
.L_1113:
        /*0130*/ 	.word	0x00000000


	//----- nvinfo : EIATTR_CBANK_PARAM_SIZE
	.align		4
.L_1114:
        /*0134*/ 	.byte	0x03, 0x19
        /*0136*/ 	.short	0x00e8


	//----- nvinfo : EIATTR_PARAM_CBANK
	.align		4
        /*0138*/ 	.byte	0x04, 0x0a
        /*013a*/ 	.short	(.L_1116 - .L_1115)
	.align		4
.L_1115:
        /*013c*/ 	.word	index@(.nv.constant0._ZN10layer_norm31ln_parallel_residual_fwd_kernelINS_13Kernel_traitsIf13__nv_bfloat16fS2_fjLj3072ELj1ELj1ELj4ELj16ENS_18Kernel_traits_baseILj3072EfS2_fS2_fjLj128EEEEELb0ELb1ELb0EEEvNS_9FwdParamsE)
        /*0140*/ 	.short	0x0210
        /*0142*/ 	.short	0x00e8


	//----- nvinfo : EIATTR_SW_WAR
	.align		4
.L_1116:
        /*0144*/ 	.byte	0x04, 0x36
        /*0146*/ 	.short	(.L_1118 - .L_1117)
.L_1117:
        /*0148*/ 	.word	0x00000008
.L_1118:


//--------------------- .nv.info._ZN10layer_norm31ln_parallel_residual_fwd_kernelINS_13Kernel_traitsIf13__nv_bfloat16fS2_fjLj3072ELj1ELj1ELj4ELj16ENS_18Kernel_traits_baseILj3072EfS2_fS2_fjLj128EEEEELb0ELb1ELb1EEEvNS_9FwdParamsE --------------------------
	.section	.nv.info._ZN10layer_norm31ln_parallel_residual_fwd_kernelINS_13Kernel_traitsIf13__nv_bfloat16fS2_fjLj3072ELj1ELj1ELj4ELj16ENS_18Kernel_traits_baseILj3072EfS2_fS2_fjLj128EEEEELb0ELb1ELb1EEEvNS_9FwdParamsE,"",@"SHT_CUDA_INFO"
	.sectionflags	@""
	.align	4


	//----- nvinfo : EIATTR_CUDA_API_VERSION
	.align		4
        /*0000*/ 	.byte	0x04, 0x37
        /*0002*/ 	.short	(.L_1120 - .L_1119)
.L_1119:
        /*0004*/ 	.word	0x00000082


	//----- nvinfo : EIATTR_KPARAM_INFO
	.align		4
.L_1120:
        /*0008*/ 	.byte	0x04, 0x17
        /*000a*/ 	.short	(.L_1122 - .L_1121)
.L_1121:
        /*000c*/ 	.word	0x00000000
        /*0010*/ 	.short	0x0000
        /*0012*/ 	.short	0x0000
        /*0014*/ 	.byte	0x00, 0xf0, 0xa1, 0x03


	//----- nvinfo : EIATTR_SPARSE_MMA_MASK
	.align		4
.L_1122:
        /*0018*/ 	.byte	0x03, 0x50
        /*001a*/ 	.short	0x0000


	//----- nvinfo : EIATTR_MAXREG_COUNT
	.align		4
        /*001c*/ 	.byte	0x03, 0x1b
        /*001e*/ 	.short	0x00ff


	//----- nvinfo : EIATTR_NUM_BARRIERS
	.align		4
        /*0020*/ 	.byte	0x02, 0x4c
        /*0022*/ 	.byte	0x01
	.zero		1


	//----- nvinfo : EIATTR_MERCURY_ISA_VERSION
	.align		4
        /*0024*/ 	.byte	0x03, 0x5f
        /*0026*/ 	.short	0x0101


	//----- nvinfo : EIATTR_COOP_GROUP_MASK_REGIDS
	.align		4
        /*0028*/ 	.byte	0x04, 0x29
        /*002a*/ 	.short	(.L_1124 - .L_1123)


	//   ....[0]....
.L_1123:
        /*002c*/ 	.word	0xffffffff


	//   ....[1]....
        /*0030*/ 	.word	0xffffffff


	//   ....[2]....
        /*0034*/ 	.word	0xffffffff


	//   ....[3]....
        /*0038*/ 	.word	0xffffffff


	//   ....[4]....
        /*003c*/ 	.word	0xffffffff


	//   ....[5]....
        /*0040*/ 	.word	0xffffffff


	//   ....[6]....
        /*0044*/ 	.word	0xffffffff


	//   ....[7]....
        /*0048*/ 	.word	0xffffffff


	//   ....[8]....
        /*004c*/ 	.word	0xffffffff


	//   ....[9]....
        /*0050*/ 	.word	0xffffffff


	//   ....[10]....
        /*0054*/ 	.word	0xffffffff


	//   ....[11]....
        /*0058*/ 	.word	0xffffffff


	//   ....[12]....
        /*005c*/ 	.word	0xffffffff


	//   ....[13]....
        /*0060*/ 	.word	0xffffffff


	//   ....[14]....
        /*0064*/ 	.word	0xffffffff


	//   ....[15]....
        /*0068*/ 	.word	0xffffffff


	//   ....[16]....
        /*006c*/ 	.word	0xffffffff


	//   ....[17]....
        /*0070*/ 	.word	0xffffffff


	//   ....[18]....
        /*0074*/ 	.word	0x05000067


	//   ....[19]....
        /*0078*/ 	.word	0x05000067


	//   ....[20]....
        /*007c*/ 	.word	0x05000067


	//   ....[21]....
        /*0080*/ 	.word	0x05000067


	//   ....[22]....
        /*0084*/ 	.word	0x05000067


	//   ....[23]....
        /*0088*/ 	.word	0x05000067


	//   ....[24]....
        /*008c*/ 	.word	0x05000067


	//   ....[25]....
        /*0090*/ 	.word	0x05000067


	//   ....[26]....
        /*0094*/ 	.word	0x05000067


	//   ....[27]....
        /*0098*/ 	.word	0x05000067


	//----- nvinfo : EIATTR_COOP_GROUP_INSTR_OFFSETS
	.align		4
.L_1124:
        /*009c*/ 	.byte	0x04, 0x28
        /*009e*/ 	.short	(.L_1126 - .L_1125)


	//   ....[0]....
.L_1125:
        /*00a0*/ 	.word	0x00001650


	//   ....[1]....
        /*00a4*/ 	.word	0x00001670


	//   ....[2]....
        /*00a8*/ 	.word	0x00001690


	//   ....[3]....
        /*00ac*/ 	.word	0x000016b0


	//   ....[4]....
        /*00b0*/ 	.word	0x000016d0


	//   ....[5]....
        /*00b4*/ 	.word	0x00001a00


	//   ....[6]....
        /*00b8*/ 	.word	0x00001a20


	//   ....[7]....
        /*00bc*/ 	.word	0x00001a40


	//   ....[8]....
        /*00c0*/ 	.word	0x00001a60


	//   ....[9]....
        /*00c4*/ 	.word	0x00001a80


	//   ....[10]....
        /*00c8*/ 	.word	0x00001bd0


	//   ....[11]....
        /*00cc*/ 	.word	0x00001c30


	//   ....[12]....
        /*00d0*/ 	.word	0x00001c70


	//   ....[13]....
        /*00d4*/ 	.word	0x00001c90


	//   ....[14]....
        /*00d8*/ 	.word	0x00001d20


	//   ....[15]....
        /*00dc*/ 	.word	0x00001d50


	//   ....[16]....
        /*00e0*/ 	.word	0x00001de0


	//   ....[17]....
        /*00e4*/ 	.word	0x00001e10


	//   ....[18]....
        /*00e8*/ 	.word	0x00002550


	//   ....[19]....
        /*00ec*/ 	.word	0x000025c0


	//   ....[20]....
        /*00f0*/ 	.word	0x00002630


	//   ....[21]....
        /*00f4*/ 	.word	0x000026a0


	//   ....[22]....
        /*00f8*/ 	.word	0x00002710


	//   ....[23]....
        /*00fc*/ 	.word	0x00002a90


	//   ....[24]....
        /*0100*/ 	.word	0x00002b00


	//   ....[25]....
        /*0104*/ 	.word	0x00002b70


	//   ....[26]....
        /*0108*/ 	.word	0x00002be0


	//   ....[27]....
        /*010c*/ 	.word	0x00002c50


	//----- nvinfo : EIATTR_EXIT_INSTR_OFFSETS
	.align		4
.L_1126:
        /*0110*/ 	.byte	0x04, 0x1c
        /*0112*/ 	.short	(.L_1128 - .L_1127)


	//   ....[0]....
.L_1127:
        /*0114*/ 	.word	0x00000240


	//   ....[1]....
        /*0118*/ 	.word	0x000024f0


	//----- nvinfo : EIATTR_MAX_THREADS
	.align		4
.L_1128:
        /*011c*/ 	.byte	0x04, 0x05
        /*011e*/ 	.short	(.L_1130 - .L_1129)
.L_1129:
        /*0120*/ 	.word	0x00000080
        /*0124*/ 	.word	0x00000001
        /*0128*/ 	.word	0x00000001


	//----- nvinfo : EIATTR_CRS_STACK_SIZE
	.align		4
.L_1130:
        /*012c*/ 	.byte	0x04, 0x1e
        /*012e*/ 	.short	(.L_1132 - .L_1131)
.L_1131:
        /*0130*/ 	.word	0x00000000


	//----- nvinfo : EIATTR_CBANK_PARAM_SIZE
	.align		4
.L_1132:
        /*0134*/ 	.byte	0x03, 0x19
        /*0136*/ 	.short	0x00e8


	//----- nvinfo : EIATTR_PARAM_CBANK
	.align		4
        /*0138*/ 	.byte	0x04, 0x0a
        /*013a*/ 	.short	(.L_1134 - .L_1133)
	.align		4
.L_1133:
        /*013c*/ 	.word	index@(.nv.constant0._ZN10layer_norm31ln_parallel_residual_fwd_kernelINS_13Kernel_traitsIf13__nv_bfloat16fS2_fjLj3072ELj1ELj1ELj4ELj16ENS_18Kernel_traits_baseILj3072EfS2_fS2_fjLj128EEEEELb0ELb1ELb1EEEvNS_9FwdParamsE)
        /*0140*/ 	.short	0x0210
        /*0142*/ 	.short	0x00e8


	//----- nvinfo : EIATTR_SW_WAR
	.align		4
.L_1134:
        /*0144*/ 	.byte	0x04, 0x36
        /*0146*/ 	.short	(.L_1136 - .L_1135)
.L_1135:
        /*0148*/ 	.word	0x00000008
.L_1136:


//--------------------- .nv.info._ZN10layer_norm31ln_parallel_residual_fwd_kernelINS_13Kernel_traitsIf13__nv_bfloat16fS2_fjLj3072ELj1ELj1ELj4ELj16ENS_18Kernel_traits_baseILj3072EfS2_fS2_fjLj128EEEEELb1ELb0ELb0EEEvNS_9FwdParamsE --------------------------
	.section	.nv.info._ZN10layer_norm31ln_parallel_residual_fwd_kernelINS_13Kernel_traitsIf13__nv_bfloat16fS2_fjLj3072ELj1ELj1ELj4ELj16ENS_18Kernel_traits_baseILj3072EfS2_fS2_fjLj128EEEEELb1ELb0ELb0EEEvNS_9FwdParamsE,"",@"SHT_CUDA_INFO"
	.sectionflags	@""
	.align	4


	//----- nvinfo : EIATTR_CUDA_API_VERSION
	.align		4
        /*0000*/ 	.byte	0x04, 0x37
        /*0002*/ 	.short	(.L_1138 - .L_1137)
.L_1137:
        /*0004*/ 	.word	0x00000082


	//----- nvinfo : EIATTR_KPARAM_INFO
	.align		4
.L_1138:
        /*0008*/ 	.byte	0x04, 0x17
        /*000a*/ 	.short	(.L_1140 - .L_1139)
.L_1139:
        /*000c*/ 	.word	0x00000000
        /*0010*/ 	.short	0x0000
        /*0012*/ 	.short	0x0000
        /*0014*/ 	.byte	0x00, 0xf0, 0xa1, 0x03


	//----- nvinfo : EIATTR_SPARSE_MMA_MASK
	.align		4
.L_1140:
        /*0018*/ 	.byte	0x03, 0x50
        /*001a*/ 	.short	0x0000


	//----- nvinfo : EIATTR_MAXREG_COUNT
	.align		4
        /*001c*/ 	.byte	0x03, 0x1b
        /*001e*/ 	.short	0x00ff


	//----- nvinfo : EIATTR_NUM_BARRIERS
	.align		4
        /*0020*/ 	.byte	0x02, 0x4c
        /*0022*/ 	.byte	0x01
	.zero		1


	//----- nvinfo : EIATTR_MERCURY_ISA_VERSION
	.align		4
        /*0024*/ 	.byte	0x03, 0x5f
        /*0026*/ 	.short	0x0101


	//----- nvinfo : EIATTR_COOP_GROUP_MASK_REGIDS
	.align		4
        /*0028*/ 	.byte	0x04, 0x29
        /*002a*/ 	.short	(.L_1142 - .L_1141)


	//   ....[0]....
.L_1141:
        /*002c*/ 	.word	0xffffffff


	//   ....[1]....
        /*0030*/ 	.word	0xffffffff


	//   ....[2]....
        /*0034*/ 	.word	0xffffffff


	//   ....[3]....
        /*0038*/ 	.word	0xffffffff


	//   ....[4]....
        /*003c*/ 	.word	0xffffffff


	//   ....[5]....
        /*0040*/ 	.word	0xffffffff


	//   ....[6]....
        /*0044*/ 	.word	0xffffffff


	//   ....[7]....
        /*0048*/ 	.word	0xffffffff


	//   ....[8]....
        /*004c*/ 	.word	0xffffffff


	//   ....[9]....
        /*0050*/ 	.word	0xffffffff


	//   ....[10]....
        /*0054*/ 	.word	0xffffffff


	//   ....[11]....
        /*0058*/ 	.word	0xffffffff


	//   ....[12]....
        /*005c*/ 	.word	0xffffffff


	//   ....[13]....
        /*0060*/ 	.word	0xffffffff


	//   ....[14]....
        /*0064*/ 	.word	0xffffffff


	//   ....[15]....
        /*0068*/ 	.word	0xffffffff


	//   ....[16]....
        /*006c*/ 	.word	0xffffffff


	//   ....[17]....
        /*0070*/ 	.word	0xffffffff


	//   ....[18]....
        /*0074*/ 	.word	0x050000ba


	//   ....[19]....
        /*0078*/ 	.word	0x050000ba


	//   ....[20]....
        /*007c*/ 	.word	0x050000ba


	//   ....[21]....
        /*0080*/ 	.word	0x050000ba


	//   ....[22]....
        /*0084*/ 	.word	0x050000ba


	//   ....[23]....
        /*0088*/ 	.word	0x050000ba


	//   ....[24]....
        /*008c*/ 	.word	0x050000ba


	//   ....[25]....
        /*0090*/ 	.word	0x050000ba


	//   ....[26]....
        /*0094*/ 	.word	0x050000ba


	//   ....[27]....
        /*0098*/ 	.word	0x050000ba


	//----- nvinfo : EIATTR_COOP_GROUP_INSTR_OFFSETS
	.align		4
.L_1142:
        /*009c*/ 	.byte	0x04, 0x28
        /*009e*/ 	.short	(.L_1144 - .L_1143)


	//   ....[0]....
.L_1143:
        /*00a0*/ 	.word	0x000126e0


	//   ....[1]....
        /*00a4*/ 	.word	0x00012700


	//   ....[2]....
        /*00a8*/ 	.word	0x00012720


	//   ....[3]....
        /*00ac*/ 	.word	0x00012740


	//   ....[4]....
        /*00b0*/ 	.word	0x00012760


	//   ....[5]....
        /*00b4*/ 	.word	0x00012aa0


	//   ....[6]....
        /*00b8*/ 	.word	0x00012ac0


	//   ....[7]....
        /*00bc*/ 	.word	0x00012ae0


	//   ....[8]....
        /*00c0*/ 	.word	0x00012b00


	//   ....[9]....
        /*00c4*/ 	.word	0x00012b20


	//   ....[10]....
        /*00c8*/ 	.word	0x00012c90


	//   ....[11]....
        /*00cc*/ 	.word	0x00012d00


	//   ....[12]....
        /*00d0*/ 	.word	0x00012d20


	//   ....[13]....
        /*00d4*/ 	.word	0x00012d30


	//   ....[14]....
        /*00d8*/ 	.word	0x00012e00


	//   ....[15]....
        /*00dc*/ 	.word	0x00012e30


	//   ....[16]....
        /*00e0*/ 	.word	0x00012ee0


	//   ....[17]....
        /*00e4*/ 	.word	0x00012f10


	//   ....[18]....
        /*00e8*/ 	.word	0x000139b0


	//   ....[19]....
        /*00ec*/ 	.word	0x00013a20


	//   ....[20]....
        /*00f0*/ 	.word	0x00013a90


	//   ....[21]....
        /*00f4*/ 	.word	0x00013b00


	//   ....[22]....
        /*00f8*/ 	.word	0x00013b70


	//   ....[23]....
        /*00fc*/ 	.word	0x00013f00


	//   ....[24]....
        /*0100*/ 	.word	0x00013f70


	//   ....[25]....
        /*0104*/ 	.word	0x00013fe0


	//   ....[26]....
        /*0108*/ 	.word	0x00014050


	//   ....[27]....
        /*010c*/ 	.word	0x000140c0


	//----- nvinfo : EIATTR_EXIT_INSTR_OFFSETS
	.align		4
.L_1144:
        /*0110*/ 	.byte	0x04, 0x1c
        /*0112*/ 	.short	(.L_1146 - .L_1145)


	//   ....[0]....
.L_1145:
        /*0114*/ 	.word	0x00000c70


	//   ....[1]....
        /*0118*/ 	.word	0x00013950


	//----- nvinfo : EIATTR_MAX_THREADS
	.align		4
.L_1146:
        /*011c*/ 	.byte	0x04, 0x05
        /*011e*/ 	.short	(.L_1148 - .L_1147)
.L_1147:
        /*0120*/ 	.word	0x00000080
        /*0124*/ 	.word	0x00000001
        /*0128*/ 	.word	0x00000001


	//----- nvinfo : EIATTR_CRS_STACK_SIZE
	.align		4
.L_1148:
        /*012c*/ 	.byte	0x04, 0x1e
        /*012e*/ 	.short	(.L_1150 - .L_1149)
.L_1149:
        /*0130*/ 	.word	0x00000000


	//----- nvinfo : EIATTR_CBANK_PARAM_SIZE
	.align		4
.L_1150:
        /*0134*/ 	.byte	0x03, 0x19
        /*0136*/ 	.short	0x00e8


	//----- nvinfo : EIATTR_PARAM_CBANK
	.align		4
        /*0138*/ 	.byte	0x04, 0x0a
        /*013a*/ 	.short	(.L_1152 - .L_1151)
	.align		4
.L_1151:
        /*013c*/ 	.word	index@(.nv.constant0._ZN10layer_norm31ln_parallel_residual_fwd_kernelINS_13Kernel_traitsIf13__nv_bfloat16fS2_fjLj3072ELj1ELj1ELj4ELj16ENS_18Kernel_traits_baseILj3072EfS2_fS2_fjLj128EEEEELb1ELb0ELb0EEEvNS_9FwdParamsE)
        /*0140*/ 	.short	0x0210
        /*0142*/ 	.short	0x00e8


	//----- nvinfo : EIATTR_SW_WAR
	.align		4
.L_1152:
        /*0144*/ 	.byte	0x04, 0x36
        /*0146*/ 	.short	(.L_1154 - .L_1153)
.L_1153:
        /*0148*/ 	.word	0x00000008
.L_1154:


//--------------------- .nv.info._ZN10layer_norm31ln_parallel_residual_fwd_kernelINS_13Kernel_traitsIf13__nv_bfloat16fS2_fjLj3072ELj1ELj1ELj4ELj16ENS_18Kernel_traits_baseILj3072EfS2_fS2_fjLj128EEEEELb1ELb0ELb1EEEvNS_9FwdParamsE --------------------------
	.section	.nv.info._ZN10layer_norm31ln_parallel_residual_fwd_kernelINS_13Kernel_traitsIf13__nv_bfloat16fS2_fjLj3072ELj1ELj1ELj4ELj16ENS_18Kernel_traits_baseILj3072EfS2_fS2_fjLj128EEEEELb1ELb0ELb1EEEvNS_9FwdParamsE,"",@"SHT_CUDA_INFO"
	.sectionflags	@""
	.align	4


	//----- nvinfo : EIATTR_CUDA_API_VERSION
	.align		4
        /*0000*/ 	.byte	0x04, 0x37
        /*0002*/ 	.short	(.L_1156 - .L_1155)
.L_1155:
        /*0004*/ 	.word	0x00000082


	//----- nvinfo : EIATTR_KPARAM_INFO
	.align		4
.L_1156:
        /*0008*/ 	.byte	0x04, 0x17
        /*000a*/ 	.short	(.L_1158 - .L_1157)
.L_1157:
        /*000c*/ 	.word	0x00000000
        /*0010*/ 	.short	0x0000
        /*0012*/ 	.short	0x0000
        /*0014*/ 	.byte	0x00, 0xf0, 0xa1, 0x03


	//----- nvinfo : EIATTR_SPARSE_MMA_MASK
	.align		4
.L_1158:
        /*0018*/ 	.byte	0x03, 0x50
        /*001a*/ 	.short	0x0000


	//----- nvinfo : EIATTR_MAXREG_COUNT
	.align		4
        /*001c*/ 	.byte	0x03, 0x1b
        /*001e*/ 	.short	0x00ff


	//----- nvinfo : EIATTR_NUM_BARRIERS
	.align		4
        /*0020*/ 	.byte	0x02, 0x4c
        /*0022*/ 	.byte	0x01
	.zero		1


	//----- nvinfo : EIATTR_MERCURY_ISA_VERSION
	.align		4
        /*0024*/ 	.byte	0x03, 0x5f
        /*0026*/ 	.short	0x0101


	//----- nvinfo : EIATTR_COOP_GROUP_MASK_REGIDS
	.align		4
        /*0028*/ 	.byte	0x04, 0x29
        /*002a*/ 	.short	(.L_1160 - .L_1159)


	//   ....[0]....
.L_1159:
        /*002c*/ 	.word	0xffffffff


	//   ....[1]....
        /*0030*/ 	.word	0xffffffff


	//   ....[2]....
        /*0034*/ 	.word	0xffffffff


	//   ....[3]....
        /*0038*/ 	.word	0xffffffff


	//   ....[4]....
        /*003c*/ 	.word	0xffffffff


	//   ....[5]....
        /*0040*/ 	.word	0xffffffff


	//   ....[6]....
        /*0044*/ 	.word	0xffffffff


	//   ....[7]....
        /*0048*/ 	.word	0xffffffff


	//   ....[8]....
        /*004c*/ 	.word	0xffffffff


	//   ....[9]....
        /*0050*/ 	.word	0xffffffff


	//   ....[10]....
        /*0054*/ 	.word	0xffffffff


	//   ....[11]....
        /*0058*/ 	.word	0xffffffff


	//   ....[12]....
        /*005c*/ 	.word	0xffffffff


	//   ....[13]....
        /*0060*/ 	.word	0xffffffff


	//   ....[14]....
        /*0064*/ 	.word	0xffffffff


	//   ....[15]....
        /*0068*/ 	.word	0xffffffff


	//   ....[16]....
        /*006c*/ 	.word	0xffffffff


	//   ....[17]....
        /*0070*/ 	.word	0xffffffff


	//   ....[18]....
        /*0074*/ 	.word	0x05000095


	//   ....[19]....
        /*0078*/ 	.word	0x05000095


	//   ....[20]....
        /*007c*/ 	.word	0x05000095


	//   ....[21]....
        /*0080*/ 	.word	0x05000095


	//   ....[22]....
        /*0084*/ 	.word	0x05000095


	//   ....[23]....
        /*0088*/ 	.word	0x05000095


	//   ....[24]....
        /*008c*/ 	.word	0x05000095


	//   ....[25]....
        /*0090*/ 	.word	0x05000095


	//   ....[26]....
        /*0094*/ 	.word	0x05000095


	//   ....[27]....
        /*0098*/ 	.word	0x05000095


	//----- nvinfo : EIATTR_COOP_GROUP_INSTR_OFFSETS
	.align		4
.L_1160:
        /*009c*/ 	.byte	0x04, 0x28
        /*009e*/ 	.short	(.L_1162 - .L_1161)


	//   ....[0]....
.L_1161:
        /*00a0*/ 	.word	0x00011fd0


	//   ....[1]....
        /*00a4*/ 	.word	0x00011ff0


	//   ....[2]....
        /*00a8*/ 	.word	0x00012010


	//   ....[3]....
        /*00ac*/ 	.word	0x00012030


	//   ....[4]....
        /*00b0*/ 	.word	0x00012050


	//   ....[5]....
        /*00b4*/ 	.word	0x00012380


	//   ....[6]....
        /*00b8*/ 	.word	0x000123a0


	//   ....[7]....
        /*00bc*/ 	.word	0x000123c0


	//   ....[8]....
        /*00c0*/ 	.word	0x000123e0


	//   ....[9]....
        /*00c4*/ 	.word	0x00012400


	//   ....[10]....
        /*00c8*/ 	.word	0x00012540


	//   ....[11]....
        /*00cc*/ 	.word	0x000125b0


	//   ....[12]....
        /*00d0*/ 	.word	0x00012600


	//   ....[13]....
        /*00d4*/ 	.word	0x00012640


	//   ....[14]....
        /*00d8*/ 	.word	0x000126a0


	//   ....[15]....
        /*00dc*/ 	.word	0x00012740


	//   ....[16]....
        /*00e0*/ 	.word	0x00012780


	//   ....[17]....
        /*00e4*/ 	.word	0x000127b0


	//   ....[18]....
        /*00e8*/ 	.word	0x00013210


	//   ....[19]....
        /*00ec*/ 	.word	0x00013260


	//   ....[20]....
        /*00f0*/ 	.word	0x000132b0


	//   ....[21]....
        /*00f4*/ 	.word	0x00013310


	//   ....[22]....
        /*00f8*/ 	.word	0x00013370


	//   ....[23]....
        /*00fc*/ 	.word	0x000136e0


	//   ....[24]....
        /*0100*/ 	.word	0x00013730


	//   ....[25]....
        /*0104*/ 	.word	0x00013790


	//   ....[26]....
        /*0108*/ 	.word	0x000137f0


	//   ....[27]....
        /*010c*/ 	.word	0x00013850


	//----- nvinfo : EIATTR_EXIT_INSTR_OFFSETS
	.align		4
.L_1162:
        /*0110*/ 	.byte	0x04, 0x1c
        /*0112*/ 	.short	(.L_1164 - .L_1163)


	//   ....[0]....
.L_1163:
        /*0114*/ 	.word	0x00000870


	//   ....[1]....
        /*0118*/ 	.word	0x000131b0


	//----- nvinfo : EIATTR_MAX_THREADS
	.align		4
.L_1164:
        /*011c*/ 	.byte	0x04, 0x05
        /*011e*/ 	.short	(.L_1166 - .L_1165)
.L_1165:
        /*0120*/ 	.word	0x00000080
        /*0124*/ 	.word	0x00000001
        /*0128*/ 	.word	0x00000001


	//----- nvinfo : EIATTR_CRS_STACK_SIZE
	.align		4
.L_1166:
        /*012c*/ 	.byte	0x04, 0x1e
        /*012e*/ 	.short	(.L_1168 - .L_1167)
.L_1167:
        /*0130*/ 	.word	0x00000000


	//----- nvinfo : EIATTR_CBANK_PARAM_SIZE
	.align		4
.L_1168:
        /*0134*/ 	.byte	0x03, 0x19
        /*0136*/ 	.short	0x00e8


	//----- nvinfo : EIATTR_PARAM_CBANK
	.align		4
        /*0138*/ 	.byte	0x04, 0x0a
        /*013a*/ 	.short	(.L_1170 - .L_1169)
	.align		4
.L_1169:
        /*013c*/ 	.word	index@(.nv.constant0._ZN10layer_norm31ln_parallel_residual_fwd_kernelINS_13Kernel_traitsIf13__nv_bfloat16fS2_fjLj3072ELj1ELj1ELj4ELj16ENS_18Kernel_traits_baseILj3072EfS2_fS2_fjLj128EEEEELb1ELb0ELb1EEEvNS_9FwdParamsE)
        /*0140*/ 	.short	0x0210
        /*0142*/ 	.short	0x00e8


	//----- nvinfo : EIATTR_SW_WAR
	.align		4
.L_1170:
        /*0144*/ 	.byte	0x04, 0x36
        /*0146*/ 	.short	(.L_1172 - .L_1171)
.L_1171:
        /*0148*/ 	.word	0x00000008
.L_1172:


//--------------------- .nv.info._ZN10layer_norm31ln_parallel_residual_fwd_kernelINS_13Kernel_traitsIf13__nv_bfloat16fS2_fjLj3072ELj1ELj1ELj4ELj16ENS_18Kernel_traits_baseILj3072EfS2_fS2_fjLj128EEEEELb1ELb1ELb0EEEvNS_9FwdParamsE --------------------------
	.section	.nv.info._ZN10layer_norm31ln_parallel_residual_fwd_kernelINS_13Kernel_traitsIf13__nv_bfloat16fS2_fjLj3072ELj1ELj1ELj4ELj16ENS_18Kernel_traits_baseILj3072EfS2_fS2_fjLj128EEEEELb1ELb1ELb0EEEvNS_9FwdParamsE,"",@"SHT_CUDA_INFO"
	.sectionflags	@""
	.align	4


	//----- nvinfo : EIATTR_CUDA_API_VERSION
	.align		4
        /*0000*/ 	.byte	0x04, 0x37
        /*0002*/ 	.short	(.L_1174 - .L_1173)
.L_1173:
        /*0004*/ 	.word	0x00000082


	//----- nvinfo : EIATTR_KPARAM_INFO
	.align		4
.L_1174:
        /*0008*/ 	.byte	0x04, 0x17
        /*000a*/ 	.short	(.L_1176 - .L_1175)
.L_1175:
        /*000c*/ 	.word	0x00000000
        /*0010*/ 	.short	0x0000
        /*0012*/ 	.short	0x0000
        /*0014*/ 	.byte	0x00, 0xf0, 0xa1, 0x03


	//----- nvinfo : EIATTR_SPARSE_MMA_MASK
	.align		4
.L_1176:
        /*0018*/ 	.byte	0x03, 0x50
        /*001a*/ 	.short	0x0000


	//----- nvinfo : EIATTR_MAXREG_COUNT
	.align		4
        /*001c*/ 	.byte	0x03, 0x1b
        /*001e*/ 	.short	0x00ff


	//----- nvinfo : EIATTR_NUM_BARRIERS
	.align		4
        /*0020*/ 	.byte	0x02, 0x4c
        /*0022*/ 	.byte	0x01
	.zero		1


	//----- nvinfo : EIATTR_MERCURY_ISA_VERSION
	.align		4
        /*0024*/ 	.byte	0x03, 0x5f
        /*0026*/ 	.short	0x0101


	//----- nvinfo : EIATTR_COOP_GROUP_MASK_REGIDS
	.align		4
        /*0028*/ 	.byte	0x04, 0x29
        /*002a*/ 	.short	(.L_1178 - .L_1177)


	//   ....[0]....
.L_1177:
        /*002c*/ 	.word	0xffffffff


	//   ....[1]....
        /*0030*/ 	.word	0xffffffff


	//   ....[2]....
        /*0034*/ 	.word	0xffffffff


	//   ....[3]....
        /*0038*/ 	.word	0xffffffff


	//   ....[4]....
        /*003c*/ 	.word	0xffffffff


	//   ....[5]....
        /*0040*/ 	.word	0xffffffff


	//   ....[6]....
        /*0044*/ 	.word	0xffffffff


	//   ....[7]....
        /*0048*/ 	.word	0xffffffff


	//   ....[8]....
        /*004c*/ 	.word	0xffffffff


	//   ....[9]....
        /*0050*/ 	.word	0xffffffff


	//   ....[10]....
        /*0054*/ 	.word	0xffffffff


	//   ....[11]....
        /*0058*/ 	.word	0xffffffff


	//   ....[12]....
        /*005c*/ 	.word	0xffffffff


	//   ....[13]....
        /*0060*/ 	.word	0xffffffff


	//   ....[14]....
        /*0064*/ 	.word	0xffffffff


	//   ....[15]....
        /*0068*/ 	.word	0xffffffff


	//   ....[16]....
        /*006c*/ 	.word	0xffffffff


	//   ....[17]....
        /*0070*/ 	.word	0xffffffff


	//   ....[18]....
        /*0074*/ 	.word	0x05000076


	//   ....[19]....
        /*0078*/ 	.word	0x05000076


	//   ....[20]....
        /*007c*/ 	.word	0x05000076


	//   ....[21]....
        /*0080*/ 	.word	0x05000076


	//   ....[22]....
        /*0084*/ 	.word	0x05000076


	//   ....[23]....
        /*0088*/ 	.word	0x05000076


	//   ....[24]....
        /*008c*/ 	.word	0x05000076


	//   ....[25]....
        /*0090*/ 	.word	0x05000076


	//   ....[26]....
        /*0094*/ 	.word	0x05000076


	//   ....[27]....
        /*0098*/ 	.word	0x05000076


	//----- nvinfo : EIATTR_COOP_GROUP_INSTR_OFFSETS
	.align		4
.L_1178:
        /*009c*/ 	.byte	0x04, 0x28
        /*009e*/ 	.short	(.L_1180 - .L_1179)


	//   ....[0]....
.L_1179:
        /*00a0*/ 	.word	0x00012240


	//   ....[1]....
        /*00a4*/ 	.word	0x00012260


	//   ....[2]....
        /*00a8*/ 	.word	0x00012280


	//   ....[3]....
        /*00ac*/ 	.word	0x000122a0


	//   ....[4]....
        /*00b0*/ 	.word	0x000122c0


	//   ....[5]....
        /*00b4*/ 	.word	0x00012600


	//   ....[6]....
        /*00b8*/ 	.word	0x00012620


	//   ....[7]....
        /*00bc*/ 	.word	0x00012640


	//   ....[8]....
        /*00c0*/ 	.word	0x00012660


	//   ....[9]....
        /*00c4*/ 	.word	0x00012680


	//   ....[10]....
        /*00c8*/ 	.word	0x000127c0


	//   ....[11]....
        /*00cc*/ 	.word	0x00012870


	//   ....[12]....
        /*00d0*/ 	.word	0x00012880


	//   ....[13]....
        /*00d4*/ 	.word	0x00012900


	//   ....[14]....
        /*00d8*/ 	.word	0x00012920


	//   ....[15]....
        /*00dc*/ 	.word	0x00012940


	//   ....[16]....
        /*00e0*/ 	.word	0x00012a40


	//   ....[17]....
        /*00e4*/ 	.word	0x00012a50


	//   ....[18]....
        /*00e8*/ 	.word	0x00013250


	//   ....[19]....
        /*00ec*/ 	.word	0x000132c0


	//   ....[20]....
        /*00f0*/ 	.word	0x00013330


	//   ....[21]....
        /*00f4*/ 	.word	0x000133a0


	//   ....[22]....
        /*00f8*/ 	.word	0x00013410


	//   ....[23]....
        /*00fc*/ 	.word	0x000137a0


	//   ....[24]....
        /*0100*/ 	.word	0x00013810


	//   ....[25]....
        /*0104*/ 	.word	0x00013880


	//   ....[26]....
        /*0108*/ 	.word	0x000138f0


	//   ....[27]....
        /*010c*/ 	.word	0x00013960


	//----- nvinfo : EIATTR_EXIT_INSTR_OFFSETS
	.align		4
.L_1180:
        /*0110*/ 	.byte	0x04, 0x1c
        /*0112*/ 	.short	(.L_1182 - .L_1181)


	//   ....[0]....
.L_1181:
        /*0114*/ 	.word	0x00000940


	//   ....[1]....
        /*0118*/ 	.word	0x000131f0


	//----- nvinfo : EIATTR_MAX_THREADS
	.align		4
.L_1182:
        /*011c*/ 	.byte	0x04, 0x05
        /*011e*/ 	.short	(.L_1184 - .L_1183)
.L_1183:
        /*0120*/ 	.word	0x00000080
        /*0124*/ 	.word	0x00000001
        /*0128*/ 	.word	0x00000001


	//----- nvinfo : EIATTR_CRS_STACK_SIZE
	.align		4
.L_1184:
        /*012c*/ 	.byte	0x04, 0x1e
        /*012e*/ 	.short	(.L_1186 - .L_1185)
.L_1185:
        /*0130*/ 	.word	0x00000000


	//----- nvinfo : EIATTR_CBANK_PARAM_SIZE
	.align		4
.L_1186:
        /*0134*/ 	.byte	0x03, 0x19
        /*0136*/ 	.short	0x00e8


	//----- nvinfo : EIATTR_PARAM_CBANK
	.align		4
        /*0138*/ 	.byte	0x04, 0x0a
        /*013a*/ 	.short	(.L_1188 - .L_1187)
	.align		4
.L_1187:
        /*013c*/ 	.word	index@(.nv.constant0._ZN10layer_norm31ln_parallel_residual_fwd_kernelINS_13Kernel_traitsIf13__nv_bfloat16fS2_fjLj3072ELj1ELj1ELj4ELj16ENS_18Kernel_traits_baseILj3072EfS2_fS2_fjLj128EEEEELb1ELb1ELb0EEEvNS_9FwdParamsE)
        /*0140*/ 	.short	0x0210
        /*0142*/ 	.short	0x00e8


	//----- nvinfo : EIATTR_SW_WAR
	.align		4
.L_1188:
        /*0144*/ 	.byte	0x04, 0x36
        /*0146*/ 	.short	(.L_1190 - .L_1189)
.L_1189:
        /*0148*/ 	.word	0x00000008
.L_1190:


//--------------------- .nv.info._ZN10layer_norm31ln_parallel_residual_fwd_kernelINS_13Kernel_traitsIf13__nv_bfloat16fS2_fjLj3072ELj1ELj1ELj4ELj16ENS_18Kernel_traits_baseILj3072EfS2_fS2_fjLj128EEEEELb1ELb1ELb1EEEvNS_9FwdParamsE --------------------------
	.section	.nv.info._ZN10layer_norm31ln_parallel_residual_fwd_kernelINS_13Kernel_traitsIf13__nv_bfloat16fS2_fjLj3072ELj1ELj1ELj4ELj16ENS_18Kernel_traits_baseILj3072EfS2_fS2_fjLj128EEEEELb1ELb1ELb1EEEvNS_9FwdParamsE,"",@"SHT_CUDA_INFO"
	.sectionflags	@""
	.align	4


	//----- nvinfo : EIATTR_CUDA_API_VERSION
	.align		4
        /*0000*/ 	.byte	0x04, 0x37
        /*0002*/ 	.short	(.L_1192 - .L_1191)
.L_1191:
        /*0004*/ 	.word	0x00000082


	//----- nvinfo : EIATTR_KPARAM_INFO
	.align		4
.L_1192:
        /*0008*/ 	.byte	0x04, 0x17
        /*000a*/ 	.short	(.L_1194 - .L_1193)
.L_1193:
        /*000c*/ 	.word	0x00000000
        /*0010*/ 	.short	0x0000
        /*0012*/ 	.short	0x0000
        /*0014*/ 	.byte	0x00, 0xf0, 0xa1, 0x03


	//----- nvinfo : EIATTR_SPARSE_MMA_MASK
	.align		4
.L_1194:
        /*0018*/ 	.byte	0x03, 0x50
        /*001a*/ 	.short	0x0000


	//----- nvinfo : EIATTR_MAXREG_COUNT
	.align		4
        /*001c*/ 	.byte	0x03, 0x1b
        /*001e*/ 	.short	0x00ff


	//----- nvinfo : EIATTR_NUM_BARRIERS
	.align		4
        /*0020*/ 	.byte	0x02, 0x4c
        /*0022*/ 	.byte	0x01
	.zero		1


	//----- nvinfo : EIATTR_MERCURY_ISA_VERSION
	.align		4
        /*0024*/ 	.byte	0x03, 0x5f
        /*0026*/ 	.short	0x0101


	//----- nvinfo : EIATTR_COOP_GROUP_MASK_REGIDS
	.align		4
        /*0028*/ 	.byte	0x04, 0x29
        /*002a*/ 	.short	(.L_1196 - .L_1195)


	//   ....[0]....
.L_1195:
        /*002c*/ 	.word	0xffffffff


	//   ....[1]....
        /*0030*/ 	.word	0xffffffff


	//   ....[2]....
        /*0034*/ 	.word	0xffffffff


	//   ....[3]....
        /*0038*/ 	.word	0xffffffff


	//   ....[4]....
        /*003c*/ 	.word	0xffffffff


	//   ....[5]....
        /*0040*/ 	.word	0xffffffff


	//   ....[6]....
        /*0044*/ 	.word	0xffffffff


	//   ....[7]....
        /*0048*/ 	.word	0xffffffff


	//   ....[8]....
        /*004c*/ 	.word	0xffffffff


	//   ....[9]....
        /*0050*/ 	.word	0xffffffff


	//   ....[10]....
        /*0054*/ 	.word	0xffffffff


	//   ....[11]....
        /*0058*/ 	.word	0xffffffff


	//   ....[12]....
        /*005c*/ 	.word	0xffffffff


	//   ....[13]....
        /*0060*/ 	.word	0xffffffff


	//   ....[14]....
        /*0064*/ 	.word	0xffffffff


	//   ....[15]....
        /*0068*/ 	.word	0xffffffff


	//   ....[16]....
        /*006c*/ 	.word	0xffffffff


	//   ....[17]....
        /*0070*/ 	.word	0xffffffff


	//   ....[18]....
        /*0074*/ 	.word	0x05000075


	//   ....[19]....
        /*0078*/ 	.word	0x05000075


	//   ....[20]....
        /*007c*/ 	.word	0x05000075


	//   ....[21]....
        /*0080*/ 	.word	0x05000075


	//   ....[22]....
        /*0084*/ 	.word	0x05000075


	//   ....[23]....
        /*0088*/ 	.word	0x05000075


	//   ....[24]....
        /*008c*/ 	.word	0x05000075


	//   ....[25]....
        /*0090*/ 	.word	0x05000075


	//   ....[26]....
        /*0094*/ 	.word	0x05000075


	//   ....[27]....
        /*0098*/ 	.word	0x05000075


	//----- nvinfo : EIATTR_COOP_GROUP_INSTR_OFFSETS
	.align		4
.L_1196:
        /*009c*/ 	.byte	0x04, 0x28
        /*009e*/ 	.short	(.L_1198 - .L_1197)


	//   ....[0]....
.L_1197:
        /*00a0*/ 	.word	0x00011c90


	//   ....[1]....
        /*00a4*/ 	.word	0x00011cb0


	//   ....[2]....
        /*00a8*/ 	.word	0x00011cd0


	//   ....[3]....
        /*00ac*/ 	.word	0x00011cf0


	//   ....[4]....
        /*00b0*/ 	.word	0x00011d10


	//   ....[5]....
        /*00b4*/ 	.word	0x00012040


	//   ....[6]....
        /*00b8*/ 	.word	0x00012060


	//   ....[7]....
        /*00bc*/ 	.word	0x00012080


	//   ....[8]....
        /*00c0*/ 	.word	0x000120a0


	//   ....[9]....
        /*00c4*/ 	.word	0x000120c0


	//   ....[10]....
        /*00c8*/ 	.word	0x00012210


	//   ....[11]....
        /*00cc*/ 	.word	0x000122b0


	//   ....[12]....
        /*00d0*/ 	.word	0x000122c0


	//   ....[13]....
        /*00d4*/ 	.word	0x000122d0


	//   ....[14]....
        /*00d8*/ 	.word	0x00012370


	//   ....[15]....
        /*00dc*/ 	.word	0x000123c0


	//   ....[16]....
        /*00e0*/ 	.word	0x00012470


	//   ....[17]....
        /*00e4*/ 	.word	0x00012480


	//   ....[18]....
        /*00e8*/ 	.word	0x00012bb0


	//   ....[19]....
        /*00ec*/ 	.word	0x00012c20


	//   ....[20]....
        /*00f0*/ 	.word	0x00012c90


	//   ....[21]....
        /*00f4*/ 	.word	0x00012d00


	//   ....[22]....
        /*00f8*/ 	.word	0x00012d70


	//   ....[23]....
        /*00fc*/ 	.word	0x000130f0


	//   ....[24]....
        /*0100*/ 	.word	0x00013160


	//   ....[25]....
        /*0104*/ 	.word	0x000131d0


	//   ....[26]....
        /*0108*/ 	.word	0x00013240


	//   ....[27]....
        /*010c*/ 	.word	0x000132b0


	//----- nvinfo : EIATTR_EXIT_INSTR_OFFSETS
	.align		4
.L_1198:
        /*0110*/ 	.byte	0x04, 0x1c
        /*0112*/ 	.short	(.L_1200 - .L_1199)


	//   ....[0]....
.L_1199:
        /*0114*/ 	.word	0x00000690


	//   ....[1]....
        /*0118*/ 	.word	0x00012b60


	//----- nvinfo : EIATTR_MAX_THREADS
	.align		4
.L_1200:
        /*011c*/ 	.byte	0x04, 0x05
        /*011e*/ 	.short	(.L_1202 - .L_1201)
.L_1201:
        /*0120*/ 	.word	0x00000080
        /*0124*/ 	.word	0x00000001
        /*0128*/ 	.word	0x00000001


	//----- nvinfo : EIATTR_CRS_STACK_SIZE
	.align		4
.L_1202:
        /*012c*/ 	.byte	0x04, 0x1e
        /*012e*/ 	.short	(.L_1204 - .L_1203)
.L_1203:
        /*0130*/ 	.word	0x00000000


	//----- nvinfo : EIATTR_CBANK_PARAM_SIZE
	.align		4
.L_1204:
        /*0134*/ 	.byte	0x03, 0x19
        /*0136*/ 	.short	0x00e8


	//----- nvinfo : EIATTR_PARAM_CBANK
	.align		4
        /*0138*/ 	.byte	0x04, 0x0a
        /*013a*/ 	.short	(.L_1206 - .L_1205)
	.align		4
.L_1205:
        /*013c*/ 	.word	index@(.nv.constant0._ZN10layer_norm31ln_parallel_residual_fwd_kernelINS_13Kernel_traitsIf13__nv_bfloat16fS2_fjLj3072ELj1ELj1ELj4ELj16ENS_18Kernel_traits_baseILj3072EfS2_fS2_fjLj128EEEEELb1ELb1ELb1EEEvNS_9FwdParamsE)
        /*0140*/ 	.short	0x0210
        /*0142*/ 	.short	0x00e8


	//----- nvinfo : EIATTR_SW_WAR
	.align		4
.L_1206:
        /*0144*/ 	.byte	0x04, 0x36
        /*0146*/ 	.short	(.L_1208 - .L_1207)
.L_1207:
        /*0148*/ 	.word	0x00000008
.L_1208:


//--------------------- .nv.info._ZN10layer_norm31ln_parallel_residual_fwd_kernelINS_13Kernel_traitsIf6__halfS2_S2_fjLj3072ELj1ELj1ELj4ELj16ENS_18Kernel_traits_baseILj3072EfS2_S2_S2_fjLj128EEEEELb0ELb0ELb0EEEvNS_9FwdParamsE --------------------------
	.section	.nv.info._ZN10layer_norm31ln_parallel_residual_fwd_kernelINS_13Kernel_traitsIf6__halfS2_S2_fjLj3072ELj1ELj1ELj4ELj16ENS_18Kernel_traits_baseILj3072EfS2_S2_S2_fjLj128EEEEELb0ELb0ELb0EEEvNS_9FwdParamsE,"",@"SHT_CUDA_INFO"
	.sectionflags	@""
	.align	4


	//----- nvinfo : EIATTR_CUDA_API_VERSION
	.align		4
        /*0000*/ 	.byte	0x04, 0x37
        /*0002*/ 	.short	(.L_1210 - .L_1209)
.L_1209:
        /*0004*/ 	.word	0x00000082


	//----- nvinfo : EIATTR_KPARAM_INFO
	.align		4
.L_1210:
        /*0008*/ 	.byte	0x04, 0x17
        /*000a*/ 	.short	(.L_1212 - .L_1211)
.L_1211:
        /*000c*/ 	.word	0x00000000
        /*0010*/ 	.short	0x0000
        /*0012*/ 	.short	0x0000
        /*0014*/ 	.byte	0x00, 0xf0, 0xa1, 0x03


	//----- nvinfo : EIATTR_SPARSE_MMA_MASK
	.align		4
.L_1212:
        /*0018*/ 	.byte	0x03, 0x50
        /*001a*/ 	.short	0x0000


	//----- nvinfo : EIATTR_MAXREG_COUNT
	.align		4
        /*001c*/ 	.byte	0x03, 0x1b
        /*001e*/ 	.short	0x00ff


	//----- nvinfo : EIATTR_NUM_BARRIERS
	.align		4
        /*0020*/ 	.byte	0x02, 0x4c
        /*0022*/ 	.byte	0x01
	.zero		1


	//----- nvinfo : EIATTR_MERCURY_ISA_VERSION
	.align		4
        /*0024*/ 	.byte	0x03, 0x5f
        /*0026*/ 	.short	0x0101


	//----- nvinfo : EIATTR_COOP_GROUP_MASK_REGIDS
	.align		4
        /*0028*/ 	.byte	0x04, 0x29
        /*002a*/ 	.short	(.L_1214 - .L_1213)


	//   ....[0]....
.L_1213:
        /*002c*/ 	.word	0xffffffff


	//   ....[1]....
        /*0030*/ 	.word	0xffffffff


	//   ....[2]....
        /*0034*/ 	.word	0xffffffff


	//   ....[3]....
        /*0038*/ 	.word	0xffffffff


	//   ....[4]....
        /*003c*/ 	.word	0xffffffff


	//   ....[5]....
        /*0040*/ 	.word	0xffffffff


	//   ....[6]....
        /*0044*/ 	.word	0xffffffff


	//   ....[7]....
        /*0048*/ 	.word	0xffffffff


	//   ....[8]....
        /*004c*/ 	.word	0xffffffff


	//   ....[9]....
        /*0050*/ 	.word	0xffffffff


	//   ....[10]....
        /*0054*/ 	.word	0xffffffff


	//   ....[11]....
        /*0058*/ 	.word	0xffffffff


	//   ....[12]....
        /*005c*/ 	.word	0xffffffff


	//   ....[13]....
        /*0060*/ 	.word	0xffffffff


	//   ....[14]....
        /*0064*/ 	.word	0xffffffff


	//   ....[15]....
        /*0068*/ 	.word	0xffffffff


	//   ....[16]....
        /*006c*/ 	.word	0xffffffff


	//   ....[17]....
        /*0070*/ 	.word	0xffffffff


	//   ....[18]....
        /*0074*/ 	.word	0x05000095


	//   ....[19]....
        /*0078*/ 	.word	0x05000095


	//   ....[20]....
        /*007c*/ 	.word	0x05000095


	//   ....[21]....
        /*0080*/ 	.word	0x05000095


	//   ....[22]....
        /*0084*/ 	.word	0x05000095


	//   ....[23]....
        /*0088*/ 	.word	0x05000095


	//   ....[24]....
        /*008c*/ 	.word	0x05000095


	//   ....[25]....
        /*0090*/ 	.word	0x05000095


	//   ....[26]....
        /*0094*/ 	.word	0x05000095


	//   ....[27]....
        /*0098*/ 	.word	0x05000095


	//----- nvinfo : EIATTR_COOP_GROUP_INSTR_OFFSETS
	.align		4
.L_1214:
        /*009c*/ 	.byte	0x04, 0x28
        /*009e*/ 	.short	(.L_1216 - .L_1215)


	//   ....[0]....
.L_1215:
        /*00a0*/ 	.word	0x00002ad0


	//   ....[1]....
        /*00a4*/ 	.word	0x00002af0


	//   ....[2]....
        /*00a8*/ 	.word	0x00002b10


	//   ....[3]....
        /*00ac*/ 	.word	0x00002b30


	//   ....[4]....
        /*00b0*/ 	.word	0x00002b50


	//   ....[5]....
        /*00b4*/ 	.word	0x00002e90


	//   ....[6]....
        /*00b8*/ 	.word	0x00002eb0


	//   ....[7]....
        /*00bc*/ 	.word	0x00002ed0


	//   ....[8]....
        /*00c0*/ 	.word	0x00002ef0


	//   ....[9]....
        /*00c4*/ 	.word	0x00002f10


	//   ....[10]....
        /*00c8*/ 	.word	0x00003060


	//   ....[11]....
        /*00cc*/ 	.word	0x000030f0


	//   ....[12]....
        /*00d0*/ 	.word	0x00003160


	//   ....[13]....
        /*00d4*/ 	.word	0x00003170


	//   ....[14]....
        /*00d8*/ 	.word	0x00003200


	//   ....[15]....
        /*00dc*/ 	.word	0x00003230


	//   ....[16]....
        /*00e0*/ 	.word	0x000032d0


	//   ....[17]....
        /*00e4*/ 	.word	0x00003300


	//   ....[18]....
        /*00e8*/ 	.word	0x00003da0


	//   ....[19]....
        /*00ec*/ 	.word	0x00003e10


	//   ....[20]....
        /*00f0*/ 	.word	0x00003e80


	//   ....[21]....
        /*00f4*/ 	.word	0x00003ef0


	//   ....[22]....
        /*00f8*/ 	.word	0x00003f60


	//   ....[23]....
        /*00fc*/ 	.word	0x000042f0


	//   ....[24]....
        /*0100*/ 	.word	0x00004360


	//   ....[25]....
        /*0104*/ 	.word	0x000043d0


	//   ....[26]....
        /*0108*/ 	.word	0x00004440


	//   ....[27]....
        /*010c*/ 	.word	0x000044b0


	//----- nvinfo : EIATTR_EXIT_INSTR_OFFSETS
	.align		4
.L_1216:
        /*0110*/ 	.byte	0x04, 0x1c
        /*0112*/ 	.short	(.L_1218 - .L_1217)


	//   ....[0]....
.L_1217:
        /*0114*/ 	.word	0x00000830


	//   ....[1]....
        /*0118*/ 	.word	0x00003d40


	//----- nvinfo : EIATTR_MAX_THREADS
	.align		4
.L_1218:
        /*011c*/ 	.byte	0x04, 0x05
        /*011e*/ 	.short	(.L_1220 - .L_1219)
.L_1219:
        /*0120*/ 	.word	0x00000080
        /*0124*/ 	.word	0x00000001
        /*0128*/ 	.word	0x00000001


	//----- nvinfo : EIATTR_CRS_STACK_SIZE
	.align		4
.L_1220:
        /*012c*/ 	.byte	0x04, 0x1e
        /*012e*/ 	.short	(.L_1222 - .L_1221)
.L_1221:
        /*0130*/ 	.word	0x00000000


	//----- nvinfo : EIATTR_CBANK_PARAM_SIZE
	.align		4
.L_1222:
        /*0134*/ 	.byte	0x03, 0x19
        /*0136*/ 	.short	0x00e8


	//----- nvinfo : EIATTR_PARAM_CBANK
	.align		4
        /*0138*/ 	.byte	0x04, 0x0a
        /*013a*/ 	.short	(.L_1224 - .L_1223)
	.align		4
.L_1223:
        /*013c*/ 	.word	index@(.nv.constant0._ZN10layer_norm31ln_parallel_residual_fwd_kernelINS_13Kernel_traitsIf6__halfS2_S2_fjLj3072ELj1ELj1ELj4ELj16ENS_18Kernel_traits_baseILj3072EfS2_S2_S2_fjLj128EEEEELb0ELb0ELb0EEEvNS_9FwdParamsE)
        /*0140*/ 	.short	0x0210
        /*0142*/ 	.short	0x00e8


	//----- nvinfo : EIATTR_SW_WAR
	.align		4
.L_1224:
        /*0144*/ 	.byte	0x04, 0x36
        /*0146*/ 	.short	(.L_1226 - .L_1225)
.L_1225:
        /*0148*/ 	.word	0x00000008
.L_1226:


//--------------------- .nv.info._ZN10layer_norm31ln_parallel_residual_fwd_kernelINS_13Kernel_traitsIf6__halfS2_S2_fjLj3072ELj1ELj1ELj4ELj16ENS_18Kernel_traits_baseILj3072EfS2_S2_S2_fjLj128EEEEELb0ELb0ELb1EEEvNS_9FwdParamsE --------------------------
	.section	.nv.info._ZN10layer_norm31ln_parallel_residual_fwd_kernelINS_13Kernel_traitsIf6__halfS2_S2_fjLj3072ELj1ELj1ELj4ELj16ENS_18Kernel_traits_baseILj3072EfS2_S2_S2_fjLj128EEEEELb0ELb0ELb1EEEvNS_9FwdParamsE,"",@"SHT_CUDA_INFO"
	.sectionflags	@""
	.align	4


	//----- nvinfo : EIATTR_CUDA_API_VERSION
	.align		4
        /*0000*/ 	.byte	0x04, 0x37
        /*0002*/ 	.short	(.L_1228 - .L_1227)
.L_1227:
        /*0004*/ 	.word	0x00000082


	//----- nvinfo : EIATTR_KPARAM_INFO
	.align		4
.L_1228:
        /*0008*/ 	.byte	0x04, 0x17
        /*000a*/ 	.short	(.L_1230 - .L_1229)
.L_1229:
        /*000c*/ 	.word	0x00000000
        /*0010*/ 	.short	0x0000
        /*0012*/ 	.short	0x0000
        /*0014*/ 	.byte	0x00, 0xf0, 0xa1, 0x03


	//----- nvinfo : EIATTR_SPARSE_MMA_MASK
	.align		4
.L_1230:
        /*0018*/ 	.byte	0x03, 0x50
        /*001a*/ 	.short	0x0000


	//----- nvinfo : EIATTR_MAXREG_COUNT
	.align		4
        /*001c*/ 	.byte	0x03, 0x1b
        /*001e*/ 	.short	0x00ff


	//----- nvinfo : EIATTR_NUM_BARRIERS
	.align		4
        /*0020*/ 	.byte	0x02, 0x4c
        /*0022*/ 	.byte	0x01
	.zero		1


	//----- nvinfo : EIATTR_MERCURY_ISA_VERSION
	.align		4
        /*0024*/ 	.byte	0x03, 0x5f
        /*0026*/ 	.short	0x0101


	//----- nvinfo : EIATTR_COOP_GROUP_MASK_REGIDS
	.align		4
        /*0028*/ 	.byte	0x04, 0x29
        /*002a*/ 	.short	(.L_1232 - .L_1231)


	//   ....[0]....
.L_1231:
        /*002c*/ 	.word	0xffffffff


	//   ....[1]....
        /*0030*/ 	.word	0xffffffff


	//   ....[2]....
        /*0034*/ 	.word	0xffffffff


	//   ....[3]....
        /*0038*/ 	.word	0xffffffff


	//   ....[4]....
        /*003c*/ 	.word	0xffffffff


	//   ....[5]....
        /*0040*/ 	.word	0xffffffff


	//   ....[6]....
        /*0044*/ 	.word	0xffffffff


	//   ....[7]....
        /*0048*/ 	.word	0xffffffff


	//   ....[8]....
        /*004c*/ 	.word	0xffffffff


	//   ....[9]....
        /*0050*/ 	.word	0xffffffff


	//   ....[10]....
        /*0054*/ 	.word	0xffffffff


	//   ....[11]....
        /*0058*/ 	.word	0xffffffff


	//   ....[12]....
        /*005c*/ 	.word	0xffffffff


	//   ....[13]....
        /*0060*/ 	.word	0xffffffff


	//   ....[14]....
        /*0064*/ 	.word	0xffffffff


	//   ....[15]....
        /*0068*/ 	.word	0xffffffff


	//   ....[16]....
        /*006c*/ 	.word	0xffffffff


	//   ....[17]....
        /*0070*/ 	.word	0xffffffff


	//   ....[18]....
        /*0074*/ 	.word	0x05000088


	//   ....[19]....
        /*0078*/ 	.word	0x05000088


	//   ....[20]....
        /*007c*/ 	.word	0x05000088


	//   ....[21]....
        /*0080*/ 	.word	0x05000088


	//   ....[22]....
        /*0084*/ 	.word	0x05000088


	//   ....[23]....
        /*0088*/ 	.word	0x05000088


	//   ....[24]....
        /*008c*/ 	.word	0x05000088


	//   ....[25]....
        /*0090*/ 	.word	0x05000088


	//   ....[26]....
        /*0094*/ 	.word	0x05000088


	//   ....[27]....
        /*0098*/ 	.word	0x05000088


	//----- nvinfo : EIATTR_COOP_GROUP_INSTR_OFFSETS
	.align		4
.L_1232:
        /*009c*/ 	.byte	0x04, 0x28
        /*009e*/ 	.short	(.L_1234 - .L_1233)


	//   ....[0]....
.L_1233:
        /*00a0*/ 	.word	0x000022e0


	//   ....[1]....
        /*00a4*/ 	.word	0x00002300


	//   ....[2]....
        /*00a8*/ 	.word	0x00002320


	//   ....[3]....
        /*00ac*/ 	.word	0x00002340


	//   ....[4]....
        /*00b0*/ 	.word	0x00002360


	//   ....[5]....
        /*00b4*/ 	.word	0x00002690


	//   ....[6]....
        /*00b8*/ 	.word	0x000026b0


	//   ....[7]....
        /*00bc*/ 	.word	0x000026d0


	//   ....[8]....
        /*00c0*/ 	.word	0x000026f0


	//   ....[9]....
        /*00c4*/ 	.word	0x00002710


	//   ....[10]....
        /*00c8*/ 	.word	0x00002860


	//   ....[11]....
        /*00cc*/ 	.word	0x000028b0


	//   ....[12]....
        /*00d0*/ 	.word	0x000028d0


	//   ....[13]....
        /*00d4*/ 	.word	0x000028e0


	//   ....[14]....
        /*00d8*/ 	.word	0x00002960


	//   ....[15]....
        /*00dc*/ 	.word	0x000029c0


	//   ....[16]....
        /*00e0*/ 	.word	0x00002a70


	//   ....[17]....
        /*00e4*/ 	.word	0x00002a90


	//   ....[18]....
        /*00e8*/ 	.word	0x00003500


	//   ....[19]....
        /*00ec*/ 	.word	0x00003570


	//   ....[20]....
        /*00f0*/ 	.word	0x000035e0


	//   ....[21]....
        /*00f4*/ 	.word	0x00003650


	//   ....[22]....
        /*00f8*/ 	.word	0x000036c0


	//   ....[23]....
        /*00fc*/ 	.word	0x00003a40


	//   ....[24]....
        /*0100*/ 	.word	0x00003ab0


	//   ....[25]....
        /*0104*/ 	.word	0x00003b20


	//   ....[26]....
        /*0108*/ 	.word	0x00003b90


	//   ....[27]....
        /*010c*/ 	.word	0x00003c00


	//----- nvinfo : EIATTR_EXIT_INSTR_OFFSETS
	.align		4
.L_1234:
        /*0110*/ 	.byte	0x04, 0x1c
        /*0112*/ 	.short	(.L_1236 - .L_1235)


	//   ....[0]....
.L_1235:
        /*0114*/ 	.word	0x00000440


	//   ....[1]....
        /*0118*/ 	.word	0x000034a0


	//----- nvinfo : EIATTR_MAX_THREADS
	.align		4
.L_1236:
        /*011c*/ 	.byte	0x04, 0x05
        /*011e*/ 	.short	(.L_1238 - .L_1237)
.L_1237:
        /*0120*/ 	.word	0x00000080
        /*0124*/ 	.word	0x00000001
        /*0128*/ 	.word	0x00000001


	//----- nvinfo : EIATTR_CRS_STACK_SIZE
	.align		4
.L_1238:
        /*012c*/ 	.byte	0x04, 0x1e
        /*012e*/ 	.short	(.L_1240 - .L_1239)
.L_1239:
        /*0130*/ 	.word	0x00000000


	//----- nvinfo : EIATTR_CBANK_PARAM_SIZE
	.align		4
.L_1240:
        /*0134*/ 	.byte	0x03, 0x19
        /*0136*/ 	.short	0x00e8


	//----- nvinfo : EIATTR_PARAM_CBANK
	.align		4
        /*0138*/ 	.byte	0x04, 0x0a
        /*013a*/ 	.short	(.L_1242 - .L_1241)
	.align		4
.L_1241:
        /*013c*/ 	.word	index@(.nv.constant0._ZN10layer_norm31ln_parallel_residual_fwd_kernelINS_13Kernel_traitsIf6__halfS2_S2_fjLj3072ELj1ELj1ELj4ELj16ENS_18Kernel_traits_baseILj3072EfS2_S2_S2_fjLj128EEEEELb0ELb0ELb1EEEvNS_9FwdParamsE)
        /*0140*/ 	.short	0x0210
        /*0142*/ 	.short	0x00e8


	//----- nvinfo : EIATTR_SW_WAR
	.align		4
.L_1242:
        /*0144*/ 	.byte	0x04, 0x36
        /*0146*/ 	.short	(.L_1244 - .L_1243)
.L_1243:
        /*0148*/ 	.word	0x00000008
.L_1244:


//--------------------- .nv.info._ZN10layer_norm31ln_parallel_residual_fwd_kernelINS_13Kernel_traitsIf6__halfS2_S2_fjLj3072ELj1ELj1ELj4ELj16ENS_18Kernel_traits_baseILj3072EfS2_S2_S2_fjLj128EEEEELb0ELb1ELb0EEEvNS_9FwdParamsE --------------------------
	.section	.nv.info._ZN10layer_norm31ln_parallel_residual_fwd_kernelINS_13Kernel_traitsIf6__halfS2_S2_fjLj3072ELj1ELj1ELj4ELj16ENS_18Kernel_traits_baseILj3072EfS2_S2_S2_fjLj128EEEEELb0ELb1ELb0EEEvNS_9FwdParamsE,"",@"SHT_CUDA_INFO"
	.sectionflags	@""
	.align	4


	//----- nvinfo : EIATTR_CUDA_API_VERSION
	.align		4
        /*0000*/ 	.byte	0x04, 0x37
        /*0002*/ 	.short	(.L_1246 - .L_1245)
.L_1245:
        /*0004*/ 	.word	0x00000082


	//----- nvinfo : EIATTR_KPARAM_INFO
	.align		4
.L_1246:
        /*0008*/ 	.byte	0x04, 0x17
        /*000a*/ 	.short	(.L_1248 - .L_1247)
.L_1247:
        /*000c*/ 	.word	0x00000000
        /*0010*/ 	.short	0x0000
        /*0012*/ 	.short	0x0000
        /*0014*/ 	.byte	0x00, 0xf0, 0xa1, 0x03


	//----- nvinfo : EIATTR_SPARSE_MMA_MASK
	.align		4
.L_1248:
        /*0018*/ 	.byte	0x03, 0x50
        /*001a*/ 	.short	0x0000


	//----- nvinfo : EIATTR_MAXREG_COUNT
	.align		4
        /*001c*/ 	.byte	0x03, 0x1b
        /*001e*/ 	.short	0x00ff


	//----- nvinfo : EIATTR_NUM_BARRIERS
	.align		4
        /*0020*/ 	.byte	0x02, 0x4c
        /*0022*/ 	.byte	0x01
	.zero		1


	//----- nvinfo : EIATTR_MERCURY_ISA_VERSION
	.align		4
        /*0024*/ 	.byte	0x03, 0x5f
        /*0026*/ 	.short	0x0101


	//----- nvinfo : EIATTR_COOP_GROUP_MASK_REGIDS
	.align		4
        /*0028*/ 	.byte	0x04, 0x29
        /*002a*/ 	.short	(.L_1250 - .L_1249)


	//   ....[0]....
.L_1249:
        /*002c*/ 	.word	0xffffffff


	//   ....[1]....
        /*0030*/ 	.word	0xffffffff


	//   ....[2]....
        /*0034*/ 	.word	0xffffffff


	//   ....[3]....
        /*0038*/ 	.word	0xffffffff


	//   ....[4]....
        /*003c*/ 	.word	0xffffffff


	//   ....[5]....
        /*0040*/ 	.word	0xffffffff


	//   ....[6]....
        /*0044*/ 	.word	0xffffffff


	//   ....[7]....
        /*0048*/ 	.word	0xffffffff


	//   ....[8]....
        /*004c*/ 	.word	0xffffffff


	//   ....[9]....
        /*0050*/ 	.word	0xffffffff


	//   ....[10]....
        /*0054*/ 	.word	0xffffffff


	//   ....[11]....
        /*0058*/ 	.word	0xffffffff


	//   ....[12]....
        /*005c*/ 	.word	0xffffffff


	//   ....[13]....
        /*0060*/ 	.word	0xffffffff


	//   ....[14]....
        /*0064*/ 	.word	0xffffffff


	//   ....[15]....
        /*0068*/ 	.word	0xffffffff


	//   ....[16]....
        /*006c*/ 	.word	0xffffffff


	//   ....[17]....
        /*0070*/ 	.word	0xffffffff


	//   ....[18]....
        /*0074*/ 	.word	0x05000056


	//   ....[19]....
        /*0078*/ 	.word	0x05000056


	//   ....[20]....
        /*007c*/ 	.word	0x05000056


	//   ....[21]....
        /*0080*/ 	.word	0x05000056


	//   ....[22]....
        /*0084*/ 	.word	0x05000056


	//   ....[23]....
        /*0088*/ 	.word	0x05000056


	//   ....[24]....
        /*008c*/ 	.word	0x05000056


	//   ....[25]....
        /*0090*/ 	.word	0x05000056


	//   ....[26]....
        /*0094*/ 	.word	0x05000056


	//   ....[27]....
        /*0098*/ 	.word	0x05000056


	//----- nvinfo : EIATTR_COOP_GROUP_INSTR_OFFSETS
	.align		4
.L_1250:
        /*009c*/ 	.byte	0x04, 0x28
        /*009e*/ 	.short	(.L_1252 - .L_1251)


	//   ....[0]....
.L_1251:
        /*00a0*/ 	.word	0x00002560


	//   ....[1]....
        /*00a4*/ 	.word	0x00002580


	//   ....[2]....
        /*00a8*/ 	.word	0x000025a0


	//   ....[3]....
        /*00ac*/ 	.word	0x000025c0


	//   ....[4]....
        /*00b0*/ 	.word	0x000025e0


	//   ....[5]....
        /*00b4*/ 	.word	0x00002920


	//   ....[6]....
        /*00b8*/ 	.word	0x00002940


	//   ....[7]....
        /*00bc*/ 	.word	0x00002960


	//   ....[8]....
        /*00c0*/ 	.word	0x00002980


	//   ....[9]....
        /*00c4*/ 	.word	0x000029a0


	//   ....[10]....
        /*00c8*/ 	.word	0x00002b40


	//   ....[11]....
        /*00cc*/ 	.word	0x00002b90


	//   ....[12]....
        /*00d0*/ 	.word	0x00002bb0


	//   ....[13]....
        /*00d4*/ 	.word	0x00002bc0


	//   ....[14]....
        /*00d8*/ 	.word	0x00002c80


	//   ....[15]....
        /*00dc*/ 	.word	0x00002cb0


	//   ....[16]....
        /*00e0*/ 	.word	0x00002d50


	//   ....[17]....
        /*00e4*/ 	.word	0x00002d80


	//   ....[18]....
        /*00e8*/ 	.word	0x00003560


	//   ....[19]....
        /*00ec*/ 	.word	0x000035d0


	//   ....[20]....
        /*00f0*/ 	.word	0x00003640


	//   ....[21]....
        /*00f4*/ 	.word	0x000036b0


	//   ....[22]....
        /*00f8*/ 	.word	0x00003720


	//   ....[23]....
        /*00fc*/ 	.word	0x00003aa0


	//   ....[24]....
        /*0100*/ 	.word	0x00003b10


	//   ....[25]....
        /*0104*/ 	.word	0x00003b80


	//   ....[26]....
        /*0108*/ 	.word	0x00003bf0


	//   ....[27]....
        /*010c*/ 	.word	0x00003c60


	//----- nvinfo : EIATTR_EXIT_INSTR_OFFSETS
	.align		4
.L_1252:
        /*0110*/ 	.byte	0x04, 0x1c
        /*0112*/ 	.short	(.L_1254 - .L_1253)


	//   ....[0]....
.L_1253:
        /*0114*/ 	.word	0x000004e0


	//   ....[1]....
        /*0118*/ 	.word	0x00003500


	//----- nvinfo : EIATTR_MAX_THREADS
	.align		4
.L_1254:
        /*011c*/ 	.byte	0x04, 0x05
        /*011e*/ 	.short	(.L_1256 - .L_1255)
.L_1255:
        /*0120*/ 	.word	0x00000080
        /*0124*/ 	.word	0x00000001
        /*0128*/ 	.word	0x00000001


	//----- nvinfo : EIATTR_CRS_STACK_SIZE
	.align		4
.L_1256:
        /*012c*/ 	.byte	0x04, 0x1e
        /*012e*/ 	.short	(.L_1258 - .L_1257)
.L_1257:
        /*0130*/ 	.word	0x00000000


	//----- nvinfo : EIATTR_CBANK_PARAM_SIZE
	.align		4
.L_1258:
        /*0134*/ 	.byte	0x03, 0x19
        /*0136*/ 	.short	0x00e8


	//----- nvinfo : EIATTR_PARAM_CBANK
	.align		4
        /*0138*/ 	.byte	0x04, 0x0a
        /*013a*/ 	.short	(.L_1260 - .L_1259)
	.align		4
.L_1259:
        /*013c*/ 	.word	index@(.nv.constant0._ZN10layer_norm31ln_parallel_residual_fwd_kernelINS_13Kernel_traitsIf6__halfS2_S2_fjLj3072ELj1ELj1ELj4ELj16ENS_18Kernel_traits_baseILj3072EfS2_S2_S2_fjLj128EEEEELb0ELb1ELb0EEEvNS_9FwdParamsE)
        /*0140*/ 	.short	0x0210
        /*0142*/ 	.short	0x00e8


	//----- nvinfo : EIATTR_SW_WAR
	.align		4
.L_1260:
        /*0144*/ 	.byte	0x04, 0x36
        /*0146*/ 	.short	(.L_1262 - .L_1261)
.L_1261:
        /*0148*/ 	.word	0x00000008
.L_1262:


//--------------------- .nv.info._ZN10layer_norm31ln_parallel_residual_fwd_kernelINS_13Kernel_traitsIf6__halfS2_S2_fjLj3072ELj1ELj1ELj4ELj16ENS_18Kernel_traits_baseILj3072EfS2_S2_S2_fjLj128EEEEELb0ELb1ELb1EEEvNS_9FwdParamsE --------------------------
	.section	.nv.info._ZN10layer_norm31ln_parallel_residual_fwd_kernelINS_13Kernel_traitsIf6__halfS2_S2_fjLj3072ELj1ELj1ELj4ELj16ENS_18Kernel_traits_baseILj3072EfS2_S2_S2_fjLj128EEEEELb0ELb1ELb1EEEvNS_9FwdParamsE,"",@"SHT_CUDA_INFO"
	.sectionflags	@""
	.align	4


	//----- nvinfo : EIATTR_CUDA_API_VERSION
	.align		4
        /*0000*/ 	.byte	0x04, 0x37
        /*0002*/ 	.short	(.L_1264 - .L_1263)
.L_1263:
        /*0004*/ 	.word	0x00000082


	//----- nvinfo : EIATTR_KPARAM_INFO
	.align		4
.L_1264:
        /*0008*/ 	.byte	0x04, 0x17
        /*000a*/ 	.short	(.L_1266 - .L_1265)
.L_1265:
        /*000c*/ 	.word	0x00000000
        /*0010*/ 	.short	0x0000
        /*0012*/ 	.short	0x0000
        /*0014*/ 	.byte	0x00, 0xf0, 0xa1, 0x03


	//----- nvinfo : EIATTR_SPARSE_MMA_MASK
	.align		4
.L_1266:
        /*0018*/ 	.byte	0x03, 0x50
        /*001a*/ 	.short	0x0000


	//----- nvinfo : EIATTR_MAXREG_COUNT
	.align		4
        /*001c*/ 	.byte	0x03, 0x1b
        /*001e*/ 	.short	0x00ff


	//----- nvinfo : EIATTR_NUM_BARRIERS
	.align		4
        /*0020*/ 	.byte	0x02, 0x4c
        /*0022*/ 	.byte	0x01
	.zero		1


	//----- nvinfo : EIATTR_MERCURY_ISA_VERSION
	.align		4
        /*0024*/ 	.byte	0x03, 0x5f
        /*0026*/ 	.short	0x0101


	//----- nvinfo : EIATTR_COOP_GROUP_MASK_REGIDS
	.align		4
        /*0028*/ 	.byte	0x04, 0x29
        /*002a*/ 	.short	(.L_1268 - .L_1267)


	//   ....[0]....
.L_1267:
        /*002c*/ 	.word	0xffffffff


	//   ....[1]....
        /*0030*/ 	.word	0xffffffff


	//   ....[2]....
        /*0034*/ 	.word	0xffffffff


	//   ....[3]....
        /*0038*/ 	.word	0xffffffff


	//   ....[4]....
        /*003c*/ 	.word	0xffffffff


	//   ....[5]....
        /*0040*/ 	.word	0xffffffff


	//   ....[6]....
        /*0044*/ 	.word	0xffffffff


	//   ....[7]....
        /*0048*/ 	.word	0xffffffff


	//   ....[8]....
        /*004c*/ 	.word	0xffffffff


	//   ....[9]....
        /*0050*/ 	.word	0xffffffff


	//   ....[10]....
        /*0054*/ 	.word	0xffffffff


	//   ....[11]....
        /*0058*/ 	.word	0xffffffff


	//   ....[12]....
        /*005c*/ 	.word	0xffffffff


	//   ....[13]....
        /*0060*/ 	.word	0xffffffff


	//   ....[14]....
        /*0064*/ 	.word	0xffffffff


	//   ....[15]....
        /*0068*/ 	.word	0xffffffff


	//   ....[16]....
        /*006c*/ 	.word	0xffffffff


	//   ....[17]....
        /*0070*/ 	.word	0xffffffff


	//   ....[18]....
        /*0074*/ 	.word	0x0500004c


	//   ....[19]....
        /*0078*/ 	.word	0x0500004c


	//   ....[20]....
        /*007c*/ 	.word	0x0500004c


	//   ....[21]....
        /*0080*/ 	.word	0x0500004c


	//   ....[22]....
        /*0084*/ 	.word	0x0500004c


	//   ....[23]....
        /*0088*/ 	.word	0x0500004c


	//   ....[24]....
        /*008c*/ 	.word	0x0500004c


	//   ....[25]....
        /*0090*/ 	.word	0x0500004c


	//   ....[26]....
        /*0094*/ 	.word	0x0500004c


	//   ....[27]....
        /*0098*/ 	.word	0x0500004c


	//----- nvinfo : EIATTR_COOP_GROUP_INSTR_OFFSETS
	.align		4
.L_1268:
        /*009c*/ 	.byte	0x04, 0x28
        /*009e*/ 	.short	(.L_1270 - .L_1269)


	//   ....[0]....
.L_1269:
        /*00a0*/ 	.word	0x00002050


	//   ....[1]....
        /*00a4*/ 	.word	0x00002070


	//   ....[2]....
        /*00a8*/ 	.word	0x00002090


	//   ....[3]....
        /*00ac*/ 	.word	0x000020b0


	//   ....[4]....
        /*00b0*/ 	.word	0x000020d0


	//   ....[5]....
        /*00b4*/ 	.word	0x00002400


	//   ....[6]....
        /*00b8*/ 	.word	0x00002420


	//   ....[7]....
        /*00bc*/ 	.word	0x00002440


	//   ....[8]....
        /*00c0*/ 	.word	0x00002460


	//   ....[9]....
        /*00c4*/ 	.word	0x00002480


	//   ....[10]....
        /*00c8*/ 	.word	0x000025e0


	//   ....[11]....
        /*00cc*/ 	.word	0x00002630


	//   ....[12]....
        /*00d0*/ 	.word	0x00002660


	//   ....[13]....
        /*00d4*/ 	.word	0x00002670


	//   ....[14]....
        /*00d8*/ 	.word	0x00002730


	//   ....[15]....
        /*00dc*/ 	.word	0x00002760


	//   ....[16]....
        /*00e0*/ 	.word	0x00002800


	//   ....[17]....
        /*00e4*/ 	.word	0x00002820


	//   ....[18]....
        /*00e8*/ 	.word	0x00002f40


	//   ....[19]....
        /*00ec*/ 	.word	0x00002fb0


	//   ....[20]....
        /*00f0*/ 	.word	0x00003020


	//   ....[21]....
        /*00f4*/ 	.word	0x00003090


	//   ....[22]....
        /*00f8*/ 	.word	0x00003100


	//   ....[23]....
        /*00fc*/ 	.word	0x00003470


	//   ....[24]....
        /*0100*/ 	.word	0x000034e0


	//   ....[25]....
        /*0104*/ 	.word	0x00003550


	//   ....[26]....
        /*0108*/ 	.word	0x000035c0


	//   ....[27]....
        /*010c*/ 	.word	0x00003630


	//----- nvinfo : EIATTR_EXIT_INSTR_OFFSETS
	.align		4
.L_1270:
        /*0110*/ 	.byte	0x04, 0x1c
        /*0112*/ 	.short	(.L_1272 - .L_1271)


	//   ....[0]....
.L_1271:
        /*0114*/ 	.word	0x00000270


	//   ....[1]....
        /*0118*/ 	.word	0x00002ee0


	//----- nvinfo : EIATTR_MAX_THREADS
	.align		4
.L_1272:
        /*011c*/ 	.byte	0x04, 0x05
        /*011e*/ 	.short	(.L_1274 - .L_1273)
.L_1273:
        /*0120*/ 	.word	0x00000080
        /*0124*/ 	.word	0x00000001
        /*0128*/ 	.word	0x00000001


	//----- nvinfo : EIATTR_CRS_STACK_SIZE
	.align		4
.L_1274:
        /*012c*/ 	.byte	0x04, 0x1e
        /*012e*/ 	.short	(.L_1276 - .L_1275)
.L_1275:
        /*0130*/ 	.word	0x00000000


	//----- nvinfo : EIATTR_CBANK_PARAM_SIZE
	.align		4
.L_1276:
        /*0134*/ 	.byte	0x03, 0x19
        /*0136*/ 	.short	0x00e8


	//----- nvinfo : EIATTR_PARAM_CBANK
	.align		4
        /*0138*/ 	.byte	0x04, 0x0a
        /*013a*/ 	.short	(.L_1278 - .L_1277)
	.align		4
.L_1277:
        /*013c*/ 	.word	index@(.nv.constant0._ZN10layer_norm31ln_parallel_residual_fwd_kernelINS_13Kernel_traitsIf6__halfS2_S2_fjLj3072ELj1ELj1ELj4ELj16ENS_18Kernel_traits_baseILj3072EfS2_S2_S2_fjLj128EEEEELb0ELb1ELb1EEEvNS_9FwdParamsE)
        /*0140*/ 	.short	0x0210
        /*0142*/ 	.short	0x00e8


	//----- nvinfo : EIATTR_SW_WAR
	.align		4
.L_1278:
        /*0144*/ 	.byte	0x04, 0x36
        /*0146*/ 	.short	(.L_1280 - .L_1279)
.L_1279:
        /*0148*/ 	.word	0x00000008
.L_1280:


//--------------------- .nv.info._ZN10layer_norm31ln_parallel_residual_fwd_kernelINS_13Kernel_traitsIf6__halfS2_S2_fjLj3072ELj1ELj1ELj4ELj16ENS_18Kernel_traits_baseILj3072EfS2_S2_S2_fjLj128EEEEELb1ELb0ELb0EEEvNS_9FwdParamsE --------------------------
	.section	.nv.info._ZN10layer_norm31ln_parallel_residual_fwd_kernelINS_13Kernel_traitsIf6__halfS2_S2_fjLj3072ELj1ELj1ELj4ELj16ENS_18Kernel_traits_baseILj3072EfS2_S2_S2_fjLj128EEEEELb1ELb0ELb0EEEvNS_9FwdParamsE,"",@"SHT_CUDA_INFO"
	.sectionflags	@""
	.align	4


	//----- nvinfo : EIATTR_CUDA_API_VERSION
	.align		4
        /*0000*/ 	.byte	0x04, 0x37
        /*0002*/ 	.short	(.L_1282 - .L_1281)
.L_1281:
        /*0004*/ 	.word	0x00000082


	//----- nvinfo : EIATTR_KPARAM_INFO
	.align		4
.L_1282:
        /*0008*/ 	.byte	0x04, 0x17
        /*000a*/ 	.short	(.L_1284 - .L_1283)
.L_1283:
        /*000c*/ 	.word	0x00000000
        /*0010*/ 	.short	0x0000
        /*0012*/ 	.short	0x0000
        /*0014*/ 	.byte	0x00, 0xf0, 0xa1, 0x03


	//----- nvinfo : EIATTR_SPARSE_MMA_MASK
	.align		4
.L_1284:
        /*0018*/ 	.byte	0x03, 0x50
        /*001a*/ 	.short	0x0000


	//----- nvinfo : EIATTR_MAXREG_COUNT
	.align		4
        /*001c*/ 	.byte	0x03, 0x1b
        /*001e*/ 	.short	0x00ff


	//----- nvinfo : EIATTR_NUM_BARRIERS
	.align		4
        /*0020*/ 	.byte	0x02, 0x4c
        /*0022*/ 	.byte	0x01
	.zero		1


	//----- nvinfo : EIATTR_MERCURY_ISA_VERSION
	.align		4
        /*0024*/ 	.byte	0x03, 0x5f
        /*0026*/ 	.short	0x0101


	//----- nvinfo : EIATTR_COOP_GROUP_MASK_REGIDS
	.align		4
        /*0028*/ 	.byte	0x04, 0x29
        /*002a*/ 	.short	(.L_1286 - .L_1285)


	//   ....[0]....
.L_1285:
        /*002c*/ 	.word	0xffffffff


	//   ....[1]....
        /*0030*/ 	.word	0xffffffff


	//   ....[2]....
        /*0034*/ 	.word	0xffffffff


	//   ....[3]....
        /*0038*/ 	.word	0xffffffff


	//   ....[4]....
        /*003c*/ 	.word	0xffffffff


	//   ....[5]....
        /*0040*/ 	.word	0xffffffff


	//   ....[6]....
        /*0044*/ 	.word	0xffffffff


	//   ....[7]....
        /*0048*/ 	.word	0xffffffff


	//   ....[8]....
        /*004c*/ 	.word	0xffffffff


	//   ....[9]....
        /*0050*/ 	.word	0xffffffff


	//   ....[10]....
        /*0054*/ 	.word	0xffffffff


	//   ....[11]....
        /*0058*/ 	.word	0xffffffff


	//   ....[12]....
        /*005c*/ 	.word	0xffffffff


	//   ....[13]....
        /*0060*/ 	.word	0xffffffff


	//   ....[14]....
        /*0064*/ 	.word	0xffffffff


	//   ....[15]....
        /*0068*/ 	.word	0xffffffff


	//   ....[16]....
        /*006c*/ 	.word	0xffffffff


	//   ....[17]....
        /*0070*/ 	.word	0xffffffff


	//   ....[18]....
        /*0074*/ 	.word	0x05000074


	//   ....[19]....
        /*0078*/ 	.word	0x05000074


	//   ....[20]....
        /*007c*/ 	.word	0x05000074


	//   ....[21]....
        /*0080*/ 	.word	0x05000074


	//   ....[22]....
        /*0084*/ 	.word	0x05000074


	//   ....[23]....
        /*0088*/ 	.word	0x05000074


	//   ....[24]....
        /*008c*/ 	.word	0x05000074


	//   ....[25]....
        /*0090*/ 	.word	0x05000074


	//   ....[26]....
        /*0094*/ 	.word	0x05000074


	//   ....[27]....
        /*0098*/ 	.word	0x05000074


	//----- nvinfo : EIATTR_COOP_GROUP_INSTR_OFFSETS
	.align		4
.L_1286:
        /*009c*/ 	.byte	0x04, 0x28
        /*009e*/ 	.short	(.L_1288 - .L_1287)


	//   ....[0]....
.L_1287:
        /*00a0*/ 	.word	0x00012870


	//   ....[1]....
        /*00a4*/ 	.word	0x00012890


	//   ....[2]....
        /*00a8*/ 	.word	0x000128b0


	//   ....[3]....
        /*00ac*/ 	.word	0x000128d0


	//   ....[4]....
        /*00b0*/ 	.word	0x000128f0


	//   ....[5]....
        /*00b4*/ 	.word	0x00012c30


	//   ....[6]....
        /*00b8*/ 	.word	0x00012c50


	//   ....[7]....
        /*00bc*/ 	.word	0x00012c70


	//   ....[8]....
        /*00c0*/ 	.word	0x00012c90


	//   ....[9]....
        /*00c4*/ 	.word	0x00012cb0


	//   ....[10]....
        /*00c8*/ 	.word	0x00012e40


	//   ....[11]....
        /*00cc*/ 	.word	0x00012e90


	//   ....[12]....
        /*00d0*/ 	.word	0x00012eb0


	//   ....[13]....
        /*00d4*/ 	.word	0x00012ec0


	//   ....[14]....
        /*00d8*/ 	.word	0x00012f90


	//   ....[15]....
        /*00dc*/ 	.word	0x00012fc0


	//   ....[16]....
        /*00e0*/ 	.word	0x00013070


	//   ....[17]....
        /*00e4*/ 	.word	0x000130a0


	//   ....[18]....
        /*00e8*/ 	.word	0x00013b40


	//   ....[19]....
        /*00ec*/ 	.word	0x00013bb0


	//   ....[20]....
        /*00f0*/ 	.word	0x00013c20


	//   ....[21]....
        /*00f4*/ 	.word	0x00013c90


	//   ....[22]....
        /*00f8*/ 	.word	0x00013d00


	//   ....[23]....
        /*00fc*/ 	.word	0x00014090


	//   ....[24]....
        /*0100*/ 	.word	0x00014100


	//   ....[25]....
        /*0104*/ 	.word	0x00014170


	//   ....[26]....
        /*0108*/ 	.word	0x000141e0


	//   ....[27]....
        /*010c*/ 	.word	0x00014250


	//----- nvinfo : EIATTR_EXIT_INSTR_OFFSETS
	.align		4
.L_1288:
        /*0110*/ 	.byte	0x04, 0x1c
        /*0112*/ 	.short	(.L_1290 - .L_1289)


	//   ....[0]....
.L_1289:
        /*0114*/ 	.word	0x00000c70


	//   ....[1]....
        /*0118*/ 	.word	0x00013ae0


	//----- nvinfo : EIATTR_MAX_THREADS
	.align		4
.L_1290:
        /*011c*/ 	.byte	0x04, 0x05
        /*011e*/ 	.short	(.L_1292 - .L_1291)
.L_1291:
        /*0120*/ 	.word	0x00000080
        /*0124*/ 	.word	0x00000001
        /*0128*/ 	.word	0x00000001


	//----- nvinfo : EIATTR_CRS_STACK_SIZE
	.align		4
.L_1292:
        /*012c*/ 	.byte	0x04, 0x1e
        /*012e*/ 	.short	(.L_1294 - .L_1293)
.L_1293:
        /*0130*/ 	.word	0x00000000


	//----- nvinfo : EIATTR_CBANK_PARAM_SIZE
	.align		4
.L_1294:
        /*0134*/ 	.byte	0x03, 0x19
        /*0136*/ 	.short	0x00e8


	//----- nvinfo : EIATTR_PARAM_CBANK
	.align		4
        /*0138*/ 	.byte	0x04, 0x0a
        /*013a*/ 	.short	(.L_1296 - .L_1295)
	.align		4
.L_1295:
        /*013c*/ 	.word	index@(.nv.constant0._ZN10layer_norm31ln_parallel_residual_fwd_kernelINS_13Kernel_traitsIf6__halfS2_S2_fjLj3072ELj1ELj1ELj4ELj16ENS_18Kernel_traits_baseILj3072EfS2_S2_S2_fjLj128EEEEELb1ELb0ELb0EEEvNS_9FwdParamsE)
        /*0140*/ 	.short	0x0210
        /*0142*/ 	.short	0x00e8


	//----- nvinfo : EIATTR_SW_WAR
	.align		4
.L_1296:
        /*0144*/ 	.byte	0x04, 0x36
        /*0146*/ 	.short	(.L_1298 - .L_1297)
.L_1297:
        /*0148*/ 	.word	0x00000008
.L_1298:


//--------------------- .nv.info._ZN10layer_norm31ln_parallel_residual_fwd_kernelINS_13Kernel_traitsIf6__halfS2_S2_fjLj3072ELj1ELj1ELj4ELj16ENS_18Kernel_traits_baseILj3072EfS2_S2_S2_fjLj128EEEEELb1ELb0ELb1EEEvNS_9FwdParamsE --------------------------
	.section	.nv.info._ZN10layer_norm31ln_parallel_residual_fwd_kernelINS_13Kernel_traitsIf6__halfS2_S2_fjLj3072ELj1ELj1ELj4ELj16ENS_18Kernel_traits_baseILj3072EfS2_S2_S2_fjLj128EEEEELb1ELb0ELb1EEEvNS_9FwdParamsE,"",@"SHT_CUDA_INFO"
	.sectionflags	@""
	.align	4


	//----- nvinfo : EIATTR_CUDA_API_VERSION
	.align		4
        /*0000*/ 	.byte	0x04, 0x37
        /*0002*/ 	.short	(.L_1300 - .L_1299)
.L_1299:
        /*0004*/ 	.word	0x00000082


	//----- nvinfo : EIATTR_KPARAM_INFO
	.align		4
.L_1300:
        /*0008*/ 	.byte	0x04, 0x17
        /*000a*/ 	.short	(.L_1302 - .L_1301)
.L_1301:
        /*000c*/ 	.word	0x00000000
        /*0010*/ 	.short	0x0000
        /*0012*/ 	.short	0x0000
        /*0014*/ 	.byte	0x00, 0xf0, 0xa1, 0x03


	//----- nvinfo : EIATTR_SPARSE_MMA_MASK
	.align		4
.L_1302:
        /*0018*/ 	.byte	0x03, 0x50
        /*001a*/ 	.short	0x0000


	//----- nvinfo : EIATTR_MAXREG_COUNT
	.align		4
        /*001c*/ 	.byte	0x03, 0x1b
        /*001e*/ 	.short	0x00ff


	//----- nvinfo : EIATTR_NUM_BARRIERS
	.align		4
        /*0020*/ 	.byte	0x02, 0x4c
        /*0022*/ 	.byte	0x01
	.zero		1


	//----- nvinfo : EIATTR_MERCURY_ISA_VERSION
	.align		4
        /*0024*/ 	.byte	0x03, 0x5f
        /*0026*/ 	.short	0x0101


	//----- nvinfo : EIATTR_COOP_GROUP_MASK_REGIDS
	.align		4
        /*0028*/ 	.byte	0x04, 0x29
        /*002a*/ 	.short	(.L_1304 - .L_1303)


	//   ....[0]....
.L_1303:
        /*002c*/ 	.word	0xffffffff


	//   ....[1]....
        /*0030*/ 	.word	0xffffffff


	//   ....[2]....
        /*0034*/ 	.word	0xffffffff


	//   ....[3]....
        /*0038*/ 	.word	0xffffffff


	//   ....[4]....
        /*003c*/ 	.word	0xffffffff


	//   ....[5]....
        /*0040*/ 	.word	0xffffffff


	//   ....[6]....
        /*0044*/ 	.word	0xffffffff


	//   ....[7]....
        /*0048*/ 	.word	0xffffffff


	//   ....[8]....
        /*004c*/ 	.word	0xffffffff


	//   ....[9]....
        /*0050*/ 	.word	0xffffffff


	//   ....[10]....
        /*0054*/ 	.word	0xffffffff


	//   ....[11]....
        /*0058*/ 	.word	0xffffffff


	//   ....[12]....
        /*005c*/ 	.word	0xffffffff


	//   ....[13]....
        /*0060*/ 	.word	0xffffffff


	//   ....[14]....
        /*0064*/ 	.word	0xffffffff


	//   ....[15]....
        /*0068*/ 	.word	0xffffffff


	//   ....[16]....
        /*006c*/ 	.word	0xffffffff


	//   ....[17]....
        /*0070*/ 	.word	0xffffffff


	//   ....[18]....
        /*0074*/ 	.word	0x0500008d


	//   ....[19]....
        /*0078*/ 	.word	0x0500008d


	//   ....[20]....
        /*007c*/ 	.word	0x0500008d


	//   ....[21]....
        /*0080*/ 	.word	0x0500008d


	//   ....[22]....
        /*0084*/ 	.word	0x0500008d


	//   ....[23]....
        /*0088*/ 	.word	0x0500008d


	//   ....[24]....
        /*008c*/ 	.word	0x0500008d


	//   ....[25]....
        /*0090*/ 	.word	0x0500008d


	//   ....[26]....
        /*0094*/ 	.word	0x0500008d


	//   ....[27]....
        /*0098*/ 	.word	0x0500008d


	//----- nvinfo : EIATTR_COOP_GROUP_INSTR_OFFSETS
	.align		4
.L_1304:
        /*009c*/ 	.byte	0x04, 0x28
        /*009e*/ 	.short	(.L_1306 - .L_1305)


	//   ....[0]....
.L_1305:
        /*00a0*/ 	.word	0x000120c0


	//   ....[1]....
        /*00a4*/ 	.word	0x000120e0


	//   ....[2]....
        /*00a8*/ 	.word	0x00012100


	//   ....[3]....
        /*00ac*/ 	.word	0x00012120


	//   ....[4]....
        /*00b0*/ 	.word	0x00012140


	//   ....[5]....
        /*00b4*/ 	.word	0x00012470


	//   ....[6]....
        /*00b8*/ 	.word	0x00012490


	//   ....[7]....
        /*00bc*/ 	.word	0x000124b0


	//   ....[8]....
        /*00c0*/ 	.word	0x000124d0


	//   ....[9]....
        /*00c4*/ 	.word	0x000124f0


	//   ....[10]....
        /*00c8*/ 	.word	0x00012660


	//   ....[11]....
        /*00cc*/ 	.word	0x000126b0


	//   ....[12]....
        /*00d0*/ 	.word	0x000126c0


	//   ....[13]....
        /*00d4*/ 	.word	0x00012760


	//   ....[14]....
        /*00d8*/ 	.word	0x00012790


	//   ....[15]....
        /*00dc*/ 	.word	0x000127a0


	//   ....[16]....
        /*00e0*/ 	.word	0x00012890


	//   ....[17]....
        /*00e4*/ 	.word	0x000128a0


	//   ....[18]....
        /*00e8*/ 	.word	0x00013300


	//   ....[19]....
        /*00ec*/ 	.word	0x00013370


	//   ....[20]....
        /*00f0*/ 	.word	0x000133e0


	//   ....[21]....
        /*00f4*/ 	.word	0x00013450


	//   ....[22]....
        /*00f8*/ 	.word	0x000134c0


	//   ....[23]....
        /*00fc*/ 	.word	0x00013850


	//   ....[24]....
        /*0100*/ 	.word	0x000138c0


	//   ....[25]....
        /*0104*/ 	.word	0x00013930


	//   ....[26]....
        /*0108*/ 	.word	0x000139a0


	//   ....[27]....
        /*010c*/ 	.word	0x00013a10


	//----- nvinfo : EIATTR_EXIT_INSTR_OFFSETS
	.align		4
.L_1306:
        /*0110*/ 	.byte	0x04, 0x1c
        /*0112*/ 	.short	(.L_1308 - .L_1307)


	//   ....[0]....
.L_1307:
        /*0114*/ 	.word	0x00000870


	//   ....[1]....
        /*0118*/ 	.word	0x000132a0


	//----- nvinfo : EIATTR_MAX_THREADS
	.align		4
.L_1308:
        /*011c*/ 	.byte	0x04, 0x05
        /*011e*/ 	.short	(.L_1310 - .L_1309)
.L_1309:
        /*0120*/ 	.word	0x00000080
        /*0124*/ 	.word	0x00000001
        /*0128*/ 	.word	0x00000001


	//----- nvinfo : EIATTR_CRS_STACK_SIZE
	.align		4
.L_1310:
        /*012c*/ 	.byte	0x04, 0x1e
        /*012e*/ 	.short	(.L_1312 - .L_1311)
.L_1311:
        /*0130*/ 	.word	0x00000000


	//----- nvinfo : EIATTR_CBANK_PARAM_SIZE
	.align		4
.L_1312:
        /*0134*/ 	.byte	0x03, 0x19
        /*0136*/ 	.short	0x00e8


	//----- nvinfo : EIATTR_PARAM_CBANK
	.align		4
        /*0138*/ 	.byte	0x04, 0x0a
        /*013a*/ 	.short	(.L_1314 - .L_1313)
	.align		4
.L_1313:
        /*013c*/ 	.word	index@(.nv.constant0._ZN10layer_norm31ln_parallel_residual_fwd_kernelINS_13Kernel_traitsIf6__halfS2_S2_fjLj3072ELj1ELj1ELj4ELj16ENS_18Kernel_traits_baseILj3072EfS2_S2_S2_fjLj128EEEEELb1ELb0ELb1EEEvNS_9FwdParamsE)
        /*0140*/ 	.short	0x0210
        /*0142*/ 	.short	0x00e8


	//----- nvinfo : EIATTR_SW_WAR
	.align		4
.L_1314:
        /*0144*/ 	.byte	0x04, 0x36
        /*0146*/ 	.short	(.L_1316 - .L_1315)
.L_1315:
        /*0148*/ 	.word	0x00000008
.L_1316:


//--------------------- .nv.info._ZN10layer_norm31ln_parallel_residual_fwd_kernelINS_13Kernel_traitsIf6__halfS2_S2_fjLj3072ELj1ELj1ELj4ELj16ENS_18Kernel_traits_baseILj3072EfS2_S2_S2_fjLj128EEEEELb1ELb1ELb0EEEvNS_9FwdParamsE --------------------------
	.section	.nv.info._ZN10layer_norm31ln_parallel_residual_fwd_kernelINS_13Kernel_traitsIf6__halfS2_S2_fjLj3072ELj1ELj1ELj4ELj16ENS_18Kernel_traits_baseILj3072EfS2_S2_S2_fjLj128EEEEELb1ELb1ELb0EEEvNS_9FwdParamsE,"",@"SHT_CUDA_INFO"
	.sectionflags	@""
	.align	4


	//----- nvinfo : EIATTR_CUDA_API_VERSION
	.align		4
        /*0000*/ 	.byte	0x04, 0x37
        /*0002*/ 	.short	(.L_1318 - .L_1317)
.L_1317:
        /*0004*/ 	.word	0x00000082


	//----- nvinfo : EIATTR_KPARAM_INFO
	.align		4
.L_1318:
        /*0008*/ 	.byte	0x04, 0x17
        /*000a*/ 	.short	(.L_1320 - .L_1319)
.L_1319:
        /*000c*/ 	.word	0x00000000
        /*0010*/ 	.short	0x0000
        /*0012*/ 	.short	0x0000
        /*0014*/ 	.byte	0x00, 0xf0, 0xa1, 0x03


	//----- nvinfo : EIATTR_SPARSE_MMA_MASK
	.align		4
.L_1320:
        /*0018*/ 	.byte	0x03, 0x50
        /*001a*/ 	.short	0x0000


	//----- nvinfo : EIATTR_MAXREG_COUNT
	.align		4
        /*001c*/ 	.byte	0x03, 0x1b
        /*001e*/ 	.short	0x00ff


	//----- nvinfo : EIATTR_NUM_BARRIERS
	.align		4
        /*0020*/ 	.byte	0x02, 0x4c
        /*0022*/ 	.byte	0x01
	.zero		1


	//----- nvinfo : EIATTR_MERCURY_ISA_VERSION
	.align		4
        /*0024*/ 	.byte	0x03, 0x5f
        /*0026*/ 	.short	0x0101


	//----- nvinfo : EIATTR_COOP_GROUP_MASK_REGIDS
	.align		4
        /*0028*/ 	.byte	0x04, 0x29
        /*002a*/ 	.short	(.L_1322 - .L_1321)


	//   ....[0]....
.L_1321:
        /*002c*/ 	.word	0xffffffff


	//   ....[1]....
        /*0030*/ 	.word	0xffffffff


	//   ....[2]....
        /*0034*/ 	.word	0xffffffff


	//   ....[3]....
        /*0038*/ 	.word	0xffffffff


	//   ....[4]....
        /*003c*/ 	.word	0xffffffff


	//   ....[5]....
        /*0040*/ 	.word	0xffffffff


	//   ....[6]....
        /*0044*/ 	.word	0xffffffff


	//   ....[7]....
        /*0048*/ 	.word	0xffffffff


	//   ....[8]....
        /*004c*/ 	.word	0xffffffff


	//   ....[9]....
        /*0050*/ 	.word	0xffffffff


	//   ....[10]....
        /*0054*/ 	.word	0xffffffff


	//   ....[11]....
        /*0058*/ 	.word	0xffffffff


	//   ....[12]....
        /*005c*/ 	.word	0xffffffff


	//   ....[13]....
        /*0060*/ 	.word	0xffffffff


	//   ....[14]....
        /*0064*/ 	.word	0xffffffff


	//   ....[15]....
        /*0068*/ 	.word	0xffffffff


	//   ....[16]....
        /*006c*/ 	.word	0xffffffff


	//   ....[17]....
        /*0070*/ 	.word	0xffffffff


	//   ....[18]....
        /*0074*/ 	.word	0x05000075


	//   ....[19]....
        /*0078*/ 	.word	0x05000075


	//   ....[20]....
        /*007c*/ 	.word	0x05000075


	//   ....[21]....
        /*0080*/ 	.word	0x05000075


	//   ....[22]....
        /*0084*/ 	.word	0x05000075


	//   ....[23]....
        /*0088*/ 	.word	0x05000075


	//   ....[24]....
        /*008c*/ 	.word	0x05000075


	//   ....[25]....
        /*0090*/ 	.word	0x05000075


	//   ....[26]....
        /*0094*/ 	.word	0x05000075


	//   ....[27]....
        /*0098*/ 	.word	0x05000075


	//----- nvinfo : EIATTR_COOP_GROUP_INSTR_OFFSETS
	.align		4
.L_1322:
        /*009c*/ 	.byte	0x04, 0x28
        /*009e*/ 	.short	(.L_1324 - .L_1323)


	//   ....[0]....
.L_1323:
        /*00a0*/ 	.word	0x00012440


	//   ....[1]....
        /*00a4*/ 	.word	0x00012460


	//   ....[2]....
        /*00a8*/ 	.word	0x00012480


	//   ....[3]....
        /*00ac*/ 	.word	0x000124a0


	//   ....[4]....
        /*00b0*/ 	.word	0x000124c0


	//   ....[5]....
        /*00b4*/ 	.word	0x00012800


	//   ....[6]....
        /*00b8*/ 	.word	0x00012820


	//   ....[7]....
        /*00bc*/ 	.word	0x00012840


	//   ....[8]....
        /*00c0*/ 	.word	0x00012860


	//   ....[9]....
        /*00c4*/ 	.word	0x00012880


	//   ....[10]....
        /*00c8*/ 	.word	0x000129d0


	//   ....[11]....
        /*00cc*/ 	.word	0x00012a60


	//   ....[12]....
        /*00d0*/ 	.word	0x00012a80


	//   ....[13]....
        /*00d4*/ 	.word	0x00012a90


	//   ....[14]....
        /*00d8*/ 	.word	0x00012b20


	//   ....[15]....
        /*00dc*/ 	.word	0x00012b70


	//   ....[16]....
        /*00e0*/ 	.word	0x00012c20


	//   ....[17]....
        /*00e4*/ 	.word	0x00012c50


	//   ....[18]....
        /*00e8*/ 	.word	0x00013450


	//   ....[19]....
        /*00ec*/ 	.word	0x000134c0


	//   ....[20]....
        /*00f0*/ 	.word	0x00013530


	//   ....[21]....
        /*00f4*/ 	.word	0x000135a0


	//   ....[22]....
        /*00f8*/ 	.word	0x00013610


	//   ....[23]....
        /*00fc*/ 	.word	0x000139a0


	//   ....[24]....
        /*0100*/ 	.word	0x00013a10


	//   ....[25]....
        /*0104*/ 	.word	0x00013a80


	//   ....[26]....
        /*0108*/ 	.word	0x00013af0


	//   ....[27]....
        /*010c*/ 	.word	0x00013b60


	//----- nvinfo : EIATTR_EXIT_INSTR_OFFSETS
	.align		4
.L_1324:
        /*0110*/ 	.byte	0x04, 0x1c
        /*0112*/ 	.short	(.L_1326 - .L_1325)


	//   ....[0]....
.L_1325:
        /*0114*/ 	.word	0x00000960


	//   ....[1]....
        /*0118*/ 	.word	0x000133f0


	//----- nvinfo : EIATTR_MAX_THREADS
	.align		4
.L_1326:
        /*011c*/ 	.byte	0x04, 0x05
        /*011e*/ 	.short	(.L_1328 - .L_1327)
.L_1327:
        /*0120*/ 	.word	0x00000080
        /*0124*/ 	.word	0x00000001
        /*0128*/ 	.word	0x00000001


	//----- nvinfo : EIATTR_CRS_STACK_SIZE
	.align		4
.L_1328:
        /*012c*/ 	.byte	0x04, 0x1e
        /*012e*/ 	.short	(.L_1330 - .L_1329)
.L_1329:
        /*0130*/ 	.word	0x00000000


	//----- nvinfo : EIATTR_CBANK_PARAM_SIZE
	.align		4
.L_1330:
        /*0134*/ 	.byte	0x03, 0x19
        /*0136*/ 	.short	0x00e8


	//----- nvinfo : EIATTR_PARAM_CBANK
	.align		4
        /*0138*/ 	.byte	0x04, 0x0a
        /*013a*/ 	.short	(.L_1332 - .L_1331)
	.align		4
.L_1331:
        /*013c*/ 	.word	index@(.nv.constant0._ZN10layer_norm31ln_parallel_residual_fwd_kernelINS_13Kernel_traitsIf6__halfS2_S2_fjLj3072ELj1ELj1ELj4ELj16ENS_18Kernel_traits_baseILj3072EfS2_S2_S2_fjLj128EEEEELb1ELb1ELb0EEEvNS_9FwdParamsE)
        /*0140*/ 	.short	0x0210
        /*0142*/ 	.short	0x00e8


	//----- nvinfo : EIATTR_SW_WAR
	.align		4
.L_1332:
        /*0144*/ 	.byte	0x04, 0x36
        /*0146*/ 	.short	(.L_1334 - .L_1333)
.L_1333:
        /*0148*/ 	.word	0x00000008
.L_1334:


//--------------------- .nv.info._ZN10layer_norm31ln_parallel_residual_fwd_kernelINS_13Kernel_traitsIf6__halfS2_S2_fjLj3072ELj1ELj1ELj4ELj16ENS_18Kernel_traits_baseILj3072EfS2_S2_S2_fjLj128EEEEELb1ELb1ELb1EEEvNS_9FwdParamsE --------------------------
	.section	.nv.info._ZN10layer_norm31ln_parallel_residual_fwd_kernelINS_13Kernel_traitsIf6__halfS2_S2_fjLj3072ELj1ELj1ELj4ELj16ENS_18Kernel_traits_baseILj3072EfS2_S2_S2_fjLj128EEEEELb1ELb1ELb1EEEvNS_9FwdParamsE,"",@"SHT_CUDA_INFO"
	.sectionflags	@""
	.align	4


	//----- nvinfo : EIATTR_CUDA_API_VERSION
	.align		4
        /*0000*/ 	.byte	0x04, 0x37
        /*0002*/ 	.short	(.L_1336 - .L_1335)
.L_1335:
        /*0004*/ 	.word	0x00000082


	//----- nvinfo : EIATTR_KPARAM_INFO
	.align		4
.L_1336:
        /*0008*/ 	.byte	0x04, 0x17
        /*000a*/ 	.short	(.L_1338 - .L_1337)
.L_1337:
        /*000c*/ 	.word	0x00000000
        /*0010*/ 	.short	0x0000
        /*0012*/ 	.short	0x0000
        /*0014*/ 	.byte	0x00, 0xf0, 0xa1, 0x03


	//----- nvinfo : EIATTR_SPARSE_MMA_MASK
	.align		4
.L_1338:
        /*0018*/ 	.byte	0x03, 0x50
        /*001a*/ 	.short	0x0000


	//----- nvinfo : EIATTR_MAXREG_COUNT
	.align		4
        /*001c*/ 	.byte	0x03, 0x1b
        /*001e*/ 	.short	0x00ff


	//----- nvinfo : EIATTR_NUM_BARRIERS
	.align		4
        /*0020*/ 	.byte	0x02, 0x4c
        /*0022*/ 	.byte	0x01
	.zero		1


	//----- nvinfo : EIATTR_MERCURY_ISA_VERSION
	.align		4
        /*0024*/ 	.byte	0x03, 0x5f
        /*0026*/ 	.short	0x0101


	//----- nvinfo : EIATTR_COOP_GROUP_MASK_REGIDS
	.align		4
        /*0028*/ 	.byte	0x04, 0x29
        /*002a*/ 	.short	(.L_1340 - .L_1339)


	//   ....[0]....
.L_1339:
        /*002c*/ 	.word	0xffffffff


	//   ....[1]....
        /*0030*/ 	.word	0xffffffff


	//   ....[2]....
        /*0034*/ 	.word	0xffffffff


	//   ....[3]....
        /*0038*/ 	.word	0xffffffff


	//   ....[4]....
        /*003c*/ 	.word	0xffffffff


	//   ....[5]....
        /*0040*/ 	.word	0xffffffff


	//   ....[6]....
        /*0044*/ 	.word	0xffffffff


	//   ....[7]....
        /*0048*/ 	.word	0xffffffff


	//   ....[8]....
        /*004c*/ 	.word	0xffffffff


	//   ....[9]....
        /*0050*/ 	.word	0xffffffff


	//   ....[10]....
        /*0054*/ 	.word	0xffffffff


	//   ....[11]....
        /*0058*/ 	.word	0xffffffff


	//   ....[12]....
        /*005c*/ 	.word	0xffffffff


	//   ....[13]....
        /*0060*/ 	.word	0xffffffff


	//   ....[14]....
        /*0064*/ 	.word	0xffffffff


	//   ....[15]....
        /*0068*/ 	.word	0xffffffff


	//   ....[16]....
        /*006c*/ 	.word	0xffffffff


	//   ....[17]....
        /*0070*/ 	.word	0xffffffff


	//   ....[18]....
        /*0074*/ 	.word	0x05000059


	//   ....[19]....
        /*0078*/ 	.word	0x05000059


	//   ....[20]....
        /*007c*/ 	.word	0x05000059


	//   ....[21]....
        /*0080*/ 	.word	0x05000059


	//   ....[22]....
        /*0084*/ 	.word	0x05000059


	//   ....[23]....
        /*0088*/ 	.word	0x05000059


	//   ....[24]....
        /*008c*/ 	.word	0x05000059


	//   ....[25]....
        /*0090*/ 	.word	0x05000059


	//   ....[26]....
        /*0094*/ 	.word	0x05000059


	//   ....[27]....
        /*0098*/ 	.word	0x05000059


	//----- nvinfo : EIATTR_COOP_GROUP_INSTR_OFFSETS
	.align		4
.L_1340:
        /*009c*/ 	.byte	0x04, 0x28
        /*009e*/ 	.short	(.L_1342 - .L_1341)


	//   ....[0]....
.L_1341:
        /*00a0*/ 	.word	0x00011e70


	//   ....[1]....
        /*00a4*/ 	.word	0x00011e90


	//   ....[2]....
        /*00a8*/ 	.word	0x00011eb0


	//   ....[3]....
        /*00ac*/ 	.word	0x00011ed0


	//   ....[4]....
        /*00b0*/ 	.word	0x00011ef0


	//   ....[5]....
        /*00b4*/ 	.word	0x00012220


	//   ....[6]....
        /*00b8*/ 	.word	0x00012240


	//   ....[7]....
        /*00bc*/ 	.word	0x00012260


	//   ....[8]....
        /*00c0*/ 	.word	0x00012280


	//   ....[9]....
        /*00c4*/ 	.word	0x000122a0


	//   ....[10]....
        /*00c8*/ 	.word	0x00012410


	//   ....[11]....
        /*00cc*/ 	.word	0x00012480


	//   ....[12]....
        /*00d0*/ 	.word	0x000124b0


	//   ....[13]....
        /*00d4*/ 	.word	0x000124c0


	//   ....[14]....
        /*00d8*/ 	.word	0x00012560


	//   ....[15]....
        /*00dc*/ 	.word	0x000125a0


	//   ....[16]....
        /*00e0*/ 	.word	0x00012640


	//   ....[17]....
        /*00e4*/ 	.word	0x00012670


	//   ....[18]....
        /*00e8*/ 	.word	0x00012da0


	//   ....[19]....
        /*00ec*/ 	.word	0x00012e10


	//   ....[20]....
        /*00f0*/ 	.word	0x00012e80


	//   ....[21]....
        /*00f4*/ 	.word	0x00012ef0


	//   ....[22]....
        /*00f8*/ 	.word	0x00012f60


	//   ....[23]....
        /*00fc*/ 	.word	0x000132e0


	//   ....[24]....
        /*0100*/ 	.word	0x00013350


	//   ....[25]....
        /*0104*/ 	.word	0x000133c0


	//   ....[26]....
        /*0108*/ 	.word	0x00013430


	//   ....[27]....
        /*010c*/ 	.word	0x000134a0


	//----- nvinfo : EIATTR_EXIT_INSTR_OFFSETS
	.align		4
.L_1342:
        /*0110*/ 	.byte	0x04, 0x1c
        /*0112*/ 	.short	(.L_1344 - .L_1343)


	//   ....[0]....
.L_1343:
        /*0114*/ 	.word	0x000006b0


	//   ....[1]....
        /*0118*/ 	.word	0x00012d50


	//----- nvinfo : EIATTR_MAX_THREADS
	.align		4
.L_1344:
        /*011c*/ 	.byte	0x04, 0x05
        /*011e*/ 	.short	(.L_1346 - .L_1345)
.L_1345:
        /*0120*/ 	.word	0x00000080
        /*0124*/ 	.word	0x00000001
        /*0128*/ 	.word	0x00000001


	//----- nvinfo : EIATTR_CRS_STACK_SIZE
	.align		4
.L_1346:
        /*012c*/ 	.byte	0x04, 0x1e
        /*012e*/ 	.short	(.L_1348 - .L_1347)
.L_1347:
        /*0130*/ 	.word	0x00000000


	//----- nvinfo : EIATTR_CBANK_PARAM_SIZE
	.align		4
.L_1348:
        /*0134*/ 	.byte	0x03, 0x19
        /*0136*/ 	.short	0x00e8


	//----- nvinfo : EIATTR_PARAM_CBANK
	.align		4
        /*0138*/ 	.byte	0x04, 0x0a
        /*013a*/ 	.short	(.L_1350 - .L_1349)
	.align		4
.L_1349:
        /*013c*/ 	.word	index@(.nv.constant0._ZN10layer_norm31ln_parallel_residual_fwd_kernelINS_13Kernel_traitsIf6__halfS2_S2_fjLj3072ELj1ELj1ELj4ELj16ENS_18Kernel_traits_baseILj3072EfS2_S2_S2_fjLj128EEEEELb1ELb1ELb1EEEvNS_9FwdParamsE)
        /*0140*/ 	.short	0x0210
        /*0142*/ 	.short	0x00e8


	//----- nvinfo : EIATTR_SW_WAR
	.align		4
.L_1350:
        /*0144*/ 	.byte	0x04, 0x36
        /*0146*/ 	.short	(.L_1352 - .L_1351)
.L_1351:
        /*0148*/ 	.word	0x00000008
.L_1352:


//--------------------- .nv.info._ZN10layer_norm31ln_parallel_residual_fwd_kernelINS_13Kernel_traitsI6__halfS2_fS2_fjLj3072ELj1ELj1ELj4ELj16ENS_18Kernel_traits_baseILj3072ES2_S2_fS2_fjLj128EEEEELb0ELb0ELb0EEEvNS_9FwdParamsE --------------------------
	.section	.nv.info._ZN10layer_norm31ln_parallel_residual_fwd_kernelINS_13Kernel_traitsI6__halfS2_fS2_fjLj3072ELj1ELj1ELj4ELj16ENS_18Kernel_traits_baseILj3072ES2_S2_fS2_fjLj128EEEEELb0ELb0ELb0EEEvNS_9FwdParamsE,"",@"SHT_CUDA_INFO"
	.sectionflags	@""
	.align	4


	//----- nvinfo : EIATTR_CUDA_API_VERSION
	.align		4
        /*0000*/ 	.byte	0x04, 0x37
        /*0002*/ 	.short	(.L_1354 - .L_1353)
.L_1353:
        /*0004*/ 	.word	0x00000082


	//----- nvinfo : EIATTR_KPARAM_INFO
	.align		4
.L_1354:
        /*0008*/ 	.byte	0x04, 0x17
        /*000a*/ 	.short	(.L_1356 - .L_1355)
.L_1355:
        /*000c*/ 	.word	0x00000000
        /*0010*/ 	.short	0x0000
        /*0012*/ 	.short	0x0000
        /*0014*/ 	.byte	0x00, 0xf0, 0xa1, 0x03


	//----- nvinfo : EIATTR_SPARSE_MMA_MASK
	.align		4
.L_1356:
        /*0018*/ 	.byte	0x03, 0x50
        /*001a*/ 	.short	0x0000


	//----- nvinfo : EIATTR_MAXREG_COUNT
	.align		4
        /*001c*/ 	.byte	0x03, 0x1b
        /*001e*/ 	.short	0x00ff


	//----- nvinfo : EIATTR_NUM_BARRIERS
	.align		4
        /*0020*/ 	.byte	0x02, 0x4c
        /*0022*/ 	.byte	0x01
	.zero		1


	//----- nvinfo : EIATTR_MERCURY_ISA_VERSION
	.align		4
        /*0024*/ 	.byte	0x03, 0x5f
        /*0026*/ 	.short	0x0101


	//----- nvinfo : EIATTR_COOP_GROUP_MASK_REGIDS
	.align		4
        /*0028*/ 	.byte	0x04, 0x29
        /*002a*/ 	.short	(.L_1358 - .L_1357)


	//   ....[0]....
.L_1357:
        /*002c*/ 	.word	0xffffffff


	//   ....[1]....
        /*0030*/ 	.word	0xffffffff


	//   ....[2]....
        /*0034*/ 	.word	0xffffffff


	//   ....[3]....
        /*0038*/ 	.word	0xffffffff


	//   ....[4]....
        /*003c*/ 	.word	0xffffffff


	//   ....[5]....
        /*0040*/ 	.word	0xffffffff


	//   ....[6]....
        /*0044*/ 	.word	0xffffffff


	//   ....[7]....
        /*0048*/ 	.word	0xffffffff


	//   ....[8]....
        /*004c*/ 	.word	0xffffffff


	//   ....[9]....
        /*0050*/ 	.word	0xffffffff


	//   ....[10]....
        /*0054*/ 	.word	0xffffffff


	//   ....[11]....
        /*0058*/ 	.word	0xffffffff


	//   ....[12]....
        /*005c*/ 	.word	0xffffffff


	//   ....[13]....
        /*0060*/ 	.word	0xffffffff


	//   ....[14]....
        /*0064*/ 	.word	0xffffffff


	//   ....[15]....
        /*0068*/ 	.word	0xffffffff


	//   ....[16]....
        /*006c*/ 	.word	0xffffffff


	//   ....[17]....
        /*0070*/ 	.word	0xffffffff


	//   ....[18]....
        /*0074*/ 	.word	0x05000095


	//   ....[19]....
        /*0078*/ 	.word	0x05000095


	//   ....[20]....
        /*007c*/ 	.word	0x05000095


	//   ....[21]....
        /*0080*/ 	.word	0x05000095


	//   ....[22]....
        /*0084*/ 	.word	0x05000095


	//   ....[23]....
        /*0088*/ 	.word	0x05000095


	//   ....[24]....
        /*008c*/ 	.word	0x05000095


	//   ....[25]....
        /*0090*/ 	.word	0x05000095


	//   ....[26]....
        /*0094*/ 	.word	0x05000095


	//   ....[27]....
        /*0098*/ 	.word	0x05000095


	//----- nvinfo : EIATTR_COOP_GROUP_INSTR_OFFSETS
	.align		4
.L_1358:
        /*009c*/ 	.byte	0x04, 0x28
        /*009e*/ 	.short	(.L_1360 - .L_1359)


	//   ....[0]....
.L_1359:
        /*00a0*/ 	.word	0x00002110


	//   ....[1]....
        /*00a4*/ 	.word	0x00002130


	//   ....[2]....
        /*00a8*/ 	.word	0x00002150


	//   ....[3]....
        /*00ac*/ 	.word	0x00002170


	//   ....[4]....
        /*00b0*/ 	.word	0x00002190


	//   ....[5]....
        /*00b4*/ 	.word	0x000024d0


	//   ....[6]....
        /*00b8*/ 	.word	0x000024f0


	//   ....[7]....
        /*00bc*/ 	.word	0x00002510


	//   ....[8]....
        /*00c0*/ 	.word	0x00002530


	//   ....[9]....
        /*00c4*/ 	.word	0x00002550


	//   ....[10]....
        /*00c8*/ 	.word	0x000026a0


	//   ....[11]....
        /*00cc*/ 	.word	0x00002730


	//   ....[12]....
        /*00d0*/ 	.word	0x000027a0


	//   ....[13]....
        /*00d4*/ 	.word	0x000027b0


	//   ....[14]....
        /*00d8*/ 	.word	0x00002840


	//   ....[15]....
        /*00dc*/ 	.word	0x00002870


	//   ....[16]....
        /*00e0*/ 	.word	0x00002910


	//   ....[17]....
        /*00e4*/ 	.word	0x00002940


	//   ....[18]....
        /*00e8*/ 	.word	0x000033e0


	//   ....[19]....
        /*00ec*/ 	.word	0x00003450


	//   ....[20]....
        /*00f0*/ 	.word	0x000034c0


	//   ....[21]....
        /*00f4*/ 	.word	0x00003530


	//   ....[22]....
        /*00f8*/ 	.word	0x000035a0


	//   ....[23]....
        /*00fc*/ 	.word	0x00003930


	//   ....[24]....
        /*0100*/ 	.word	0x000039a0


	//   ....[25]....
        /*0104*/ 	.word	0x00003a10


	//   ....[26]....
        /*0108*/ 	.word	0x00003a80


	//   ....[27]....
        /*010c*/ 	.word	0x00003af0


	//----- nvinfo : EIATTR_EXIT_INSTR_OFFSETS
	.align		4
.L_1360:
        /*0110*/ 	.byte	0x04, 0x1c
        /*0112*/ 	.short	(.L_1362 - .L_1361)


	//   ....[0]....
.L_1361:
        /*0114*/ 	.word	0x00000670


	//   ....[1]....
        /*0118*/ 	.word	0x00003380


	//----- nvinfo : EIATTR_MAX_THREADS
	.align		4
.L_1362:
        /*011c*/ 	.byte	0x04, 0x05
        /*011e*/ 	.short	(.L_1364 - .L_1363)
.L_1363:
        /*0120*/ 	.word	0x00000080
        /*0124*/ 	.word	0x00000001
        /*0128*/ 	.word	0x00000001


	//----- nvinfo : EIATTR_CRS_STACK_SIZE
	.align		4
.L_1364:
        /*012c*/ 	.byte	0x04, 0x1e
        /*012e*/ 	.short	(.L_1366 - .L_1365)
.L_1365:
        /*0130*/ 	.word	0x00000000


	//----- nvinfo : EIATTR_CBANK_PARAM_SIZE
	.align		4
.L_1366:
        /*0134*/ 	.byte	0x03, 0x19
        /*0136*/ 	.short	0x00e8


	//----- nvinfo : EIATTR_PARAM_CBANK
	.align		4
        /*0138*/ 	.byte	0x04, 0x0a
        /*013a*/ 	.short	(.L_1368 - .L_1367)
	.align		4
.L_1367:
        /*013c*/ 	.word	index@(.nv.constant0._ZN10layer_norm31ln_parallel_residual_fwd_kernelINS_13Kernel_traitsI6__halfS2_fS2_fjLj3072ELj1ELj1ELj4ELj16ENS_18Kernel_traits_baseILj3072ES2_S2_fS2_fjLj128EEEEELb0ELb0ELb0EEEvNS_9FwdParamsE)
        /*0140*/ 	.short	0x0210
        /*0142*/ 	.short	0x00e8


	//----- nvinfo : EIATTR_SW_WAR
	.align		4
.L_1368:
        /*0144*/ 	.byte	0x04, 0x36
        /*0146*/ 	.short	(.L_1370 - .L_1369)
.L_1369:
        /*0148*/ 	.word	0x00000008
.L_1370:


//--------------------- .nv.info._ZN10layer_norm31ln_parallel_residual_fwd_kernelINS_13Kernel_traitsI6__halfS2_fS2_fjLj3072ELj1ELj1ELj4ELj16ENS_18Kernel_traits_baseILj3072ES2_S2_fS2_fjLj128EEEEELb0ELb0ELb1EEEvNS_9FwdParamsE --------------------------
	.section	.nv.info._ZN10layer_norm31ln_parallel_residual_fwd_kernelINS_13Kernel_traitsI6__halfS2_fS2_fjLj3072ELj1ELj1ELj4ELj16ENS_18Kernel_traits_baseILj3072ES2_S2_fS2_fjLj128EEEEELb0ELb0ELb1EEEvNS_9FwdParamsE,"",@"SHT_CUDA_INFO"
	.sectionflags	@""
	.align	4


	//----- nvinfo : EIATTR_CUDA_API_VERSION
	.align		4
        /*0000*/ 	.byte	0x04, 0x37
        /*0002*/ 	.short	(.L_1372 - .L_1371)
.L_1371:
        /*0004*/ 	.word	0x00000082


	//----- nvinfo : EIATTR_KPARAM_INFO
	.align		4
.L_1372:
        /*0008*/ 	.byte	0x04, 0x17
        /*000a*/ 	.short	(.L_1374 - .L_1373)
.L_1373:
        /*000c*/ 	.word	0x00000000
        /*0010*/ 	.short	0x0000
        /*0012*/ 	.short	0x0000
        /*0014*/ 	.byte	0x00, 0xf0, 0xa1, 0x03


	//----- nvinfo : EIATTR_SPARSE_MMA_MASK
	.align		4
.L_1374:
        /*0018*/ 	.byte	0x03, 0x50
        /*001a*/ 	.short	0x0000


	//----- nvinfo : EIATTR_MAXREG_COUNT
	.align		4
        /*001c*/ 	.byte	0x03, 0x1b
        /*001e*/ 	.short	0x00ff


	//----- nvinfo : EIATTR_NUM_BARRIERS
	.align		4
        /*0020*/ 	.byte	0x02, 0x4c
        /*0022*/ 	.byte	0x01
	.zero		1


	//----- nvinfo : EIATTR_MERCURY_ISA_VERSION
	.align		4
        /*0024*/ 	.byte	0x03, 0x5f
        /*0026*/ 	.short	0x0101


	//----- nvinfo : EIATTR_COOP_GROUP_MASK_REGIDS
	.align		4
        /*0028*/ 	.byte	0x04, 0x29
        /*002a*/ 	.short	(.L_1376 - .L_1375)


	//   ....[0]....
.L_1375:
        /*002c*/ 	.word	0xffffffff


	//   ....[1]....
        /*0030*/ 	.word	0xffffffff


	//   ....[2]....
        /*0034*/ 	.word	0xffffffff


	//   ....[3]....
        /*0038*/ 	.word	0xffffffff


	//   ....[4]....
        /*003c*/ 	.word	0xffffffff


	//   ....[5]....
        /*0040*/ 	.word	0xffffffff


	//   ....[6]....
        /*0044*/ 	.word	0xffffffff


	//   ....[7]....
        /*0048*/ 	.word	0xffffffff


	//   ....[8]....
        /*004c*/ 	.word	0xffffffff


	//   ....[9]....
        /*0050*/ 	.word	0xffffffff


	//   ....[10]....
        /*0054*/ 	.word	0xffffffff


	//   ....[11]....
        /*0058*/ 	.word	0xffffffff


	//   ....[12]....
        /*005c*/ 	.word	0xffffffff


	//   ....[13]....
        /*0060*/ 	.word	0xffffffff


	//   ....[14]....
        /*0064*/ 	.word	0xffffffff


	//   ....[15]....
        /*0068*/ 	.word	0xffffffff


	//   ....[16]....
        /*006c*/ 	.word	0xffffffff


	//   ....[17]....
        /*0070*/ 	.word	0xffffffff


	//   ....[18]....
        /*0074*/ 	.word	0x05000097


	//   ....[19]....
        /*0078*/ 	.word	0x05000097


	//   ....[20]....
        /*007c*/ 	.word	0x05000097


	//   ....[21]....
        /*0080*/ 	.word	0x05000097


	//   ....[22]....
        /*0084*/ 	.word	0x05000097


	//   ....[23]....
        /*0088*/ 	.word	0x05000097


	//   ....[24]....
        /*008c*/ 	.word	0x05000097


	//   ....[25]....
        /*0090*/ 	.word	0x05000097


	//   ....[26]....
        /*0094*/ 	.word	0x05000097


	//   ....[27]....
        /*0098*/ 	.word	0x05000097


	//----- nvinfo : EIATTR_COOP_GROUP_INSTR_OFFSETS
	.align		4
.L_1376:
        /*009c*/ 	.byte	0x04, 0x28
        /*009e*/ 	.short	(.L_1378 - .L_1377)


	//   ....[0]....
.L_1377:
        /*00a0*/ 	.word	0x00001b60


	//   ....[1]....
        /*00a4*/ 	.word	0x00001b80


	//   ....[2]....
        /*00a8*/ 	.word	0x00001ba0


	//   ....[3]....
        /*00ac*/ 	.word	0x00001bc0


	//   ....[4]....
        /*00b0*/ 	.word	0x00001be0


	//   ....[5]....
        /*00b4*/ 	.word	0x00001f10


	//   ....[6]....
        /*00b8*/ 	.word	0x00001f30


	//   ....[7]....
        /*00bc*/ 	.word	0x00001f50


	//   ....[8]....
        /*00c0*/ 	.word	0x00001f70


	//   ....[9]....
        /*00c4*/ 	.word	0x00001f90


	//   ....[10]....
        /*00c8*/ 	.word	0x000020e0


	//   ....[11]....
        /*00cc*/ 	.word	0x00002150


	//   ....[12]....
        /*00d0*/ 	.word	0x00002160


	//   ....[13]....
        /*00d4*/ 	.word	0x000021b0


	//   ....[14]....
        /*00d8*/ 	.word	0x000021f0


	//   ....[15]....
        /*00dc*/ 	.word	0x00002220


	//   ....[16]....
        /*00e0*/ 	.word	0x00002320


	//   ....[17]....
        /*00e4*/ 	.word	0x00002330


	//   ....[18]....
        /*00e8*/ 	.word	0x00002d90


	//   ....[19]....
        /*00ec*/ 	.word	0x00002e00


	//   ....[20]....
        /*00f0*/ 	.word	0x00002e70


	//   ....[21]....
        /*00f4*/ 	.word	0x00002ee0


	//   ....[22]....
        /*00f8*/ 	.word	0x00002f50


	//   ....[23]....
        /*00fc*/ 	.word	0x000032d0


	//   ....[24]....
        /*0100*/ 	.word	0x00003340


	//   ....[25]....
        /*0104*/ 	.word	0x000033b0


	//   ....[26]....
        /*0108*/ 	.word	0x00003420


	//   ....[27]....
        /*010c*/ 	.word	0x00003490


	//----- nvinfo : EIATTR_EXIT_INSTR_OFFSETS
	.align		4
.L_1378:
        /*0110*/ 	.byte	0x04, 0x1c
        /*0112*/ 	.short	(.L_1380 - .L_1379)


	//   ....[0]....
.L_1379:
        /*0114*/ 	.word	0x00000220


	//   ....[1]....
        /*0118*/ 	.word	0x00002d30


	//----- nvinfo : EIATTR_MAX_THREADS
	.align		4
.L_1380:
        /*011c*/ 	.byte	0x04, 0x05
        /*011e*/ 	.short	(.L_1382 - .L_1381)
.L_1381:
        /*0120*/ 	.word	0x00000080
        /*0124*/ 	.word	0x00000001
        /*0128*/ 	.word	0x00000001


	//----- nvinfo : EIATTR_CRS_STACK_SIZE
	.align		4
.L_1382:
        /*012c*/ 	.byte	0x04, 0x1e
        /*012e*/ 	.short	(.L_1384 - .L_1383)
.L_1383:
        /*0130*/ 	.word	0x00000000


	//----- nvinfo : EIATTR_CBANK_PARAM_SIZE
	.align		4
.L_1384:
        /*0134*/ 	.byte	0x03, 0x19
        /*0136*/ 	.short	0x00e8


	//----- nvinfo : EIATTR_PARAM_CBANK
	.align		4
        /*0138*/ 	.byte	0x04, 0x0a
        /*013a*/ 	.short	(.L_1386 - .L_1385)
	.align		4
.L_1385:
        /*013c*/ 	.word	index@(.nv.constant0._ZN10layer_norm31ln_parallel_residual_fwd_kernelINS_13Kernel_traitsI6__halfS2_fS2_fjLj3072ELj1ELj1ELj4ELj16ENS_18Kernel_traits_baseILj3072ES2_S2_fS2_fjLj128EEEEELb0ELb0ELb1EEEvNS_9FwdParamsE)
        /*0140*/ 	.short	0x0210
        /*0142*/ 	.short	0x00e8


	//----- nvinfo : EIATTR_SW_WAR
	.align		4
.L_1386:
        /*0144*/ 	.byte	0x04, 0x36
        /*0146*/ 	.short	(.L_1388 - .L_1387)
.L_1387:
        /*0148*/ 	.word	0x00000008
.L_1388:


//--------------------- .nv.info._ZN10layer_norm31ln_parallel_residual_fwd_kernelINS_13Kernel_traitsI6__halfS2_fS2_fjLj3072ELj1ELj1ELj4ELj16ENS_18Kernel_traits_baseILj3072ES2_S2_fS2_fjLj128EEEEELb0ELb1ELb0EEEvNS_9FwdParamsE --------------------------
	.section	.nv.info._ZN10layer_norm31ln_parallel_residual_fwd_kernelINS_13Kernel_traitsI6__halfS2_fS2_fjLj3072ELj1ELj1ELj4ELj16ENS_18Kernel_traits_baseILj3072ES2_S2_fS2_fjLj128EEEEELb0ELb1ELb0EEEvNS_9FwdParamsE,"",@"SHT_CUDA_INFO"
	.sectionflags	@""
	.align	4


	//----- nvinfo : EIATTR_CUDA_API_VERSION
	.align		4
        /*0000*/ 	.byte	0x04, 0x37
        /*0002*/ 	.short	(.L_1390 - .L_1389)
.L_1389:
        /*0004*/ 	.word	0x00000082


	//----- nvinfo : EIATTR_KPARAM_INFO
	.align		4
.L_1390:
        /*0008*/ 	.byte	0x04, 0x17
        /*000a*/ 	.short	(.L_1392 - .L_1391)
.L_1391:
        /*000c*/ 	.word	0x00000000
        /*0010*/ 	.short	0x0000
        /*0012*/ 	.short	0x0000
        /*0014*/ 	.byte	0x00, 0xf0, 0xa1, 0x03


	//----- nvinfo : EIATTR_SPARSE_MMA_MASK
	.align		4
.L_1392:
        /*0018*/ 	.byte	0x03, 0x50
        /*001a*/ 	.short	0x0000


	//----- nvinfo : EIATTR_MAXREG_COUNT
	.align		4
        /*001c*/ 	.byte	0x03, 0x1b
        /*001e*/ 	.short	0x00ff


	//----- nvinfo : EIATTR_NUM_BARRIERS
	.align		4
        /*0020*/ 	.byte	0x02, 0x4c
        /*0022*/ 	.byte	0x01
	.zero		1


	//----- nvinfo : EIATTR_MERCURY_ISA_VERSION
	.align		4
        /*0024*/ 	.byte	0x03, 0x5f
        /*0026*/ 	.short	0x0101


	//----- nvinfo : EIATTR_COOP_GROUP_MASK_REGIDS
	.align		4
        /*0028*/ 	.byte	0x04, 0x29
        /*002a*/ 	.short	(.L_1394 - .L_1393)


	//   ....[0]....
.L_1393:
        /*002c*/ 	.word	0xffffffff


	//   ....[1]....
        /*0030*/ 	.word	0xffffffff


	//   ....[2]....
        /*0034*/ 	.word	0xffffffff


	//   ....[3]....
        /*0038*/ 	.word	0xffffffff


	//   ....[4]....
        /*003c*/ 	.word	0xffffffff


	//   ....[5]....
        /*0040*/ 	.word	0xffffffff


	//   ....[6]....
        /*0044*/ 	.word	0xffffffff


	//   ....[7]....
        /*0048*/ 	.word	0xffffffff


	//   ....[8]....
        /*004c*/ 	.word	0xffffffff


	//   ....[9]....
        /*0050*/ 	.word	0xffffffff


	//   ....[10]....
        /*0054*/ 	.word	0xffffffff


	//   ....[11]....
        /*0058*/ 	.word	0xffffffff


	//   ....[12]....
        /*005c*/ 	.word	0xffffffff


	//   ....[13]....
        /*0060*/ 	.word	0xffffffff


	//   ....[14]....
        /*0064*/ 	.word	0xffffffff


	//   ....[15]....
        /*0068*/ 	.word	0xffffffff


	//   ....[16]....
        /*006c*/ 	.word	0xffffffff


	//   ....[17]....
        /*0070*/ 	.word	0xffffffff


	//   ....[18]....
        /*0074*/ 	.word	0x05000066


	//   ....[19]....
        /*0078*/ 	.word	0x05000066


	//   ....[20]....
        /*007c*/ 	.word	0x05000066


	//   ....[21]....
        /*0080*/ 	.word	0x05000066


	//   ....[22]....
        /*0084*/ 	.word	0x05000066


	//   ....[23]....
        /*0088*/ 	.word	0x05000066


	//   ....[24]....
        /*008c*/ 	.word	0x05000066


	//   ....[25]....
        /*0090*/ 	.word	0x05000066


	//   ....[26]....
        /*0094*/ 	.word	0x05000066


	//   ....[27]....
        /*0098*/ 	.word	0x05000066


	//----- nvinfo : EIATTR_COOP_GROUP_INSTR_OFFSETS
	.align		4
.L_1394:
        /*009c*/ 	.byte	0x04, 0x28
        /*009e*/ 	.short	(.L_1396 - .L_1395)


	//   ....[0]....
.L_1395:
        /*00a0*/ 	.word	0x00001b80


	//   ....[1]....
        /*00a4*/ 	.word	0x00001ba0


	//   ....[2]....
        /*00a8*/ 	.word	0x00001bc0


	//   ....[3]....
        /*00ac*/ 	.word	0x00001be0


	//   ....[4]....
        /*00b0*/ 	.word	0x00001c00


	//   ....[5]....
        /*00b4*/ 	.word	0x00001f40


	//   ....[6]....
        /*00b8*/ 	.word	0x00001f60


	//   ....[7]....
        /*00bc*/ 	.word	0x00001f80


	//   ....[8]....
        /*00c0*/ 	.word	0x00001fa0


	//   ....[9]....
        /*00c4*/ 	.word	0x00001fc0


	//   ....[10]....
        /*00c8*/ 	.word	0x00002160


	//   ....[11]....
        /*00cc*/ 	.word	0x000021b0


	//   ....[12]....
        /*00d0*/ 	.word	0x000021d0


	//   ....[13]....
        /*00d4*/ 	.word	0x000021e0


	//   ....[14]....
        /*00d8*/ 	.word	0x000022a0


	//   ....[15]....
        /*00dc*/ 	.word	0x000022d0


	//   ....[16]....
        /*00e0*/ 	.word	0x00002380


	//   ....[17]....
        /*00e4*/ 	.word	0x000023a0


	//   ....[18]....
        /*00e8*/ 	.word	0x00002b70


	//   ....[19]....
        /*00ec*/ 	.word	0x00002be0


	//   ....[20]....
        /*00f0*/ 	.word	0x00002c50


	//   ....[21]....
        /*00f4*/ 	.word	0x00002cc0


	//   ....[22]....
        /*00f8*/ 	.word	0x00002d30


	//   ....[23]....
        /*00fc*/ 	.word	0x000030c0


	//   ....[24]....
        /*0100*/ 	.word	0x00003130


	//   ....[25]....
        /*0104*/ 	.word	0x000031a0


	//   ....[26]....
        /*0108*/ 	.word	0x00003210


	//   ....[27]....
        /*010c*/ 	.word	0x00003280


	//----- nvinfo : EIATTR_EXIT_INSTR_OFFSETS
	.align		4
.L_1396:
        /*0110*/ 	.byte	0x04, 0x1c
        /*0112*/ 	.short	(.L_1398 - .L_1397)


	//   ....[0]....
.L_1397:
        /*0114*/ 	.word	0x000003d0


	//   ....[1]....
        /*0118*/ 	.word	0x00002b10


	//----- nvinfo : EIATTR_MAX_THREADS
	.align		4
.L_1398:
        /*011c*/ 	.byte	0x04, 0x05
        /*011e*/ 	.short	(.L_1400 - .L_1399)
.L_1399:
        /*0120*/ 	.word	0x00000080
        /*0124*/ 	.word	0x00000001
        /*0128*/ 	.word	0x00000001


	//----- nvinfo : EIATTR_CRS_STACK_SIZE
	.align		4
.L_1400:
        /*012c*/ 	.byte	0x04, 0x1e
        /*012e*/ 	.short	(.L_1402 - .L_1401)
.L_1401:
        /*0130*/ 	.word	0x00000000


	//----- nvinfo : EIATTR_CBANK_PARAM_SIZE
	.align		4
.L_1402:
        /*0134*/ 	.byte	0x03, 0x19
        /*0136*/ 	.short	0x00e8


	//----- nvinfo : EIATTR_PARAM_CBANK
	.align		4
        /*0138*/ 	.byte	0x04, 0x0a
        /*013a*/ 	.short	(.L_1404 - .L_1403)
	.align		4
.L_1403:
        /*013c*/ 	.word	index@(.nv.constant0._ZN10layer_norm31ln_parallel_residual_fwd_kernelINS_13Kernel_traitsI6__halfS2_fS2_fjLj3072ELj1ELj1ELj4ELj16ENS_18Kernel_traits_baseILj3072ES2_S2_fS2_fjLj128EEEEELb0ELb1ELb0EEEvNS_9FwdParamsE)
        /*0140*/ 	.short	0x0210
        /*0142*/ 	.short	0x00e8


	//----- nvinfo : EIATTR_SW_WAR
	.align		4
.L_1404:
        /*0144*/ 	.byte	0x04, 0x36
        /*0146*/ 	.short	(.L_1406 - .L_1405)
.L_1405:
        /*0148*/ 	.word	0x00000008
.L_1406:


//--------------------- .nv.info._ZN10layer_norm31ln_parallel_residual_fwd_kernelINS_13Kernel_traitsI6__halfS2_fS2_fjLj3072ELj1ELj1ELj4ELj16ENS_18Kernel_traits_baseILj3072ES2_S2_fS2_fjLj128EEEEELb0ELb1ELb1EEEvNS_9FwdParamsE --------------------------
	.section	.nv.info._ZN10layer_norm31ln_parallel_residual_fwd_kernelINS_13Kernel_traitsI6__halfS2_fS2_fjLj3072ELj1ELj1ELj4ELj16ENS_18Kernel_traits_baseILj3072ES2_S2_fS2_fjLj128EEEEELb0ELb1ELb1EEEvNS_9FwdParamsE,"",@"SHT_CUDA_INFO"
	.sectionflags	@""
	.align	4


	//----- nvinfo : EIATTR_CUDA_API_VERSION
	.align		4
        /*0000*/ 	.byte	0x04, 0x37
        /*0002*/ 	.short	(.L_1408 - .L_1407)
.L_1407:
        /*0004*/ 	.word	0x00000082


	//----- nvinfo : EIATTR_KPARAM_INFO
	.align		4
.L_1408:
        /*0008*/ 	.byte	0x04, 0x17
        /*000a*/ 	.short	(.L_1410 - .L_1409)
.L_1409:
        /*000c*/ 	.word	0x00000000
        /*0010*/ 	.short	0x0000
        /*0012*/ 	.short	0x0000
        /*0014*/ 	.byte	0x00, 0xf0, 0xa1, 0x03


	//----- nvinfo : EIATTR_SPARSE_MMA_MASK
	.align		4
.L_1410:
        /*0018*/ 	.byte	0x03, 0x50
        /*001a*/ 	.short	0x0000


	//----- nvinfo : EIATTR_MAXREG_COUNT
	.align		4
        /*001c*/ 	.byte	0x03, 0x1b
        /*001e*/ 	.short	0x00ff


	//----- nvinfo : EIATTR_NUM_BARRIERS
	.align		4
        /*0020*/ 	.byte	0x02, 0x4c
        /*0022*/ 	.byte	0x01
	.zero		1


	//----- nvinfo : EIATTR_MERCURY_ISA_VERSION
	.align		4
        /*0024*/ 	.byte	0x03, 0x5f
        /*0026*/ 	.short	0x0101


	//----- nvinfo : EIATTR_COOP_GROUP_MASK_REGIDS
	.align		4
        /*0028*/ 	.byte	0x04, 0x29
        /*002a*/ 	.short	(.L_1412 - .L_1411)


	//   ....[0]....
.L_1411:
        /*002c*/ 	.word	0xffffffff


	//   ....[1]....
        /*0030*/ 	.word	0xffffffff


	//   ....[2]....
        /*0034*/ 	.word	0xffffffff


	//   ....[3]....
        /*0038*/ 	.word	0xffffffff


	//   ....[4]....
        /*003c*/ 	.word	0xffffffff


	//   ....[5]....
        /*0040*/ 	.word	0xffffffff


	//   ....[6]....
        /*0044*/ 	.word	0xffffffff


	//   ....[7]....
        /*0048*/ 	.word	0xffffffff


	//   ....[8]....
        /*004c*/ 	.word	0xffffffff


	//   ....[9]....
        /*0050*/ 	.word	0xffffffff


	//   ....[10]....
        /*0054*/ 	.word	0xffffffff


	//   ....[11]....
        /*0058*/ 	.word	0xffffffff


	//   ....[12]....
        /*005c*/ 	.word	0xffffffff


	//   ....[13]....
        /*0060*/ 	.word	0xffffffff


	//   ....[14]....
        /*0064*/ 	.word	0xffffffff


	//   ....[15]....
        /*0068*/ 	.word	0xffffffff


	//   ....[16]....
        /*006c*/ 	.word	0xffffffff


	//   ....[17]....
        /*0070*/ 	.word	0xffffffff


	//   ....[18]....
        /*0074*/ 	.word	0x05000066


	//   ....[19]....
        /*0078*/ 	.word	0x05000066


	//   ....[20]....
        /*007c*/ 	.word	0x05000066


	//   ....[21]....
        /*0080*/ 	.word	0x05000066


	//   ....[22]....
        /*0084*/ 	.word	0x05000066


	//   ....[23]....
        /*0088*/ 	.word	0x05000066


	//   ....[24]....
        /*008c*/ 	.word	0x05000066


	//   ....[25]....
        /*0090*/ 	.word	0x05000066


	//   ....[26]....
        /*0094*/ 	.word	0x05000066


	//   ....[27]....
        /*0098*/ 	.word	0x05000066


	//----- nvinfo : EIATTR_COOP_GROUP_INSTR_OFFSETS
	.align		4
.L_1412:
        /*009c*/ 	.byte	0x04, 0x28
        /*009e*/ 	.short	(.L_1414 - .L_1413)


	//   ....[0]....
.L_1413:
        /*00a0*/ 	.word	0x00001720


	//   ....[1]....
        /*00a4*/ 	.word	0x00001740


	//   ....[2]....
        /*00a8*/ 	.word	0x00001760


	//   ....[3]....
        /*00ac*/ 	.word	0x00001780


	//   ....[4]....
        /*00b0*/ 	.word	0x000017a0


	//   ....[5]....
        /*00b4*/ 	.word	0x00001ad0


	//   ....[6]....
        /*00b8*/ 	.word	0x00001af0


	//   ....[7]....
        /*00bc*/ 	.word	0x00001b10


	//   ....[8]....
        /*00c0*/ 	.word	0x00001b30


	//   ....[9]....
        /*00c4*/ 	.word	0x00001b50


	//   ....[10]....
        /*00c8*/ 	.word	0x00001ca0


	//   ....[11]....
        /*00cc*/ 	.word	0x00001d00


	//   ....[12]....
        /*00d0*/ 	.word	0x00001d40


	//   ....[13]....
        /*00d4*/ 	.word	0x00001d60


	//   ....[14]....
        /*00d8*/ 	.word	0x00001df0


	//   ....[15]....
        /*00dc*/ 	.word	0x00001e20


	//   ....[16]....
        /*00e0*/ 	.word	0x00001ec0


	//   ....[17]....
        /*00e4*/ 	.word	0x00001ef0


	//   ....[18]....
        /*00e8*/ 	.word	0x00002620


	//   ....[19]....
        /*00ec*/ 	.word	0x00002690


	//   ....[20]....
        /*00f0*/ 	.word	0x00002700


	//   ....[21]....
        /*00f4*/ 	.word	0x00002770


	//   ....[22]....
        /*00f8*/ 	.word	0x000027e0


	//   ....[23]....
        /*00fc*/ 	.word	0x00002b60


	//   ....[24]....
        /*0100*/ 	.word	0x00002bd0


	//   ....[25]....
        /*0104*/ 	.word	0x00002c40


	//   ....[26]....
        /*0108*/ 	.word	0x00002cb0


	//   ....[27]....
        /*010c*/ 	.word	0x00002d20


	//----- nvinfo : EIATTR_EXIT_INSTR_OFFSETS
	.align		4
.L_1414:
        /*0110*/ 	.byte	0x04, 0x1c
        /*0112*/ 	.short	(.L_1416 - .L_1415)


	//   ....[0]....
.L_1415:
        /*0114*/ 	.word	0x00000150


	//   ....[1]....
        /*0118*/ 	.word	0x000025c0


	//----- nvinfo : EIATTR_MAX_THREADS
	.align		4
.L_1416:
        /*011c*/ 	.byte	0x04, 0x05
        /*011e*/ 	.short	(.L_1418 - .L_1417)
.L_1417:
        /*0120*/ 	.word	0x00000080
        /*0124*/ 	.word	0x00000001
        /*0128*/ 	.word	0x00000001


	//----- nvinfo : EIATTR_CRS_STACK_SIZE
	.align		4
.L_1418:
        /*012c*/ 	.byte	0x04, 0x1e
        /*012e*/ 	.short	(.L_1420 - .L_1419)
.L_1419:
        /*0130*/ 	.word	0x00000000


	//----- nvinfo : EIATTR_CBANK_PARAM_SIZE
	.align		4
.L_1420:
        /*0134*/ 	.byte	0x03, 0x19
        /*0136*/ 	.short	0x00e8


	//----- nvinfo : EIATTR_PARAM_CBANK
	.align		4
        /*0138*/ 	.byte	0x04, 0x0a
        /*013a*/ 	.short	(.L_1422 - .L_1421)
	.align		4
.L_1421:
        /*013c*/ 	.word	index@(.nv.constant0._ZN10layer_norm31ln_parallel_residual_fwd_kernelINS_13Kernel_traitsI6__halfS2_fS2_fjLj3072ELj1ELj1ELj4ELj16ENS_18Kernel_traits_baseILj3072ES2_S2_fS2_fjLj128EEEEELb0ELb1ELb1EEEvNS_9FwdParamsE)
        /*0140*/ 	.short	0x0210
        /*0142*/ 	.short	0x00e8


	//----- nvinfo : EIATTR_SW_WAR
	.align		4
.L_1422:
        /*0144*/ 	.byte	0x04, 0x36
        /*0146*/ 	.short	(.L_1424 - .L_1423)
.L_1423:
        /*0148*/ 	.word	0x00000008
.L_1424:


//--------------------- .nv.info._ZN10layer_norm31ln_parallel_residual_fwd_kernelINS_13Kernel_traitsI6__halfS2_fS2_fjLj3072ELj1ELj1ELj4ELj16ENS_18Kernel_traits_baseILj3072ES2_S2_fS2_fjLj128EEEEELb1ELb0ELb0EEEvNS_9FwdParamsE --------------------------
	.section	.nv.info._ZN10layer_norm31ln_parallel_residual_fwd_kernelINS_13Kernel_traitsI6__halfS2_fS2_fjLj3072ELj1ELj1ELj4ELj16ENS_18Kernel_traits_baseILj3072ES2_S2_fS2_fjLj128EEEEELb1ELb0ELb0EEEvNS_9FwdParamsE,"",@"SHT_CUDA_INFO"
	.sectionflags	@""
	.align	4


	//----- nvinfo : EIATTR_CUDA_API_VERSION
	.align		4
        /*0000*/ 	.byte	0x04, 0x37
        /*0002*/ 	.short	(.L_1426 - .L_1425)
.L_1425:
        /*0004*/ 	.word	0x00000082


	//----- nvinfo : EIATTR_KPARAM_INFO
	.align		4
.L_1426:
        /*0008*/ 	.byte	0x04, 0x17
        /*000a*/ 	.short	(.L_1428 - .L_1427)
.L_1427:
        /*000c*/ 	.word	0x00000000
        /*0010*/ 	.short	0x0000
        /*0012*/ 	.short	0x0000
        /*0014*/ 	.byte	0x00, 0xf0, 0xa1, 0x03


	//----- nvinfo : EIATTR_SPARSE_MMA_MASK
	.align		4
.L_1428:
        /*0018*/ 	.byte	0x03, 0x50
        /*001a*/ 	.short	0x0000


	//----- nvinfo : EIATTR_MAXREG_COUNT
	.align		4
        /*001c*/ 	.byte	0x03, 0x1b
        /*001e*/ 	.short	0x00ff


	//----- nvinfo : EIATTR_NUM_BARRIERS
	.align		4
        /*0020*/ 	.byte	0x02, 0x4c
        /*0022*/ 	.byte	0x01
	.zero		1


	//----- nvinfo : EIATTR_MERCURY_ISA_VERSION
	.align		4
        /*0024*/ 	.byte	0x03, 0x5f
        /*0026*/ 	.short	0x0101


	//----- nvinfo : EIATTR_COOP_GROUP_MASK_REGIDS
	.align		4
        /*0028*/ 	.byte	0x04, 0x29
        /*002a*/ 	.short	(.L_1430 - .L_1429)


	//   ....[0]....
.L_1429:
        /*002c*/ 	.word	0xffffffff


	//   ....[1]....
        /*0030*/ 	.word	0xffffffff


	//   ....[2]....
        /*0034*/ 	.word	0xffffffff


	//   ....[3]....
        /*0038*/ 	.word	0xffffffff


	//   ....[4]....
        /*003c*/ 	.word	0xffffffff


	//   ....[5]....
        /*0040*/ 	.word	0xffffffff


	//   ....[6]....
        /*0044*/ 	.word	0xffffffff


	//   ....[7]....
        /*0048*/ 	.word	0xffffffff


	//   ....[8]....
        /*004c*/ 	.word	0xffffffff


	//   ....[9]....
        /*0050*/ 	.word	0xffffffff


	//   ....[10]....
        /*0054*/ 	.word	0xffffffff


	//   ....[11]....
        /*0058*/ 	.word	0xffffffff


	//   ....[12]....
        /*005c*/ 	.word	0xffffffff


	//   ....[13]....
        /*0060*/ 	.word	0xffffffff


	//   ....[14]....
        /*0064*/ 	.word	0xffffffff


	//   ....[15]....
        /*0068*/ 	.word	0xffffffff


	//   ....[16]....
        /*006c*/ 	.word	0xffffffff


	//   ....[17]....
        /*0070*/ 	.word	0xffffffff


	//   ....[18]....
        /*0074*/ 	.word	0x05000095


	//   ....[19]....
        /*0078*/ 	.word	0x05000095


	//   ....[20]....
        /*007c*/ 	.word	0x05000095


	//   ....[21]....
        /*0080*/ 	.word	0x05000095


	//   ....[22]....
        /*0084*/ 	.word	0x05000095


	//   ....[23]....
        /*0088*/ 	.word	0x05000095


	//   ....[24]....
        /*008c*/ 	.word	0x05000095


	//   ....[25]....
        /*0090*/ 	.word	0x05000095


	//   ....[26]....
        /*0094*/ 	.word	0x05000095


	//   ....[27]....
        /*0098*/ 	.word	0x05000095


	//----- nvinfo : EIATTR_COOP_GROUP_INSTR_OFFSETS
	.align		4
.L_1430:
        /*009c*/ 	.byte	0x04, 0x28
        /*009e*/ 	.short	(.L_1432 - .L_1431)


	//   ....[0]....
.L_1431:
        /*00a0*/ 	.word	0x00012980


	//   ....[1]....
        /*00a4*/ 	.word	0x000129a0


	//   ....[2]....
        /*00a8*/ 	.word	0x000129c0


	//   ....[3]....
        /*00ac*/ 	.word	0x000129e0


	//   ....[4]....
        /*00b0*/ 	.word	0x00012a00


	//   ....[5]....
        /*00b4*/ 	.word	0x00012d40


	//   ....[6]....
        /*00b8*/ 	.word	0x00012d60


	//   ....[7]....
        /*00bc*/ 	.word	0x00012d80


	//   ....[8]....
        /*00c0*/ 	.word	0x00012da0


	//   ....[9]....
        /*00c4*/ 	.word	0x00012dc0


	//   ....[10]....
        /*00c8*/ 	.word	0x00012f50


	//   ....[11]....
        /*00cc*/ 	.word	0x00012fa0


	//   ....[12]....
        /*00d0*/ 	.word	0x00012fc0


	//   ....[13]....
        /*00d4*/ 	.word	0x00012fd0


	//   ....[14]....
        /*00d8*/ 	.word	0x00013090


	//   ....[15]....
        /*00dc*/ 	.word	0x000130d0


	//   ....[16]....
        /*00e0*/ 	.word	0x00013170


	//   ....[17]....
        /*00e4*/ 	.word	0x000131a0


	//   ....[18]....
        /*00e8*/ 	.word	0x00013c50


	//   ....[19]....
        /*00ec*/ 	.word	0x00013cc0


	//   ....[20]....
        /*00f0*/ 	.word	0x00013d30


	//   ....[21]....
        /*00f4*/ 	.word	0x00013da0


	//   ....[22]....
        /*00f8*/ 	.word	0x00013e10


	//   ....[23]....
        /*00fc*/ 	.word	0x000141a0


	//   ....[24]....
        /*0100*/ 	.word	0x00014210


	//   ....[25]....
        /*0104*/ 	.word	0x00014280


	//   ....[26]....
        /*0108*/ 	.word	0x000142f0


	//   ....[27]....
        /*010c*/ 	.word	0x00014360


	//----- nvinfo : EIATTR_EXIT_INSTR_OFFSETS
	.align		4
.L_1432:
        /*0110*/ 	.byte	0x04, 0x1c
        /*0112*/ 	.short	(.L_1434 - .L_1433)


	//   ....[0]....
.L_1433:
        /*0114*/ 	.word	0x00000b20


	//   ....[1]....
        /*0118*/ 	.word	0x00013bf0


	//----- nvinfo : EIATTR_MAX_THREADS
	.align		4
.L_1434:
        /*011c*/ 	.byte	0x04, 0x05
        /*011e*/ 	.short	(.L_1436 - .L_1435)
.L_1435:
        /*0120*/ 	.word	0x00000080
        /*0124*/ 	.word	0x00000001
        /*0128*/ 	.word	0x00000001


	//----- nvinfo : EIATTR_CRS_STACK_SIZE
	.align		4
.L_1436:
        /*012c*/ 	.byte	0x04, 0x1e
        /*012e*/ 	.short	(.L_1438 - .L_1437)
.L_1437:
        /*0130*/ 	.word	0x00000000


	//----- nvinfo : EIATTR_CBANK_PARAM_SIZE
	.align		4
.L_1438:
        /*0134*/ 	.byte	0x03, 0x19
        /*0136*/ 	.short	0x00e8


	//----- nvinfo : EIATTR_PARAM_CBANK
	.align		4
        /*0138*/ 	.byte	0x04, 0x0a
        /*013a*/ 	.short	(.L_1440 - .L_1439)
	.align		4
.L_1439:
        /*013c*/ 	.word	index@(.nv.constant0._ZN10layer_norm31ln_parallel_residual_fwd_kernelINS_13Kernel_traitsI6__halfS2_fS2_fjLj3072ELj1ELj1ELj4ELj16ENS_18Kernel_traits_baseILj3072ES2_S2_fS2_fjLj128EEEEELb1ELb0ELb0EEEvNS_9FwdParamsE)
        /*0140*/ 	.short	0x0210
        /*0142*/ 	.short	0x00e8


	//----- nvinfo : EIATTR_SW_WAR
	.align		4
.L_1440:
        /*0144*/ 	.byte	0x04, 0x36
        /*0146*/ 	.short	(.L_1442 - .L_1441)
.L_1441:
        /*0148*/ 	.word	0x00000008
.L_1442:


//--------------------- .nv.info._ZN10layer_norm31ln_parallel_residual_fwd_kernelINS_13Kernel_traitsI6__halfS2_fS2_fjLj3072ELj1ELj1ELj4ELj16ENS_18Kernel_traits_baseILj3072ES2_S2_fS2_fjLj128EEEEELb1ELb0ELb1EEEvNS_9FwdParamsE --------------------------
	.section	.nv.info._ZN10layer_norm31ln_parallel_residual_fwd_kernelINS_13Kernel_traitsI6__halfS2_fS2_fjLj3072ELj1ELj1ELj4ELj16ENS_18Kernel_traits_baseILj3072ES2_S2_fS2_fjLj128EEEEELb1ELb0ELb1EEEvNS_9FwdParamsE,"",@"SHT_CUDA_INFO"
	.sectionflags	@""
	.align	4


	//----- nvinfo : EIATTR_CUDA_API_VERSION
	.align		4
        /*0000*/ 	.byte	0x04, 0x37
        /*0002*/ 	.short	(.L_1444 - .L_1443)
.L_1443:
        /*0004*/ 	.word	0x00000082


	//----- nvinfo : EIATTR_KPARAM_INFO
	.align		4
.L_1444:
        /*0008*/ 	.byte	0x04, 0x17
        /*000a*/ 	.short	(.L_1446 - .L_1445)
.L_1445:
        /*000c*/ 	.word	0x00000000
        /*0010*/ 	.short	0x0000
        /*0012*/ 	.short	0x0000
        /*0014*/ 	.byte	0x00, 0xf0, 0xa1, 0x03


	//----- nvinfo : EIATTR_SPARSE_MMA_MASK
	.align		4
.L_1446:
        /*0018*/ 	.byte	0x03, 0x50
        /*001a*/ 	.short	0x0000


	//----- nvinfo : EIATTR_MAXREG_COUNT
	.align		4
        /*001c*/ 	.byte	0x03, 0x1b
        /*001e*/ 	.short	0x00ff


	//----- nvinfo : EIATTR_NUM_BARRIERS
	.align		4
        /*0020*/ 	.byte	0x02, 0x4c
        /*0022*/ 	.byte	0x01
	.zero		1


	//----- nvinfo : EIATTR_MERCURY_ISA_VERSION
	.align		4
        /*0024*/ 	.byte	0x03, 0x5f
        /*0026*/ 	.short	0x0101


	//----- nvinfo : EIATTR_COOP_GROUP_MASK_REGIDS
	.align		4
        /*0028*/ 	.byte	0x04, 0x29
        /*002a*/ 	.short	(.L_1448 - .L_1447)


	//   ....[0]....
.L_1447:
        /*002c*/ 	.word	0xffffffff


	//   ....[1]....
        /*0030*/ 	.word	0xffffffff


	//   ....[2]....
        /*0034*/ 	.word	0xffffffff


	//   ....[3]....
        /*0038*/ 	.word	0xffffffff


	//   ....[4]....
        /*003c*/ 	.word	0xffffffff


	//   ....[5]....
        /*0040*/ 	.word	0xffffffff


	//   ....[6]....
        /*0044*/ 	.word	0xffffffff


	//   ....[7]....
        /*0048*/ 	.word	0xffffffff


	//   ....[8]....
        /*004c*/ 	.word	0xffffffff


	//   ....[9]....
        /*0050*/ 	.word	0xffffffff


	//   ....[10]....
        /*0054*/ 	.word	0xffffffff


	//   ....[11]....
        /*0058*/ 	.word	0xffffffff


	//   ....[12]....
        /*005c*/ 	.word	0xffffffff


	//   ....[13]....
        /*0060*/ 	.word	0xffffffff


	//   ....[14]....
        /*0064*/ 	.word	0xffffffff


	//   ....[15]....
        /*0068*/ 	.word	0xffffffff


	//   ....[16]....
        /*006c*/ 	.word	0xffffffff


	//   ....[17]....
        /*0070*/ 	.word	0xffffffff


	//   ....[18]....
        /*0074*/ 	.word	0x0500008d


	//   ....[19]....
        /*0078*/ 	.word	0x0500008d


	//   ....[20]....
        /*007c*/ 	.word	0x0500008d


	//   ....[21]....
        /*0080*/ 	.word	0x0500008d


	//   ....[22]....
        /*0084*/ 	.word	0x0500008d


	//   ....[23]....
        /*0088*/ 	.word	0x0500008d


	//   ....[24]....
        /*008c*/ 	.word	0x0500008d


	//   ....[25]....
        /*0090*/ 	.word	0x0500008d


	//   ....[26]....
        /*0094*/ 	.word	0x0500008d


	//   ....[27]....
        /*0098*/ 	.word	0x0500008d


	//----- nvinfo : EIATTR_COOP_GROUP_INSTR_OFFSETS
	.align		4
.L_1448:
        /*009c*/ 	.byte	0x04, 0x28
        /*009e*/ 	.short	(.L_1450 - .L_1449)


	//   ....[0]....
.L_1449:
        /*00a0*/ 	.word	0x00011e70


	//   ....[1]....
        /*00a4*/ 	.word	0x00011e90


	//   ....[2]....
        /*00a8*/ 	.word	0x00011eb0


	//   ....[3]....
        /*00ac*/ 	.word	0x00011ed0


	//   ....[4]....
        /*00b0*/ 	.word	0x00011ef0


	//   ....[5]....
        /*00b4*/ 	.word	0x00012220


	//   ....[6]....
        /*00b8*/ 	.word	0x00012240


	//   ....[7]....
        /*00bc*/ 	.word	0x00012260


	//   ....[8]....
        /*00c0*/ 	.word	0x00012280


	//   ....[9]....
        /*00c4*/ 	.word	0x000122a0


	//   ....[10]....
        /*00c8*/ 	.word	0x00012440


	//   ....[11]....
        /*00cc*/ 	.word	0x000124b0


	//   ....[12]....
        /*00d0*/ 	.word	0x000124d0


	//   ....[13]....
        /*00d4*/ 	.word	0x000124e0


	//   ....[14]....
        /*00d8*/ 	.word	0x000125a0


	//   ....[15]....
        /*00dc*/ 	.word	0x000125d0


	//   ....[16]....
        /*00e0*/ 	.word	0x00012680


	//   ....[17]....
        /*00e4*/ 	.word	0x000126a0


	//   ....[18]....
        /*00e8*/ 	.word	0x00013390


	//   ....[19]....
        /*00ec*/ 	.word	0x00013400


	//   ....[20]....
        /*00f0*/ 	.word	0x00013470


	//   ....[21]....
        /*00f4*/ 	.word	0x000134e0


	//   ....[22]....
        /*00f8*/ 	.word	0x00013550


	//   ....[23]....
        /*00fc*/ 	.word	0x000138d0


	//   ....[24]....
        /*0100*/ 	.word	0x00013940


	//   ....[25]....
        /*0104*/ 	.word	0x000139b0


	//   ....[26]....
        /*0108*/ 	.word	0x00013a20


	//   ....[27]....
        /*010c*/ 	.word	0x00013a90


	//----- nvinfo : EIATTR_EXIT_INSTR_OFFSETS
	.align		4
.L_1450:
        /*0110*/ 	.byte	0x04, 0x1c
        /*0112*/ 	.short	(.L_1452 - .L_1451)


	//   ....[0]....
.L_1451:
        /*0114*/ 	.word	0x00000690


	//   ....[1]....
        /*0118*/ 	.word	0x00013340


	//----- nvinfo : EIATTR_MAX_THREADS
	.align		4
.L_1452:
        /*011c*/ 	.byte	0x04, 0x05
        /*011e*/ 	.short	(.L_1454 - .L_1453)
.L_1453:
        /*0120*/ 	.word	0x00000080
        /*0124*/ 	.word	0x00000001
        /*0128*/ 	.word	0x00000001


	//----- nvinfo : EIATTR_CRS_STACK_SIZE
	.align		4
.L_1454:
        /*012c*/ 	.byte	0x04, 0x1e
        /*012e*/ 	.short	(.L_1456 - .L_1455)
.L_1455:
        /*0130*/ 	.word	0x00000000


	//----- nvinfo : EIATTR_CBANK_PARAM_SIZE
	.align		4
.L_1456:
        /*0134*/ 	.byte	0x03, 0x19
        /*0136*/ 	.short	0x00e8


	//----- nvinfo : EIATTR_PARAM_CBANK
	.align		4
        /*0138*/ 	.byte	0x04, 0x0a
        /*013a*/ 	.short	(.L_1458 - .L_1457)
	.align		4
.L_1457:
        /*013c*/ 	.word	index@(.nv.constant0._ZN10layer_norm31ln_parallel_residual_fwd_kernelINS_13Kernel_traitsI6__halfS2_fS2_fjLj3072ELj1ELj1ELj4ELj16ENS_18Kernel_traits_baseILj3072ES2_S2_fS2_fjLj128EEEEELb1ELb0ELb1EEEvNS_9FwdParamsE)
        /*0140*/ 	.short	0x0210
        /*0142*/ 	.short	0x00e8


	//----- nvinfo : EIATTR_SW_WAR
	.align		4
.L_1458:
        /*0144*/ 	.byte	0x04, 0x36
        /*0146*/ 	.short	(.L_1460 - .L_1459)
.L_1459:
        /*0148*/ 	.word	0x00000008
.L_1460:


//--------------------- .nv.info._ZN10layer_norm31ln_parallel_residual_fwd_kernelINS_13Kernel_traitsI6__halfS2_fS2_fjLj3072ELj1ELj1ELj4ELj16ENS_18Kernel_traits_baseILj3072ES2_S2_fS2_fjLj128EEEEELb1ELb1ELb0EEEvNS_9FwdParamsE --------------------------
	.section	.nv.info._ZN10layer_norm31ln_parallel_residual_fwd_kernelINS_13Kernel_traitsI6__halfS2_fS2_fjLj3072ELj1ELj1ELj4ELj16ENS_18Kernel_traits_baseILj3072ES2_S2_fS2_fjLj128EEEEELb1ELb1ELb0EEEvNS_9FwdParamsE,"",@"SHT_CUDA_INFO"
	.sectionflags	@""
	.align	4


	//----- nvinfo : EIATTR_CUDA_API_VERSION
	.align		4
        /*0000*/ 	.byte	0x04, 0x37
        /*0002*/ 	.short	(.L_1462 - .L_1461)
.L_1461:
        /*0004*/ 	.word	0x00000082


	//----- nvinfo : EIATTR_KPARAM_INFO
	.align		4
.L_1462:
        /*0008*/ 	.byte	0x04, 0x17
        /*000a*/ 	.short	(.L_1464 - .L_1463)
.L_1463:
        /*000c*/ 	.word	0x00000000
        /*0010*/ 	.short	0x0000
        /*0012*/ 	.short	0x0000
        /*0014*/ 	.byte	0x00, 0xf0, 0xa1, 0x03


	//----- nvinfo : EIATTR_SPARSE_MMA_MASK
	.align		4
.L_1464:
        /*0018*/ 	.byte	0x03, 0x50
        /*001a*/ 	.short	0x0000


	//----- nvinfo : EIATTR_MAXREG_COUNT
	.align		4
        /*001c*/ 	.byte	0x03, 0x1b
        /*001e*/ 	.short	0x00ff


	//----- nvinfo : EIATTR_NUM_BARRIERS
	.align		4
        /*0020*/ 	.byte	0x02, 0x4c
        /*0022*/ 	.byte	0x01
	.zero		1


	//----- nvinfo : EIATTR_MERCURY_ISA_VERSION
	.align		4
        /*0024*/ 	.byte	0x03, 0x5f
        /*0026*/ 	.short	0x0101


	//----- nvinfo : EIATTR_COOP_GROUP_MASK_REGIDS
	.align		4
        /*0028*/ 	.byte	0x04, 0x29
        /*002a*/ 	.short	(.L_1466 - .L_1465)


	//   ....[0]....
.L_1465:
        /*002c*/ 	.word	0xffffffff


	//   ....[1]....
        /*0030*/ 	.word	0xffffffff


	//   ....[2]....
        /*0034*/ 	.word	0xffffffff


	//   ....[3]....
        /*0038*/ 	.word	0xffffffff


	//   ....[4]....
        /*003c*/ 	.word	0xffffffff


	//   ....[5]....
        /*0040*/ 	.word	0xffffffff


	//   ....[6]....
        /*0044*/ 	.word	0xffffffff


	//   ....[7]....
        /*0048*/ 	.word	0xffffffff


	//   ....[8]....
        /*004c*/ 	.word	0xffffffff


	//   ....[9]....
        /*0050*/ 	.word	0xffffffff


	//   ....[10]....
        /*0054*/ 	.word	0xffffffff


	//   ....[11]....
        /*0058*/ 	.word	0xffffffff


	//   ....[12]....
        /*005c*/ 	.word	0xffffffff


	//   ....[13]....
        /*0060*/ 	.word	0xffffffff


	//   ....[14]....
        /*0064*/ 	.word	0xffffffff


	//   ....[15]....
        /*0068*/ 	.word	0xffffffff


	//   ....[16]....
        /*006c*/ 	.word	0xffffffff


	//   ....[17]....
        /*0070*/ 	.word	0xffffffff


	//   ....[18]....
        /*0074*/ 	.word	0x05000076


	//   ....[19]....
        /*0078*/ 	.word	0x05000076


	//   ....[20]....
        /*007c*/ 	.word	0x05000076


	//   ....[21]....
        /*0080*/ 	.word	0x05000076


	//   ....[22]....
        /*0084*/ 	.word	0x05000076


	//   ....[23]....
        /*0088*/ 	.word	0x05000076


	//   ....[24]....
        /*008c*/ 	.word	0x05000076


	//   ....[25]....
        /*0090*/ 	.word	0x05000076


	//   ....[26]....
        /*0094*/ 	.word	0x05000076


	//   ....[27]....
        /*0098*/ 	.word	0x05000076


	//----- nvinfo : EIATTR_COOP_GROUP_INSTR_OFFSETS
	.align		4
.L_1466:
        /*009c*/ 	.byte	0x04, 0x28
        /*009e*/ 	.short	(.L_1468 - .L_1467)


	//   ....[0]....
.L_1467:
        /*00a0*/ 	.word	0x00012320


	//   ....[1]....
        /*00a4*/ 	.word	0x00012340


	//   ....[2]....
        /*00a8*/ 	.word	0x00012360


	//   ....[3]....
        /*00ac*/ 	.word	0x00012380


	//   ....[4]....
        /*00b0*/ 	.word	0x000123a0


	//   ....[5]....
        /*00b4*/ 	.word	0x000126e0


	//   ....[6]....
        /*00b8*/ 	.word	0x00012700


	//   ....[7]....
        /*00bc*/ 	.word	0x00012720


	//   ....[8]....
        /*00c0*/ 	.word	0x00012740


	//   ....[9]....
        /*00c4*/ 	.word	0x00012760


	//   ....[10]....
        /*00c8*/ 	.word	0x000128a0


	//   ....[11]....
        /*00cc*/ 	.word	0x00012950


	//   ....[12]....
        /*00d0*/ 	.word	0x00012960


	//   ....[13]....
        /*00d4*/ 	.word	0x000129e0


	//   ....[14]....
        /*00d8*/ 	.word	0x00012a00


	//   ....[15]....
        /*00dc*/ 	.word	0x00012a20


	//   ....[16]....
        /*00e0*/ 	.word	0x00012b30


	//   ....[17]....
        /*00e4*/ 	.word	0x00012b40


	//   ....[18]....
        /*00e8*/ 	.word	0x00013330


	//   ....[19]....
        /*00ec*/ 	.word	0x000133a0


	//   ....[20]....
        /*00f0*/ 	.word	0x00013410


	//   ....[21]....
        /*00f4*/ 	.word	0x00013480


	//   ....[22]....
        /*00f8*/ 	.word	0x000134f0


	//   ....[23]....
        /*00fc*/ 	.word	0x00013880


	//   ....[24]....
        /*0100*/ 	.word	0x000138f0


	//   ....[25]....
        /*0104*/ 	.word	0x00013960


	//   ....[26]....
        /*0108*/ 	.word	0x000139d0


	//   ....[27]....
        /*010c*/ 	.word	0x00013a40


	//----- nvinfo : EIATTR_EXIT_INSTR_OFFSETS
	.align		4
.L_1468:
        /*0110*/ 	.byte	0x04, 0x1c
        /*0112*/ 	.short	(.L_1470 - .L_1469)


	//   ....[0]....
.L_1469:
        /*0114*/ 	.word	0x000008a0


	//   ....[1]....
        /*0118*/ 	.word	0x000132d0


	//----- nvinfo : EIATTR_MAX_THREADS
	.align		4
.L_1470:
        /*011c*/ 	.byte	0x04, 0x05
        /*011e*/ 	.short	(.L_1472 - .L_1471)
.L_1471:
        /*0120*/ 	.word	0x00000080
        /*0124*/ 	.word	0x00000001
        /*0128*/ 	.word	0x00000001


	//----- nvinfo : EIATTR_CRS_STACK_SIZE
	.align		4
.L_1472:
        /*012c*/ 	.byte	0x04, 0x1e
        /*012e*/ 	.short	(.L_1474 - .L_1473)
.L_1473:
        /*0130*/ 	.word	0x00000000


	//----- nvinfo : EIATTR_CBANK_PARAM_SIZE
	.align		4
.L_1474:
        /*0134*/ 	.byte	0x03, 0x19
        /*0136*/ 	.short	0x00e8


	//----- nvinfo : EIATTR_PARAM_CBANK
	.align		4
        /*0138*/ 	.byte	0x04, 0x0a
        /*013a*/ 	.short	(.L_1476 - .L_1475)
	.align		4
.L_1475:
        /*013c*/ 	.word	index@(.nv.constant0._ZN10layer_norm31ln_parallel_residual_fwd_kernelINS_13Kernel_traitsI6__halfS2_fS2_fjLj3072ELj1ELj1ELj4ELj16ENS_18Kernel_traits_baseILj3072ES2_S2_fS2_fjLj128EEEEELb1ELb1ELb0EEEvNS_9FwdParamsE)
        /*0140*/ 	.short	0x0210
        /*0142*/ 	.short	0x00e8


	//----- nvinfo : EIATTR_SW_WAR
	.align		4
.L_1476:
        /*0144*/ 	.byte	0x04, 0x36
        /*0146*/ 	.short	(.L_1478 - .L_1477)
.L_1477:
        /*0148*/ 	.word	0x00000008
.L_1478:


//--------------------- .nv.info._ZN10layer_norm31ln_parallel_residual_fwd_kernelINS_13Kernel_traitsI6__halfS2_fS2_fjLj3072ELj1ELj1ELj4ELj16ENS_18Kernel_traits_baseILj3072ES2_S2_fS2_fjLj128EEEEELb1ELb1ELb1EEEvNS_9FwdParamsE --------------------------
	.section	.nv.info._ZN10layer_norm31ln_parallel_residual_fwd_kernelINS_13Kernel_traitsI6__halfS2_fS2_fjLj3072ELj1ELj1ELj4ELj16ENS_18Kernel_traits_baseILj3072ES2_S2_fS2_fjLj128EEEEELb1ELb1ELb1EEEvNS_9FwdParamsE,"",@"SHT_CUDA_INFO"
	.sectionflags	@""
	.align	4


	//----- nvinfo : EIATTR_CUDA_API_VERSION
	.align		4
        /*0000*/ 	.byte	0x04, 0x37
        /*0002*/ 	.short	(.L_1480 - .L_1479)
.L_1479:
        /*0004*/ 	.word	0x00000082


	//----- nvinfo : EIATTR_KPARAM_INFO
	.align		4
.L_1480:
        /*0008*/ 	.byte	0x04, 0x17
        /*000a*/ 	.short	(.L_1482 - .L_1481)
.L_1481:
        /*000c*/ 	.word	0x00000000
        /*0010*/ 	.short	0x0000
        /*0012*/ 	.short	0x0000
        /*0014*/ 	.byte	0x00, 0xf0, 0xa1, 0x03


	//----- nvinfo : EIATTR_SPARSE_MMA_MASK
	.align		4
.L_1482:
        /*0018*/ 	.byte	0x03, 0x50
        /*001a*/ 	.short	0x0000


	//----- nvinfo : EIATTR_MAXREG_COUNT
	.align		4
        /*001c*/ 	.byte	0x03, 0x1b
        /*001e*/ 	.short	0x00ff


	//----- nvinfo : EIATTR_NUM_BARRIERS
	.align		4
        /*0020*/ 	.byte	0x02, 0x4c
        /*0022*/ 	.byte	0x01
	.zero		1


	//----- nvinfo : EIATTR_MERCURY_ISA_VERSION
	.align		4
        /*0024*/ 	.byte	0x03, 0x5f
        /*0026*/ 	.short	0x0101


	//----- nvinfo : EIATTR_COOP_GROUP_MASK_REGIDS
	.align		4
        /*0028*/ 	.byte	0x04, 0x29
        /*002a*/ 	.short	(.L_1484 - .L_1483)


	//   ....[0]....
.L_1483:
        /*002c*/ 	.word	0xffffffff


	//   ....[1]....
        /*0030*/ 	.word	0xffffffff


	//   ....[2]....
        /*0034*/ 	.word	0xffffffff


	//   ....[3]....
        /*0038*/ 	.word	0xffffffff


	//   ....[4]....
        /*003c*/ 	.word	0xffffffff


	//   ....[5]....
        /*0040*/ 	.word	0xffffffff


	//   ....[6]....
        /*0044*/ 	.word	0xffffffff


	//   ....[7]....
        /*0048*/ 	.word	0xffffffff


	//   ....[8]....
        /*004c*/ 	.word	0xffffffff


	//   ....[9]....
        /*0050*/ 	.word	0xffffffff


	//   ....[10]....
        /*0054*/ 	.word	0xffffffff


	//   ....[11]....
        /*0058*/ 	.word	0xffffffff


	//   ....[12]....
        /*005c*/ 	.word	0xffffffff


	//   ....[13]....
        /*0060*/ 	.word	0xffffffff


	//   ....[14]....
        /*0064*/ 	.word	0xffffffff


	//   ....[15]....
        /*0068*/ 	.word	0xffffffff


	//   ....[16]....
        /*006c*/ 	.word	0xffffffff


	//   ....[17]....
        /*0070*/ 	.word	0xffffffff


	//   ....[18]....
        /*0074*/ 	.word	0x05000075


	//   ....[19]....
        /*0078*/ 	.word	0x05000075


	//   ....[20]....
        /*007c*/ 	.word	0x05000075


	//   ....[21]....
        /*0080*/ 	.word	0x05000075


	//   ....[22]....
        /*0084*/ 	.word	0x05000075


	//   ....[23]....
        /*0088*/ 	.word	0x05000075


	//   ....[24]....
        /*008c*/ 	.word	0x05000075


	//   ....[25]....
        /*0090*/ 	.word	0x05000075


	//   ....[26]....
        /*0094*/ 	.word	0x05000075


	//   ....[27]....
        /*0098*/ 	.word	0x05000075


	//----- nvinfo : EIATTR_COOP_GROUP_INSTR_OFFSETS
	.align		4
.L_1484:
        /*009c*/ 	.byte	0x04, 0x28
        /*009e*/ 	.short	(.L_1486 - .L_1485)


	//   ....[0]....
.L_1485:
        /*00a0*/ 	.word	0x00011a40


	//   ....[1]....
        /*00a4*/ 	.word	0x00011a60


	//   ....[2]....
        /*00a8*/ 	.word	0x00011a80


	//   ....[3]....
        /*00ac*/ 	.word	0x00011aa0


	//   ....[4]....
        /*00b0*/ 	.word	0x00011ac0


	//   ....[5]....
        /*00b4*/ 	.word	0x00011df0


	//   ....[6]....
        /*00b8*/ 	.word	0x00011e10


	//   ....[7]....
        /*00bc*/ 	.word	0x00011e30


	//   ....[8]....
        /*00c0*/ 	.word	0x00011e50


	//   ....[9]....
        /*00c4*/ 	.word	0x00011e70


	//   ....[10]....
        /*00c8*/ 	.word	0x00011fc0


	//   ....[11]....
        /*00cc*/ 	.word	0x00012060


	//   ....[12]....
        /*00d0*/ 	.word	0x00012070


	//   ....[13]....
        /*00d4*/ 	.word	0x00012080


	//   ....[14]....
        /*00d8*/ 	.word	0x00012120


	//   ....[15]....
        /*00dc*/ 	.word	0x00012170


	//   ....[16]....
        /*00e0*/ 	.word	0x00012220


	//   ....[17]....
        /*00e4*/ 	.word	0x00012230


	//   ....[18]....
        /*00e8*/ 	.word	0x00012960


	//   ....[19]....
        /*00ec*/ 	.word	0x000129d0


	//   ....[20]....
        /*00f0*/ 	.word	0x00012a40


	//   ....[21]....
        /*00f4*/ 	.word	0x00012ab0


	//   ....[22]....
        /*00f8*/ 	.word	0x00012b20


	//   ....[23]....
        /*00fc*/ 	.word	0x00012ea0


	//   ....[24]....
        /*0100*/ 	.word	0x00012f10


	//   ....[25]....
        /*0104*/ 	.word	0x00012f80


	//   ....[26]....
        /*0108*/ 	.word	0x00012ff0


	//   ....[27]....
        /*010c*/ 	.word	0x00013060


	//----- nvinfo : EIATTR_EXIT_INSTR_OFFSETS
	.align		4
.L_1486:
        /*0110*/ 	.byte	0x04, 0x1c
        /*0112*/ 	.short	(.L_1488 - .L_1487)


	//   ....[0]....
.L_1487:
        /*0114*/ 	.word	0x000005c0


	//   ....[1]....
        /*0118*/ 	.word	0x00012910


	//----- nvinfo : EIATTR_MAX_THREADS
	.align		4
.L_1488:
        /*011c*/ 	.byte	0x04, 0x05
        /*011e*/ 	.short	(.L_1490 - .L_1489)
.L_1489:
        /*0120*/ 	.word	0x00000080
        /*0124*/ 	.word	0x00000001
        /*0128*/ 	.word	0x00000001


	//----- nvinfo : EIATTR_CRS_STACK_SIZE
	.align		4
.L_1490:
        /*012c*/ 	.byte	0x04, 0x1e
        /*012e*/ 	.short	(.L_1492 - .L_1491)
.L_1491:
        /*0130*/ 	.word	0x00000000


	//----- nvinfo : EIATTR_CBANK_PARAM_SIZE
	.align		4
.L_1492:
        /*0134*/ 	.byte	0x03, 0x19
        /*0136*/ 	.short	0x00e8


	//----- nvinfo : EIATTR_PARAM_CBANK
	.align		4
        /*0138*/ 	.byte	0x04, 0x0a
        /*013a*/ 	.short	(.L_1494 - .L_1493)
	.align		4
.L_1493:
        /*013c*/ 	.word	index@(.nv.constant0._ZN10layer_norm31ln_parallel_residual_fwd_kernelINS_13Kernel_traitsI6__halfS2_fS2_fjLj3072ELj1ELj1ELj4ELj16ENS_18Kernel_traits_baseILj3072ES2_S2_fS2_fjLj128EEEEELb1ELb1ELb1EEEvNS_9FwdParamsE)
        /*0140*/ 	.short	0x0210
        /*0142*/ 	.short	0x00e8


	//----- nvinfo : EIATTR_SW_WAR
	.align		4
.L_1494:
        /*0144*/ 	.byte	0x04, 0x36
        /*0146*/ 	.short	(.L_1496 - .L_1495)
.L_1495:
        /*0148*/ 	.word	0x00000008
.L_1496:


//--------------------- .nv.info._ZN10layer_norm31ln_parallel_residual_fwd_kernelINS_13Kernel_traitsIf6__halffS2_fjLj3072ELj1ELj1ELj4ELj16ENS_18Kernel_traits_baseILj3072EfS2_fS2_fjLj128EEEEELb0ELb0ELb0EEEvNS_9FwdParamsE --------------------------
	.section	.nv.info._ZN10layer_norm31ln_parallel_residual_fwd_kernelINS_13Kernel_traitsIf6__halffS2_fjLj3072ELj1ELj1ELj4ELj16ENS_18Kernel_traits_baseILj3072EfS2_fS2_fjLj128EEEEELb0ELb0ELb0EEEvNS_9FwdParamsE,"",@"SHT_CUDA_INFO"
	.sectionflags	@""
	.align	4


	//----- nvinfo : EIATTR_CUDA_API_VERSION
	.align		4
        /*0000*/ 	.byte	0x04, 0x37
        /*0002*/ 	.short	(.L_1498 - .L_1497)
.L_1497:
        /*0004*/ 	.word	0x00000082


	//----- nvinfo : EIATTR_KPARAM_INFO
	.align		4
.L_1498:
        /*0008*/ 	.byte	0x04, 0x17
        /*000a*/ 	.short	(.L_1500 - .L_1499)
.L_1499:
        /*000c*/ 	.word	0x00000000
        /*0010*/ 	.short	0x0000
        /*0012*/ 	.short	0x0000
        /*0014*/ 	.byte	0x00, 0xf0, 0xa1, 0x03


	//----- nvinfo : EIATTR_SPARSE_MMA_MASK
	.align		4
.L_1500:
        /*0018*/ 	.byte	0x03, 0x50
        /*001a*/ 	.short	0x0000


	//----- nvinfo : EIATTR_MAXREG_COUNT
	.align		4
        /*001c*/ 	.byte	0x03, 0x1b
        /*001e*/ 	.short	0x00ff


	//----- nvinfo : EIATTR_NUM_BARRIERS
	.align		4
        /*0020*/ 	.byte	0x02, 0x4c
        /*0022*/ 	.byte	0x01
	.zero		1


	//----- nvinfo : EIATTR_MERCURY_ISA_VERSION
	.align		4
        /*0024*/ 	.byte	0x03, 0x5f
        /*0026*/ 	.short	0x0101


	//----- nvinfo : EIATTR_COOP_GROUP_MASK_REGIDS
	.align		4
        /*0028*/ 	.byte	0x04, 0x29
        /*002a*/ 	.short	(.L_1502 - .L_1501)


	//   ....[0]....
.L_1501:
        /*002c*/ 	.word	0xffffffff


	//   ....[1]....
        /*0030*/ 	.word	0xffffffff


	//   ....[2]....
        /*0034*/ 	.word	0xffffffff


	//   ....[3]....
        /*0038*/ 	.word	0xffffffff


	//   ....[4]....
        /*003c*/ 	.word	0xffffffff


	//   ....[5]....
        /*0040*/ 	.word	0xffffffff


	//   ....[6]....
        /*0044*/ 	.word	0xffffffff


	//   ....[7]....
        /*0048*/ 	.word	0xffffffff


	//   ....[8]....
        /*004c*/ 	.word	0xffffffff


	//   ....[9]....
        /*0050*/ 	.word	0xffffffff


	//   ....[10]....
        /*0054*/ 	.word	0xffffffff


	//   ....[11]....
        /*0058*/ 	.word	0xffffffff


	//   ....[12]....
        /*005c*/ 	.word	0xffffffff


	//   ....[13]....
        /*0060*/ 	.word	0xffffffff


	//   ....[14]....
        /*0064*/ 	.word	0xffffffff


	//   ....[15]....
        /*0068*/ 	.word	0xffffffff


	//   ....[16]....
        /*006c*/ 	.word	0xffffffff


	//   ....[17]....
        /*0070*/ 	.word	0xffffffff


	//   ....[18]....
        /*0074*/ 	.word	0x05000095


	//   ....[19]....
        /*0078*/ 	.word	0x05000095


	//   ....[20]....
        /*007c*/ 	.word	0x05000095


	//   ....[21]....
        /*0080*/ 	.word	0x05000095


	//   ....[22]....
        /*0084*/ 	.word	0x05000095


	//   ....[23]....
        /*0088*/ 	.word	0x05000095


	//   ....[24]....
        /*008c*/ 	.word	0x05000095


	//   ....[25]....
        /*0090*/ 	.word	0x05000095


	//   ....[26]....
        /*0094*/ 	.word	0x05000095


	//   ....[27]....
        /*0098*/ 	.word	0x05000095


	//----- nvinfo : EIATTR_COOP_GROUP_INSTR_OFFSETS
	.align		4
.L_1502:
        /*009c*/ 	.byte	0x04, 0x28
        /*009e*/ 	.short	(.L_1504 - .L_1503)


	//   ....[0]....
.L_1503:
        /*00a0*/ 	.word	0x00001c90


	//   ....[1]....
        /*00a4*/ 	.word	0x00001cb0


	//   ....[2]....
        /*00a8*/ 	.word	0x00001cd0


	//   ....[3]....
        /*00ac*/ 	.word	0x00001cf0


	//   ....[4]....
        /*00b0*/ 	.word	0x00001d10


	//   ....[5]....
        /*00b4*/ 	.word	0x00002050


	//   ....[6]....
        /*00b8*/ 	.word	0x00002070


	//   ....[7]....
        /*00bc*/ 	.word	0x00002090


	//   ....[8]....
        /*00c0*/ 	.word	0x000020b0


	//   ....[9]....
        /*00c4*/ 	.word	0x000020d0


	//   ....[10]....
        /*00c8*/ 	.word	0x00002270


	//   ....[11]....
        /*00cc*/ 	.word	0x000022c0


	//   ....[12]....
        /*00d0*/ 	.word	0x000022e0


	//   ....[13]....
        /*00d4*/ 	.word	0x000022f0


	//   ....[14]....
        /*00d8*/ 	.word	0x000023c0


	//   ....[15]....
        /*00dc*/ 	.word	0x000023f0


	//   ....[16]....
        /*00e0*/ 	.word	0x00002490


	//   ....[17]....
        /*00e4*/ 	.word	0x000024c0


	//   ....[18]....
        /*00e8*/ 	.word	0x00002f60


	//   ....[19]....
        /*00ec*/ 	.word	0x00002fd0


	//   ....[20]....
        /*00f0*/ 	.word	0x00003040


	//   ....[21]....
        /*00f4*/ 	.word	0x000030b0


	//   ....[22]....
        /*00f8*/ 	.word	0x00003120


	//   ....[23]....
        /*00fc*/ 	.word	0x000034b0


	//   ....[24]....
        /*0100*/ 	.word	0x00003520


	//   ....[25]....
        /*0104*/ 	.word	0x00003590


	//   ....[26]....
        /*0108*/ 	.word	0x00003600


	//   ....[27]....
        /*010c*/ 	.word	0x00003670


	//----- nvinfo : EIATTR_EXIT_INSTR_OFFSETS
	.align		4
.L_1504:
        /*0110*/ 	.byte	0x04, 0x1c
        /*0112*/ 	.short	(.L_1506 - .L_1505)


	//   ....[0]....
.L_1505:
        /*0114*/ 	.word	0x000007f0


	//   ....[1]....
        /*0118*/ 	.word	0x00002f00


	//----- nvinfo : EIATTR_MAX_THREADS
	.align		4
.L_1506:
        /*011c*/ 	.byte	0x04, 0x05
        /*011e*/ 	.short	(.L_1508 - .L_1507)
.L_1507:
        /*0120*/ 	.word	0x00000080
        /*0124*/ 	.word	0x00000001
        /*0128*/ 	.word	0x00000001


	//----- nvinfo : EIATTR_CRS_STACK_SIZE
	.align		4
.L_1508:
        /*012c*/ 	.byte	0x04, 0x1e
        /*012e*/ 	.short	(.L_1510 - .L_1509)
.L_1509:
        /*0130*/ 	.word	0x00000000


	//----- nvinfo : EIATTR_CBANK_PARAM_SIZE
	.align		4
.L_1510:
        /*0134*/ 	.byte	0x03, 0x19
        /*0136*/ 	.short	0x00e8


	//----- nvinfo : EIATTR_PARAM_CBANK
	.align		4
        /*0138*/ 	.byte	0x04, 0x0a
        /*013a*/ 	.short	(.L_1512 - .L_1511)
	.align		4
.L_1511:
        /*013c*/ 	.word	index@(.nv.constant0._ZN10layer_norm31ln_parallel_residual_fwd_kernelINS_13Kernel_traitsIf6__halffS2_fjLj3072ELj1ELj1ELj4ELj16ENS_18Kernel_traits_baseILj3072EfS2_fS2_fjLj128EEEEELb0ELb0ELb0EEEvNS_9FwdParamsE)
        /*0140*/ 	.short	0x0210
        /*0142*/ 	.short	0x00e8


	//----- nvinfo : EIATTR_SW_WAR
	.align		4
.L_1512:
        /*0144*/ 	.byte	0x04, 0x36
        /*0146*/ 	.short	(.L_1514 - .L_1513)
.L_1513:
        /*0148*/ 	.word	0x00000008
.L_1514:


//--------------------- .nv.info._ZN10layer_norm31ln_parallel_residual_fwd_kernelINS_13Kernel_traitsIf6__halffS2_fjLj3072ELj1ELj1ELj4ELj16ENS_18Kernel_traits_baseILj3072EfS2_fS2_fjLj128EEEEELb0ELb0ELb1EEEvNS_9FwdParamsE --------------------------
	.section	.nv.info._ZN10layer_norm31ln_parallel_residual_fwd_kernelINS_13Kernel_traitsIf6__halffS2_fjLj3072ELj1ELj1ELj4ELj16ENS_18Kernel_traits_baseILj3072EfS2_fS2_fjLj128EEEEELb0ELb0ELb1EEEvNS_9FwdParamsE,"",@"SHT_CUDA_INFO"
	.sectionflags	@""
	.align	4


	//----- nvinfo : EIATTR_CUDA_API_VERSION
	.align		4
        /*0000*/ 	.byte	0x04, 0x37
        /*0002*/ 	.short	(.L_1516 - .L_1515)
.L_1515:
        /*0004*/ 	.word	0x00000082


	//----- nvinfo : EIATTR_KPARAM_INFO
	.align		4
.L_1516:
        /*0008*/ 	.byte	0x04, 0x17
        /*000a*/ 	.short	(.L_1518 - .L_1517)
.L_1517:
        /*000c*/ 	.word	0x00000000
        /*0010*/ 	.short	0x0000
        /*0012*/ 	.short	0x0000
        /*0014*/ 	.byte	0x00, 0xf0, 0xa1, 0x03


	//----- nvinfo : EIATTR_SPARSE_MMA_MASK
	.align		4
.L_1518:
        /*0018*/ 	.byte	0x03, 0x50
        /*001a*/ 	.short	0x0000


	//----- nvinfo : EIATTR_MAXREG_COUNT
	.align		4
        /*001c*/ 	.byte	0x03, 0x1b
        /*001e*/ 	.short	0x00ff


	//----- nvinfo : EIATTR_NUM_BARRIERS
	.align		4
        /*0020*/ 	.byte	0x02, 0x4c
        /*0022*/ 	.byte	0x01
	.zero		1


	//----- nvinfo : EIATTR_MERCURY_ISA_VERSION
	.align		4
        /*0024*/ 	.byte	0x03, 0x5f
        /*0026*/ 	.short	0x0101


	//----- nvinfo : EIATTR_COOP_GROUP_MASK_REGIDS
	.align		4
        /*0028*/ 	.byte	0x04, 0x29
        /*002a*/ 	.short	(.L_1520 - .L_1519)


	//   ....[0]....
.L_1519:
        /*002c*/ 	.word	0xffffffff


	//   ....[1]....
        /*0030*/ 	.word	0xffffffff


	//   ....[2]....
        /*0034*/ 	.word	0xffffffff


	//   ....[3]....
        /*0038*/ 	.word	0xffffffff


	//   ....[4]....
        /*003c*/ 	.word	0xffffffff


	//   ....[5]....
        /*0040*/ 	.word	0xffffffff


	//   ....[6]....
        /*0044*/ 	.word	0xffffffff


	//   ....[7]....
        /*0048*/ 	.word	0xffffffff


	//   ....[8]....
        /*004c*/ 	.word	0xffffffff


	//   ....[9]....
        /*0050*/ 	.word	0xffffffff


	//   ....[10]....
        /*0054*/ 	.word	0xffffffff


	//   ....[11]....
        /*0058*/ 	.word	0xffffffff


	//   ....[12]....
        /*005c*/ 	.word	0xffffffff


	//   ....[13]....
        /*0060*/ 	.word	0xffffffff


	//   ....[14]....
        /*0064*/ 	.word	0xffffffff


	//   ....[15]....
        /*0068*/ 	.word	0xffffffff


	//   ....[16]....
        /*006c*/ 	.word	0xffffffff


	//   ....[17]....
        /*0070*/ 	.word	0xffffffff


	//   ....[18]....
        /*0074*/ 	.word	0x05000097


	//   ....[19]....
        /*0078*/ 	.word	0x05000097


	//   ....[20]....
        /*007c*/ 	.word	0x05000097


	//   ....[21]....
        /*0080*/ 	.word	0x05000097


	//   ....[22]....
        /*0084*/ 	.word	0x05000097


	//   ....[23]....
        /*0088*/ 	.word	0x05000097


	//   ....[24]....
        /*008c*/ 	.word	0x05000097


	//   ....[25]....
        /*0090*/ 	.word	0x05000097


	//   ....[26]....
        /*0094*/ 	.word	0x05000097


	//   ....[27]....
        /*0098*/ 	.word	0x05000097


	//----- nvinfo : EIATTR_COOP_GROUP_INSTR_OFFSETS
	.align		4
.L_1520:
        /*009c*/ 	.byte	0x04, 0x28
        /*009e*/ 	.short	(.L_1522 - .L_1521)


	//   ....[0]....
.L_1521:
        /*00a0*/ 	.word	0x000016e0


	//   ....[1]....
        /*00a4*/ 	.word	0x00001700


	//   ....[2]....
        /*00a8*/ 	.word	0x00001720


	//   ....[3]....
        /*00ac*/ 	.word	0x00001740


	//   ....[4]....
        /*00b0*/ 	.word	0x00001760


	//   ....[5]....
        /*00b4*/ 	.word	0x00001a90


	//   ....[6]....
        /*00b8*/ 	.word	0x00001ab0


	//   ....[7]....
        /*00bc*/ 	.word	0x00001ad0


	//   ....[8]....
        /*00c0*/ 	.word	0x00001af0


	//   ....[9]....
        /*00c4*/ 	.word	0x00001b10


	//   ....[10]....
        /*00c8*/ 	.word	0x00001c60


	//   ....[11]....
        /*00cc*/ 	.word	0x00001cb0


	//   ....[12]....
        /*00d0*/ 	.word	0x00001ce0


	//   ....[13]....
        /*00d4*/ 	.word	0x00001cf0


	//   ....[14]....
        /*00d8*/ 	.word	0x00001d70


	//   ....[15]....
        /*00dc*/ 	.word	0x00001dd0


	//   ....[16]....
        /*00e0*/ 	.word	0x00001e80


	//   ....[17]....
        /*00e4*/ 	.word	0x00001ea0


	//   ....[18]....
        /*00e8*/ 	.word	0x00002910


	//   ....[19]....
        /*00ec*/ 	.word	0x00002980


	//   ....[20]....
        /*00f0*/ 	.word	0x000029f0


	//   ....[21]....
        /*00f4*/ 	.word	0x00002a60


	//   ....[22]....
        /*00f8*/ 	.word	0x00002ad0


	//   ....[23]....
        /*00fc*/ 	.word	0x00002e50


	//   ....[24]....
        /*0100*/ 	.word	0x00002ec0


	//   ....[25]....
        /*0104*/ 	.word	0x00002f30


	//   ....[26]....
        /*0108*/ 	.word	0x00002fa0


	//   ....[27]....
        /*010c*/ 	.word	0x00003010


	//----- nvinfo : EIATTR_EXIT_INSTR_OFFSETS
	.align		4
.L_1522:
        /*0110*/ 	.byte	0x04, 0x1c
        /*0112*/ 	.short	(.L_1524 - .L_1523)


	//   ....[0]....
.L_1523:
        /*0114*/ 	.word	0x00000400


	//   ....[1]....
        /*0118*/ 	.word	0x000028b0


	//----- nvinfo : EIATTR_MAX_THREADS
	.align		4
.L_1524:
        /*011c*/ 	.byte	0x04, 0x05
        /*011e*/ 	.short	(.L_1526 - .L_1525)
.L_1525:
        /*0120*/ 	.word	0x00000080
        /*0124*/ 	.word	0x00000001
        /*0128*/ 	.word	0x00000001


	//----- nvinfo : EIATTR_CRS_STACK_SIZE
	.align		4
.L_1526:
        /*012c*/ 	.byte	0x04, 0x1e
        /*012e*/ 	.short	(.L_1528 - .L_1527)
.L_1527:
        /*0130*/ 	.word	0x00000000


	//----- nvinfo : EIATTR_CBANK_PARAM_SIZE
	.align		4
.L_1528:
        /*0134*/ 	.byte	0x03, 0x19
        /*0136*/ 	.short	0x00e8


	//----- nvinfo : EIATTR_PARAM_CBANK
	.align		4
        /*0138*/ 	.byte	0x04, 0x0a
        /*013a*/ 	.short	(.L_1530 - .L_1529)
	.align		4
.L_1529:
        /*013c*/ 	.word	index@(.nv.constant0._ZN10layer_norm31ln_parallel_residual_fwd_kernelINS_13Kernel_traitsIf6__halffS2_fjLj3072ELj1ELj1ELj4ELj16ENS_18Kernel_traits_baseILj3072EfS2_fS2_fjLj128EEEEELb0ELb0ELb1EEEvNS_9FwdParamsE)
        /*0140*/ 	.short	0x0210
        /*0142*/ 	.short	0x00e8


	//----- nvinfo : EIATTR_SW_WAR
	.align		4
.L_1530:
        /*0144*/ 	.byte	0x04, 0x36
        /*0146*/ 	.short	(.L_1532 - .L_1531)
.L_1531:
        /*0148*/ 	.word	0x00000008
.L_1532:


//--------------------- .nv.info._ZN10layer_norm31ln_parallel_residual_fwd_kernelINS_13Kernel_traitsIf6__halffS2_fjLj3072ELj1ELj1ELj4ELj16ENS_18Kernel_traits_baseILj3072EfS2_fS2_fjLj128EEEEELb0ELb1ELb0EEEvNS_9FwdParamsE --------------------------
	.section	.nv.info._ZN10layer_norm31ln_parallel_residual_fwd_kernelINS_13Kernel_traitsIf6__halffS2_fjLj3072ELj1ELj1ELj4ELj16ENS_18Kernel_traits_baseILj3072EfS2_fS2_fjLj128EEEEELb0ELb1ELb0EEEvNS_9FwdParamsE,"",@"SHT_CUDA_INFO"
	.sectionflags	@""
	.align	4


	//----- nvinfo : EIATTR_CUDA_API_VERSION
	.align		4
        /*0000*/ 	.byte	0x04, 0x37
        /*0002*/ 	.short	(.L_1534 - .L_1533)
.L_1533:
        /*0004*/ 	.word	0x00000082


	//----- nvinfo : EIATTR_KPARAM_INFO
	.align		4
.L_1534:
        /*0008*/ 	.byte	0x04, 0x17
        /*000a*/ 	.short	(.L_1536 - .L_1535)
.L_1535:
        /*000c*/ 	.word	0x00000000
        /*0010*/ 	.short	0x0000
        /*0012*/ 	.short	0x0000
        /*0014*/ 	.byte	0x00, 0xf0, 0xa1, 0x03


	//----- nvinfo : EIATTR_SPARSE_MMA_MASK
	.align		4
.L_1536:
        /*0018*/ 	.byte	0x03, 0x50
        /*001a*/ 	.short	0x0000


	//----- nvinfo : EIATTR_MAXREG_COUNT
	.align		4
        /*001c*/ 	.byte	0x03, 0x1b
        /*001e*/ 	.short	0x00ff


	//----- nvinfo : EIATTR_NUM_BARRIERS
	.align		4
        /*0020*/ 	.byte	0x02, 0x4c
        /*0022*/ 	.byte	0x01
	.zero		1


	//----- nvinfo : EIATTR_MERCURY_ISA_VERSION
	.align		4
        /*0024*/ 	.byte	0x03, 0x5f
        /*0026*/ 	.short	0x0101


	//----- nvinfo : EIATTR_COOP_GROUP_MASK_REGIDS
	.align		4
        /*0028*/ 	.byte	0x04, 0x29
        /*002a*/ 	.short	(.L_1538 - .L_1537)


	//   ....[0]....
.L_1537:
        /*002c*/ 	.word	0xffffffff


	//   ....[1]....
        /*0030*/ 	.word	0xffffffff


	//   ....[2]....
        /*0034*/ 	.word	0xffffffff


	//   ....[3]....
        /*0038*/ 	.word	0xffffffff


	//   ....[4]....
        /*003c*/ 	.word	0xffffffff


	//   ....[5]....
        /*0040*/ 	.word	0xffffffff


	//   ....[6]....
        /*0044*/ 	.word	0xffffffff


	//   ....[7]....
        /*0048*/ 	.word	0xffffffff


	//   ....[8]....
        /*004c*/ 	.word	0xffffffff


	//   ....[9]....
        /*0050*/ 	.word	0xffffffff


	//   ....[10]....
        /*0054*/ 	.word	0xffffffff


	//   ....[11]....
        /*0058*/ 	.word	0xffffffff


	//   ....[12]....
        /*005c*/ 	.word	0xffffffff


	//   ....[13]....
        /*0060*/ 	.word	0xffffffff


	//   ....[14]....
        /*0064*/ 	.word	0xffffffff


	//   ....[15]....
        /*0068*/ 	.word	0xffffffff


	//   ....[16]....
        /*006c*/ 	.word	0xffffffff


	//   ....[17]....
        /*0070*/ 	.word	0xffffffff


	//   ....[18]....
        /*0074*/ 	.word	0x05000066


	//   ....[19]....
        /*0078*/ 	.word	0x05000066


	//   ....[20]....
        /*007c*/ 	.word	0x05000066


	//   ....[21]....
        /*0080*/ 	.word	0x05000066


	//   ....[22]....
        /*0084*/ 	.word	0x05000066


	//   ....[23]....
        /*0088*/ 	.word	0x05000066


	//   ....[24]....
        /*008c*/ 	.word	0x05000066


	//   ....[25]....
        /*0090*/ 	.word	0x05000066


	//   ....[26]....
        /*0094*/ 	.word	0x05000066


	//   ....[27]....
        /*0098*/ 	.word	0x05000066


	//----- nvinfo : EIATTR_COOP_GROUP_INSTR_OFFSETS
	.align		4
.L_1538:
        /*009c*/ 	.byte	0x04, 0x28
        /*009e*/ 	.short	(.L_1540 - .L_1539)


	//   ....[0]....
.L_1539:
        /*00a0*/ 	.word	0x00001940


	//   ....[1]....
        /*00a4*/ 	.word	0x00001960


	//   ....[2]....
        /*00a8*/ 	.word	0x00001980


	//   ....[3]....
        /*00ac*/ 	.word	0x000019a0


	//   ....[4]....
        /*00b0*/ 	.word	0x000019c0


	//   ....[5]....
        /*00b4*/ 	.word	0x00001d00


	//   ....[6]....
        /*00b8*/ 	.word	0x00001d20


	//   ....[7]....
        /*00bc*/ 	.word	0x00001d40


	//   ....[8]....
        /*00c0*/ 	.word	0x00001d60


	//   ....[9]....
        /*00c4*/ 	.word	0x00001d80


	//   ....[10]....
        /*00c8*/ 	.word	0x00001f20


	//   ....[11]....
        /*00cc*/ 	.word	0x00001f70


	//   ....[12]....
        /*00d0*/ 	.word	0x00001f90


	//   ....[13]....
        /*00d4*/ 	.word	0x00001fa0


	//   ....[14]....
        /*00d8*/ 	.word	0x00002070


	//   ....[15]....
        /*00dc*/ 	.word	0x000020a0


	//   ....[16]....
        /*00e0*/ 	.word	0x00002150


	//   ....[17]....
        /*00e4*/ 	.word	0x00002180


	//   ....[18]....
        /*00e8*/ 	.word	0x00002930


	//   ....[19]....
        /*00ec*/ 	.word	0x000029a0


	//   ....[20]....
        /*00f0*/ 	.word	0x00002a10


	//   ....[21]....
        /*00f4*/ 	.word	0x00002a80


	//   ....[22]....
        /*00f8*/ 	.word	0x00002af0


	//   ....[23]....
        /*00fc*/ 	.word	0x00002e80


	//   ....[24]....
        /*0100*/ 	.word	0x00002ef0


	//   ....[25]....
        /*0104*/ 	.word	0x00002f60


	//   ....[26]....
        /*0108*/ 	.word	0x00002fd0


	//   ....[27]....
        /*010c*/ 	.word	0x00003040


	//----- nvinfo : EIATTR_EXIT_INSTR_OFFSETS
	.align		4
.L_1540:
        /*0110*/ 	.byte	0x04, 0x1c
        /*0112*/ 	.short	(.L_1542 - .L_1541)


	//   ....[0]....
.L_1541:
        /*0114*/ 	.word	0x00000490


	//   ....[1]....
        /*0118*/ 	.word	0x000028d0


	//----- nvinfo : EIATTR_MAX_THREADS
	.align		4
.L_1542:
        /*011c*/ 	.byte	0x04, 0x05
        /*011e*/ 	.short	(.L_1544 - .L_1543)
.L_1543:
        /*0120*/ 	.word	0x00000080
        /*0124*/ 	.word	0x00000001
        /*0128*/ 	.word	0x00000001


	//----- nvinfo : EIATTR_CRS_STACK_SIZE
	.align		4
.L_1544:
        /*012c*/ 	.byte	0x04, 0x1e
        /*012e*/ 	.short	(.L_1546 - .L_1545)
.L_1545:
        /*0130*/ 	.word	0x00000000


	//----- nvinfo : EIATTR_CBANK_PARAM_SIZE
	.align		4
.L_1546:
        /*0134*/ 	.byte	0x03, 0x19
        /*0136*/ 	.short	0x00e8


	//----- nvinfo : EIATTR_PARAM_CBANK
	.align		4
        /*0138*/ 	.byte	0x04, 0x0a
        /*013a*/ 	.short	(.L_1548 - .L_1547)
	.align		4
.L_1547:
        /*013c*/ 	.word	index@(.nv.constant0._ZN10layer_norm31ln_parallel_residual_fwd_kernelINS_13Kernel_traitsIf6__halffS2_fjLj3072ELj1ELj1ELj4ELj16ENS_18Kernel_traits_baseILj3072EfS2_fS2_fjLj128EEEEELb0ELb1ELb0EEEvNS_9FwdParamsE)
        /*0140*/ 	.short	0x0210
        /*0142*/ 	.short	0x00e8


	//----- nvinfo : EIATTR_SW_WAR
	.align		4
.L_1548:
        /*0144*/ 	.byte	0x04, 0x36
        /*0146*/ 	.short	(.L_1550 - .L_1549)
.L_1549:
        /*0148*/ 	.word	0x00000008
.L_1550:


//--------------------- .nv.info._ZN10layer_norm31ln_parallel_residual_fwd_kernelINS_13Kernel_traitsIf6__halffS2_fjLj3072ELj1ELj1ELj4ELj16ENS_18Kernel_traits_baseILj3072EfS2_fS2_fjLj128EEEEELb0ELb1ELb1EEEvNS_9FwdParamsE --------------------------
	.section	.nv.info._ZN10layer_norm31ln_parallel_residual_fwd_kernelINS_13Kernel_traitsIf6__halffS2_fjLj3072ELj1ELj1ELj4ELj16ENS_18Kernel_traits_baseILj3072EfS2_fS2_fjLj128EEEEELb0ELb1ELb1EEEvNS_9FwdParamsE,"",@"SHT_CUDA_INFO"
	.sectionflags	@""
	.align	4


	//----- nvinfo : EIATTR_CUDA_API_VERSION
	.align		4
        /*0000*/ 	.byte	0x04, 0x37
        /*0002*/ 	.short	(.L_1552 - .L_1551)
.L_1551:
        /*0004*/ 	.word	0x00000082


	//----- nvinfo : EIATTR_KPARAM_INFO
	.align		4
.L_1552:
        /*0008*/ 	.byte	0x04, 0x17
        /*000a*/ 	.short	(.L_1554 - .L_1553)
.L_1553:
        /*000c*/ 	.word	0x00000000
        /*0010*/ 	.short	0x0000
        /*0012*/ 	.short	0x0000
        /*0014*/ 	.byte	0x00, 0xf0, 0xa1, 0x03


	//----- nvinfo : EIATTR_SPARSE_MMA_MASK
	.align		4
.L_1554:
        /*0018*/ 	.byte	0x03, 0x50
        /*001a*/ 	.short	0x0000


	//----- nvinfo : EIATTR_MAXREG_COUNT
	.align		4
        /*001c*/ 	.byte	0x03, 0x1b
        /*001e*/ 	.short	0x00ff


	//----- nvinfo : EIATTR_NUM_BARRIERS
	.align		4
        /*0020*/ 	.byte	0x02, 0x4c
        /*0022*/ 	.byte	0x01
	.zero		1


	//----- nvinfo : EIATTR_MERCURY_ISA_VERSION
	.align		4
        /*0024*/ 	.byte	0x03, 0x5f
        /*0026*/ 	.short	0x0101


	//----- nvinfo : EIATTR_COOP_GROUP_MASK_REGIDS
	.align		4
        /*0028*/ 	.byte	0x04, 0x29
        /*002a*/ 	.short	(.L_1556 - .L_1555)


	//   ....[0]....
.L_1555:
        /*002c*/ 	.word	0xffffffff


	//   ....[1]....
        /*0030*/ 	.word	0xffffffff


	//   ....[2]....
        /*0034*/ 	.word	0xffffffff


	//   ....[3]....
        /*0038*/ 	.word	0xffffffff


	//   ....[4]....
        /*003c*/ 	.word	0xffffffff


	//   ....[5]....
        /*0040*/ 	.word	0xffffffff


	//   ....[6]....
        /*0044*/ 	.word	0xffffffff


	//   ....[7]....
        /*0048*/ 	.word	0xffffffff


	//   ....[8]....
        /*004c*/ 	.word	0xffffffff


	//   ....[9]....
        /*0050*/ 	.word	0xffffffff


	//   ....[10]....
        /*0054*/ 	.word	0xffffffff


	//   ....[11]....
        /*0058*/ 	.word	0xffffffff


	//   ....[12]....
        /*005c*/ 	.word	0xffffffff


	//   ....[13]....
        /*0060*/ 	.word	0xffffffff


	//   ....[14]....
        /*0064*/ 	.word	0xffffffff


	//   ....[15]....
        /*0068*/ 	.word	0xffffffff


	//   ....[16]....
        /*006c*/ 	.word	0xffffffff


	//   ....[17]....
        /*0070*/ 	.word	0xffffffff


	//   ....[18]....
        /*0074*/ 	.word	0x05000067


	//   ....[19]....
        /*0078*/ 	.word	0x05000067


	//   ....[20]....
        /*007c*/ 	.word	0x05000067


	//   ....[21]....
        /*0080*/ 	.word	0x05000067


	//   ....[22]....
        /*0084*/ 	.word	0x05000067


	//   ....[23]....
        /*0088*/ 	.word	0x05000067


	//   ....[24]....
        /*008c*/ 	.word	0x05000067


	//   ....[25]....
        /*0090*/ 	.word	0x05000067


	//   ....[26]....
        /*0094*/ 	.word	0x05000067


	//   ....[27]....
        /*0098*/ 	.word	0x05000067


	//----- nvinfo : EIATTR_COOP_GROUP_INSTR_OFFSETS
	.align		4
.L_1556:
        /*009c*/ 	.byte	0x04, 0x28
        /*009e*/ 	.short	(.L_1558 - .L_1557)


	//   ....[0]....
.L_1557:
        /*00a0*/ 	.word	0x000014d0


	//   ....[1]....
        /*00a4*/ 	.word	0x000014f0


	//   ....[2]....
        /*00a8*/ 	.word	0x00001510


	//   ....[3]....
        /*00ac*/ 	.word	0x00001530


	//   ....[4]....
        /*00b0*/ 	.word	0x00001550


	//   ....[5]....
        /*00b4*/ 	.word	0x00001880


	//   ....[6]....
        /*00b8*/ 	.word	0x000018a0


	//   ....[7]....
        /*00bc*/ 	.word	0x000018c0


	//   ....[8]....
        /*00c0*/ 	.word	0x000018e0


	//   ....[9]....
        /*00c4*/ 	.word	0x00001900


	//   ....[10]....
        /*00c8*/ 	.word	0x00001a50


	//   ....[11]....
        /*00cc*/ 	.word	0x00001ab0


	//   ....[12]....
        /*00d0*/ 	.word	0x00001af0


	//   ....[13]....
        /*00d4*/ 	.word	0x00001b10


	//   ....[14]....
        /*00d8*/ 	.word	0x00001ba0


	//   ....[15]....
        /*00dc*/ 	.word	0x00001bd0


	//   ....[16]....
        /*00e0*/ 	.word	0x00001c60


	//   ....[17]....
        /*00e4*/ 	.word	0x00001c90


	//   ....[18]....
        /*00e8*/ 	.word	0x000023d0


	//   ....[19]....
        /*00ec*/ 	.word	0x00002440


	//   ....[20]....
        /*00f0*/ 	.word	0x000024b0


	//   ....[21]....
        /*00f4*/ 	.word	0x00002520


	//   ....[22]....
        /*00f8*/ 	.word	0x00002590


	//   ....[23]....
        /*00fc*/ 	.word	0x00002910


	//   ....[24]....
        /*0100*/ 	.word	0x00002980


	//   ....[25]....
        /*0104*/ 	.word	0x000029f0


	//   ....[26]....
        /*0108*/ 	.word	0x00002a60


	//   ....[27]....
        /*010c*/ 	.word	0x00002ad0


	//----- nvinfo : EIATTR_EXIT_INSTR_OFFSETS
	.align		4
.L_1558:
        /*0110*/ 	.byte	0x04, 0x1c
        /*0112*/ 	.short	(.L_1560 - .L_1559)


	//   ....[0]....
.L_1559:
        /*0114*/ 	.word	0x00000240


	//   ....[1]....
        /*0118*/ 	.word	0x00002370


	//----- nvinfo : EIATTR_MAX_THREADS
	.align		4
.L_1560:
        /*011c*/ 	.byte	0x04, 0x05
        /*011e*/ 	.short	(.L_1562 - .L_1561)
.L_1561:
        /*0120*/ 	.word	0x00000080
        /*0124*/ 	.word	0x00000001
        /*0128*/ 	.word	0x00000001


	//----- nvinfo : EIATTR_CRS_STACK_SIZE
	.align		4
.L_1562:
        /*012c*/ 	.byte	0x04, 0x1e
        /*012e*/ 	.short	(.L_1564 - .L_1563)
.L_1563:
        /*0130*/ 	.word	0x00000000


	//----- nvinfo : EIATTR_CBANK_PARAM_SIZE
	.align		4
.L_1564:
        /*0134*/ 	.byte	0x03, 0x19
        /*0136*/ 	.short	0x00e8


	//----- nvinfo : EIATTR_PARAM_CBANK
	.align		4
        /*0138*/ 	.byte	0x04, 0x0a
        /*013a*/ 	.short	(.L_1566 - .L_1565)
	.align		4
.L_1565:
        /*013c*/ 	.word	index@(.nv.constant0._ZN10layer_norm31ln_parallel_residual_fwd_kernelINS_13Kernel_traitsIf6__halffS2_fjLj3072ELj1ELj1ELj4ELj16ENS_18Kernel_traits_baseILj3072EfS2_fS2_fjLj128EEEEELb0ELb1ELb1EEEvNS_9FwdParamsE)
        /*0140*/ 	.short	0x0210
        /*0142*/ 	.short	0x00e8


	//----- nvinfo : EIATTR_SW_WAR
	.align		4
.L_1566:
        /*0144*/ 	.byte	0x04, 0x36
        /*0146*/ 	.short	(.L_1568 - .L_1567)
.L_1567:
        /*0148*/ 	.word	0x00000008
.L_1568:


//--------------------- .nv.info._ZN10layer_norm31ln_parallel_residual_fwd_kernelINS_13Kernel_traitsIf6__halffS2_fjLj3072ELj1ELj1ELj4ELj16ENS_18Kernel_traits_baseILj3072EfS2_fS2_fjLj128EEEEELb1ELb0ELb0EEEvNS_9FwdParamsE --------------------------
	.section	.nv.info._ZN10layer_norm31ln_parallel_residual_fwd_kernelINS_13Kernel_traitsIf6__halffS2_fjLj3072ELj1ELj1ELj4ELj16ENS_18Kernel_traits_baseILj3072EfS2_fS2_fjLj128EEEEELb1ELb0ELb0EEEvNS_9FwdParamsE,"",@"SHT_CUDA_INFO"
	.sectionflags	@""
	.align	4


	//----- nvinfo : EIATTR_CUDA_API_VERSION
	.align		4
        /*0000*/ 	.byte	0x04, 0x37
        /*0002*/ 	.short	(.L_1570 - .L_1569)
.L_1569:
        /*0004*/ 	.word	0x00000082


	//----- nvinfo : EIATTR_KPARAM_INFO
	.align		4
.L_1570:
        /*0008*/ 	.byte	0x04, 0x17
        /*000a*/ 	.short	(.L_1572 - .L_1571)
.L_1571:
        /*000c*/ 	.word	0x00000000
        /*0010*/ 	.short	0x0000
        /*0012*/ 	.short	0x0000
        /*0014*/ 	.byte	0x00, 0xf0, 0xa1, 0x03


	//----- nvinfo : EIATTR_SPARSE_MMA_MASK
	.align		4
.L_1572:
        /*0018*/ 	.byte	0x03, 0x50
        /*001a*/ 	.short	0x0000


	//----- nvinfo : EIATTR_MAXREG_COUNT
	.align		4
        /*001c*/ 	.byte	0x03, 0x1b
        /*001e*/ 	.short	0x00ff


	//----- nvinfo : EIATTR_NUM_BARRIERS
	.align		4
        /*0020*/ 	.byte	0x02, 0x4c
        /*0022*/ 	.byte	0x01
	.zero		1


	//----- nvinfo : EIATTR_MERCURY_ISA_VERSION
	.align		4
        /*0024*/ 	.byte	0x03, 0x5f
        /*0026*/ 	.short	0x0101


	//----- nvinfo : EIATTR_COOP_GROUP_MASK_REGIDS
	.align		4
        /*0028*/ 	.byte	0x04, 0x29
        /*002a*/ 	.short	(.L_1574 - .L_1573)


	//   ....[0]....
.L_1573:
        /*002c*/ 	.word	0xffffffff


	//   ....[1]....
        /*0030*/ 	.word	0xffffffff


	//   ....[2]....
        /*0034*/ 	.word	0xffffffff


	//   ....[3]....
        /*0038*/ 	.word	0xffffffff


	//   ....[4]....
        /*003c*/ 	.word	0xffffffff


	//   ....[5]....
        /*0040*/ 	.word	0xffffffff


	//   ....[6]....
        /*0044*/ 	.word	0xffffffff


	//   ....[7]....
        /*0048*/ 	.word	0xffffffff


	//   ....[8]....
        /*004c*/ 	.word	0xffffffff


	//   ....[9]....
        /*0050*/ 	.word	0xffffffff


	//   ....[10]....
        /*0054*/ 	.word	0xffffffff


	//   ....[11]....
        /*0058*/ 	.word	0xffffffff


	//   ....[12]....
        /*005c*/ 	.word	0xffffffff


	//   ....[13]....
        /*0060*/ 	.word	0xffffffff


	//   ....[14]....
        /*0064*/ 	.word	0xffffffff


	//   ....[15]....
        /*0068*/ 	.word	0xffffffff


	//   ....[16]....
        /*006c*/ 	.word	0xffffffff


	//   ....[17]....
        /*0070*/ 	.word	0xffffffff


	//   ....[18]....
        /*0074*/ 	.word	0x050000ba


	//   ....[19]....
        /*0078*/ 	.word	0x050000ba


	//   ....[20]....
        /*007c*/ 	.word	0x050000ba


	//   ....[21]....
        /*0080*/ 	.word	0x050000ba


	//   ....[22]....
        /*0084*/ 	.word	0x050000ba


	//   ....[23]....
        /*0088*/ 	.word	0x050000ba


	//   ....[24]....
        /*008c*/ 	.word	0x050000ba


	//   ....[25]....
        /*0090*/ 	.word	0x050000ba


	//   ....[26]....
        /*0094*/ 	.word	0x050000ba


	//   ....[27]....
        /*0098*/ 	.word	0x050000ba


	//----- nvinfo : EIATTR_COOP_GROUP_INSTR_OFFSETS
	.align		4
.L_1574:
        /*009c*/ 	.byte	0x04, 0x28
        /*009e*/ 	.short	(.L_1576 - .L_1575)


	//   ....[0]....
.L_1575:
        /*00a0*/ 	.word	0x00012500


	//   ....[1]....
        /*00a4*/ 	.word	0x00012520


	//   ....[2]....
        /*00a8*/ 	.word	0x00012540


	//   ....[3]....
        /*00ac*/ 	.word	0x00012560


	//   ....[4]....
        /*00b0*/ 	.word	0x00012580


	//   ....[5]....
        /*00b4*/ 	.word	0x000128c0


	//   ....[6]....
        /*00b8*/ 	.word	0x000128e0


	//   ....[7]....
        /*00bc*/ 	.word	0x00012900


	//   ....[8]....
        /*00c0*/ 	.word	0x00012920


	//   ....[9]....
        /*00c4*/ 	.word	0x00012940


	//   ....[10]....
        /*00c8*/ 	.word	0x00012ad0


	//   ....[11]....
        /*00cc*/ 	.word	0x00012b20


	//   ....[12]....
        /*00d0*/ 	.word	0x00012b40


	//   ....[13]....
        /*00d4*/ 	.word	0x00012b50


	//   ....[14]....
        /*00d8*/ 	.word	0x00012c20


	//   ....[15]....
        /*00dc*/ 	.word	0x00012c50


	//   ....[16]....
        /*00e0*/ 	.word	0x00012d00


	//   ....[17]....
        /*00e4*/ 	.word	0x00012d30


	//   ....[18]....
        /*00e8*/ 	.word	0x000137d0


	//   ....[19]....
        /*00ec*/ 	.word	0x00013840


	//   ....[20]....
        /*00f0*/ 	.word	0x000138b0


	//   ....[21]....
        /*00f4*/ 	.word	0x00013920


	//   ....[22]....
        /*00f8*/ 	.word	0x00013990


	//   ....[23]....
        /*00fc*/ 	.word	0x00013d20


	//   ....[24]....
        /*0100*/ 	.word	0x00013d90


	//   ....[25]....
        /*0104*/ 	.word	0x00013e00


	//   ....[26]....
        /*0108*/ 	.word	0x00013e70


	//   ....[27]....
        /*010c*/ 	.word	0x00013ee0


	//----- nvinfo : EIATTR_EXIT_INSTR_OFFSETS
	.align		4
.L_1576:
        /*0110*/ 	.byte	0x04, 0x1c
        /*0112*/ 	.short	(.L_1578 - .L_1577)


	//   ....[0]....
.L_1577:
        /*0114*/ 	.word	0x00000c70


	//   ....[1]....
        /*0118*/ 	.word	0x00013770


	//----- nvinfo : EIATTR_MAX_THREADS
	.align		4
.L_1578:
        /*011c*/ 	.byte	0x04, 0x05
        /*011e*/ 	.short	(.L_1580 - .L_1579)
.L_1579:
        /*0120*/ 	.word	0x00000080
        /*0124*/ 	.word	0x00000001
        /*0128*/ 	.word	0x00000001


	//----- nvinfo : EIATTR_CRS_STACK_SIZE
	.align		4
.L_1580:
        /*012c*/ 	.byte	0x04, 0x1e
        /*012e*/ 	.short	(.L_1582 - .L_1581)
.L_1581:
        /*0130*/ 	.word	0x00000000


	//----- nvinfo : EIATTR_CBANK_PARAM_SIZE
	.align		4
.L_1582:
        /*0134*/ 	.byte	0x03, 0x19
        /*0136*/ 	.short	0x00e8


	//----- nvinfo : EIATTR_PARAM_CBANK
	.align		4
        /*0138*/ 	.byte	0x04, 0x0a
        /*013a*/ 	.short	(.L_1584 - .L_1583)
	.align		4
.L_1583:
        /*013c*/ 	.word	index@(.nv.constant0._ZN10layer_norm31ln_parallel_residual_fwd_kernelINS_13Kernel_traitsIf6__halffS2_fjLj3072ELj1ELj1ELj4ELj16ENS_18Kernel_traits_baseILj3072EfS2_fS2_fjLj128EEEEELb1ELb0ELb0EEEvNS_9FwdParamsE)
        /*0140*/ 	.short	0x0210
        /*0142*/ 	.short	0x00e8


	//----- nvinfo : EIATTR_SW_WAR
	.align		4
.L_1584:
        /*0144*/ 	.byte	0x04, 0x36
        /*0146*/ 	.short	(.L_1586 - .L_1585)
.L_1585:
        /*0148*/ 	.word	0x00000008
.L_1586:


//--------------------- .nv.info._ZN10layer_norm31ln_parallel_residual_fwd_kernelINS_13Kernel_traitsIf6__halffS2_fjLj3072ELj1ELj1ELj4ELj16ENS_18Kernel_traits_baseILj3072EfS2_fS2_fjLj128EEEEELb1ELb0ELb1EEEvNS_9FwdParamsE --------------------------
	.section	.nv.info._ZN10layer_norm31ln_parallel_residual_fwd_kernelINS_13Kernel_traitsIf6__halffS2_fjLj3072ELj1ELj1ELj4ELj16ENS_18Kernel_traits_baseILj3072EfS2_fS2_fjLj128EEEEELb1ELb0ELb1EEEvNS_9FwdParamsE,"",@"SHT_CUDA_INFO"
	.sectionflags	@""
	.align	4


	//----- nvinfo : EIATTR_CUDA_API_VERSION
	.align		4
        /*0000*/ 	.byte	0x04, 0x37
        /*0002*/ 	.short	(.L_1588 - .L_1587)
.L_1587:
        /*0004*/ 	.word	0x00000082


	//----- nvinfo : EIATTR_KPARAM_INFO
	.align		4
.L_1588:
        /*0008*/ 	.byte	0x04, 0x17
        /*000a*/ 	.short	(.L_1590 - .L_1589)
.L_1589:
        /*000c*/ 	.word	0x00000000
        /*0010*/ 	.short	0x0000
        /*0012*/ 	.short	0x0000
        /*0014*/ 	.byte	0x00, 0xf0, 0xa1, 0x03


	//----- nvinfo : EIATTR_SPARSE_MMA_MASK
	.align		4
.L_1590:
        /*0018*/ 	.byte	0x03, 0x50
        /*001a*/ 	.short	0x0000


	//----- nvinfo : EIATTR_MAXREG_COUNT
	.align		4
        /*001c*/ 	.byte	0x03, 0x1b
        /*001e*/ 	.short	0x00ff


	//----- nvinfo : EIATTR_NUM_BARRIERS
	.align		4
        /*0020*/ 	.byte	0x02, 0x4c
        /*0022*/ 	.byte	0x01
	.zero		1


	//----- nvinfo : EIATTR_MERCURY_ISA_VERSION
	.align		4
        /*0024*/ 	.byte	0x03, 0x5f
        /*0026*/ 	.short	0x0101


	//----- nvinfo : EIATTR_COOP_GROUP_MASK_REGIDS
	.align		4
        /*0028*/ 	.byte	0x04, 0x29
        /*002a*/ 	.short	(.L_1592 - .L_1591)


	//   ....[0]....
.L_1591:
        /*002c*/ 	.word	0xffffffff


	//   ....[1]....
        /*0030*/ 	.word	0xffffffff


	//   ....[2]....
        /*0034*/ 	.word	0xffffffff


	//   ....[3]....
        /*0038*/ 	.word	0xffffffff


	//   ....[4]....
        /*003c*/ 	.word	0xffffffff


	//   ....[5]....
        /*0040*/ 	.word	0xffffffff


	//   ....[6]....
        /*0044*/ 	.word	0xffffffff


	//   ....[7]....
        /*0048*/ 	.word	0xffffffff


	//   ....[8]....
        /*004c*/ 	.word	0xffffffff


	//   ....[9]....
        /*0050*/ 	.word	0xffffffff


	//   ....[10]....
        /*0054*/ 	.word	0xffffffff


	//   ....[11]....
        /*0058*/ 	.word	0xffffffff


	//   ....[12]....
        /*005c*/ 	.word	0xffffffff


	//   ....[13]....
        /*0060*/ 	.word	0xffffffff


	//   ....[14]....
        /*0064*/ 	.word	0xffffffff


	//   ....[15]....
        /*0068*/ 	.word	0xffffffff


	//   ....[16]....
        /*006c*/ 	.word	0xffffffff


	//   ....[17]....
        /*0070*/ 	.word	0xffffffff


	//   ....[18]....
        /*0074*/ 	.word	0x05000095


	//   ....[19]....
        /*0078*/ 	.word	0x05000095


	//   ....[20]....
        /*007c*/ 	.word	0x05000095


	//   ....[21]....
        /*0080*/ 	.word	0x05000095


	//   ....[22]....
        /*0084*/ 	.word	0x05000095


	//   ....[23]....
        /*0088*/ 	.word	0x05000095


	//   ....[24]....
        /*008c*/ 	.word	0x05000095


	//   ....[25]....
        /*0090*/ 	.word	0x05000095


	//   ....[26]....
        /*0094*/ 	.word	0x05000095


	//   ....[27]....
        /*0098*/ 	.word	0x05000095


	//----- nvinfo : EIATTR_COOP_GROUP_INSTR_OFFSETS
	.align		4
.L_1592:
        /*009c*/ 	.byte	0x04, 0x28
        /*009e*/ 	.short	(.L_1594 - .L_1593)


	//   ....[0]....
.L_1593:
        /*00a0*/ 	.word	0x00011e40


	//   ....[1]....
        /*00a4*/ 	.word	0x00011e60


	//   ....[2]....
        /*00a8*/ 	.word	0x00011e80


	//   ....[3]....
        /*00ac*/ 	.word	0x00011ea0


	//   ....[4]....
        /*00b0*/ 	.word	0x00011ec0


	//   ....[5]....
        /*00b4*/ 	.word	0x000121f0


	//   ....[6]....
        /*00b8*/ 	.word	0x00012210


	//   ....[7]....
        /*00bc*/ 	.word	0x00012230


	//   ....[8]....
        /*00c0*/ 	.word	0x00012250


	//   ....[9]....
        /*00c4*/ 	.word	0x00012270


	//   ....[10]....
        /*00c8*/ 	.word	0x000123b0


	//   ....[11]....
        /*00cc*/ 	.word	0x00012420


	//   ....[12]....
        /*00d0*/ 	.word	0x00012470


	//   ....[13]....
        /*00d4*/ 	.word	0x000124b0


	//   ....[14]....
        /*00d8*/ 	.word	0x00012510


	//   ....[15]....
        /*00dc*/ 	.word	0x000125b0


	//   ....[16]....
        /*00e0*/ 	.word	0x000125f0


	//   ....[17]....
        /*00e4*/ 	.word	0x00012620


	//   ....[18]....
        /*00e8*/ 	.word	0x00013080


	//   ....[19]....
        /*00ec*/ 	.word	0x000130d0


	//   ....[20]....
        /*00f0*/ 	.word	0x00013120


	//   ....[21]....
        /*00f4*/ 	.word	0x00013180


	//   ....[22]....
        /*00f8*/ 	.word	0x000131e0


	//   ....[23]....
        /*00fc*/ 	.word	0x00013550


	//   ....[24]....
        /*0100*/ 	.word	0x000135a0


	//   ....[25]....
        /*0104*/ 	.word	0x00013600


	//   ....[26]....
        /*0108*/ 	.word	0x00013660


	//   ....[27]....
        /*010c*/ 	.word	0x000136c0


	//----- nvinfo : EIATTR_EXIT_INSTR_OFFSETS
	.align		4
.L_1594:
        /*0110*/ 	.byte	0x04, 0x1c
        /*0112*/ 	.short	(.L_1596 - .L_1595)


	//   ....[0]....
.L_1595:
        /*0114*/ 	.word	0x00000870


	//   ....[1]....
        /*0118*/ 	.word	0x00013020


	//----- nvinfo : EIATTR_MAX_THREADS
	.align		4
.L_1596:
        /*011c*/ 	.byte	0x04, 0x05
        /*011e*/ 	.short	(.L_1598 - .L_1597)
.L_1597:
        /*0120*/ 	.word	0x00000080
        /*0124*/ 	.word	0x00000001
        /*0128*/ 	.word	0x00000001


	//----- nvinfo : EIATTR_CRS_STACK_SIZE
	.align		4
.L_1598:
        /*012c*/ 	.byte	0x04, 0x1e
        /*012e*/ 	.short	(.L_1600 - .L_1599)
.L_1599:
        /*0130*/ 	.word	0x00000000


	//----- nvinfo : EIATTR_CBANK_PARAM_SIZE
	.align		4
.L_1600:
        /*0134*/ 	.byte	0x03, 0x19
        /*0136*/ 	.short	0x00e8


	//----- nvinfo : EIATTR_PARAM_CBANK
	.align		4
        /*0138*/ 	.byte	0x04, 0x0a
        /*013a*/ 	.short	(.L_1602 - .L_1601)
	.align		4
.L_1601:
        /*013c*/ 	.word	index@(.nv.constant0._ZN10layer_norm31ln_parallel_residual_fwd_kernelINS_13Kernel_traitsIf6__halffS2_fjLj3072ELj1ELj1ELj4ELj16ENS_18Kernel_traits_baseILj3072EfS2_fS2_fjLj128EEEEELb1ELb0ELb1EEEvNS_9FwdParamsE)
        /*0140*/ 	.short	0x0210
        /*0142*/ 	.short	0x00e8


	//----- nvinfo : EIATTR_SW_WAR
	.align		4
.L_1602:
        /*0144*/ 	.byte	0x04, 0x36
        /*0146*/ 	.short	(.L_1604 - .L_1603)
.L_1603:
        /*0148*/ 	.word	0x00000008
.L_1604:


//--------------------- .nv.info._ZN10layer_norm31ln_parallel_residual_fwd_kernelINS_13Kernel_traitsIf6__halffS2_fjLj3072ELj1ELj1ELj4ELj16ENS_18Kernel_traits_baseILj3072EfS2_fS2_fjLj128EEEEELb1ELb1ELb0EEEvNS_9FwdParamsE --------------------------
	.section	.nv.info._ZN10layer_norm31ln_parallel_residual_fwd_kernelINS_13Kernel_traitsIf6__halffS2_fjLj3072ELj1ELj1ELj4ELj16ENS_18Kernel_traits_baseILj3072EfS2_fS2_fjLj128EEEEELb1ELb1ELb0EEEvNS_9FwdParamsE,"",@"SHT_CUDA_INFO"
	.sectionflags	@""
	.align	4


	//----- nvinfo : EIATTR_CUDA_API_VERSION
	.align		4
        /*0000*/ 	.byte	0x04, 0x37
        /*0002*/ 	.short	(.L_1606 - .L_1605)
.L_1605:
        /*0004*/ 	.word	0x00000082


	//----- nvinfo : EIATTR_KPARAM_INFO
	.align		4
.L_1606:
        /*0008*/ 	.byte	0x04, 0x17
        /*000a*/ 	.short	(.L_1608 - .L_1607)
.L_1607:
        /*000c*/ 	.word	0x00000000
        /*0010*/ 	.short	0x0000
        /*0012*/ 	.short	0x0000
        /*0014*/ 	.byte	0x00, 0xf0, 0xa1, 0x03


	//----- nvinfo : EIATTR_SPARSE_MMA_MASK
	.align		4
.L_1608:
        /*0018*/ 	.byte	0x03, 0x50
        /*001a*/ 	.short	0x0000


	//----- nvinfo : EIATTR_MAXREG_COUNT
	.align		4
        /*001c*/ 	.byte	0x03, 0x1b
        /*001e*/ 	.short	0x00ff


	//----- nvinfo : EIATTR_NUM_BARRIERS
	.align		4
        /*0020*/ 	.byte	0x02, 0x4c
        /*0022*/ 	.byte	0x01
	.zero		1


	//----- nvinfo : EIATTR_MERCURY_ISA_VERSION
	.align		4
        /*0024*/ 	.byte	0x03, 0x5f
        /*0026*/ 	.short	0x0101


	//----- nvinfo : EIATTR_COOP_GROUP_MASK_REGIDS
	.align		4
        /*0028*/ 	.byte	0x04, 0x29
        /*002a*/ 	.short	(.L_1610 - .L_1609)


	//   ....[0]....
.L_1609:
        /*002c*/ 	.word	0xffffffff


	//   ....[1]....
        /*0030*/ 	.word	0xffffffff


	//   ....[2]....
        /*0034*/ 	.word	0xffffffff


	//   ....[3]....
        /*0038*/ 	.word	0xffffffff


	//   ....[4]....
        /*003c*/ 	.word	0xffffffff


	//   ....[5]....
        /*0040*/ 	.word	0xffffffff


	//   ....[6]....
        /*0044*/ 	.word	0xffffffff


	//   ....[7]....
        /*0048*/ 	.word	0xffffffff


	//   ....[8]....
        /*004c*/ 	.word	0xffffffff


	//   ....[9]....
        /*0050*/ 	.word	0xffffffff


	//   ....[10]....
        /*0054*/ 	.word	0xffffffff


	//   ....[11]....
        /*0058*/ 	.word	0xffffffff


	//   ....[12]....
        /*005c*/ 	.word	0xffffffff


	//   ....[13]....
        /*0060*/ 	.word	0xffffffff


	//   ....[14]....
        /*0064*/ 	.word	0xffffffff


	//   ....[15]....
        /*0068*/ 	.word	0xffffffff


	//   ....[16]....
        /*006c*/ 	.word	0xffffffff


	//   ....[17]....
        /*0070*/ 	.word	0xffffffff


	//   ....[18]....
        /*0074*/ 	.word	0x05000076


	//   ....[19]....
        /*0078*/ 	.word	0x05000076


	//   ....[20]....
        /*007c*/ 	.word	0x05000076


	//   ....[21]....
        /*0080*/ 	.word	0x05000076


	//   ....[22]....
        /*0084*/ 	.word	0x05000076


	//   ....[23]....
        /*0088*/ 	.word	0x05000076


	//   ....[24]....
        /*008c*/ 	.word	0x05000076


	//   ....[25]....
        /*0090*/ 	.word	0x05000076


	//   ....[26]....
        /*0094*/ 	.word	0x05000076


	//   ....[27]....
        /*0098*/ 	.word	0x05000076


	//----- nvinfo : EIATTR_COOP_GROUP_INSTR_OFFSETS
	.align		4
.L_1610:
        /*009c*/ 	.byte	0x04, 0x28
        /*009e*/ 	.short	(.L_1612 - .L_1611)


	//   ....[0]....
.L_1611:
        /*00a0*/ 	.word	0x000120c0


	//   ....[1]....
        /*00a4*/ 	.word	0x000120e0


	//   ....[2]....
        /*00a8*/ 	.word	0x00012100


	//   ....[3]....
        /*00ac*/ 	.word	0x00012120


	//   ....[4]....
        /*00b0*/ 	.word	0x00012140


	//   ....[5]....
        /*00b4*/ 	.word	0x00012480


	//   ....[6]....
        /*00b8*/ 	.word	0x000124a0


	//   ....[7]....
        /*00bc*/ 	.word	0x000124c0


	//   ....[8]....
        /*00c0*/ 	.word	0x000124e0


	//   ....[9]....
        /*00c4*/ 	.word	0x00012500


	//   ....[10]....
        /*00c8*/ 	.word	0x00012640


	//   ....[11]....
        /*00cc*/ 	.word	0x000126f0


	//   ....[12]....
        /*00d0*/ 	.word	0x00012700


	//   ....[13]....
        /*00d4*/ 	.word	0x00012780


	//   ....[14]....
        /*00d8*/ 	.word	0x000127a0


	//   ....[15]....
        /*00dc*/ 	.word	0x000127c0


	//   ....[16]....
        /*00e0*/ 	.word	0x000128c0


	//   ....[17]....
        /*00e4*/ 	.word	0x000128d0


	//   ....[18]....
        /*00e8*/ 	.word	0x000130d0


	//   ....[19]....
        /*00ec*/ 	.word	0x00013140


	//   ....[20]....
        /*00f0*/ 	.word	0x000131b0


	//   ....[21]....
        /*00f4*/ 	.word	0x00013220


	//   ....[22]....
        /*00f8*/ 	.word	0x00013290


	//   ....[23]....
        /*00fc*/ 	.word	0x00013620


	//   ....[24]....
        /*0100*/ 	.word	0x00013690


	//   ....[25]....
        /*0104*/ 	.word	0x00013700


	//   ....[26]....
        /*0108*/ 	.word	0x00013770


	//   ....[27]....
        /*010c*/ 	.word	0x000137e0


	//----- nvinfo : EIATTR_EXIT_INSTR_OFFSETS
	.align		4
.L_1612:
        /*0110*/ 	.byte	0x04, 0x1c
        /*0112*/ 	.short	(.L_1614 - .L_1613)


	//   ....[0]....
.L_1613:
        /*0114*/ 	.word	0x00000940


	//   ....[1]....
        /*0118*/ 	.word	0x00013070


	//----- nvinfo : EIATTR_MAX_THREADS
	.align		4
.L_1614:
        /*011c*/ 	.byte	0x04, 0x05
        /*011e*/ 	.short	(.L_1616 - .L_1615)
.L_1615:
        /*0120*/ 	.word	0x00000080
        /*0124*/ 	.word	0x00000001
        /*0128*/ 	.word	0x00000001


	//----- nvinfo : EIATTR_CRS_STACK_SIZE
	.align		4
.L_1616:
        /*012c*/ 	.byte	0x04, 0x1e
        /*012e*/ 	.short	(.L_1618 - .L_1617)
.L_1617:
        /*0130*/ 	.word	0x00000000


	//----- nvinfo : EIATTR_CBANK_PARAM_SIZE
	.align		4
.L_1618:
        /*0134*/ 	.byte	0x03, 0x19
        /*0136*/ 	.short	0x00e8


	//----- nvinfo : EIATTR_PARAM_CBANK
	.align		4
        /*0138*/ 	.byte	0x04, 0x0a
        /*013a*/ 	.short	(.L_1620 - .L_1619)
	.align		4
.L_1619:
        /*013c*/ 	.word	index@(.nv.constant0._ZN10layer_norm31ln_parallel_residual_fwd_kernelINS_13Kernel_traitsIf6__halffS2_fjLj3072ELj1ELj1ELj4ELj16ENS_18Kernel_traits_baseILj3072EfS2_fS2_fjLj128EEEEELb1ELb1ELb0EEEvNS_9FwdParamsE)
        /*0140*/ 	.short	0x0210
        /*0142*/ 	.short	0x00e8


	//----- nvinfo : EIATTR_SW_WAR
	.align		4
.L_1620:
        /*0144*/ 	.byte	0x04, 0x36
        /*0146*/ 	.short	(.L_1622 - .L_1621)
.L_1621:
        /*0148*/ 	.word	0x00000008
.L_1622:


//--------------------- .nv.info._ZN10layer_norm31ln_parallel_residual_fwd_kernelINS_13Kernel_traitsIf6__halffS2_fjLj3072ELj1ELj1ELj4ELj16ENS_18Kernel_traits_baseILj3072EfS2_fS2_fjLj128EEEEELb1ELb1ELb1EEEvNS_9FwdParamsE --------------------------
	.section	.nv.info._ZN10layer_norm31ln_parallel_residual_fwd_kernelINS_13Kernel_traitsIf6__halffS2_fjLj3072ELj1ELj1ELj4ELj16ENS_18Kernel_traits_baseILj3072EfS2_fS2_fjLj128EEEEELb1ELb1ELb1EEEvNS_9FwdParamsE,"",@"SHT_CUDA_INFO"
	.sectionflags	@""
	.align	4


	//----- nvinfo : EIATTR_CUDA_API_VERSION
	.align		4
        /*0000*/ 	.byte	0x04, 0x37
        /*0002*/ 	.short	(.L_1624 - .L_1623)
.L_1623:
        /*0004*/ 	.word	0x00000082


	//----- nvinfo : EIATTR_KPARAM_INFO
	.align		4
.L_1624:
        /*0008*/ 	.byte	0x04, 0x17
        /*000a*/ 	.short	(.L_1626 - .L_1625)
.L_1625:
        /*000c*/ 	.word	0x00000000
        /*0010*/ 	.short	0x0000
        /*0012*/ 	.short	0x0000
        /*0014*/ 	.byte	0x00, 0xf0, 0xa1, 0x03


	//----- nvinfo : EIATTR_SPARSE_MMA_MASK
	.align		4
.L_1626:
        /*0018*/ 	.byte	0x03, 0x50
        /*001a*/ 	.short	0x0000


	//----- nvinfo : EIATTR_MAXREG_COUNT
	.align		4
        /*001c*/ 	.byte	0x03, 0x1b
        /*001e*/ 	.short	0x00ff


	//----- nvinfo : EIATTR_NUM_BARRIERS
	.align		4
        /*0020*/ 	.byte	0x02, 0x4c
        /*0022*/ 	.byte	0x01
	.zero		1


	//----- nvinfo : EIATTR_MERCURY_ISA_VERSION
	.align		4
        /*0024*/ 	.byte	0x03, 0x5f
        /*0026*/ 	.short	0x0101


	//----- nvinfo : EIATTR_COOP_GROUP_MASK_REGIDS
	.align		4
        /*0028*/ 	.byte	0x04, 0x29
        /*002a*/ 	.short	(.L_1628 - .L_1627)


	//   ....[0]....
.L_1627:
        /*002c*/ 	.word	0xffffffff


	//   ....[1]....
        /*0030*/ 	.word	0xffffffff


	//   ....[2]....
        /*0034*/ 	.word	0xffffffff


	//   ....[3]....
        /*0038*/ 	.word	0xffffffff


	//   ....[4]....
        /*003c*/ 	.word	0xffffffff


	//   ....[5]....
        /*0040*/ 	.word	0xffffffff


	//   ....[6]....
        /*0044*/ 	.word	0xffffffff


	//   ....[7]....
        /*0048*/ 	.word	0xffffffff


	//   ....[8]....
        /*004c*/ 	.word	0xffffffff


	//   ....[9]....
        /*0050*/ 	.word	0xffffffff


	//   ....[10]....
        /*0054*/ 	.word	0xffffffff


	//   ....[11]....
        /*0058*/ 	.word	0xffffffff


	//   ....[12]....
        /*005c*/ 	.word	0xffffffff


	//   ....[13]....
        /*0060*/ 	.word	0xffffffff


	//   ....[14]....
        /*0064*/ 	.word	0xffffffff


	//   ....[15]....
        /*0068*/ 	.word	0xffffffff


	//   ....[16]....
        /*006c*/ 	.word	0xffffffff


	//   ....[17]....
        /*0070*/ 	.word	0xffffffff


	//   ....[18]....
        /*0074*/ 	.word	0x05000075


	//   ....[19]....
        /*0078*/ 	.word	0x05000075


	//   ....[20]....
        /*007c*/ 	.word	0x05000075


	//   ....[21]....
        /*0080*/ 	.word	0x05000075


	//   ....[22]....
        /*0084*/ 	.word	0x05000075


	//   ....[23]....
        /*0088*/ 	.word	0x05000075


	//   ....[24]....
        /*008c*/ 	.word	0x05000075


	//   ....[25]....
        /*0090*/ 	.word	0x05000075


	//   ....[26]....
        /*0094*/ 	.word	0x05000075


	//   ....[27]....
        /*0098*/ 	.word	0x05000075


	//----- nvinfo : EIATTR_COOP_GROUP_INSTR_OFFSETS
	.align		4
.L_1628:
        /*009c*/ 	.byte	0x04, 0x28
        /*009e*/ 	.short	(.L_1630 - .L_1629)


	//   ....[0]....
.L_1629:
        /*00a0*/ 	.word	0x00011b10


	//   ....[1]....
        /*00a4*/ 	.word	0x00011b30


	//   ....[2]....
        /*00a8*/ 	.word	0x00011b50


	//   ....[3]....
        /*00ac*/ 	.word	0x00011b70


	//   ....[4]....
        /*00b0*/ 	.word	0x00011b90


	//   ....[5]....
        /*00b4*/ 	.word	0x00011ec0


	//   ....[6]....
        /*00b8*/ 	.word	0x00011ee0


	//   ....[7]....
        /*00bc*/ 	.word	0x00011f00


	//   ....[8]....
        /*00c0*/ 	.word	0x00011f20


	//   ....[9]....
        /*00c4*/ 	.word	0x00011f40


	//   ....[10]....
        /*00c8*/ 	.word	0x00012090


	//   ....[11]....
        /*00cc*/ 	.word	0x00012130


	//   ....[12]....
        /*00d0*/ 	.word	0x00012140


	//   ....[13]....
        /*00d4*/ 	.word	0x00012150


	//   ....[14]....
        /*00d8*/ 	.word	0x000121f0


	//   ....[15]....
        /*00dc*/ 	.word	0x00012240


	//   ....[16]....
        /*00e0*/ 	.word	0x000122f0


	//   ....[17]....
        /*00e4*/ 	.word	0x00012300


	//   ....[18]....
        /*00e8*/ 	.word	0x00012a30


	//   ....[19]....
        /*00ec*/ 	.word	0x00012aa0


	//   ....[20]....
        /*00f0*/ 	.word	0x00012b10


	//   ....[21]....
        /*00f4*/ 	.word	0x00012b80


	//   ....[22]....
        /*00f8*/ 	.word	0x00012bf0


	//   ....[23]....
        /*00fc*/ 	.word	0x00012f70


	//   ....[24]....
        /*0100*/ 	.word	0x00012fe0


	//   ....[25]....
        /*0104*/ 	.word	0x00013050


	//   ....[26]....
        /*0108*/ 	.word	0x000130c0


	//   ....[27]....
        /*010c*/ 	.word	0x00013130


	//----- nvinfo : EIATTR_EXIT_INSTR_OFFSETS
	.align		4
.L_1630:
        /*0110*/ 	.byte	0x04, 0x1c
        /*0112*/ 	.short	(.L_1632 - .L_1631)


	//   ....[0]....
.L_1631:
        /*0114*/ 	.word	0x00000690


	//   ....[1]....
        /*0118*/ 	.word	0x000129e0


	//----- nvinfo : EIATTR_MAX_THREADS
	.align		4
.L_1632:
        /*011c*/ 	.byte	0x04, 0x05
        /*011e*/ 	.short	(.L_1634 - .L_1633)
.L_1633:
        /*0120*/ 	.word	0x00000080
        /*0124*/ 	.word	0x00000001
        /*0128*/ 	.word	0x00000001


	//----- nvinfo : EIATTR_CRS_STACK_SIZE
	.align		4
.L_1634:
        /*012c*/ 	.byte	0x04, 0x1e
        /*012e*/ 	.short	(.L_1636 - .L_1635)
.L_1635:
        /*0130*/ 	.word	0x00000000


	//----- nvinfo : EIATTR_CBANK_PARAM_SIZE
	.align		4
.L_1636:
        /*0134*/ 	.byte	0x03, 0x19
        /*0136*/ 	.short	0x00e8


	//----- nvinfo : EIATTR_PARAM_CBANK
	.align		4
        /*0138*/ 	.byte	0x04, 0x0a
        /*013a*/ 	.short	(.L_1638 - .L_1637)
	.align		4
.L_1637:
        /*013c*/ 	.word	index@(.nv.constant0._ZN10layer_norm31ln_parallel_residual_fwd_kernelINS_13Kernel_traitsIf6__halffS2_fjLj3072ELj1ELj1ELj4ELj16ENS_18Kernel_traits_baseILj3072EfS2_fS2_fjLj128EEEEELb1ELb1ELb1EEEvNS_9FwdParamsE)
        /*0140*/ 	.short	0x0210
        /*0142*/ 	.short	0x00e8


	//----- nvinfo : EIATTR_SW_WAR
	.align		4
.L_1638:
        /*0144*/ 	.byte	0x04, 0x36
        /*0146*/ 	.short	(.L_1640 - .L_1639)
.L_1639:
        /*0148*/ 	.word	0x00000008
.L_1640:


//--------------------- .nv.info._ZN10layer_norm31ln_parallel_residual_fwd_kernelINS_13Kernel_traitsI6__halfffffjLj3072ELj1ELj1ELj4ELj16ENS_18Kernel_traits_baseILj3072ES2_ffffjLj128EEEEELb0ELb0ELb0EEEvNS_9FwdParamsE --------------------------
	.section	.nv.info._ZN10layer_norm31ln_parallel_residual_fwd_kernelINS_13Kernel_traitsI6__halfffffjLj3072ELj1ELj1ELj4ELj16ENS_18Kernel_traits_baseILj3072ES2_ffffjLj128EEEEELb0ELb0ELb0EEEvNS_9FwdParamsE,"",@"SHT_CUDA_INFO"
	.sectionflags	@""
	.align	4


	//----- nvinfo : EIATTR_CUDA_API_VERSION
	.align		4
        /*0000*/ 	.byte	0x04, 0x37
        /*0002*/ 	.short	(.L_1642 - .L_1641)
.L_1641:
        /*0004*/ 	.word	0x00000082


	//----- nvinfo : EIATTR_KPARAM_INFO
	.align		4
.L_1642:
        /*0008*/ 	.byte	0x04, 0x17
        /*000a*/ 	.short	(.L_1644 - .L_1643)
.L_1643:
        /*000c*/ 	.word	0x00000000
        /*0010*/ 	.short	0x0000
        /*0012*/ 	.short	0x0000
        /*0014*/ 	.byte	0x00, 0xf0, 0xa1, 0x03


	//----- nvinfo : EIATTR_SPARSE_MMA_MASK
	.align		4
.L_1644:
        /*0018*/ 	.byte	0x03, 0x50
        /*001a*/ 	.short	0x0000


	//----- nvinfo : EIATTR_MAXREG_COUNT
	.align		4
        /*001c*/ 	.byte	0x03, 0x1b
        /*001e*/ 	.short	0x00ff


	//----- nvinfo : EIATTR_NUM_BARRIERS
	.align		4
        /*0020*/ 	.byte	0x02, 0x4c
        /*0022*/ 	.byte	0x01
	.zero		1


	//----- nvinfo : EIATTR_MERCURY_ISA_VERSION
	.align		4
        /*0024*/ 	.byte	0x03, 0x5f
        /*0026*/ 	.short	0x0101


	//----- nvinfo : EIATTR_COOP_GROUP_MASK_REGIDS
	.align		4
        /*0028*/ 	.byte	0x04, 0x29
        /*002a*/ 	.short	(.L_1646 - .L_1645)


	//   ....[0]....
.L_1645:
        /*002c*/ 	.word	0xffffffff


	//   ....[1]....
        /*0030*/ 	.word	0xffffffff


	//   ....[2]....
        /*0034*/ 	.word	0xffffffff


	//   ....[3]....
        /*0038*/ 	.word	0xffffffff


	//   ....[4]....
        /*003c*/ 	.word	0xffffffff


	//   ....[5]....
        /*0040*/ 	.word	0xffffffff


	//   ....[6]....
        /*0044*/ 	.word	0xffffffff


	//   ....[7]....
        /*0048*/ 	.word	0xffffffff


	//   ....[8]....
        /*004c*/ 	.word	0xffffffff


	//   ....[9]....
        /*0050*/ 	.word	0xffffffff


	//   ....[10]....
        /*0054*/ 	.word	0xffffffff


	//   ....[11]....
        /*0058*/ 	.word	0xffffffff


	//   ....[12]....
        /*005c*/ 	.word	0xffffffff


	//   ....[13]....
        /*0060*/ 	.word	0xffffffff


	//   ....[14]....
        /*0064*/ 	.word	0xffffffff


	//   ....[15]....
        /*0068*/ 	.word	0xffffffff


	//   ....[16]....
        /*006c*/ 	.word	0xffffffff


	//   ....[17]....
        /*0070*/ 	.word	0xffffffff


	//   ....[18]....
        /*0074*/ 	.word	0x05000095


	//   ....[19]....
        /*0078*/ 	.word	0x05000095


	//   ....[20]....
        /*007c*/ 	.word	0x05000095


	//   ....[21]....
        /*0080*/ 	.word	0x05000095


	//   ....[22]....
        /*0084*/ 	.word	0x05000095


	//   ....[23]....
        /*0088*/ 	.word	0x05000095


	//   ....[24]....
        /*008c*/ 	.word	0x05000095


	//   ....[25]....
        /*0090*/ 	.word	0x05000095


	//   ....[26]....
        /*0094*/ 	.word	0x05000095


	//   ....[27]....
        /*0098*/ 	.word	0x05000095


	//----- nvinfo : EIATTR_COOP_GROUP_INSTR_OFFSETS
	.align		4
.L_1646:
        /*009c*/ 	.byte	0x04, 0x28
        /*009e*/ 	.short	(.L_1648 - .L_1647)


	//   ....[0]....
.L_1647:
        /*00a0*/ 	.word	0x00003430


	//   ....[1]....
        /*00a4*/ 	.word	0x00003460


	//   ....[2]....
        /*00a8*/ 	.word	0x00003480


	//   ....[3]....
        /*00ac*/ 	.word	0x000034a0


	//   ....[4]....
        /*00b0*/ 	.word	0x000034c0


	//   ....[5]....
        /*00b4*/ 	.word	0x00003800


	//   ....[6]....
        /*00b8*/ 	.word	0x00003820


	//   ....[7]....
        /*00bc*/ 	.word	0x00003840


	//   ....[8]....
        /*00c0*/ 	.word	0x00003860


	//   ....[9]....
        /*00c4*/ 	.word	0x00003880


	//   ....[10]....
        /*00c8*/ 	.word	0x000039d0


	//   ....[11]....
        /*00cc*/ 	.word	0x00003a60


	//   ....[12]....
        /*00d0*/ 	.word	0x00003ac0


	//   ....[13]....
        /*00d4*/ 	.word	0x00003ad0


	//   ....[14]....
        /*00d8*/ 	.word	0x00003b40


	//   ....[15]....
        /*00dc*/ 	.word	0x00003b90


	//   ....[16]....
        /*00e0*/ 	.word	0x00003c10


	//   ....[17]....
        /*00e4*/ 	.word	0x00003c40


	//   ....[18]....
        /*00e8*/ 	.word	0x000047d0


	//   ....[19]....
        /*00ec*/ 	.word	0x00004840


	//   ....[20]....
        /*00f0*/ 	.word	0x000048b0


	//   ....[21]....
        /*00f4*/ 	.word	0x00004920


	//   ....[22]....
        /*00f8*/ 	.word	0x00004990


	//   ....[23]....
        /*00fc*/ 	.word	0x00004d30


	//   ....[24]....
        /*0100*/ 	.word	0x00004da0


	//   ....[25]....
        /*0104*/ 	.word	0x00004e10


	//   ....[26]....
        /*0108*/ 	.word	0x00004e80


	//   ....[27]....
        /*010c*/ 	.word	0x00004ef0


	//----- nvinfo : EIATTR_EXIT_INSTR_OFFSETS
	.align		4
.L_1648:
        /*0110*/ 	.byte	0x04, 0x1c
        /*0112*/ 	.short	(.L_1650 - .L_1649)


	//   ....[0]....
.L_1649:
        /*0114*/ 	.word	0x00000be0


	//   ....[1]....
        /*0118*/ 	.word	0x00004770


	//----- nvinfo : EIATTR_MAX_THREADS
	.align		4
.L_1650:
        /*011c*/ 	.byte	0x04, 0x05
        /*011e*/ 	.short	(.L_1652 - .L_1651)
.L_1651:
        /*0120*/ 	.word	0x00000080
        /*0124*/ 	.word	0x00000001
        /*0128*/ 	.word	0x00000001


	//----- nvinfo : EIATTR_CRS_STACK_SIZE
	.align		4
.L_1652:
        /*012c*/ 	.byte	0x04, 0x1e
        /*012e*/ 	.short	(.L_1654 - .L_1653)
.L_1653:
        /*0130*/ 	.word	0x00000000


	//----- nvinfo : EIATTR_CBANK_PARAM_SIZE
	.align		4
.L_1654:
        /*0134*/ 	.byte	0x03, 0x19
        /*0136*/ 	.short	0x00e8


	//----- nvinfo : EIATTR_PARAM_CBANK
	.align		4
        /*0138*/ 	.byte	0x04, 0x0a
        /*013a*/ 	.short	(.L_1656 - .L_1655)
	.align		4
.L_1655:
        /*013c*/ 	.word	index@(.nv.constant0._ZN10layer_norm31ln_parallel_residual_fwd_kernelINS_13Kernel_traitsI6__halfffffjLj3072ELj1ELj1ELj4ELj16ENS_18Kernel_traits_baseILj3072ES2_ffffjLj128EEEEELb0ELb0ELb0EEEvNS_9FwdParamsE)
        /*0140*/ 	.short	0x0210
        /*0142*/ 	.short	0x00e8


	//----- nvinfo : EIATTR_SW_WAR
	.align		4
.L_1656:
        /*0144*/ 	.byte	0x04, 0x36
        /*0146*/ 	.short	(.L_1658 - .L_1657)
.L_1657:
        /*0148*/ 	.word	0x00000008
.L_1658:


//--------------------- .nv.info._ZN10layer_norm31ln_parallel_residual_fwd_kernelINS_13Kernel_traitsI6__halfffffjLj3072ELj1ELj1ELj4ELj16ENS_18Kernel_traits_baseILj3072ES2_ffffjLj128EEEEELb0ELb0ELb1EEEvNS_9FwdParamsE --------------------------
	.section	.nv.info._ZN10layer_norm31ln_parallel_residual_fwd_kernelINS_13Kernel_traitsI6__halfffffjLj3072ELj1ELj1ELj4ELj16ENS_18Kernel_traits_baseILj3072ES2_ffffjLj128EEEEELb0ELb0ELb1EEEvNS_9FwdParamsE,"",@"SHT_CUDA_INFO"
	.sectionflags	@""
	.align	4


	//----- nvinfo : EIATTR_CUDA_API_VERSION
	.align		4
        /*0000*/ 	.byte	0x04, 0x37
        /*0002*/ 	.short	(.L_1660 - .L_1659)
.L_1659:
        /*0004*/ 	.word	0x00000082


	//----- nvinfo : EIATTR_KPARAM_INFO
	.align		4
.L_1660:
        /*0008*/ 	.byte	0x04, 0x17
        /*000a*/ 	.short	(.L_1662 - .L_1661)
.L_1661:
        /*000c*/ 	.word	0x00000000
        /*0010*/ 	.short	0x0000
        /*0012*/ 	.short	0x0000
        /*0014*/ 	.byte	0x00, 0xf0, 0xa1, 0x03


	//----- nvinfo : EIATTR_SPARSE_MMA_MASK
	.align		4
.L_1662:
        /*0018*/ 	.byte	0x03, 0x50
        /*001a*/ 	.short	0x0000


	//----- nvinfo : EIATTR_MAXREG_COUNT
	.align		4
        /*001c*/ 	.byte	0x03, 0x1b
        /*001e*/ 	.short	0x00ff


	//----- nvinfo : EIATTR_NUM_BARRIERS
	.align		4
        /*0020*/ 	.byte	0x02, 0x4c
        /*0022*/ 	.byte	0x01
	.zero		1


	//----- nvinfo : EIATTR_MERCURY_ISA_VERSION
	.align		4
        /*0024*/ 	.byte	0x03, 0x5f
        /*0026*/ 	.short	0x0101


	//----- nvinfo : EIATTR_COOP_GROUP_MASK_REGIDS
	.align		4
        /*0028*/ 	.byte	0x04, 0x29
        /*002a*/ 	.short	(.L_1664 - .L_1663)


	//   ....[0]....
.L_1663:
        /*002c*/ 	.word	0xffffffff


	//   ....[1]....
        /*0030*/ 	.word	0xffffffff


	//   ....[2]....
        /*0034*/ 	.word	0xffffffff


	//   ....[3]....
        /*0038*/ 	.word	0xffffffff


	//   ....[4]....
        /*003c*/ 	.word	0xffffffff


	//   ....[5]....
        /*0040*/ 	.word	0xffffffff


	//   ....[6]....
        /*0044*/ 	.word	0xffffffff


	//   ....[7]....
        /*0048*/ 	.word	0xffffffff


	//   ....[8]....
        /*004c*/ 	.word	0xffffffff


	//   ....[9]....
        /*0050*/ 	.word	0xffffffff


	//   ....[10]....
        /*0054*/ 	.word	0xffffffff


	//   ....[11]....
        /*0058*/ 	.word	0xffffffff


	//   ....[12]....
        /*005c*/ 	.word	0xffffffff


	//   ....[13]....
        /*0060*/ 	.word	0xffffffff


	//   ....[14]....
        /*0064*/ 	.word	0xffffffff


	//   ....[15]....
        /*0068*/ 	.word	0xffffffff


	//   ....[16]....
        /*006c*/ 	.word	0xffffffff


	//   ....[17]....
        /*0070*/ 	.word	0xffffffff


	//   ....[18]....
        /*0074*/ 	.word	0x05000096


	//   ....[19]....
        /*0078*/ 	.word	0x05000096


	//   ....[20]....
        /*007c*/ 	.word	0x05000096


	//   ....[21]....
        /*0080*/ 	.word	0x05000096


	//   ....[22]....
        /*0084*/ 	.word	0x05000096


	//   ....[23]....
        /*0088*/ 	.word	0x05000096


	//   ....[24]....
        /*008c*/ 	.word	0x05000096


	//   ....[25]....
        /*0090*/ 	.word	0x05000096


	//   ....[26]....
        /*0094*/ 	.word	0x05000096


	//   ....[27]....
        /*0098*/ 	.word	0x05000096


	//----- nvinfo : EIATTR_COOP_GROUP_INSTR_OFFSETS
	.align		4
.L_1664:
        /*009c*/ 	.byte	0x04, 0x28
        /*009e*/ 	.short	(.L_1666 - .L_1665)


	//   ....[0]....
.L_1665:
        /*00a0*/ 	.word	0x000025b0


	//   ....[1]....
        /*00a4*/ 	.word	0x000025d0


	//   ....[2]....
        /*00a8*/ 	.word	0x000025f0


	//   ....[3]....
        /*00ac*/ 	.word	0x00002610


	//   ....[4]....
        /*00b0*/ 	.word	0x00002630


	//   ....[5]....
        /*00b4*/ 	.word	0x00002960


	//   ....[6]....
        /*00b8*/ 	.word	0x00002980


	//   ....[7]....
        /*00bc*/ 	.word	0x000029a0


	//   ....[8]....
        /*00c0*/ 	.word	0x000029c0


	//   ....[9]....
        /*00c4*/ 	.word	0x000029e0


	//   ....[10]....
        /*00c8*/ 	.word	0x00002b50


	//   ....[11]....
        /*00cc*/ 	.word	0x00002ba0


	//   ....[12]....
        /*00d0*/ 	.word	0x00002bc0


	//   ....[13]....
        /*00d4*/ 	.word	0x00002bd0


	//   ....[14]....
        /*00d8*/ 	.word	0x00002c70


	//   ....[15]....
        /*00dc*/ 	.word	0x00002cd0


	//   ....[16]....
        /*00e0*/ 	.word	0x00002d70


	//   ....[17]....
        /*00e4*/ 	.word	0x00002d90


	//   ....[18]....
        /*00e8*/ 	.word	0x000036a0


	//   ....[19]....
        /*00ec*/ 	.word	0x00003710


	//   ....[20]....
        /*00f0*/ 	.word	0x00003780


	//   ....[21]....
        /*00f4*/ 	.word	0x000037f0


	//   ....[22]....
        /*00f8*/ 	.word	0x00003860


	//   ....[23]....
        /*00fc*/ 	.word	0x00003be0


	//   ....[24]....
        /*0100*/ 	.word	0x00003c50


	//   ....[25]....
        /*0104*/ 	.word	0x00003cc0


	//   ....[26]....
        /*0108*/ 	.word	0x00003d30


	//   ....[27]....
        /*010c*/ 	.word	0x00003da0


	//----- nvinfo : EIATTR_EXIT_INSTR_OFFSETS
	.align		4
.L_1666:
        /*0110*/ 	.byte	0x04, 0x1c
        /*0112*/ 	.short	(.L_1668 - .L_1667)


	//   ....[0]....
.L_1667:
        /*0114*/ 	.word	0x000002b0


	//   ....[1]....
        /*0118*/ 	.word	0x00003640


	//----- nvinfo : EIATTR_MAX_THREADS
	.align		4
.L_1668:
        /*011c*/ 	.byte	0x04, 0x05
        /*011e*/ 	.short	(.L_1670 - .L_1669)
.L_1669:
        /*0120*/ 	.word	0x00000080
        /*0124*/ 	.word	0x00000001
        /*0128*/ 	.word	0x00000001


	//----- nvinfo : EIATTR_CRS_STACK_SIZE
	.align		4
.L_1670:
        /*012c*/ 	.byte	0x04, 0x1e
        /*012e*/ 	.short	(.L_1672 - .L_1671)
.L_1671:
        /*0130*/ 	.word	0x00000000


	//----- nvinfo : EIATTR_CBANK_PARAM_SIZE
	.align		4
.L_1672:
        /*0134*/ 	.byte	0x03, 0x19
        /*0136*/ 	.short	0x00e8


	//----- nvinfo : EIATTR_PARAM_CBANK
	.align		4
        /*0138*/ 	.byte	0x04, 0x0a
        /*013a*/ 	.short	(.L_1674 - .L_1673)
	.align		4
.L_1673:
        /*013c*/ 	.word	index@(.nv.constant0._ZN10layer_norm31ln_parallel_residual_fwd_kernelINS_13Kernel_traitsI6__halfffffjLj3072ELj1ELj1ELj4ELj16ENS_18Kernel_traits_baseILj3072ES2_ffffjLj128EEEEELb0ELb0ELb1EEEvNS_9FwdParamsE)
        /*0140*/ 	.short	0x0210
        /*0142*/ 	.short	0x00e8


	//----- nvinfo : EIATTR_SW_WAR
	.align		4
.L_1674:
        /*0144*/ 	.byte	0x04, 0x36
        /*0146*/ 	.short	(.L_1676 - .L_1675)
.L_1675:
        /*0148*/ 	.word	0x00000008
.L_1676:


//--------------------- .nv.info._ZN10layer_norm31ln_parallel_residual_fwd_kernelINS_13Kernel_traitsI6__halfffffjLj3072ELj1ELj1ELj4ELj16ENS_18Kernel_traits_baseILj3072ES2_ffffjLj128EEEEELb0ELb1ELb0EEEvNS_9FwdParamsE --------------------------
	.section	.nv.info._ZN10layer_norm31ln_parallel_residual_fwd_kernelINS_13Kernel_traitsI6__halfffffjLj3072ELj1ELj1ELj4ELj16ENS_18Kernel_traits_baseILj3072ES2_ffffjLj128EEEEELb0ELb1ELb0EEEvNS_9FwdParamsE,"",@"SHT_CUDA_INFO"
	.sectionflags	@""
	.align	4


	//----- nvinfo : EIATTR_CUDA_API_VERSION
	.align		4
        /*0000*/ 	.byte	0x04, 0x37
        /*0002*/ 	.short	(.L_1678 - .L_1677)
.L_1677:
        /*0004*/ 	.word	0x00000082


	//----- nvinfo : EIATTR_KPARAM_INFO
	.align		4
.L_1678:
        /*0008*/ 	.byte	0x04, 0x17
        /*000a*/ 	.short	(.L_1680 - .L_1679)
.L_1679:
        /*000c*/ 	.word	0x00000000
        /*0010*/ 	.short	0x0000
        /*0012*/ 	.short	0x0000
        /*0014*/ 	.byte	0x00, 0xf0, 0xa1, 0x03


	//----- nvinfo : EIATTR_SPARSE_MMA_MASK
	.align		4
.L_1680:
        /*0018*/ 	.byte	0x03, 0x50
        /*001a*/ 	.short	0x0000


	//----- nvinfo : EIATTR_MAXREG_COUNT
	.align		4
        /*001c*/ 	.byte	0x03, 0x1b
        /*001e*/ 	.short	0x00ff


	//----- nvinfo : EIATTR_NUM_BARRIERS
	.align		4
        /*0020*/ 	.byte	0x02, 0x4c
        /*0022*/ 	.byte	0x01
	.zero		1


	//----- nvinfo : EIATTR_MERCURY_ISA_VERSION
	.align		4
        /*0024*/ 	.byte	0x03, 0x5f
        /*0026*/ 	.short	0x0101


	//----- nvinfo : EIATTR_COOP_GROUP_MASK_REGIDS
	.align		4
        /*0028*/ 	.byte	0x04, 0x29
        /*002a*/ 	.short	(.L_1682 - .L_1681)


	//   ....[0]....
.L_1681:
        /*002c*/ 	.word	0xffffffff


	//   ....[1]....
        /*0030*/ 	.word	0xffffffff


	//   ....[2]....
        /*0034*/ 	.word	0xffffffff


	//   ....[3]....
        /*0038*/ 	.word	0xffffffff


	//   ....[4]....
        /*003c*/ 	.word	0xffffffff


	//   ....[5]....
        /*0040*/ 	.word	0xffffffff


	//   ....[6]....
        /*0044*/ 	.word	0xffffffff


	//   ....[7]....
        /*0048*/ 	.word	0xffffffff


	//   ....[8]....
        /*004c*/ 	.word	0xffffffff


	//   ....[9]....
        /*0050*/ 	.word	0xffffffff


	//   ....[10]....
        /*0054*/ 	.word	0xffffffff


	//   ....[11]....
        /*0058*/ 	.word	0xffffffff


	//   ....[12]....
        /*005c*/ 	.word	0xffffffff


	//   ....[13]....
        /*0060*/ 	.word	0xffffffff


	//   ....[14]....
        /*0064*/ 	.word	0xffffffff


	//   ....[15]....
        /*0068*/ 	.word	0xffffffff


	//   ....[16]....
        /*006c*/ 	.word	0xffffffff


	//   ....[17]....
        /*0070*/ 	.word	0xffffffff


	//   ....[18]....
        /*0074*/ 	.word	0x05000067


	//   ....[19]....
        /*0078*/ 	.word	0x05000067


	//   ....[20]....
        /*007c*/ 	.word	0x05000067


	//   ....[21]....
        /*0080*/ 	.word	0x05000067


	//   ....[22]....
        /*0084*/ 	.word	0x05000067


	//   ....[23]....
        /*0088*/ 	.word	0x05000067


	//   ....[24]....
        /*008c*/ 	.word	0x05000067


	//   ....[25]....
        /*0090*/ 	.word	0x05000067


	//   ....[26]....
        /*0094*/ 	.word	0x05000067


	//   ....[27]....
        /*0098*/ 	.word	0x05000067


	//----- nvinfo : EIATTR_COOP_GROUP_INSTR_OFFSETS
	.align		4
.L_1682:
        /*009c*/ 	.byte	0x04, 0x28
        /*009e*/ 	.short	(.L_1684 - .L_1683)


	//   ....[0]....
.L_1683:
        /*00a0*/ 	.word	0x00002a20


	//   ....[1]....
        /*00a4*/ 	.word	0x00002a50


	//   ....[2]....
        /*00a8*/ 	.word	0x00002a70


	//   ....[3]....
        /*00ac*/ 	.word	0x00002a90


	//   ....[4]....
        /*00b0*/ 	.word	0x00002ab0


	//   ....[5]....
        /*00b4*/ 	.word	0x00002df0


	//   ....[6]....
        /*00b8*/ 	.word	0x00002e10


	//   ....[7]....
        /*00bc*/ 	.word	0x00002e30


	//   ....[8]....
        /*00c0*/ 	.word	0x00002e50


	//   ....[9]....
        /*00c4*/ 	.word	0x00002e70


	//   ....[10]....
        /*00c8*/ 	.word	0x00003020


	//   ....[11]....
        /*00cc*/ 	.word	0x00003060


	//   ....[12]....
        /*00d0*/ 	.word	0x00003080


	//   ....[13]....
        /*00d4*/ 	.word	0x00003090


	//   ....[14]....
        /*00d8*/ 	.word	0x00003150


	//   ....[15]....
        /*00dc*/ 	.word	0x00003190


	//   ....[16]....
        /*00e0*/ 	.word	0x00003210


	//   ....[17]....
        /*00e4*/ 	.word	0x00003260


	//   ....[18]....
        /*00e8*/ 	.word	0x00003b10


	//   ....[19]....
        /*00ec*/ 	.word	0x00003b80


	//   ....[20]....
        /*00f0*/ 	.word	0x00003bf0


	//   ....[21]....
        /*00f4*/ 	.word	0x00003c60


	//   ....[22]....
        /*00f8*/ 	.word	0x00003cd0


	//   ....[23]....
        /*00fc*/ 	.word	0x00004070


	//   ....[24]....
        /*0100*/ 	.word	0x000040e0


	//   ....[25]....
        /*0104*/ 	.word	0x00004150


	//   ....[26]....
        /*0108*/ 	.word	0x000041c0


	//   ....[27]....
        /*010c*/ 	.word	0x00004230


	//----- nvinfo : EIATTR_EXIT_INSTR_OFFSETS
	.align		4
.L_1684:
        /*0110*/ 	.byte	0x04, 0x1c
        /*0112*/ 	.short	(.L_1686 - .L_1685)


	//   ....[0]....
.L_1685:
        /*0114*/ 	.word	0x00000700


	//   ....[1]....
        /*0118*/ 	.word	0x00003ab0


	//----- nvinfo : EIATTR_MAX_THREADS
	.align		4
.L_1686:
        /*011c*/ 	.byte	0x04, 0x05
        /*011e*/ 	.short	(.L_1688 - .L_1687)
.L_1687:
        /*0120*/ 	.word	0x00000080
        /*0124*/ 	.word	0x00000001
        /*0128*/ 	.word	0x00000001


	//----- nvinfo : EIATTR_CRS_STACK_SIZE
	.align		4
.L_1688:
        /*012c*/ 	.byte	0x04, 0x1e
        /*012e*/ 	.short	(.L_1690 - .L_1689)
.L_1689:
        /*0130*/ 	.word	0x00000000


	//----- nvinfo : EIATTR_CBANK_PARAM_SIZE
	.align		4
.L_1690:
        /*0134*/ 	.byte	0x03, 0x19
        /*0136*/ 	.short	0x00e8


	//----- nvinfo : EIATTR_PARAM_CBANK
	.align		4
        /*0138*/ 	.byte	0x04, 0x0a
        /*013a*/ 	.short	(.L_1692 - .L_1691)
	.align		4
.L_1691:
        /*013c*/ 	.word	index@(.nv.constant0._ZN10layer_norm31ln_parallel_residual_fwd_kernelINS_13Kernel_traitsI6__halfffffjLj3072ELj1ELj1ELj4ELj16ENS_18Kernel_traits_baseILj3072ES2_ffffjLj128EEEEELb0ELb1ELb0EEEvNS_9FwdParamsE)
        /*0140*/ 	.short	0x0210
        /*0142*/ 	.short	0x00e8


	//----- nvinfo : EIATTR_SW_WAR
	.align		4
.L_1692:
        /*0144*/ 	.byte	0x04, 0x36
        /*0146*/ 	.short	(.L_1694 - .L_1693)
.L_1693:
        /*0148*/ 	.word	0x00000008
.L_1694:


//--------------------- .nv.info._ZN10layer_norm31ln_parallel_residual_fwd_kernelINS_13Kernel_traitsI6__halfffffjLj3072ELj1ELj1ELj4ELj16ENS_18Kernel_traits_baseILj3072ES2_ffffjLj128EEEEELb0ELb1ELb1EEEvNS_9FwdParamsE --------------------------
	.section	.nv.info._ZN10layer_norm31ln_parallel_residual_fwd_kernelINS_13Kernel_traitsI6__halfffffjLj3072ELj1ELj1ELj4ELj16ENS_18Kernel_traits_baseILj3072ES2_ffffjLj128EEEEELb0ELb1ELb1EEEvNS_9FwdParamsE,"",@"SHT_CUDA_INFO"
	.sectionflags	@""
	.align	4


	//----- nvinfo : EIATTR_CUDA_API_VERSION
	.align		4
        /*0000*/ 	.byte	0x04, 0x37
        /*0002*/ 	.short	(.L_1696 - .L_1695)
.L_1695:
        /*0004*/ 	.word	0x00000082


	//----- nvinfo : EIATTR_KPARAM_INFO
	.align		4
.L_1696:
        /*0008*/ 	.byte	0x04, 0x17
        /*000a*/ 	.short	(.L_1698 - .L_1697)
.L_1697:
        /*000c*/ 	.word	0x00000000
        /*0010*/ 	.short	0x0000
        /*0012*/ 	.short	0x0000
        /*0014*/ 	.byte	0x00, 0xf0, 0xa1, 0x03


	//----- nvinfo : EIATTR_SPARSE_MMA_MASK
	.align		4
.L_1698:
        /*0018*/ 	.byte	0x03, 0x50
        /*001a*/ 	.short	0x0000


	//----- nvinfo : EIATTR_MAXREG_COUNT
	.align		4
        /*001c*/ 	.byte	0x03, 0x1b
        /*001e*/ 	.short	0x00ff


	//----- nvinfo : EIATTR_NUM_BARRIERS
	.align		4
        /*0020*/ 	.byte	0x02, 0x4c
        /*0022*/ 	.byte	0x01
	.zero		1


	//----- nvinfo : EIATTR_MERCURY_ISA_VERSION
	.align		4
        /*0024*/ 	.byte	0x03, 0x5f
        /*0026*/ 	.short	0x0101


	//----- nvinfo : EIATTR_COOP_GROUP_MASK_REGIDS
	.align		4
        /*0028*/ 	.byte	0x04, 0x29
        /*002a*/ 	.short	(.L_1700 - .L_1699)


	//   ....[0]....
.L_1699:
        /*002c*/ 	.word	0xffffffff


	//   ....[1]....
        /*0030*/ 	.word	0xffffffff


	//   ....[2]....
        /*0034*/ 	.word	0xffffffff


	//   ....[3]....
        /*0038*/ 	.word	0xffffffff


	//   ....[4]....
        /*003c*/ 	.word	0xffffffff


	//   ....[5]....
        /*0040*/ 	.word	0xffffffff


	//   ....[6]....
        /*0044*/ 	.word	0xffffffff


	//   ....[7]....
        /*0048*/ 	.word	0xffffffff


	//   ....[8]....
        /*004c*/ 	.word	0xffffffff


	//   ....[9]....
        /*0050*/ 	.word	0xffffffff


	//   ....[10]....
        /*0054*/ 	.word	0xffffffff


	//   ....[11]....
        /*0058*/ 	.word	0xffffffff


	//   ....[12]....
        /*005c*/ 	.word	0xffffffff


	//   ....[13]....
        /*0060*/ 	.word	0xffffffff


	//   ....[14]....
        /*0064*/ 	.word	0xffffffff


	//   ....[15]....
        /*0068*/ 	.word	0xffffffff


	//   ....[16]....
        /*006c*/ 	.word	0xffffffff


	//   ....[17]....
        /*0070*/ 	.word	0xffffffff


	//   ....[18]....
        /*0074*/ 	.word	0x05000064


	//   ....[19]....
        /*0078*/ 	.word	0x05000064


	//   ....[20]....
        /*007c*/ 	.word	0x05000064


	//   ....[21]....
        /*0080*/ 	.word	0x05000064


	//   ....[22]....
        /*0084*/ 	.word	0x05000064


	//   ....[23]....
        /*0088*/ 	.word	0x05000064


	//   ....[24]....
        /*008c*/ 	.word	0x05000064


	//   ....[25]....
        /*0090*/ 	.word	0x05000064


	//   ....[26]....
        /*0094*/ 	.word	0x05000064


	//   ....[27]....
        /*0098*/ 	.word	0x05000064


	//----- nvinfo : EIATTR_COOP_GROUP_INSTR_OFFSETS
	.align		4
.L_1700:
        /*009c*/ 	.byte	0x04, 0x28
        /*009e*/ 	.short	(.L_1702 - .L_1701)


	//   ....[0]....
.L_1701:
        /*00a0*/ 	.word	0x00001f20


	//   ....[1]....
        /*00a4*/ 	.word	0x00001f40


	//   ....[2]....
        /*00a8*/ 	.word	0x00001f60


	//   ....[3]....
        /*00ac*/ 	.word	0x00001f80


	//   ....[4]....
        /*00b0*/ 	.word	0x00001fa0


	//   ....[5]....
        /*00b4*/ 	.word	0x000022d0


	//   ....[6]....
        /*00b8*/ 	.word	0x000022f0


	//   ....[7]....
        /*00bc*/ 	.word	0x00002310


	//   ....[8]....
        /*00c0*/ 	.word	0x00002330


	//   ....[9]....
        /*00c4*/ 	.word	0x00002350


	//   ....[10]....
        /*00c8*/ 	.word	0x000024b0


	//   ....[11]....
        /*00cc*/ 	.word	0x00002510


	//   ....[12]....
        /*00d0*/ 	.word	0x00002530


	//   ....[13]....
        /*00d4*/ 	.word	0x00002540


	//   ....[14]....
        /*00d8*/ 	.word	0x00002600


	//   ....[15]....
        /*00dc*/ 	.word	0x00002640


	//   ....[16]....
        /*00e0*/ 	.word	0x000026d0


	//   ....[17]....
        /*00e4*/ 	.word	0x00002700


	//   ....[18]....
        /*00e8*/ 	.word	0x00002dc0


	//   ....[19]....
        /*00ec*/ 	.word	0x00002e30


	//   ....[20]....
        /*00f0*/ 	.word	0x00002ea0


	//   ....[21]....
        /*00f4*/ 	.word	0x00002f10


	//   ....[22]....
        /*00f8*/ 	.word	0x00002f80


	//   ....[23]....
        /*00fc*/ 	.word	0x00003300


	//   ....[24]....
        /*0100*/ 	.word	0x00003370


	//   ....[25]....
        /*0104*/ 	.word	0x000033e0


	//   ....[26]....
        /*0108*/ 	.word	0x00003450


	//   ....[27]....
        /*010c*/ 	.word	0x000034c0


	//----- nvinfo : EIATTR_EXIT_INSTR_OFFSETS
	.align		4
.L_1702:
        /*0110*/ 	.byte	0x04, 0x1c
        /*0112*/ 	.short	(.L_1704 - .L_1703)


	//   ....[0]....
.L_1703:
        /*0114*/ 	.word	0x000001b0


	//   ....[1]....
        /*0118*/ 	.word	0x00002d60


	//----- nvinfo : EIATTR_MAX_THREADS
	.align		4
.L_1704:
        /*011c*/ 	.byte	0x04, 0x05
        /*011e*/ 	.short	(.L_1706 - .L_1705)
.L_1705:
        /*0120*/ 	.word	0x00000080
        /*0124*/ 	.word	0x00000001
        /*0128*/ 	.word	0x00000001


	//----- nvinfo : EIATTR_CRS_STACK_SIZE
	.align		4
.L_1706:
        /*012c*/ 	.byte	0x04, 0x1e
        /*012e*/ 	.short	(.L_1708 - .L_1707)
.L_1707:
        /*0130*/ 	.word	0x00000000


	//----- nvinfo : EIATTR_CBANK_PARAM_SIZE
	.align		4
.L_1708:
        /*0134*/ 	.byte	0x03, 0x19
        /*0136*/ 	.short	0x00e8


	//----- nvinfo : EIATTR_PARAM_CBANK
	.align		4
        /*0138*/ 	.byte	0x04, 0x0a
        /*013a*/ 	.short	(.L_1710 - .L_1709)
	.align		4
.L_1709:
        /*013c*/ 	.word	index@(.nv.constant0._ZN10layer_norm31ln_parallel_residual_fwd_kernelINS_13Kernel_traitsI6__halfffffjLj3072ELj1ELj1ELj4ELj16ENS_18Kernel_traits_baseILj3072ES2_ffffjLj128EEEEELb0ELb1ELb1EEEvNS_9FwdParamsE)
        /*0140*/ 	.short	0x0210
        /*0142*/ 	.short	0x00e8


	//----- nvinfo : EIATTR_SW_WAR
	.align		4
.L_1710:
        /*0144*/ 	.byte	0x04, 0x36
        /*0146*/ 	.short	(.L_1712 - .L_1711)
.L_1711:
        /*0148*/ 	.word	0x00000008
.L_1712:


//--------------------- .nv.info._ZN10layer_norm31ln_parallel_residual_fwd_kernelINS_13Kernel_traitsI6__halfffffjLj3072ELj1ELj1ELj4ELj16ENS_18Kernel_traits_baseILj3072ES2_ffffjLj128EEEEELb1ELb0ELb0EEEvNS_9FwdParamsE --------------------------
	.section	.nv.info._ZN10layer_norm31ln_parallel_residual_fwd_kernelINS_13Kernel_traitsI6__halfffffjLj3072ELj1ELj1ELj4ELj16ENS_18Kernel_traits_baseILj3072ES2_ffffjLj128EEEEELb1ELb0ELb0EEEvNS_9FwdParamsE,"",@"SHT_CUDA_INFO"
	.sectionflags	@""
	.align	4


	//----- nvinfo : EIATTR_CUDA_API_VERSION
	.align		4
        /*0000*/ 	.byte	0x04, 0x37
        /*0002*/ 	.short	(.L_1714 - .L_1713)
.L_1713:
        /*0004*/ 	.word	0x00000082


	//----- nvinfo : EIATTR_KPARAM_INFO
	.align		4
.L_1714:
        /*0008*/ 	.byte	0x04, 0x17
        /*000a*/ 	.short	(.L_1716 - .L_1715)
.L_1715:
        /*000c*/ 	.word	0x00000000
        /*0010*/ 	.short	0x0000
        /*0012*/ 	.short	0x0000
        /*0014*/ 	.byte	0x00, 0xf0, 0xa1, 0x03


	//----- nvinfo : EIATTR_SPARSE_MMA_MASK
	.align		4
.L_1716:
        /*0018*/ 	.byte	0x03, 0x50
        /*001a*/ 	.short	0x0000


	//----- nvinfo : EIATTR_MAXREG_COUNT
	.align		4
        /*001c*/ 	.byte	0x03, 0x1b
        /*001e*/ 	.short	0x00ff


	//----- nvinfo : EIATTR_NUM_BARRIERS
	.align		4
        /*0020*/ 	.byte	0x02, 0x4c
        /*0022*/ 	.byte	0x01
	.zero		1


	//----- nvinfo : EIATTR_MERCURY_ISA_VERSION
	.align		4
        /*0024*/ 	.byte	0x03, 0x5f
        /*0026*/ 	.short	0x0101


	//----- nvinfo : EIATTR_COOP_GROUP_MASK_REGIDS
	.align		4
        /*0028*/ 	.byte	0x04, 0x29
        /*002a*/ 	.short	(.L_1718 - .L_1717)


	//   ....[0]....
.L_1717:
        /*002c*/ 	.word	0xffffffff


	//   ....[1]....
        /*0030*/ 	.word	0xffffffff


	//   ....[2]....
        /*0034*/ 	.word	0xffffffff


	//   ....[3]....
        /*0038*/ 	.word	0xffffffff


	//   ....[4]....
        /*003c*/ 	.word	0xffffffff


	//   ....[5]....
        /*0040*/ 	.word	0xffffffff


	//   ....[6]....
        /*0044*/ 	.word	0xffffffff


	//   ....[7]....
        /*0048*/ 	.word	0xffffffff


	//   ....[8]....
        /*004c*/ 	.word	0xffffffff


	//   ....[9]....
        /*0050*/ 	.word	0xffffffff


	//   ....[10]....
        /*0054*/ 	.word	0xffffffff


	//   ....[11]....
        /*0058*/ 	.word	0xffffffff


	//   ....[12]....
        /*005c*/ 	.word	0xffffffff


	//   ....[13]....
        /*0060*/ 	.word	0xffffffff


	//   ....[14]....
        /*0064*/ 	.word	0xffffffff


	//   ....[15]....
        /*0068*/ 	.word	0xffffffff


	//   ....[16]....
        /*006c*/ 	.word	0xffffffff


	//   ....[17]....
        /*0070*/ 	.word	0xffffffff


	//   ....[18]....
        /*0074*/ 	.word	0x05000065


	//   ....[19]....
        /*0078*/ 	.word	0x05000065


	//   ....[20]....
        /*007c*/ 	.word	0x05000065


	//   ....[21]....
        /*0080*/ 	.word	0x05000065


	//   ....[22]....
        /*0084*/ 	.word	0x05000065


	//   ....[23]....
        /*0088*/ 	.word	0x05000065


	//   ....[24]....
        /*008c*/ 	.word	0x05000065


	//   ....[25]....
        /*0090*/ 	.word	0x05000065


	//   ....[26]....
        /*0094*/ 	.word	0x05000065


	//   ....[27]....
        /*0098*/ 	.word	0x05000065


	//----- nvinfo : EIATTR_COOP_GROUP_INSTR_OFFSETS
	.align		4
.L_1718:
        /*009c*/ 	.byte	0x04, 0x28
        /*009e*/ 	.short	(.L_1720 - .L_1719)


	//   ....[0]....
.L_1719:
        /*00a0*/ 	.word	0x000130e0


	//   ....[1]....
        /*00a4*/ 	.word	0x00013110


	//   ....[2]....
        /*00a8*/ 	.word	0x00013130


	//   ....[3]....
        /*00ac*/ 	.word	0x00013150


	//   ....[4]....
        /*00b0*/ 	.word	0x00013170


	//   ....[5]....
        /*00b4*/ 	.word	0x000134b0


	//   ....[6]....
        /*00b8*/ 	.word	0x000134d0


	//   ....[7]....
        /*00bc*/ 	.word	0x000134f0


	//   ....[8]....
        /*00c0*/ 	.word	0x00013510


	//   ....[9]....
        /*00c4*/ 	.word	0x00013530


	//   ....[10]....
        /*00c8*/ 	.word	0x000136c0


	//   ....[11]....
        /*00cc*/ 	.word	0x00013720


	//   ....[12]....
        /*00d0*/ 	.word	0x00013740


	//   ....[13]....
        /*00d4*/ 	.word	0x000137f0


	//   ....[14]....
        /*00d8*/ 	.word	0x00013810


	//   ....[15]....
        /*00dc*/ 	.word	0x000138a0


	//   ....[16]....
        /*00e0*/ 	.word	0x000138c0


	//   ....[17]....
        /*00e4*/ 	.word	0x00013910


	//   ....[18]....
        /*00e8*/ 	.word	0x00014480


	//   ....[19]....
        /*00ec*/ 	.word	0x000144d0


	//   ....[20]....
        /*00f0*/ 	.word	0x00014530


	//   ....[21]....
        /*00f4*/ 	.word	0x00014590


	//   ....[22]....
        /*00f8*/ 	.word	0x000145f0


	//   ....[23]....
        /*00fc*/ 	.word	0x00014990


	//   ....[24]....
        /*0100*/ 	.word	0x000149e0


	//   ....[25]....
        /*0104*/ 	.word	0x00014a40


	//   ....[26]....
        /*0108*/ 	.word	0x00014aa0


	//   ....[27]....
        /*010c*/ 	.word	0x00014b00


	//----- nvinfo : EIATTR_EXIT_INSTR_OFFSETS
	.align		4
.L_1720:
        /*0110*/ 	.byte	0x04, 0x1c
        /*0112*/ 	.short	(.L_1722 - .L_1721)


	//   ....[0]....
.L_1721:
        /*0114*/ 	.word	0x00001050


	//   ....[1]....
        /*0118*/ 	.word	0x00014420


	//----- nvinfo : EIATTR_MAX_THREADS
	.align		4
.L_1722:
        /*011c*/ 	.byte	0x04, 0x05
        /*011e*/ 	.short	(.L_1724 - .L_1723)
.L_1723:
        /*0120*/ 	.word	0x00000080
        /*0124*/ 	.word	0x00000001
        /*0128*/ 	.word	0x00000001


	//----- nvinfo : EIATTR_CRS_STACK_SIZE
	.align		4
.L_1724:
        /*012c*/ 	.byte	0x04, 0x1e
        /*012e*/ 	.short	(.L_1726 - .L_1725)
.L_1725:
        /*0130*/ 	.word	0x00000000


	//----- nvinfo : EIATTR_CBANK_PARAM_SIZE
	.align		4
.L_1726:
        /*0134*/ 	.byte	0x03, 0x19
        /*0136*/ 	.short	0x00e8


	//----- nvinfo : EIATTR_PARAM_CBANK
	.align		4
        /*0138*/ 	.byte	0x04, 0x0a
        /*013a*/ 	.short	(.L_1728 - .L_1727)
	.align		4
.L_1727:
        /*013c*/ 	.word	index@(.nv.constant0._ZN10layer_norm31ln_parallel_residual_fwd_kernelINS_13Kernel_traitsI6__halfffffjLj3072ELj1ELj1ELj4ELj16ENS_18Kernel_traits_baseILj3072ES2_ffffjLj128EEEEELb1ELb0ELb0EEEvNS_9FwdParamsE)
        /*0140*/ 	.short	0x0210
        /*0142*/ 	.short	0x00e8


	//----- nvinfo : EIATTR_SW_WAR
	.align		4
.L_1728:
        /*0144*/ 	.byte	0x04, 0x36
        /*0146*/ 	.short	(.L_1730 - .L_1729)
.L_1729:
        /*0148*/ 	.word	0x00000008
.L_1730:


//--------------------- .nv.info._ZN10layer_norm31ln_parallel_residual_fwd_kernelINS_13Kernel_traitsI6__halfffffjLj3072ELj1ELj1ELj4ELj16ENS_18Kernel_traits_baseILj3072ES2_ffffjLj128EEEEELb1ELb0ELb1EEEvNS_9FwdParamsE --------------------------
	.section	.nv.info._ZN10layer_norm31ln_parallel_residual_fwd_kernelINS_13Kernel_traitsI6__halfffffjLj3072ELj1ELj1ELj4ELj16ENS_18Kernel_traits_baseILj3072ES2_ffffjLj128EEEEELb1ELb0ELb1EEEvNS_9FwdParamsE,"",@"SHT_CUDA_INFO"
	.sectionflags	@""
	.align	4


	//----- nvinfo : EIATTR_CUDA_API_VERSION
	.align		4
        /*0000*/ 	.byte	0x04, 0x37
        /*0002*/ 	.short	(.L_1732 - .L_1731)
.L_1731:
        /*0004*/ 	.word	0x00000082


	//----- nvinfo : EIATTR_KPARAM_INFO
	.align		4
.L_1732:
        /*0008*/ 	.byte	0x04, 0x17
        /*000a*/ 	.short	(.L_1734 - .L_1733)
.L_1733:
        /*000c*/ 	.word	0x00000000
        /*0010*/ 	.short	0x0000
        /*0012*/ 	.short	0x0000
        /*0014*/ 	.byte	0x00, 0xf0, 0xa1, 0x03


	//----- nvinfo : EIATTR_SPARSE_MMA_MASK
	.align		4
.L_1734:
        /*0018*/ 	.byte	0x03, 0x50
        /*001a*/ 	.short	0x0000


	//----- nvinfo : EIATTR_MAXREG_COUNT
	.align		4
        /*001c*/ 	.byte	0x03, 0x1b
        /*001e*/ 	.short	0x00ff


	//----- nvinfo : EIATTR_NUM_BARRIERS
	.align		4
        /*0020*/ 	.byte	0x02, 0x4c
        /*0022*/ 	.byte	0x01
	.zero		1


	//----- nvinfo : EIATTR_MERCURY_ISA_VERSION
	.align		4
        /*0024*/ 	.byte	0x03, 0x5f
        /*0026*/ 	.short	0x0101


	//----- nvinfo : EIATTR_COOP_GROUP_MASK_REGIDS
	.align		4
        /*0028*/ 	.byte	0x04, 0x29
        /*002a*/ 	.short	(.L_1736 - .L_1735)


	//   ....[0]....
.L_1735:
        /*002c*/ 	.word	0xffffffff


	//   ....[1]....
        /*0030*/ 	.word	0xffffffff


	//   ....[2]....
        /*0034*/ 	.word	0xffffffff


	//   ....[3]....
        /*0038*/ 	.word	0xffffffff


	//   ....[4]....
        /*003c*/ 	.word	0xffffffff


	//   ....[5]....
        /*0040*/ 	.word	0xffffffff


	//   ....[6]....
        /*0044*/ 	.word	0xffffffff


	//   ....[7]....
        /*0048*/ 	.word	0xffffffff


	//   ....[8]....
        /*004c*/ 	.word	0xffffffff


	//   ....[9]....
        /*0050*/ 	.word	0xffffffff


	//   ....[10]....
        /*0054*/ 	.word	0xffffffff


	//   ....[11]....
        /*0058*/ 	.word	0xffffffff


	//   ....[12]....
        /*005c*/ 	.word	0xffffffff


	//   ....[13]....
        /*0060*/ 	.word	0xffffffff


	//   ....[14]....
        /*0064*/ 	.word	0xffffffff


	//   ....[15]....
        /*0068*/ 	.word	0xffffffff


	//   ....[16]....
        /*006c*/ 	.word	0xffffffff


	//   ....[17]....
        /*0070*/ 	.word	0xffffffff


	//   ....[18]....
        /*0074*/ 	.word	0x0500009d


	//   ....[19]....
        /*0078*/ 	.word	0x0500009d


	//   ....[20]....
        /*007c*/ 	.word	0x0500009d


	//   ....[21]....
        /*0080*/ 	.word	0x0500009d


	//   ....[22]....
        /*0084*/ 	.word	0x0500009d


	//   ....[23]....
        /*0088*/ 	.word	0x0500009d


	//   ....[24]....
        /*008c*/ 	.word	0x0500009d


	//   ....[25]....
        /*0090*/ 	.word	0x0500009d


	//   ....[26]....
        /*0094*/ 	.word	0x0500009d


	//   ....[27]....
        /*0098*/ 	.word	0x0500009d


	//----- nvinfo : EIATTR_COOP_GROUP_INSTR_OFFSETS
	.align		4
.L_1736:
        /*009c*/ 	.byte	0x04, 0x28
        /*009e*/ 	.short	(.L_1738 - .L_1737)


	//   ....[0]....
.L_1737:
        /*00a0*/ 	.word	0x000123f0


	//   ....[1]....
        /*00a4*/ 	.word	0x00012410


	//   ....[2]....
        /*00a8*/ 	.word	0x00012430


	//   ....[3]....
        /*00ac*/ 	.word	0x00012450


	//   ....[4]....
        /*00b0*/ 	.word	0x00012470


	//   ....[5]....
        /*00b4*/ 	.word	0x000127a0


	//   ....[6]....
        /*00b8*/ 	.word	0x000127c0


	//   ....[7]....
        /*00bc*/ 	.word	0x000127e0


	//   ....[8]....
        /*00c0*/ 	.word	0x00012800


	//   ....[9]....
        /*00c4*/ 	.word	0x00012820


	//   ....[10]....
        /*00c8*/ 	.word	0x00012970


	//   ....[11]....
        /*00cc*/ 	.word	0x000129e0


	//   ....[12]....
        /*00d0*/ 	.word	0x000129f0


	//   ....[13]....
        /*00d4*/ 	.word	0x00012a60


	//   ....[14]....
        /*00d8*/ 	.word	0x00012aa0


	//   ....[15]....
        /*00dc*/ 	.word	0x00012af0


	//   ....[16]....
        /*00e0*/ 	.word	0x00012bd0


	//   ....[17]....
        /*00e4*/ 	.word	0x00012be0


	//   ....[18]....
        /*00e8*/ 	.word	0x00013530


	//   ....[19]....
        /*00ec*/ 	.word	0x000135a0


	//   ....[20]....
        /*00f0*/ 	.word	0x00013610


	//   ....[21]....
        /*00f4*/ 	.word	0x00013680


	//   ....[22]....
        /*00f8*/ 	.word	0x000136f0


	//   ....[23]....
        /*00fc*/ 	.word	0x00013a80


	//   ....[24]....
        /*0100*/ 	.word	0x00013af0


	//   ....[25]....
        /*0104*/ 	.word	0x00013b60


	//   ....[26]....
        /*0108*/ 	.word	0x00013bd0


	//   ....[27]....
        /*010c*/ 	.word	0x00013c40


	//----- nvinfo : EIATTR_EXIT_INSTR_OFFSETS
	.align		4
.L_1738:
        /*0110*/ 	.byte	0x04, 0x1c
        /*0112*/ 	.short	(.L_1740 - .L_1739)


	//   ....[0]....
.L_1739:
        /*0114*/ 	.word	0x000006f0


	//   ....[1]....
        /*0118*/ 	.word	0x000134d0


	//----- nvinfo : EIATTR_MAX_THREADS
	.align		4
.L_1740:
        /*011c*/ 	.byte	0x04, 0x05
        /*011e*/ 	.short	(.L_1742 - .L_1741)
.L_1741:
        /*0120*/ 	.word	0x00000080
        /*0124*/ 	.word	0x00000001
        /*0128*/ 	.word	0x00000001


	//----- nvinfo : EIATTR_CRS_STACK_SIZE
	.align		4
.L_1742:
        /*012c*/ 	.byte	0x04, 0x1e
        /*012e*/ 	.short	(.L_1744 - .L_1743)
.L_1743:
        /*0130*/ 	.word	0x00000000


	//----- nvinfo : EIATTR_CBANK_PARAM_SIZE
	.align		4
.L_1744:
        /*0134*/ 	.byte	0x03, 0x19
        /*0136*/ 	.short	0x00e8


	//----- nvinfo : EIATTR_PARAM_CBANK
	.align		4
        /*0138*/ 	.byte	0x04, 0x0a
        /*013a*/ 	.short	(.L_1746 - .L_1745)
	.align		4
.L_1745:
        /*013c*/ 	.word	index@(.nv.constant0._ZN10layer_norm31ln_parallel_residual_fwd_kernelINS_13Kernel_traitsI6__halfffffjLj3072ELj1ELj1ELj4ELj16ENS_18Kernel_traits_baseILj3072ES2_ffffjLj128EEEEELb1ELb0ELb1EEEvNS_9FwdParamsE)
        /*0140*/ 	.short	0x0210
        /*0142*/ 	.short	0x00e8


	//----- nvinfo : EIATTR_SW_WAR
	.align		4
.L_1746:
        /*0144*/ 	.byte	0x04, 0x36
        /*0146*/ 	.short	(.L_1748 - .L_1747)
.L_1747:
        /*0148*/ 	.word	0x00000008
.L_1748:


//--------------------- .nv.info._ZN10layer_norm31ln_parallel_residual_fwd_kernelINS_13Kernel_traitsI6__halfffffjLj3072ELj1ELj1ELj4ELj16ENS_18Kernel_traits_baseILj3072ES2_ffffjLj128EEEEELb1ELb1ELb0EEEvNS_9FwdParamsE --------------------------
	.section	.nv.info._ZN10layer_norm31ln_parallel_residual_fwd_kernelINS_13Kernel_traitsI6__halfffffjLj3072ELj1ELj1ELj4ELj16ENS_18Kernel_traits_baseILj3072ES2_ffffjLj128EEEEELb1ELb1ELb0EEEvNS_9FwdParamsE,"",@"SHT_CUDA_INFO"
	.sectionflags	@""
	.align	4


	//----- nvinfo : EIATTR_CUDA_API_VERSION
	.align		4
        /*0000*/ 	.byte	0x04, 0x37
        /*0002*/ 	.short	(.L_1750 - .L_1749)
.L_1749:
        /*0004*/ 	.word	0x00000082


	//----- nvinfo : EIATTR_KPARAM_INFO
	.align		4
.L_1750:
        /*0008*/ 	.byte	0x04, 0x17
        /*000a*/ 	.short	(.L_1752 - .L_1751)
.L_1751:
        /*000c*/ 	.word	0x00000000
        /*0010*/ 	.short	0x0000
        /*0012*/ 	.short	0x0000
        /*0014*/ 	.byte	0x00, 0xf0, 0xa1, 0x03


	//----- nvinfo : EIATTR_SPARSE_MMA_MASK
	.align		4
.L_1752:
        /*0018*/ 	.byte	0x03, 0x50
        /*001a*/ 	.short	0x0000


	//----- nvinfo : EIATTR_MAXREG_COUNT
	.align		4
        /*001c*/ 	.byte	0x03, 0x1b
        /*001e*/ 	.short	0x00ff


	//----- nvinfo : EIATTR_NUM_BARRIERS
	.align		4
        /*0020*/ 	.byte	0x02, 0x4c
        /*0022*/ 	.byte	0x01
	.zero		1


	//----- nvinfo : EIATTR_MERCURY_ISA_VERSION
	.align		4
        /*0024*/ 	.byte	0x03, 0x5f
        /*0026*/ 	.short	0x0101


	//----- nvinfo : EIATTR_COOP_GROUP_MASK_REGIDS
	.align		4
        /*0028*/ 	.byte	0x04, 0x29
        /*002a*/ 	.short	(.L_1754 - .L_1753)


	//   ....[0]....
.L_1753:
        /*002c*/ 	.word	0xffffffff


	//   ....[1]....
        /*0030*/ 	.word	0xffffffff


	//   ....[2]....
        /*0034*/ 	.word	0xffffffff


	//   ....[3]....
        /*0038*/ 	.word	0xffffffff


	//   ....[4]....
        /*003c*/ 	.word	0xffffffff


	//   ....[5]....
        /*0040*/ 	.word	0xffffffff


	//   ....[6]....
        /*0044*/ 	.word	0xffffffff


	//   ....[7]....
        /*0048*/ 	.word	0xffffffff


	//   ....[8]....
        /*004c*/ 	.word	0xffffffff


	//   ....[9]....
        /*0050*/ 	.word	0xffffffff


	//   ....[10]....
        /*0054*/ 	.word	0xffffffff


	//   ....[11]....
        /*0058*/ 	.word	0xffffffff


	//   ....[12]....
        /*005c*/ 	.word	0xffffffff


	//   ....[13]....
        /*0060*/ 	.word	0xffffffff


	//   ....[14]....
        /*0064*/ 	.word	0xffffffff


	//   ....[15]....
        /*0068*/ 	.word	0xffffffff


	//   ....[16]....
        /*006c*/ 	.word	0xffffffff


	//   ....[17]....
        /*0070*/ 	.word	0xffffffff


	//   ....[18]....
        /*0074*/ 	.word	0x05000074


	//   ....[19]....
        /*0078*/ 	.word	0x05000074


	//   ....[20]....
        /*007c*/ 	.word	0x05000074


	//   ....[21]....
        /*0080*/ 	.word	0x05000074


	//   ....[22]....
        /*0084*/ 	.word	0x05000074


	//   ....[23]....
        /*0088*/ 	.word	0x05000074


	//   ....[24]....
        /*008c*/ 	.word	0x05000074


	//   ....[25]....
        /*0090*/ 	.word	0x05000074


	//   ....[26]....
        /*0094*/ 	.word	0x05000074


	//   ....[27]....
        /*0098*/ 	.word	0x05000074


	//----- nvinfo : EIATTR_COOP_GROUP_INSTR_OFFSETS
	.align		4
.L_1754:
        /*009c*/ 	.byte	0x04, 0x28
        /*009e*/ 	.short	(.L_1756 - .L_1755)


	//   ....[0]....
.L_1755:
        /*00a0*/ 	.word	0x000129c0


	//   ....[1]....
        /*00a4*/ 	.word	0x000129f0


	//   ....[2]....
        /*00a8*/ 	.word	0x00012a10


	//   ....[3]....
        /*00ac*/ 	.word	0x00012a30


	//   ....[4]....
        /*00b0*/ 	.word	0x00012a50


	//   ....[5]....
        /*00b4*/ 	.word	0x00012d90


	//   ....[6]....
        /*00b8*/ 	.word	0x00012db0


	//   ....[7]....
        /*00bc*/ 	.word	0x00012dd0


	//   ....[8]....
        /*00c0*/ 	.word	0x00012df0


	//   ....[9]....
        /*00c4*/ 	.word	0x00012e10


	//   ....[10]....
        /*00c8*/ 	.word	0x00012f60


	//   ....[11]....
        /*00cc*/ 	.word	0x00013000


	//   ....[12]....
        /*00d0*/ 	.word	0x00013060


	//   ....[13]....
        /*00d4*/ 	.word	0x00013070


	//   ....[14]....
        /*00d8*/ 	.word	0x000130d0


	//   ....[15]....
        /*00dc*/ 	.word	0x00013120


	//   ....[16]....
        /*00e0*/ 	.word	0x000131b0


	//   ....[17]....
        /*00e4*/ 	.word	0x000131e0


	//   ....[18]....
        /*00e8*/ 	.word	0x00013ac0


	//   ....[19]....
        /*00ec*/ 	.word	0x00013b30


	//   ....[20]....
        /*00f0*/ 	.word	0x00013ba0


	//   ....[21]....
        /*00f4*/ 	.word	0x00013c10


	//   ....[22]....
        /*00f8*/ 	.word	0x00013c80


	//   ....[23]....
        /*00fc*/ 	.word	0x00014020


	//   ....[24]....
        /*0100*/ 	.word	0x00014090


	//   ....[25]....
        /*0104*/ 	.word	0x00014100


	//   ....[26]....
        /*0108*/ 	.word	0x00014170


	//   ....[27]....
        /*010c*/ 	.word	0x000141e0


	//----- nvinfo : EIATTR_EXIT_INSTR_OFFSETS
	.align		4
.L_1756:
        /*0110*/ 	.byte	0x04, 0x1c
        /*0112*/ 	.short	(.L_1758 - .L_1757)


	//   ....[0]....
.L_1757:
        /*0114*/ 	.word	0x00000b70


	//   ....[1]....
        /*0118*/ 	.word	0x00013a60


	//----- nvinfo : EIATTR_MAX_THREADS
	.align		4
.L_1758:
        /*011c*/ 	.byte	0x04, 0x05
        /*011e*/ 	.short	(.L_1760 - .L_1759)
.L_1759:
        /*0120*/ 	.word	0x00000080
        /*0124*/ 	.word	0x00000001
        /*0128*/ 	.word	0x00000001


	//----- nvinfo : EIATTR_CRS_STACK_SIZE
	.align		4
.L_1760:
        /*012c*/ 	.byte	0x04, 0x1e
        /*012e*/ 	.short	(.L_1762 - .L_1761)
.L_1761:
        /*0130*/ 	.word	0x00000000


	//----- nvinfo : EIATTR_CBANK_PARAM_SIZE
	.align		4
.L_1762:
        /*0134*/ 	.byte	0x03, 0x19
        /*0136*/ 	.short	0x00e8


	//----- nvinfo : EIATTR_PARAM_CBANK
	.align		4
        /*0138*/ 	.byte	0x04, 0x0a
        /*013a*/ 	.short	(.L_1764 - .L_1763)
	.align		4
.L_1763:
        /*013c*/ 	.word	index@(.nv.constant0._ZN10layer_norm31ln_parallel_residual_fwd_kernelINS_13Kernel_traitsI6__halfffffjLj3072ELj1ELj1ELj4ELj16ENS_18Kernel_traits_baseILj3072ES2_ffffjLj128EEEEELb1ELb1ELb0EEEvNS_9FwdParamsE)
        /*0140*/ 	.short	0x0210
        /*0142*/ 	.short	0x00e8


	//----- nvinfo : EIATTR_SW_WAR
	.align		4
.L_1764:
        /*0144*/ 	.byte	0x04, 0x36
        /*0146*/ 	.short	(.L_1766 - .L_1765)
.L_1765:
        /*0148*/ 	.word	0x00000008
.L_1766:


//--------------------- .nv.info._ZN10layer_norm31ln_parallel_residual_fwd_kernelINS_13Kernel_traitsI6__halfffffjLj3072ELj1ELj1ELj4ELj16ENS_18Kernel_traits_baseILj3072ES2_ffffjLj128EEEEELb1ELb1ELb1EEEvNS_9FwdParamsE --------------------------
	.section	.nv.info._ZN10layer_norm31ln_parallel_residual_fwd_kernelINS_13Kernel_traitsI6__halfffffjLj3072ELj1ELj1ELj4ELj16ENS_18Kernel_traits_baseILj3072ES2_ffffjLj128EEEEELb1ELb1ELb1EEEvNS_9FwdParamsE,"",@"SHT_CUDA_INFO"
	.sectionflags	@""
	.align	4


	//----- nvinfo : EIATTR_CUDA_API_VERSION
	.align		4
        /*0000*/ 	.byte	0x04, 0x37
        /*0002*/ 	.short	(.L_1768 - .L_1767)
.L_1767:
        /*0004*/ 	.word	0x00000082


	//----- nvinfo : EIATTR_KPARAM_INFO
	.align		4
.L_1768:
        /*0008*/ 	.byte	0x04, 0x17
        /*000a*/ 	.short	(.L_1770 - .L_1769)
.L_1769:
        /*000c*/ 	.word	0x00000000
        /*0010*/ 	.short	0x0000
        /*0012*/ 	.short	0x0000
        /*0014*/ 	.byte	0x00, 0xf0, 0xa1, 0x03


	//----- nvinfo : EIATTR_SPARSE_MMA_MASK
	.align		4
.L_1770:
        /*0018*/ 	.byte	0x03, 0x50
        /*001a*/ 	.short	0x0000


	//----- nvinfo : EIATTR_MAXREG_COUNT
	.align		4
        /*001c*/ 	.byte	0x03, 0x1b
        /*001e*/ 	.short	0x00ff


	//----- nvinfo : EIATTR_NUM_BARRIERS
	.align		4
        /*0020*/ 	.byte	0x02, 0x4c
        /*0022*/ 	.byte	0x01
	.zero		1


	//----- nvinfo : EIATTR_MERCURY_ISA_VERSION
	.align		4
        /*0024*/ 	.byte	0x03, 0x5f
        /*0026*/ 	.short	0x0101


	//----- nvinfo : EIATTR_COOP_GROUP_MASK_REGIDS
	.align		4
        /*0028*/ 	.byte	0x04, 0x29
        /*002a*/ 	.short	(.L_1772 - .L_1771)


	//   ....[0]....
.L_1771:
        /*002c*/ 	.word	0xffffffff


	//   ....[1]....
        /*0030*/ 	.word	0xffffffff


	//   ....[2]....
        /*0034*/ 	.word	0xffffffff


	//   ....[3]....
        /*0038*/ 	.word	0xffffffff


	//   ....[4]....
        /*003c*/ 	.word	0xffffffff


	//   ....[5]....
        /*0040*/ 	.word	0xffffffff


	//   ....[6]....
        /*0044*/ 	.word	0xffffffff


	//   ....[7]....
        /*0048*/ 	.word	0xffffffff


	//   ....[8]....
        /*004c*/ 	.word	0xffffffff


	//   ....[9]....
        /*0050*/ 	.word	0xffffffff


	//   ....[10]....
        /*0054*/ 	.word	0xffffffff


	//   ....[11]....
        /*0058*/ 	.word	0xffffffff


	//   ....[12]....
        /*005c*/ 	.word	0xffffffff


	//   ....[13]....
        /*0060*/ 	.word	0xffffffff


	//   ....[14]....
        /*0064*/ 	.word	0xffffffff


	//   ....[15]....
        /*0068*/ 	.word	0xffffffff


	//   ....[16]....
        /*006c*/ 	.word	0xffffffff


	//   ....[17]....
        /*0070*/ 	.word	0xffffffff


	//   ....[18]....
        /*0074*/ 	.word	0x05000070


	//   ....[19]....
        /*0078*/ 	.word	0x05000070


	//   ....[20]....
        /*007c*/ 	.word	0x05000070


	//   ....[21]....
        /*0080*/ 	.word	0x05000070


	//   ....[22]....
        /*0084*/ 	.word	0x05000070


	//   ....[23]....
        /*0088*/ 	.word	0x05000070


	//   ....[24]....
        /*008c*/ 	.word	0x05000070


	//   ....[25]....
        /*0090*/ 	.word	0x05000070


	//   ....[26]....
        /*0094*/ 	.word	0x05000070


	//   ....[27]....
        /*0098*/ 	.word	0x05000070


	//----- nvinfo : EIATTR_COOP_GROUP_INSTR_OFFSETS
	.align		4
.L_1772:
        /*009c*/ 	.byte	0x04, 0x28
        /*009e*/ 	.short	(.L_1774 - .L_1773)


	//   ....[0]....
.L_1773:
        /*00a0*/ 	.word	0x00011da0


	//   ....[1]....
        /*00a4*/ 	.word	0x00011dc0


	//   ....[2]....
        /*00a8*/ 	.word	0x00011de0


	//   ....[3]....
        /*00ac*/ 	.word	0x00011e00


	//   ....[4]....
        /*00b0*/ 	.word	0x00011e20


	//   ....[5]....
        /*00b4*/ 	.word	0x00012150


	//   ....[6]....
        /*00b8*/ 	.word	0x00012170


	//   ....[7]....
        /*00bc*/ 	.word	0x00012190


	//   ....[8]....
        /*00c0*/ 	.word	0x000121b0


	//   ....[9]....
        /*00c4*/ 	.word	0x000121d0


	//   ....[10]....
        /*00c8*/ 	.word	0x00012340


	//   ....[11]....
        /*00cc*/ 	.word	0x000123c0


	//   ....[12]....
        /*00d0*/ 	.word	0x000123f0


	//   ....[13]....
        /*00d4*/ 	.word	0x00012400


	//   ....[14]....
        /*00d8*/ 	.word	0x000124b0


	//   ....[15]....
        /*00dc*/ 	.word	0x000124f0


	//   ....[16]....
        /*00e0*/ 	.word	0x00012590


	//   ....[17]....
        /*00e4*/ 	.word	0x000125b0


	//   ....[18]....
        /*00e8*/ 	.word	0x00012c70


	//   ....[19]....
        /*00ec*/ 	.word	0x00012ce0


	//   ....[20]....
        /*00f0*/ 	.word	0x00012d50


	//   ....[21]....
        /*00f4*/ 	.word	0x00012dc0


	//   ....[22]....
        /*00f8*/ 	.word	0x00012e30


	//   ....[23]....
        /*00fc*/ 	.word	0x000131b0


	//   ....[24]....
        /*0100*/ 	.word	0x00013220


	//   ....[25]....
        /*0104*/ 	.word	0x00013290


	//   ....[26]....
        /*0108*/ 	.word	0x00013300


	//   ....[27]....
        /*010c*/ 	.word	0x00013370


	//----- nvinfo : EIATTR_EXIT_INSTR_OFFSETS
	.align		4
.L_1774:
        /*0110*/ 	.byte	0x04, 0x1c
        /*0112*/ 	.short	(.L_1776 - .L_1775)


	//   ....[0]....
.L_1775:
        /*0114*/ 	.word	0x000005f0


	//   ....[1]....
        /*0118*/ 	.word	0x00012c10


	//----- nvinfo : EIATTR_MAX_THREADS
	.align		4
.L_1776:
        /*011c*/ 	.byte	0x04, 0x05
        /*011e*/ 	.short	(.L_1778 - .L_1777)
.L_1777:
        /*0120*/ 	.word	0x00000080
        /*0124*/ 	.word	0x00000001
        /*0128*/ 	.word	0x00000001


	//----- nvinfo : EIATTR_CRS_STACK_SIZE
	.align		4
.L_1778:
        /*012c*/ 	.byte	0x04, 0x1e
        /*012e*/ 	.short	(.L_1780 - .L_1779)
.L_1779:
        /*0130*/ 	.word	0x00000000


	//----- nvinfo : EIATTR_CBANK_PARAM_SIZE
	.align		4
.L_1780:
        /*0134*/ 	.byte	0x03, 0x19
        /*0136*/ 	.short	0x00e8


	//----- nvinfo : EIATTR_PARAM_CBANK
	.align		4
        /*0138*/ 	.byte	0x04, 0x0a
        /*013a*/ 	.short	(.L_1782 - .L_1781)
	.align		4
.L_1781:
        /*013c*/ 	.word	index@(.nv.constant0._ZN10layer_norm31ln_parallel_residual_fwd_kernelINS_13Kernel_traitsI6__halfffffjLj3072ELj1ELj1ELj4ELj16ENS_18Kernel_traits_baseILj3072ES2_ffffjLj128EEEEELb1ELb1ELb1EEEvNS_9FwdParamsE)
        /*0140*/ 	.short	0x0210
        /*0142*/ 	.short	0x00e8


	//----- nvinfo : EIATTR_SW_WAR
	.align		4
.L_1782:
        /*0144*/ 	.byte	0x04, 0x36
        /*0146*/ 	.short	(.L_1784 - .L_1783)
.L_1783:
        /*0148*/ 	.word	0x00000008
.L_1784:


//--------------------- .nv.info._ZN10layer_norm31ln_parallel_residual_fwd_kernelINS_13Kernel_traitsIfffffjLj3072ELj1ELj1ELj4ELj16ENS_18Kernel_traits_baseILj3072EfffffjLj128EEEEELb0ELb0ELb0EEEvNS_9FwdParamsE --------------------------
	.section	.nv.info._ZN10layer_norm31ln_parallel_residual_fwd_kernelINS_13Kernel_traitsIfffffjLj3072ELj1ELj1ELj4ELj16ENS_18Kernel_traits_baseILj3072EfffffjLj128EEEEELb0ELb0ELb0EEEvNS_9FwdParamsE,"",@"SHT_CUDA_INFO"
	.sectionflags	@""
	.align	4


	//----- nvinfo : EIATTR_CUDA_API_VERSION
	.align		4
        /*0000*/ 	.byte	0x04, 0x37
        /*0002*/ 	.short	(.L_1786 - .L_1785)
.L_1785:
        /*0004*/ 	.word	0x00000082


	//----- nvinfo : EIATTR_KPARAM_INFO
	.align		4
.L_1786:
        /*0008*/ 	.byte	0x04, 0x17
        /*000a*/ 	.short	(.L_1788 - .L_1787)
.L_1787:
        /*000c*/ 	.word	0x00000000
        /*0010*/ 	.short	0x0000
        /*0012*/ 	.short	0x0000
        /*0014*/ 	.byte	0x00, 0xf0, 0xa1, 0x03


	//----- nvinfo : EIATTR_SPARSE_MMA_MASK
	.align		4
.L_1788:
        /*0018*/ 	.byte	0x03, 0x50
        /*001a*/ 	.short	0x0000


	//----- nvinfo : EIATTR_MAXREG_COUNT
	.align		4
        /*001c*/ 	.byte	0x03, 0x1b
        /*001e*/ 	.short	0x00ff


	//----- nvinfo : EIATTR_NUM_BARRIERS
	.align		4
        /*0020*/ 	.byte	0x02, 0x4c
        /*0022*/ 	.byte	0x01
	.zero		1


	//----- nvinfo : EIATTR_MERCURY_ISA_VERSION
	.align		4
        /*0024*/ 	.byte	0x03, 0x5f
        /*0026*/ 	.short	0x0101


	//----- nvinfo : EIATTR_COOP_GROUP_MASK_REGIDS
	.align		4
        /*0028*/ 	.byte	0x04, 0x29
        /*002a*/ 	.short	(.L_1790 - .L_1789)


	//   ....[0]....
.L_1789:
        /*002c*/ 	.word	0xffffffff


	//   ....[1]....
        /*0030*/ 	.word	0xffffffff


	//   ....[2]....
        /*0034*/ 	.word	0xffffffff


	//   ....[3]....
        /*0038*/ 	.word	0xffffffff


	//   ....[4]....
        /*003c*/ 	.word	0xffffffff


	//   ....[5]....
        /*0040*/ 	.word	0xffffffff


	//   ....[6]....
        /*0044*/ 	.word	0xffffffff


	//   ....[7]....
        /*0048*/ 	.word	0xffffffff


	//   ....[8]....
        /*004c*/ 	.word	0xffffffff


	//   ....[9]....
        /*0050*/ 	.word	0xffffffff


	//   ....[10]....
        /*0054*/ 	.word	0xffffffff


	//   ....[11]....
        /*0058*/ 	.word	0xffffffff


	//   ....[12]....
        /*005c*/ 	.word	0xffffffff


	//   ....[13]....
        /*0060*/ 	.word	0xffffffff


	//   ....[14]....
        /*0064*/ 	.word	0xffffffff


	//   ....[15]....
        /*0068*/ 	.word	0xffffffff


	//   ....[16]....
        /*006c*/ 	.word	0xffffffff


	//   ....[17]....
        /*0070*/ 	.word	0xffffffff


	//   ....[18]....
        /*0074*/ 	.word	0x05000094


	//   ....[19]....
        /*0078*/ 	.word	0x05000094


	//   ....[20]....
        /*007c*/ 	.word	0x05000094


	//   ....[21]....
        /*0080*/ 	.word	0x05000094


	//   ....[22]....
        /*0084*/ 	.word	0x05000094


	//   ....[23]....
        /*0088*/ 	.word	0x05000094


	//   ....[24]....
        /*008c*/ 	.word	0x05000094


	//   ....[25]....
        /*0090*/ 	.word	0x05000094


	//   ....[26]....
        /*0094*/ 	.word	0x05000094


	//   ....[27]....
        /*0098*/ 	.word	0x05000094


	//----- nvinfo : EIATTR_COOP_GROUP_INSTR_OFFSETS
	.align		4
.L_1790:
        /*009c*/ 	.byte	0x04, 0x28
        /*009e*/ 	.short	(.L_1792 - .L_1791)


	//   ....[0]....
.L_1791:
        /*00a0*/ 	.word	0x00002a70


	//   ....[1]....
        /*00a4*/ 	.word	0x00002aa0


	//   ....[2]....
        /*00a8*/ 	.word	0x00002ac0


	//   ....[3]....
        /*00ac*/ 	.word	0x00002ae0


	//   ....[4]....
        /*00b0*/ 	.word	0x00002b00


	//   ....[5]....
        /*00b4*/ 	.word	0x00002e40


	//   ....[6]....
        /*00b8*/ 	.word	0x00002e60


	//   ....[7]....
        /*00bc*/ 	.word	0x00002e80


	//   ....[8]....
        /*00c0*/ 	.word	0x00002ea0


	//   ....[9]....
        /*00c4*/ 	.word	0x00002ec0


	//   ....[10]....
        /*00c8*/ 	.word	0x00003010


	//   ....[11]....
        /*00cc*/ 	.word	0x000030a0


	//   ....[12]....
        /*00d0*/ 	.word	0x00003100


	//   ....[13]....
        /*00d4*/ 	.word	0x00003110


	//   ....[14]....
        /*00d8*/ 	.word	0x00003170


	//   ....[15]....
        /*00dc*/ 	.word	0x000031c0


	//   ....[16]....
        /*00e0*/ 	.word	0x00003250


	//   ....[17]....
        /*00e4*/ 	.word	0x00003280


	//   ....[18]....
        /*00e8*/ 	.word	0x00003e10


	//   ....[19]....
        /*00ec*/ 	.word	0x00003e80


	//   ....[20]....
        /*00f0*/ 	.word	0x00003ef0


	//   ....[21]....
        /*00f4*/ 	.word	0x00003f60


	//   ....[22]....
        /*00f8*/ 	.word	0x00003fd0


	//   ....[23]....
        /*00fc*/ 	.word	0x00004370


	//   ....[24]....
        /*0100*/ 	.word	0x000043e0


	//   ....[25]....
        /*0104*/ 	.word	0x00004450


	//   ....[26]....
        /*0108*/ 	.word	0x000044c0


	//   ....[27]....
        /*010c*/ 	.word	0x00004530


	//----- nvinfo : EIATTR_EXIT_INSTR_OFFSETS
	.align		4
.L_1792:
        /*0110*/ 	.byte	0x04, 0x1c
        /*0112*/ 	.short	(.L_1794 - .L_1793)


	//   ....[0]....
.L_1793:
        /*0114*/ 	.word	0x00000ca0


	//   ....[1]....
        /*0118*/ 	.word	0x00003db0


	//----- nvinfo : EIATTR_MAX_THREADS
	.align		4
.L_1794:
        /*011c*/ 	.byte	0x04, 0x05
        /*011e*/ 	.short	(.L_1796 - .L_1795)
.L_1795:
        /*0120*/ 	.word	0x00000080
        /*0124*/ 	.word	0x00000001
        /*0128*/ 	.word	0x00000001


	//----- nvinfo : EIATTR_CRS_STACK_SIZE
	.align		4
.L_1796:
        /*012c*/ 	.byte	0x04, 0x1e
        /*012e*/ 	.short	(.L_1798 - .L_1797)
.L_1797:
        /*0130*/ 	.word	0x00000000


	//----- nvinfo : EIATTR_CBANK_PARAM_SIZE
	.align		4
.L_1798:
        /*0134*/ 	.byte	0x03, 0x19
        /*0136*/ 	.short	0x00e8


	//----- nvinfo : EIATTR_PARAM_CBANK
	.align		4
        /*0138*/ 	.byte	0x04, 0x0a
        /*013a*/ 	.short	(.L_1800 - .L_1799)
	.align		4
.L_1799:
        /*013c*/ 	.word	index@(.nv.constant0._ZN10layer_norm31ln_parallel_residual_fwd_kernelINS_13Kernel_traitsIfffffjLj3072ELj1ELj1ELj4ELj16ENS_18Kernel_traits_baseILj3072EfffffjLj128EEEEELb0ELb0ELb0EEEvNS_9FwdParamsE)
        /*0140*/ 	.short	0x0210
        /*0142*/ 	.short	0x00e8


	//----- nvinfo : EIATTR_SW_WAR
	.align		4
.L_1800:
        /*0144*/ 	.byte	0x04, 0x36
        /*0146*/ 	.short	(.L_1802 - .L_1801)
.L_1801:
        /*0148*/ 	.word	0x00000008
.L_1802:


//--------------------- .nv.info._ZN10layer_norm31ln_parallel_residual_fwd_kernelINS_13Kernel_traitsIfffffjLj3072ELj1ELj1ELj4ELj16ENS_18Kernel_traits_baseILj3072EfffffjLj128EEEEELb0ELb0ELb1EEEvNS_9FwdParamsE --------------------------
	.section	.nv.info._ZN10layer_norm31ln_parallel_residual_fwd_kernelINS_13Kernel_traitsIfffffjLj3072ELj1ELj1ELj4ELj16ENS_18Kernel_traits_baseILj3072EfffffjLj128EEEEELb0ELb0ELb1EEEvNS_9FwdParamsE,"",@"SHT_CUDA_INFO"
	.sectionflags	@""
	.align	4


	//----- nvinfo : EIATTR_CUDA_API_VERSION
	.align		4
        /*0000*/ 	.byte	0x04, 0x37
        /*0002*/ 	.short	(.L_1804 - .L_1803)
.L_1803:
        /*0004*/ 	.word	0x00000082


	//----- nvinfo : EIATTR_KPARAM_INFO
	.align		4
.L_1804:
        /*0008*/ 	.byte	0x04, 0x17
        /*000a*/ 	.short	(.L_1806 - .L_1805)
.L_1805:
        /*000c*/ 	.word	0x00000000
        /*0010*/ 	.short	0x0000
        /*0012*/ 	.short	0x0000
        /*0014*/ 	.byte	0x00, 0xf0, 0xa1, 0x03


	//----- nvinfo : EIATTR_SPARSE_MMA_MASK
	.align		4
.L_1806:
        /*0018*/ 	.byte	0x03, 0x50
        /*001a*/ 	.short	0x0000


	//----- nvinfo : EIATTR_MAXREG_COUNT
	.align		4
        /*001c*/ 	.byte	0x03, 0x1b
        /*001e*/ 	.short	0x00ff


	//----- nvinfo : EIATTR_NUM_BARRIERS
	.align		4
        /*0020*/ 	.byte	0x02, 0x4c
        /*0022*/ 	.byte	0x01
	.zero		1


	//----- nvinfo : EIATTR_MERCURY_ISA_VERSION
	.align		4
        /*0024*/ 	.byte	0x03, 0x5f
        /*0026*/ 	.short	0x0101


	//----- nvinfo : EIATTR_COOP_GROUP_MASK_REGIDS
	.align		4
        /*0028*/ 	.byte	0x04, 0x29
        /*002a*/ 	.short	(.L_1808 - .L_1807)


	//   ....[0]....
.L_1807:
        /*002c*/ 	.word	0xffffffff


	//   ....[1]....
        /*0030*/ 	.word	0xffffffff


	//   ....[2]....
        /*0034*/ 	.word	0xffffffff


	//   ....[3]....
        /*0038*/ 	.word	0xffffffff


	//   ....[4]....
        /*003c*/ 	.word	0xffffffff


	//   ....[5]....
        /*0040*/ 	.word	0xffffffff


	//   ....[6]....
        /*0044*/ 	.word	0xffffffff


	//   ....[7]....
        /*0048*/ 	.word	0xffffffff


	//   ....[8]....
        /*004c*/ 	.word	0xffffffff


	//   ....[9]....
        /*0050*/ 	.word	0xffffffff


	//   ....[10]....
        /*0054*/ 	.word	0xffffffff


	//   ....[11]....
        /*0058*/ 	.word	0xffffffff


	//   ....[12]....
        /*005c*/ 	.word	0xffffffff


	//   ....[13]....
        /*0060*/ 	.word	0xffffffff


	//   ....[14]....
        /*0064*/ 	.word	0xffffffff


	//   ....[15]....
        /*0068*/ 	.word	0xffffffff


	//   ....[16]....
        /*006c*/ 	.word	0xffffffff


	//   ....[17]....
        /*0070*/ 	.word	0xffffffff


	//   ....[18]....
        /*0074*/ 	.word	0x0500009a


	//   ....[19]....
        /*0078*/ 	.word	0x0500009a


	//   ....[20]....
        /*007c*/ 	.word	0x0500009a


	//   ....[21]....
        /*0080*/ 	.word	0x0500009a


	//   ....[22]....
        /*0084*/ 	.word	0x0500009a


	//   ....[23]....
        /*0088*/ 	.word	0x0500009a


	//   ....[24]....
        /*008c*/ 	.word	0x0500009a


	//   ....[25]....
        /*0090*/ 	.word	0x0500009a


	//   ....[26]....
        /*0094*/ 	.word	0x0500009a


	//   ....[27]....
        /*0098*/ 	.word	0x0500009a


	//----- nvinfo : EIATTR_COOP_GROUP_INSTR_OFFSETS
	.align		4
.L_1808:
        /*009c*/ 	.byte	0x04, 0x28
        /*009e*/ 	.short	(.L_1810 - .L_1809)


	//   ....[0]....
.L_1809:
        /*00a0*/ 	.word	0x00001df0


	//   ....[1]....
        /*00a4*/ 	.word	0x00001e10


	//   ....[2]....
        /*00a8*/ 	.word	0x00001e30


	//   ....[3]....
        /*00ac*/ 	.word	0x00001e50


	//   ....[4]....
        /*00b0*/ 	.word	0x00001e70


	//   ....[5]....
        /*00b4*/ 	.word	0x000021a0


	//   ....[6]....
        /*00b8*/ 	.word	0x000021c0


	//   ....[7]....
        /*00bc*/ 	.word	0x000021e0


	//   ....[8]....
        /*00c0*/ 	.word	0x00002200


	//   ....[9]....
        /*00c4*/ 	.word	0x00002220


	//   ....[10]....
        /*00c8*/ 	.word	0x000022b0


	//   ....[11]....
        /*00cc*/ 	.word	0x000023d0


	//   ....[12]....
        /*00d0*/ 	.word	0x000023e0


	//   ....[13]....
        /*00d4*/ 	.word	0x00002440


	//   ....[14]....
        /*00d8*/ 	.word	0x00002480


	//   ....[15]....
        /*00dc*/ 	.word	0x000024a0


	//   ....[16]....
        /*00e0*/ 	.word	0x000025a0


	//   ....[17]....
        /*00e4*/ 	.word	0x000025b0


	//   ....[18]....
        /*00e8*/ 	.word	0x00003010


	//   ....[19]....
        /*00ec*/ 	.word	0x00003080


	//   ....[20]....
        /*00f0*/ 	.word	0x000030f0


	//   ....[21]....
        /*00f4*/ 	.word	0x00003160


	//   ....[22]....
        /*00f8*/ 	.word	0x000031d0


	//   ....[23]....
        /*00fc*/ 	.word	0x00003540


	//   ....[24]....
        /*0100*/ 	.word	0x000035b0


	//   ....[25]....
        /*0104*/ 	.word	0x00003620


	//   ....[26]....
        /*0108*/ 	.word	0x00003690


	//   ....[27]....
        /*010c*/ 	.word	0x00003700


	//----- nvinfo : EIATTR_EXIT_INSTR_OFFSETS
	.align		4
.L_1810:
        /*0110*/ 	.byte	0x04, 0x1c
        /*0112*/ 	.short	(.L_1812 - .L_1811)


	//   ....[0]....
.L_1811:
        /*0114*/ 	.word	0x00000440


	//   ....[1]....
        /*0118*/ 	.word	0x00002fb0


	//----- nvinfo : EIATTR_MAX_THREADS
	.align		4
.L_1812:
        /*011c*/ 	.byte	0x04, 0x05
        /*011e*/ 	.short	(.L_1814 - .L_1813)
.L_1813:
        /*0120*/ 	.word	0x00000080
        /*0124*/ 	.word	0x00000001
        /*0128*/ 	.word	0x00000001


	//----- nvinfo : EIATTR_CRS_STACK_SIZE
	.align		4
.L_1814:
        /*012c*/ 	.byte	0x04, 0x1e
        /*012e*/ 	.short	(.L_1816 - .L_1815)
.L_1815:
        /*0130*/ 	.word	0x00000000


	//----- nvinfo : EIATTR_CBANK_PARAM_SIZE
	.align		4
.L_1816:
        /*0134*/ 	.byte	0x03, 0x19
        /*0136*/ 	.short	0x00e8


	//----- nvinfo : EIATTR_PARAM_CBANK
	.align		4
        /*0138*/ 	.byte	0x04, 0x0a
        /*013a*/ 	.short	(.L_1818 - .L_1817)
	.align		4
.L_1817:
        /*013c*/ 	.word	index@(.nv.constant0._ZN10layer_norm31ln_parallel_residual_fwd_kernelINS_13Kernel_traitsIfffffjLj3072ELj1ELj1ELj4ELj16ENS_18Kernel_traits_baseILj3072EfffffjLj128EEEEELb0ELb0ELb1EEEvNS_9FwdParamsE)
        /*0140*/ 	.short	0x0210
        /*0142*/ 	.short	0x00e8


	//----- nvinfo : EIATTR_SW_WAR
	.align		4
.L_1818:
        /*0144*/ 	.byte	0x04, 0x36
        /*0146*/ 	.short	(.L_1820 - .L_1819)
.L_1819:
        /*0148*/ 	.word	0x00000008
.L_1820:


//--------------------- .nv.info._ZN10layer_norm31ln_parallel_residual_fwd_kernelINS_13Kernel_traitsIfffffjLj3072ELj1ELj1ELj4ELj16ENS_18Kernel_traits_baseILj3072EfffffjLj128EEEEELb0ELb1ELb0EEEvNS_9FwdParamsE --------------------------
	.section	.nv.info._ZN10layer_norm31ln_parallel_residual_fwd_kernelINS_13Kernel_traitsIfffffjLj3072ELj1ELj1ELj4ELj16ENS_18Kernel_traits_baseILj3072EfffffjLj128EEEEELb0ELb1ELb0EEEvNS_9FwdParamsE,"",@"SHT_CUDA_INFO"
	.sectionflags	@""
	.align	4


	//----- nvinfo : EIATTR_CUDA_API_VERSION
	.align		4
        /*0000*/ 	.byte	0x04, 0x37
        /*0002*/ 	.short	(.L_1822 - .L_1821)
.L_1821:
        /*0004*/ 	.word	0x00000082


	//----- nvinfo : EIATTR_KPARAM_INFO
	.align		4
.L_1822:
        /*0008*/ 	.byte	0x04, 0x17
        /*000a*/ 	.short	(.L_1824 - .L_1823)
.L_1823:
        /*000c*/ 	.word	0x00000000
        /*0010*/ 	.short	0x0000
        /*0012*/ 	.short	0x0000
        /*0014*/ 	.byte	0x00, 0xf0, 0xa1, 0x03


	//----- nvinfo : EIATTR_SPARSE_MMA_MASK
	.align		4
.L_1824:
        /*0018*/ 	.byte	0x03, 0x50
        /*001a*/ 	.short	0x0000


	//----- nvinfo : EIATTR_MAXREG_COUNT
	.align		4
        /*001c*/ 	.byte	0x03, 0x1b
        /*001e*/ 	.short	0x00ff


	//----- nvinfo : EIATTR_NUM_BARRIERS
	.align		4
        /*0020*/ 	.byte	0x02, 0x4c
        /*0022*/ 	.byte	0x01
	.zero		1


	//----- nvinfo : EIATTR_MERCURY_ISA_VERSION
	.align		4
        /*0024*/ 	.byte	0x03, 0x5f
        /*0026*/ 	.short	0x0101


	//----- nvinfo : EIATTR_COOP_GROUP_MASK_REGIDS
	.align		4
        /*0028*/ 	.byte	0x04, 0x29
        /*002a*/ 	.short	(.L_1826 - .L_1825)


	//   ....[0]....
.L_1825:
        /*002c*/ 	.word	0xffffffff


	//   ....[1]....
        /*0030*/ 	.word	0xffffffff


	//   ....[2]....
        /*0034*/ 	.word	0xffffffff


	//   ....[3]....
        /*0038*/ 	.word	0xffffffff


	//   ....[4]....
        /*003c*/ 	.word	0xffffffff


	//   ....[5]....
        /*0040*/ 	.word	0xffffffff


	//   ....[6]....
        /*0044*/ 	.word	0xffffffff


	//   ....[7]....
        /*0048*/ 	.word	0xffffffff


	//   ....[8]....
        /*004c*/ 	.word	0xffffffff


	//   ....[9]....
        /*0050*/ 	.word	0xffffffff


	//   ....[10]....
        /*0054*/ 	.word	0xffffffff


	//   ....[11]....
        /*0058*/ 	.word	0xffffffff


	//   ....[12]....
        /*005c*/ 	.word	0xffffffff


	//   ....[13]....
        /*0060*/ 	.word	0xffffffff


	//   ....[14]....
        /*0064*/ 	.word	0xffffffff


	//   ....[15]....
        /*0068*/ 	.word	0xffffffff


	//   ....[16]....
        /*006c*/ 	.word	0xffffffff


	//   ....[17]....
        /*0070*/ 	.word	0xffffffff


	//   ....[18]....
        /*0074*/ 	.word	0x05000068


	//   ....[19]....
        /*0078*/ 	.word	0x05000068


	//   ....[20]....
        /*007c*/ 	.word	0x05000068


	//   ....[21]....
        /*0080*/ 	.word	0x05000068


	//   ....[22]....
        /*0084*/ 	.word	0x05000068


	//   ....[23]....
        /*0088*/ 	.word	0x05000068


	//   ....[24]....
        /*008c*/ 	.word	0x05000068


	//   ....[25]....
        /*0090*/ 	.word	0x05000068


	//   ....[26]....
        /*0094*/ 	.word	0x05000068


	//   ....[27]....
        /*0098*/ 	.word	0x05000068


	//----- nvinfo : EIATTR_COOP_GROUP_INSTR_OFFSETS
	.align		4
.L_1826:
        /*009c*/ 	.byte	0x04, 0x28
        /*009e*/ 	.short	(.L_1828 - .L_1827)


	//   ....[0]....
.L_1827:
        /*00a0*/ 	.word	0x00002540


	//   ....[1]....
        /*00a4*/ 	.word	0x00002570


	//   ....[2]....
        /*00a8*/ 	.word	0x00002590


	//   ....[3]....
        /*00ac*/ 	.word	0x000025b0


	//   ....[4]....
        /*00b0*/ 	.word	0x000025d0


	//   ....[5]....
        /*00b4*/ 	.word	0x00002910


	//   ....[6]....
        /*00b8*/ 	.word	0x00002930


	//   ....[7]....
        /*00bc*/ 	.word	0x00002950


	//   ....[8]....
        /*00c0*/ 	.word	0x00002970


	//   ....[9]....
        /*00c4*/ 	.word	0x00002990


	//   ....[10]....
        /*00c8*/ 	.word	0x00002af0


	//   ....[11]....
        /*00cc*/ 	.word	0x00002b80


	//   ....[12]....
        /*00d0*/ 	.word	0x00002bf0


	//   ....[13]....
        /*00d4*/ 	.word	0x00002c00


	//   ....[14]....
        /*00d8*/ 	.word	0x00002c70


	//   ....[15]....
        /*00dc*/ 	.word	0x00002cb0


	//   ....[16]....
        /*00e0*/ 	.word	0x00002d30


	//   ....[17]....
        /*00e4*/ 	.word	0x00002d80


	//   ....[18]....
        /*00e8*/ 	.word	0x00003630


	//   ....[19]....
        /*00ec*/ 	.word	0x000036a0


	//   ....[20]....
        /*00f0*/ 	.word	0x00003710


	//   ....[21]....
        /*00f4*/ 	.word	0x00003780


	//   ....[22]....
        /*00f8*/ 	.word	0x000037f0


	//   ....[23]....
        /*00fc*/ 	.word	0x00003b80


	//   ....[24]....
        /*0100*/ 	.word	0x00003bf0


	//   ....[25]....
        /*0104*/ 	.word	0x00003c60


	//   ....[26]....
        /*0108*/ 	.word	0x00003cd0


	//   ....[27]....
        /*010c*/ 	.word	0x00003d40


	//----- nvinfo : EIATTR_EXIT_INSTR_OFFSETS
	.align		4
.L_1828:
        /*0110*/ 	.byte	0x04, 0x1c
        /*0112*/ 	.short	(.L_1830 - .L_1829)


	//   ....[0]....
.L_1829:
        /*0114*/ 	.word	0x00000760


	//   ....[1]....
        /*0118*/ 	.word	0x000035d0


	//----- nvinfo : EIATTR_MAX_THREADS
	.align		4
.L_1830:
        /*011c*/ 	.byte	0x04, 0x05
        /*011e*/ 	.short	(.L_1832 - .L_1831)
.L_1831:
        /*0120*/ 	.word	0x00000080
        /*0124*/ 	.word	0x00000001
        /*0128*/ 	.word	0x00000001


	//----- nvinfo : EIATTR_CRS_STACK_SIZE
	.align		4
.L_1832:
        /*012c*/ 	.byte	0x04, 0x1e
        /*012e*/ 	.short	(.L_1834 - .L_1833)
.L_1833:
        /*0130*/ 	.word	0x00000000


	//----- nvinfo : EIATTR_CBANK_PARAM_SIZE
	.align		4
.L_1834:
        /*0134*/ 	.byte	0x03, 0x19
        /*0136*/ 	.short	0x00e8


	//----- nvinfo : EIATTR_PARAM_CBANK
	.align		4
        /*0138*/ 	.byte	0x04, 0x0a
        /*013a*/ 	.short	(.L_1836 - .L_1835)
	.align		4
.L_1835:
        /*013c*/ 	.word	index@(.nv.constant0._ZN10layer_norm31ln_parallel_residual_fwd_kernelINS_13Kernel_traitsIfffffjLj3072ELj1ELj1ELj4ELj16ENS_18Kernel_traits_baseILj3072EfffffjLj128EEEEELb0ELb1ELb0EEEvNS_9FwdParamsE)
        /*0140*/ 	.short	0x0210
        /*0142*/ 	.short	0x00e8


	//----- nvinfo : EIATTR_SW_WAR
	.align		4
.L_1836:
        /*0144*/ 	.byte	0x04, 0x36
        /*0146*/ 	.short	(.L_1838 - .L_1837)
.L_1837:
        /*0148*/ 	.word	0x00000008
.L_1838:


//--------------------- .nv.info._ZN10layer_norm31ln_parallel_residual_fwd_kernelINS_13Kernel_traitsIfffffjLj3072ELj1ELj1ELj4ELj16ENS_18Kernel_traits_baseILj3072EfffffjLj128EEEEELb0ELb1ELb1EEEvNS_9FwdParamsE --------------------------
	.section	.nv.info._ZN10layer_norm31ln_parallel_residual_fwd_kernelINS_13Kernel_traitsIfffffjLj3072ELj1ELj1ELj4ELj16ENS_18Kernel_traits_baseILj3072EfffffjLj128EEEEELb0ELb1ELb1EEEvNS_9FwdParamsE,"",@"SHT_CUDA_INFO"
	.sectionflags	@""
	.align	4


	//----- nvinfo : EIATTR_CUDA_API_VERSION
	.align		4
        /*0000*/ 	.byte	0x04, 0x37
        /*0002*/ 	.short	(.L_1840 - .L_1839)
.L_1839:
        /*0004*/ 	.word	0x00000082


	//----- nvinfo : EIATTR_KPARAM_INFO
	.align		4
.L_1840:
        /*0008*/ 	.byte	0x04, 0x17
        /*000a*/ 	.short	(.L_1842 - .L_1841)
.L_1841:
        /*000c*/ 	.word	0x00000000
        /*0010*/ 	.short	0x0000
        /*0012*/ 	.short	0x0000
        /*0014*/ 	.byte	0x00, 0xf0, 0xa1, 0x03


	//----- nvinfo : EIATTR_SPARSE_MMA_MASK
	.align		4
.L_1842:
        /*0018*/ 	.byte	0x03, 0x50
        /*001a*/ 	.short	0x0000


	//----- nvinfo : EIATTR_MAXREG_COUNT
	.align		4
        /*001c*/ 	.byte	0x03, 0x1b
        /*001e*/ 	.short	0x00ff


	//----- nvinfo : EIATTR_NUM_BARRIERS
	.align		4
        /*0020*/ 	.byte	0x02, 0x4c
        /*0022*/ 	.byte	0x01
	.zero		1


	//----- nvinfo : EIATTR_MERCURY_ISA_VERSION
	.align		4
        /*0024*/ 	.byte	0x03, 0x5f
        /*0026*/ 	.short	0x0101


	//----- nvinfo : EIATTR_COOP_GROUP_MASK_REGIDS
	.align		4
        /*0028*/ 	.byte	0x04, 0x29
        /*002a*/ 	.short	(.L_1844 - .L_1843)


	//   ....[0]....
.L_1843:
        /*002c*/ 	.word	0xffffffff


	//   ....[1]....
        /*0030*/ 	.word	0xffffffff


	//   ....[2]....
        /*0034*/ 	.word	0xffffffff


	//   ....[3]....
        /*0038*/ 	.word	0xffffffff


	//   ....[4]....
        /*003c*/ 	.word	0xffffffff


	//   ....[5]....
        /*0040*/ 	.word	0xffffffff


	//   ....[6]....
        /*0044*/ 	.word	0xffffffff


	//   ....[7]....
        /*0048*/ 	.word	0xffffffff


	//   ....[8]....
        /*004c*/ 	.word	0xffffffff


	//   ....[9]....
        /*0050*/ 	.word	0xffffffff


	//   ....[10]....
        /*0054*/ 	.word	0xffffffff


	//   ....[11]....
        /*0058*/ 	.word	0xffffffff


	//   ....[12]....
        /*005c*/ 	.word	0xffffffff


	//   ....[13]....
        /*0060*/ 	.word	0xffffffff


	//   ....[14]....
        /*0064*/ 	.word	0xffffffff


	//   ....[15]....
        /*0068*/ 	.word	0xffffffff


	//   ....[16]....
        /*006c*/ 	.word	0xffffffff


	//   ....[17]....
        /*0070*/ 	.word	0xffffffff


	//   ....[18]....
        /*0074*/ 	.word	0x05000066


	//   ....[19]....
        /*0078*/ 	.word	0x05000066


	//   ....[20]....
        /*007c*/ 	.word	0x05000066


	//   ....[21]....
        /*0080*/ 	.word	0x05000066


	//   ....[22]....
        /*0084*/ 	.word	0x05000066


	//   ....[23]....
        /*0088*/ 	.word	0x05000066


	//   ....[24]....
        /*008c*/ 	.word	0x05000066


	//   ....[25]....
        /*0090*/ 	.word	0x05000066


	//   ....[26]....
        /*0094*/ 	.word	0x05000066


	//   ....[27]....
        /*0098*/ 	.word	0x05000066


	//----- nvinfo : EIATTR_COOP_GROUP_INSTR_OFFSETS
	.align		4
.L_1844:
        /*009c*/ 	.byte	0x04, 0x28
        /*009e*/ 	.short	(.L_1846 - .L_1845)


	//   ....[0]....
.L_1845:
        /*00a0*/ 	.word	0x00001b00


	//   ....[1]....
        /*00a4*/ 	.word	0x00001b20


	//   ....[2]....
        /*00a8*/ 	.word	0x00001b40


	//   ....[3]....
        /*00ac*/ 	.word	0x00001b60


	//   ....[4]....
        /*00b0*/ 	.word	0x00001b80


	//   ....[5]....
        /*00b4*/ 	.word	0x00001eb0


	//   ....[6]....
        /*00b8*/ 	.word	0x00001ed0


	//   ....[7]....
        /*00bc*/ 	.word	0x00001ef0


	//   ....[8]....
        /*00c0*/ 	.word	0x00001f10


	//   ....[9]....
        /*00c4*/ 	.word	0x00001f30


	//   ....[10]....
        /*00c8*/ 	.word	0x000020a0


	//   ....[11]....
        /*00cc*/ 	.word	0x00002100


	//   ....[12]....
        /*00d0*/ 	.word	0x00002120


	//   ....[13]....
        /*00d4*/ 	.word	0x00002130


	//   ....[14]....
        /*00d8*/ 	.word	0x000021f0


	//   ....[15]....
        /*00dc*/ 	.word	0x00002230


	//   ....[16]....
        /*00e0*/ 	.word	0x000022c0


	//   ....[17]....
        /*00e4*/ 	.word	0x000022f0


	//   ....[18]....
        /*00e8*/ 	.word	0x000029a0


	//   ....[19]....
        /*00ec*/ 	.word	0x00002a10


	//   ....[20]....
        /*00f0*/ 	.word	0x00002a80


	//   ....[21]....
        /*00f4*/ 	.word	0x00002af0


	//   ....[22]....
        /*00f8*/ 	.word	0x00002b60


	//   ....[23]....
        /*00fc*/ 	.word	0x00002ed0


	//   ....[24]....
        /*0100*/ 	.word	0x00002f40


	//   ....[25]....
        /*0104*/ 	.word	0x00002fb0


	//   ....[26]....
        /*0108*/ 	.word	0x00003020


	//   ....[27]....
        /*010c*/ 	.word	0x00003090


	//----- nvinfo : EIATTR_EXIT_INSTR_OFFSETS
	.align		4
.L_1846:
        /*0110*/ 	.byte	0x04, 0x1c
        /*0112*/ 	.short	(.L_1848 - .L_1847)


	//   ....[0]....
.L_1847:
        /*0114*/ 	.word	0x00000270


	//   ....[1]....
        /*0118*/ 	.word	0x00002940


	//----- nvinfo : EIATTR_MAX_THREADS
	.align		4
.L_1848:
        /*011c*/ 	.byte	0x04, 0x05
        /*011e*/ 	.short	(.L_1850 - .L_1849)
.L_1849:
        /*0120*/ 	.word	0x00000080
        /*0124*/ 	.word	0x00000001
        /*0128*/ 	.word	0x00000001


	//----- nvinfo : EIATTR_CRS_STACK_SIZE
	.align		4
.L_1850:
        /*012c*/ 	.byte	0x04, 0x1e
        /*012e*/ 	.short	(.L_1852 - .L_1851)
.L_1851:
        /*0130*/ 	.word	0x00000000


	//----- nvinfo : EIATTR_CBANK_PARAM_SIZE
	.align		4
.L_1852:
        /*0134*/ 	.byte	0x03, 0x19
        /*0136*/ 	.short	0x00e8


	//----- nvinfo : EIATTR_PARAM_CBANK
	.align		4
        /*0138*/ 	.byte	0x04, 0x0a
        /*013a*/ 	.short	(.L_1854 - .L_1853)
	.align		4
.L_1853:
        /*013c*/ 	.word	index@(.nv.constant0._ZN10layer_norm31ln_parallel_residual_fwd_kernelINS_13Kernel_traitsIfffffjLj3072ELj1ELj1ELj4ELj16ENS_18Kernel_traits_baseILj3072EfffffjLj128EEEEELb0ELb1ELb1EEEvNS_9FwdParamsE)
        /*0140*/ 	.short	0x0210
        /*0142*/ 	.short	0x00e8


	//----- nvinfo : EIATTR_SW_WAR
	.align		4
.L_1854:
        /*0144*/ 	.byte	0x04, 0x36
        /*0146*/ 	.short	(.L_1856 - .L_1855)
.L_1855:
        /*0148*/ 	.word	0x00000008
.L_1856:


//--------------------- .nv.info._ZN10layer_norm31ln_parallel_residual_fwd_kernelINS_13Kernel_traitsIfffffjLj3072ELj1ELj1ELj4ELj16ENS_18Kernel_traits_baseILj3072EfffffjLj128EEEEELb1ELb0ELb0EEEvNS_9FwdParamsE --------------------------
	.section	.nv.info._ZN10layer_norm31ln_parallel_residual_fwd_kernelINS_13Kernel_traitsIfffffjLj3072ELj1ELj1ELj4ELj16ENS_18Kernel_traits_baseILj3072EfffffjLj128EEEEELb1ELb0ELb0EEEvNS_9FwdParamsE,"",@"SHT_CUDA_INFO"
	.sectionflags	@""
	.align	4


	//----- nvinfo : EIATTR_CUDA_API_VERSION
	.align		4
        /*0000*/ 	.byte	0x04, 0x37
        /*0002*/ 	.short	(.L_1858 - .L_1857)
.L_1857:
        /*0004*/ 	.word	0x00000082


	//----- nvinfo : EIATTR_KPARAM_INFO
	.align		4
.L_1858:
        /*0008*/ 	.byte	0x04, 0x17
        /*000a*/ 	.short	(.L_1860 - .L_1859)
.L_1859:
        /*000c*/ 	.word	0x00000000
        /*0010*/ 	.short	0x0000
        /*0012*/ 	.short	0x0000
        /*0014*/ 	.byte	0x00, 0xf0, 0xa1, 0x03


	//----- nvinfo : EIATTR_SPARSE_MMA_MASK
	.align		4
.L_1860:
        /*0018*/ 	.byte	0x03, 0x50
        /*001a*/ 	.short	0x0000


	//----- nvinfo : EIATTR_MAXREG_COUNT
	.align		4
        /*001c*/ 	.byte	0x03, 0x1b
        /*001e*/ 	.short	0x00ff


	//----- nvinfo : EIATTR_NUM_BARRIERS
	.align		4
        /*0020*/ 	.byte	0x02, 0x4c
        /*0022*/ 	.byte	0x01
	.zero		1


	//----- nvinfo : EIATTR_MERCURY_ISA_VERSION
	.align		4
        /*0024*/ 	.byte	0x03, 0x5f
        /*0026*/ 	.short	0x0101


	//----- nvinfo : EIATTR_COOP_GROUP_MASK_REGIDS
	.align		4
        /*0028*/ 	.byte	0x04, 0x29
        /*002a*/ 	.short	(.L_1862 - .L_1861)


	//   ....[0]....
.L_1861:
        /*002c*/ 	.word	0xffffffff


	//   ....[1]....
        /*0030*/ 	.word	0xffffffff


	//   ....[2]....
        /*0034*/ 	.word	0xffffffff


	//   ....[3]....
        /*0038*/ 	.word	0xffffffff


	//   ....[4]....
        /*003c*/ 	.word	0xffffffff


	//   ....[5]....
        /*0040*/ 	.word	0xffffffff


	//   ....[6]....
        /*0044*/ 	.word	0xffffffff


	//   ....[7]....
        /*0048*/ 	.word	0xffffffff


	//   ....[8]....
        /*004c*/ 	.word	0xffffffff


	//   ....[9]....
        /*0050*/ 	.word	0xffffffff


	//   ....[10]....
        /*0054*/ 	.word	0xffffffff


	//   ....[11]....
        /*0058*/ 	.word	0xffffffff


	//   ....[12]....
        /*005c*/ 	.word	0xffffffff


	//   ....[13]....
        /*0060*/ 	.word	0xffffffff


	//   ....[14]....
        /*0064*/ 	.word	0xffffffff


	//   ....[15]....
        /*0068*/ 	.word	0xffffffff


	//   ....[16]....
        /*006c*/ 	.word	0xffffffff


	//   ....[17]....
        /*0070*/ 	.word	0xffffffff


	//   ....[18]....
        /*0074*/ 	.word	0x05000082


	//   ....[19]....
        /*0078*/ 	.word	0x05000082


	//   ....[20]....
        /*007c*/ 	.word	0x05000082


	//   ....[21]....
        /*0080*/ 	.word	0x05000082


	//   ....[22]....
        /*0084*/ 	.word	0x05000082


	//   ....[23]....
        /*0088*/ 	.word	0x05000082


	//   ....[24]....
        /*008c*/ 	.word	0x05000082


	//   ....[25]....
        /*0090*/ 	.word	0x05000082


	//   ....[26]....
        /*0094*/ 	.word	0x05000082


	//   ....[27]....
        /*0098*/ 	.word	0x05000082


	//----- nvinfo : EIATTR_COOP_GROUP_INSTR_OFFSETS
	.align		4
.L_1862:
        /*009c*/ 	.byte	0x04, 0x28
        /*009e*/ 	.short	(.L_1864 - .L_1863)


	//   ....[0]....
.L_1863:
        /*00a0*/ 	.word	0x000129a0


	//   ....[1]....
        /*00a4*/ 	.word	0x000129d0


	//   ....[2]....
        /*00a8*/ 	.word	0x000129f0


	//   ....[3]....
        /*00ac*/ 	.word	0x00012a10


	//   ....[4]....
        /*00b0*/ 	.word	0x00012a30


	//   ....[5]....
        /*00b4*/ 	.word	0x00012d70


	//   ....[6]....
        /*00b8*/ 	.word	0x00012d90


	//   ....[7]....
        /*00bc*/ 	.word	0x00012db0


	//   ....[8]....
        /*00c0*/ 	.word	0x00012dd0


	//   ....[9]....
        /*00c4*/ 	.word	0x00012df0


	//   ....[10]....
        /*00c8*/ 	.word	0x00012f80


	//   ....[11]....
        /*00cc*/ 	.word	0x00012fe0


	//   ....[12]....
        /*00d0*/ 	.word	0x00013000


	//   ....[13]....
        /*00d4*/ 	.word	0x000130b0


	//   ....[14]....
        /*00d8*/ 	.word	0x000130d0


	//   ....[15]....
        /*00dc*/ 	.word	0x00013160


	//   ....[16]....
        /*00e0*/ 	.word	0x00013180


	//   ....[17]....
        /*00e4*/ 	.word	0x000131d0


	//   ....[18]....
        /*00e8*/ 	.word	0x00013d30


	//   ....[19]....
        /*00ec*/ 	.word	0x00013d90


	//   ....[20]....
        /*00f0*/ 	.word	0x00013df0


	//   ....[21]....
        /*00f4*/ 	.word	0x00013e50


	//   ....[22]....
        /*00f8*/ 	.word	0x00013eb0


	//   ....[23]....
        /*00fc*/ 	.word	0x00014240


	//   ....[24]....
        /*0100*/ 	.word	0x000142a0


	//   ....[25]....
        /*0104*/ 	.word	0x00014300


	//   ....[26]....
        /*0108*/ 	.word	0x00014360


	//   ....[27]....
        /*010c*/ 	.word	0x000143c0


	//----- nvinfo : EIATTR_EXIT_INSTR_OFFSETS
	.align		4
.L_1864:
        /*0110*/ 	.byte	0x04, 0x1c
        /*0112*/ 	.short	(.L_1866 - .L_1865)


	//   ....[0]....
.L_1865:
        /*0114*/ 	.word	0x00001120


	//   ....[1]....
        /*0118*/ 	.word	0x00013ce0


	//----- nvinfo : EIATTR_MAX_THREADS
	.align		4
.L_1866:
        /*011c*/ 	.byte	0x04, 0x05
        /*011e*/ 	.short	(.L_1868 - .L_1867)
.L_1867:
        /*0120*/ 	.word	0x00000080
        /*0124*/ 	.word	0x00000001
        /*0128*/ 	.word	0x00000001


	//----- nvinfo : EIATTR_CRS_STACK_SIZE
	.align		4
.L_1868:
        /*012c*/ 	.byte	0x04, 0x1e
        /*012e*/ 	.short	(.L_1870 - .L_1869)
.L_1869:
        /*0130*/ 	.word	0x00000000


	//----- nvinfo : EIATTR_CBANK_PARAM_SIZE
	.align		4
.L_1870:
        /*0134*/ 	.byte	0x03, 0x19
        /*0136*/ 	.short	0x00e8


	//----- nvinfo : EIATTR_PARAM_CBANK
	.align		4
        /*0138*/ 	.byte	0x04, 0x0a
        /*013a*/ 	.short	(.L_1872 - .L_1871)
	.align		4
.L_1871:
        /*013c*/ 	.word	index@(.nv.constant0._ZN10layer_norm31ln_parallel_residual_fwd_kernelINS_13Kernel_traitsIfffffjLj3072ELj1ELj1ELj4ELj16ENS_18Kernel_traits_baseILj3072EfffffjLj128EEEEELb1ELb0ELb0EEEvNS_9FwdParamsE)
        /*0140*/ 	.short	0x0210
        /*0142*/ 	.short	0x00e8


	//----- nvinfo : EIATTR_SW_WAR
	.align		4
.L_1872:
        /*0144*/ 	.byte	0x04, 0x36
        /*0146*/ 	.short	(.L_1874 - .L_1873)
.L_1873:
        /*0148*/ 	.word	0x00000008
.L_1874:


//--------------------- .nv.info._ZN10layer_norm31ln_parallel_residual_fwd_kernelINS_13Kernel_traitsIfffffjLj3072ELj1ELj1ELj4ELj16ENS_18Kernel_traits_baseILj3072EfffffjLj128EEEEELb1ELb0ELb1EEEvNS_9FwdParamsE --------------------------
	.section	.nv.info._ZN10layer_norm31ln_parallel_residual_fwd_kernelINS_13Kernel_traitsIfffffjLj3072ELj1ELj1ELj4ELj16ENS_18Kernel_traits_baseILj3072EfffffjLj128EEEEELb1ELb0ELb1EEEvNS_9FwdParamsE,"",@"SHT_CUDA_INFO"
	.sectionflags	@""
	.align	4


	//----- nvinfo : EIATTR_CUDA_API_VERSION
	.align		4
        /*0000*/ 	.byte	0x04, 0x37
        /*0002*/ 	.short	(.L_1876 - .L_1875)
.L_1875:
        /*0004*/ 	.word	0x00000082


	//----- nvinfo : EIATTR_KPARAM_INFO
	.align		4
.L_1876:
        /*0008*/ 	.byte	0x04, 0x17
        /*000a*/ 	.short	(.L_1878 - .L_1877)
.L_1877:
        /*000c*/ 	.word	0x00000000
        /*0010*/ 	.short	0x0000
        /*0012*/ 	.short	0x0000
        /*0014*/ 	.byte	0x00, 0xf0, 0xa1, 0x03


	//----- nvinfo : EIATTR_SPARSE_MMA_MASK
	.align		4
.L_1878:
        /*0018*/ 	.byte	0x03, 0x50
        /*001a*/ 	.short	0x0000


	//----- nvinfo : EIATTR_MAXREG_COUNT
	.align		4
        /*001c*/ 	.byte	0x03, 0x1b
        /*001e*/ 	.short	0x00ff


	//----- nvinfo : EIATTR_NUM_BARRIERS
	.align		4
        /*0020*/ 	.byte	0x02, 0x4c
        /*0022*/ 	.byte	0x01
	.zero		1


	//----- nvinfo : EIATTR_MERCURY_ISA_VERSION
	.align		4
        /*0024*/ 	.byte	0x03, 0x5f
        /*0026*/ 	.short	0x0101


	//----- nvinfo : EIATTR_COOP_GROUP_MASK_REGIDS
	.align		4
        /*0028*/ 	.byte	0x04, 0x29
        /*002a*/ 	.short	(.L_1880 - .L_1879)


	//   ....[0]....
.L_1879:
        /*002c*/ 	.word	0xffffffff


	//   ....[1]....
        /*0030*/ 	.word	0xffffffff


	//   ....[2]....
        /*0034*/ 	.word	0xffffffff


	//   ....[3]....
        /*0038*/ 	.word	0xffffffff


	//   ....[4]....
        /*003c*/ 	.word	0xffffffff


	//   ....[5]....
        /*0040*/ 	.word	0xffffffff


	//   ....[6]....
        /*0044*/ 	.word	0xffffffff


	//   ....[7]....
        /*0048*/ 	.word	0xffffffff


	//   ....[8]....
        /*004c*/ 	.word	0xffffffff


	//   ....[9]....
        /*0050*/ 	.word	0xffffffff


	//   ....[10]....
        /*0054*/ 	.word	0xffffffff


	//   ....[11]....
        /*0058*/ 	.word	0xffffffff


	//   ....[12]....
        /*005c*/ 	.word	0xffffffff


	//   ....[13]....
        /*0060*/ 	.word	0xffffffff


	//   ....[14]....
        /*0064*/ 	.word	0xffffffff


	//   ....[15]....
        /*0068*/ 	.word	0xffffffff


	//   ....[16]....
        /*006c*/ 	.word	0xffffffff


	//   ....[17]....
        /*0070*/ 	.word	0xffffffff


	//   ....[18]....
        /*0074*/ 	.word	0x0500009d


	//   ....[19]....
        /*0078*/ 	.word	0x0500009d


	//   ....[20]....
        /*007c*/ 	.word	0x0500009d


	//   ....[21]....
        /*0080*/ 	.word	0x0500009d


	//   ....[22]....
        /*0084*/ 	.word	0x0500009d


	//   ....[23]....
        /*0088*/ 	.word	0x0500009d


	//   ....[24]....
        /*008c*/ 	.word	0x0500009d


	//   ....[25]....
        /*0090*/ 	.word	0x0500009d


	//   ....[26]....
        /*0094*/ 	.word	0x0500009d


	//   ....[27]....
        /*0098*/ 	.word	0x0500009d


	//----- nvinfo : EIATTR_COOP_GROUP_INSTR_OFFSETS
	.align		4
.L_1880:
        /*009c*/ 	.byte	0x04, 0x28
        /*009e*/ 	.short	(.L_1882 - .L_1881)


	//   ....[0]....
.L_1881:
        /*00a0*/ 	.word	0x00011b70


	//   ....[1]....
        /*00a4*/ 	.word	0x00011b90


	//   ....[2]....
        /*00a8*/ 	.word	0x00011bb0


	//   ....[3]....
        /*00ac*/ 	.word	0x00011bd0


	//   ....[4]....
        /*00b0*/ 	.word	0x00011bf0


	//   ....[5]....
        /*00b4*/ 	.word	0x00011f20


	//   ....[6]....
        /*00b8*/ 	.word	0x00011f40


	//   ....[7]....
        /*00bc*/ 	.word	0x00011f60


	//   ....[8]....
        /*00c0*/ 	.word	0x00011f80


	//   ....[9]....
        /*00c4*/ 	.word	0x00011fa0


	//   ....[10]....
        /*00c8*/ 	.word	0x000120f0


	//   ....[11]....
        /*00cc*/ 	.word	0x00012160


	//   ....[12]....
        /*00d0*/ 	.word	0x00012170


	//   ....[13]....
        /*00d4*/ 	.word	0x000121e0


	//   ....[14]....
        /*00d8*/ 	.word	0x00012220


	//   ....[15]....
        /*00dc*/ 	.word	0x00012270


	//   ....[16]....
        /*00e0*/ 	.word	0x00012350


	//   ....[17]....
        /*00e4*/ 	.word	0x00012360


	//   ....[18]....
        /*00e8*/ 	.word	0x00012cb0


	//   ....[19]....
        /*00ec*/ 	.word	0x00012d20


	//   ....[20]....
        /*00f0*/ 	.word	0x00012d90


	//   ....[21]....
        /*00f4*/ 	.word	0x00012e00


	//   ....[22]....
        /*00f8*/ 	.word	0x00012e70


	//   ....[23]....
        /*00fc*/ 	.word	0x00013200


	//   ....[24]....
        /*0100*/ 	.word	0x00013270


	//   ....[25]....
        /*0104*/ 	.word	0x000132e0


	//   ....[26]....
        /*0108*/ 	.word	0x00013350


	//   ....[27]....
        /*010c*/ 	.word	0x000133c0


	//----- nvinfo : EIATTR_EXIT_INSTR_OFFSETS
	.align		4
.L_1882:
        /*0110*/ 	.byte	0x04, 0x1c
        /*0112*/ 	.short	(.L_1884 - .L_1883)


	//   ....[0]....
.L_1883:
        /*0114*/ 	.word	0x00000870


	//   ....[1]....
        /*0118*/ 	.word	0x00012c50


	//----- nvinfo : EIATTR_MAX_THREADS
	.align		4
.L_1884:
        /*011c*/ 	.byte	0x04, 0x05
        /*011e*/ 	.short	(.L_1886 - .L_1885)
.L_1885:
        /*0120*/ 	.word	0x00000080
        /*0124*/ 	.word	0x00000001
        /*0128*/ 	.word	0x00000001


	//----- nvinfo : EIATTR_CRS_STACK_SIZE
	.align		4
.L_1886:
        /*012c*/ 	.byte	0x04, 0x1e
        /*012e*/ 	.short	(.L_1888 - .L_1887)
.L_1887:
        /*0130*/ 	.word	0x00000000


	//----- nvinfo : EIATTR_CBANK_PARAM_SIZE
	.align		4
.L_1888:
        /*0134*/ 	.byte	0x03, 0x19
        /*0136*/ 	.short	0x00e8


	//----- nvinfo : EIATTR_PARAM_CBANK
	.align		4
        /*0138*/ 	.byte	0x04, 0x0a
        /*013a*/ 	.short	(.L_1890 - .L_1889)
	.align		4
.L_1889:
        /*013c*/ 	.word	index@(.nv.constant0._ZN10layer_norm31ln_parallel_residual_fwd_kernelINS_13Kernel_traitsIfffffjLj3072ELj1ELj1ELj4ELj16ENS_18Kernel_traits_baseILj3072EfffffjLj128EEEEELb1ELb0ELb1EEEvNS_9FwdParamsE)
        /*0140*/ 	.short	0x0210
        /*0142*/ 	.short	0x00e8


	//----- nvinfo : EIATTR_SW_WAR
	.align		4
.L_1890:
        /*0144*/ 	.byte	0x04, 0x36
        /*0146*/ 	.short	(.L_1892 - .L_1891)
.L_1891:
        /*0148*/ 	.word	0x00000008
.L_1892:


//--------------------- .nv.info._ZN10layer_norm31ln_parallel_residual_fwd_kernelINS_13Kernel_traitsIfffffjLj3072ELj1ELj1ELj4ELj16ENS_18Kernel_traits_baseILj3072EfffffjLj128EEEEELb1ELb1ELb0EEEvNS_9FwdParamsE --------------------------
	.section	.nv.info._ZN10layer_norm31ln_parallel_residual_fwd_kernelINS_13Kernel_traitsIfffffjLj3072ELj1ELj1ELj4ELj16ENS_18Kernel_traits_baseILj3072EfffffjLj128EEEEELb1ELb1ELb0EEEvNS_9FwdParamsE,"",@"SHT_CUDA_INFO"
	.sectionflags	@""
	.align	4


	//----- nvinfo : EIATTR_CUDA_API_VERSION
	.align		4
        /*0000*/ 	.byte	0x04, 0x37
        /*0002*/ 	.short	(.L_1894 - .L_1893)
.L_1893:
        /*0004*/ 	.word	0x00000082


	//----- nvinfo : EIATTR_KPARAM_INFO
	.align		4
.L_1894:
        /*0008*/ 	.byte	0x04, 0x17
        /*000a*/ 	.short	(.L_1896 - .L_1895)
.L_1895:
        /*000c*/ 	.word	0x00000000
        /*0010*/ 	.short	0x0000
        /*0012*/ 	.short	0x0000
        /*0014*/ 	.byte	0x00, 0xf0, 0xa1, 0x03


	//----- nvinfo : EIATTR_SPARSE_MMA_MASK
	.align		4
.L_1896:
        /*0018*/ 	.byte	0x03, 0x50
        /*001a*/ 	.short	0x0000


	//----- nvinfo : EIATTR_MAXREG_COUNT
	.align		4
        /*001c*/ 	.byte	0x03, 0x1b
        /*001e*/ 	.short	0x00ff


	//----- nvinfo : EIATTR_NUM_BARRIERS
	.align		4
        /*0020*/ 	.byte	0x02, 0x4c
        /*0022*/ 	.byte	0x01
	.zero		1


	//----- nvinfo : EIATTR_MERCURY_ISA_VERSION
	.align		4
        /*0024*/ 	.byte	0x03, 0x5f
        /*0026*/ 	.short	0x0101


	//----- nvinfo : EIATTR_COOP_GROUP_MASK_REGIDS
	.align		4
        /*0028*/ 	.byte	0x04, 0x29
        /*002a*/ 	.short	(.L_1898 - .L_1897)


	//   ....[0]....
.L_1897:
        /*002c*/ 	.word	0xffffffff


	//   ....[1]....
        /*0030*/ 	.word	0xffffffff


	//   ....[2]....
        /*0034*/ 	.word	0xffffffff


	//   ....[3]....
        /*0038*/ 	.word	0xffffffff


	//   ....[4]....
        /*003c*/ 	.word	0xffffffff


	//   ....[5]....
        /*0040*/ 	.word	0xffffffff


	//   ....[6]....
        /*0044*/ 	.word	0xffffffff


	//   ....[7]....
        /*0048*/ 	.word	0xffffffff


	//   ....[8]....
        /*004c*/ 	.word	0xffffffff


	//   ....[9]....
        /*0050*/ 	.word	0xffffffff


	//   ....[10]....
        /*0054*/ 	.word	0xffffffff


	//   ....[11]....
        /*0058*/ 	.word	0xffffffff


	//   ....[12]....
        /*005c*/ 	.word	0xffffffff


	//   ....[13]....
        /*0060*/ 	.word	0xffffffff


	//   ....[14]....
        /*0064*/ 	.word	0xffffffff


	//   ....[15]....
        /*0068*/ 	.word	0xffffffff


	//   ....[16]....
        /*006c*/ 	.word	0xffffffff


	//   ....[17]....
        /*0070*/ 	.word	0xffffffff


	//   ....[18]....
        /*0074*/ 	.word	0x05000074


	//   ....[19]....
        /*0078*/ 	.word	0x05000074


	//   ....[20]....
        /*007c*/ 	.word	0x05000074


	//   ....[21]....
        /*0080*/ 	.word	0x05000074


	//   ....[22]....
        /*0084*/ 	.word	0x05000074


	//   ....[23]....
        /*0088*/ 	.word	0x05000074


	//   ....[24]....
        /*008c*/ 	.word	0x05000074


	//   ....[25]....
        /*0090*/ 	.word	0x05000074


	//   ....[26]....
        /*0094*/ 	.word	0x05000074


	//   ....[27]....
        /*0098*/ 	.word	0x05000074


	//----- nvinfo : EIATTR_COOP_GROUP_INSTR_OFFSETS
	.align		4
.L_1898:
        /*009c*/ 	.byte	0x04, 0x28
        /*009e*/ 	.short	(.L_1900 - .L_1899)


	//   ....[0]....
.L_1899:
        /*00a0*/ 	.word	0x000124e0


	//   ....[1]....
        /*00a4*/ 	.word	0x00012510


	//   ....[2]....
        /*00a8*/ 	.word	0x00012530


	//   ....[3]....
        /*00ac*/ 	.word	0x00012550


	//   ....[4]....
        /*00b0*/ 	.word	0x00012570


	//   ....[5]....
        /*00b4*/ 	.word	0x000128b0


	//   ....[6]....
        /*00b8*/ 	.word	0x000128d0


	//   ....[7]....
        /*00bc*/ 	.word	0x000128f0


	//   ....[8]....
        /*00c0*/ 	.word	0x00012910


	//   ....[9]....
        /*00c4*/ 	.word	0x00012930


	//   ....[10]....
        /*00c8*/ 	.word	0x00012a80


	//   ....[11]....
        /*00cc*/ 	.word	0x00012b20


	//   ....[12]....
        /*00d0*/ 	.word	0x00012b80


	//   ....[13]....
        /*00d4*/ 	.word	0x00012b90


	//   ....[14]....
        /*00d8*/ 	.word	0x00012bf0


	//   ....[15]....
        /*00dc*/ 	.word	0x00012c40


	//   ....[16]....
        /*00e0*/ 	.word	0x00012cd0


	//   ....[17]....
        /*00e4*/ 	.word	0x00012d00


	//   ....[18]....
        /*00e8*/ 	.word	0x000135e0


	//   ....[19]....
        /*00ec*/ 	.word	0x00013650


	//   ....[20]....
        /*00f0*/ 	.word	0x000136c0


	//   ....[21]....
        /*00f4*/ 	.word	0x00013730


	//   ....[22]....
        /*00f8*/ 	.word	0x000137a0


	//   ....[23]....
        /*00fc*/ 	.word	0x00013b40


	//   ....[24]....
        /*0100*/ 	.word	0x00013bb0


	//   ....[25]....
        /*0104*/ 	.word	0x00013c20


	//   ....[26]....
        /*0108*/ 	.word	0x00013c90


	//   ....[27]....
        /*010c*/ 	.word	0x00013d00


	//----- nvinfo : EIATTR_EXIT_INSTR_OFFSETS
	.align		4
.L_1900:
        /*0110*/ 	.byte	0x04, 0x1c
        /*0112*/ 	.short	(.L_1902 - .L_1901)


	//   ....[0]....
.L_1901:
        /*0114*/ 	.word	0x00000bd0


	//   ....[1]....
        /*0118*/ 	.word	0x00013580


	//----- nvinfo : EIATTR_MAX_THREADS
	.align		4
.L_1902:
        /*011c*/ 	.byte	0x04, 0x05
        /*011e*/ 	.short	(.L_1904 - .L_1903)
.L_1903:
        /*0120*/ 	.word	0x00000080
        /*0124*/ 	.word	0x00000001
        /*0128*/ 	.word	0x00000001


	//----- nvinfo : EIATTR_CRS_STACK_SIZE
	.align		4
.L_1904:
        /*012c*/ 	.byte	0x04, 0x1e
        /*012e*/ 	.short	(.L_1906 - .L_1905)
.L_1905:
        /*0130*/ 	.word	0x00000000


	//----- nvinfo : EIATTR_CBANK_PARAM_SIZE
	.align		4
.L_1906:
        /*0134*/ 	.byte	0x03, 0x19
        /*0136*/ 	.short	0x00e8


	//----- nvinfo : EIATTR_PARAM_CBANK
	.align		4
        /*0138*/ 	.byte	0x04, 0x0a
        /*013a*/ 	.short	(.L_1908 - .L_1907)
	.align		4
.L_1907:
        /*013c*/ 	.word	index@(.nv.constant0._ZN10layer_norm31ln_parallel_residual_fwd_kernelINS_13Kernel_traitsIfffffjLj3072ELj1ELj1ELj4ELj16ENS_18Kernel_traits_baseILj3072EfffffjLj128EEEEELb1ELb1ELb0EEEvNS_9FwdParamsE)
        /*0140*/ 	.short	0x0210
        /*0142*/ 	.short	0x00e8


	//----- nvinfo : EIATTR_SW_WAR
	.align		4
.L_1908:
        /*0144*/ 	.byte	0x04, 0x36
        /*0146*/ 	.short	(.L_1910 - .L_1909)
.L_1909:
        /*0148*/ 	.word	0x00000008
.L_1910:


//--------------------- .nv.info._ZN10layer_norm31ln_parallel_residual_fwd_kernelINS_13Kernel_traitsIfffffjLj3072ELj1ELj1ELj4ELj16ENS_18Kernel_traits_baseILj3072EfffffjLj128EEEEELb1ELb1ELb1EEEvNS_9FwdParamsE --------------------------
	.section	.nv.info._ZN10layer_norm31ln_parallel_residual_fwd_kernelINS_13Kernel_traitsIfffffjLj3072ELj1ELj1ELj4ELj16ENS_18Kernel_traits_baseILj3072EfffffjLj128EEEEELb1ELb1ELb1EEEvNS_9FwdParamsE,"",@"SHT_CUDA_INFO"
	.sectionflags	@""
	.align	4


	//----- nvinfo : EIATTR_CUDA_API_VERSION
	.align		4
        /*0000*/ 	.byte	0x04, 0x37
        /*0002*/ 	.short	(.L_1912 - .L_1911)
.L_1911:
        /*0004*/ 	.word	0x00000082


	//----- nvinfo : EIATTR_KPARAM_INFO
	.align		4
.L_1912:
        /*0008*/ 	.byte	0x04, 0x17
        /*000a*/ 	.short	(.L_1914 - .L_1913)
.L_1913:
        /*000c*/ 	.word	0x00000000
        /*0010*/ 	.short	0x0000
        /*0012*/ 	.short	0x0000
        /*0014*/ 	.byte	0x00, 0xf0, 0xa1, 0x03


	//----- nvinfo : EIATTR_SPARSE_MMA_MASK
	.align		4
.L_1914:
        /*0018*/ 	.byte	0x03, 0x50
        /*001a*/ 	.short	0x0000


	//----- nvinfo : EIATTR_MAXREG_COUNT
	.align		4
        /*001c*/ 	.byte	0x03, 0x1b
        /*001e*/ 	.short	0x00ff


	//----- nvinfo : EIATTR_NUM_BARRIERS
	.align		4
        /*0020*/ 	.byte	0x02, 0x4c
        /*0022*/ 	.byte	0x01
	.zero		1


	//----- nvinfo : EIATTR_MERCURY_ISA_VERSION
	.align		4
        /*0024*/ 	.byte	0x03, 0x5f
        /*0026*/ 	.short	0x0101


	//----- nvinfo : EIATTR_COOP_GROUP_MASK_REGIDS
	.align		4
        /*0028*/ 	.byte	0x04, 0x29
        /*002a*/ 	.short	(.L_1916 - .L_1915)


	//   ....[0]....
.L_1915:
        /*002c*/ 	.word	0xffffffff


	//   ....[1]....
        /*0030*/ 	.word	0xffffffff


	//   ....[2]....
        /*0034*/ 	.word	0xffffffff


	//   ....[3]....
        /*0038*/ 	.word	0xffffffff


	//   ....[4]....
        /*003c*/ 	.word	0xffffffff


	//   ....[5]....
        /*0040*/ 	.word	0xffffffff


	//   ....[6]....
        /*0044*/ 	.word	0xffffffff


	//   ....[7]....
        /*0048*/ 	.word	0xffffffff


	//   ....[8]....
        /*004c*/ 	.word	0xffffffff


	//   ....[9]....
        /*0050*/ 	.word	0xffffffff


	//   ....[10]....
        /*0054*/ 	.word	0xffffffff


	//   ....[11]....
        /*0058*/ 	.word	0xffffffff


	//   ....[12]....
        /*005c*/ 	.word	0xffffffff


	//   ....[13]....
        /*0060*/ 	.word	0xffffffff


	//   ....[14]....
        /*0064*/ 	.word	0xffffffff


	//   ....[15]....
        /*0068*/ 	.word	0xffffffff


	//   ....[16]....
        /*006c*/ 	.word	0xffffffff


	//   ....[17]....
        /*0070*/ 	.word	0xffffffff


	//   ....[18]....
        /*0074*/ 	.word	0x0500006f


	//   ....[19]....
        /*0078*/ 	.word	0x0500006f


	//   ....[20]....
        /*007c*/ 	.word	0x0500006f


	//   ....[21]....
        /*0080*/ 	.word	0x0500006f


	//   ....[22]....
        /*0084*/ 	.word	0x0500006f


	//   ....[23]....
        /*0088*/ 	.word	0x0500006f


	//   ....[24]....
        /*008c*/ 	.word	0x0500006f


	//   ....[25]....
        /*0090*/ 	.word	0x0500006f


	//   ....[26]....
        /*0094*/ 	.word	0x0500006f


	//   ....[27]....
        /*0098*/ 	.word	0x0500006f


	//----- nvinfo : EIATTR_COOP_GROUP_INSTR_OFFSETS
	.align		4
.L_1916:
        /*009c*/ 	.byte	0x04, 0x28
        /*009e*/ 	.short	(.L_1918 - .L_1917)


	//   ....[0]....
.L_1917:
        /*00a0*/ 	.word	0x000116c0


	//   ....[1]....
        /*00a4*/ 	.word	0x000116e0


	//   ....[2]....
        /*00a8*/ 	.word	0x00011700


	//   ....[3]....
        /*00ac*/ 	.word	0x00011720


	//   ....[4]....
        /*00b0*/ 	.word	0x00011740


	//   ....[5]....
        /*00b4*/ 	.word	0x00011a70


	//   ....[6]....
        /*00b8*/ 	.word	0x00011a90


	//   ....[7]....
        /*00bc*/ 	.word	0x00011ab0


	//   ....[8]....
        /*00c0*/ 	.word	0x00011ad0


	//   ....[9]....
        /*00c4*/ 	.word	0x00011af0


	//   ....[10]....
        /*00c8*/ 	.word	0x00011c60


	//   ....[11]....
        /*00cc*/ 	.word	0x00011ce0


	//   ....[12]....
        /*00d0*/ 	.word	0x00011d10


	//   ....[13]....
        /*00d4*/ 	.word	0x00011d20


	//   ....[14]....
        /*00d8*/ 	.word	0x00011de0


	//   ....[15]....
        /*00dc*/ 	.word	0x00011e10


	//   ....[16]....
        /*00e0*/ 	.word	0x00011eb0


	//   ....[17]....
        /*00e4*/ 	.word	0x00011ed0


	//   ....[18]....
        /*00e8*/ 	.word	0x00012580


	//   ....[19]....
        /*00ec*/ 	.word	0x000125f0


	//   ....[20]....
        /*00f0*/ 	.word	0x00012660


	//   ....[21]....
        /*00f4*/ 	.word	0x000126d0


	//   ....[22]....
        /*00f8*/ 	.word	0x00012740


	//   ....[23]....
        /*00fc*/ 	.word	0x00012ac0


	//   ....[24]....
        /*0100*/ 	.word	0x00012b30


	//   ....[25]....
        /*0104*/ 	.word	0x00012ba0


	//   ....[26]....
        /*0108*/ 	.word	0x00012c10


	//   ....[27]....
        /*010c*/ 	.word	0x00012c80


	//----- nvinfo : EIATTR_EXIT_INSTR_OFFSETS
	.align		4
.L_1918:
        /*0110*/ 	.byte	0x04, 0x1c
        /*0112*/ 	.short	(.L_1920 - .L_1919)


	//   ....[0]....
.L_1919:
        /*0114*/ 	.word	0x000006b0


	//   ....[1]....
        /*0118*/ 	.word	0x00012520


	//----- nvinfo : EIATTR_MAX_THREADS
	.align		4
.L_1920:
        /*011c*/ 	.byte	0x04, 0x05
        /*011e*/ 	.short	(.L_1922 - .L_1921)
.L_1921:
        /*0120*/ 	.word	0x00000080
        /*0124*/ 	.word	0x00000001
        /*0128*/ 	.word	0x00000001


	//----- nvinfo : EIATTR_CRS_STACK_SIZE
	.align		4
.L_1922:
        /*012c*/ 	.byte	0x04, 0x1e
        /*012e*/ 	.short	(.L_1924 - .L_1923)
.L_1923:
        /*0130*/ 	.word	0x00000000


	//----- nvinfo : EIATTR_CBANK_PARAM_SIZE
	.align		4
.L_1924:
        /*0134*/ 	.byte	0x03, 0x19
        /*0136*/ 	.short	0x00e8


	//----- nvinfo : EIATTR_PARAM_CBANK
	.align		4
        /*0138*/ 	.byte	0x04, 0x0a
        /*013a*/ 	.short	(.L_1926 - .L_1925)
	.align		4
.L_1925:
        /*013c*/ 	.word	index@(.nv.constant0._ZN10layer_norm31ln_parallel_residual_fwd_kernelINS_13Kernel_traitsIfffffjLj3072ELj1ELj1ELj4ELj16ENS_18Kernel_traits_baseILj3072EfffffjLj128EEEEELb1ELb1ELb1EEEvNS_9FwdParamsE)
        /*0140*/ 	.short	0x0210
        /*0142*/ 	.short	0x00e8


	//----- nvinfo : EIATTR_SW_WAR
	.align		4
.L_1926:
        /*0144*/ 	.byte	0x04, 0x36
        /*0146*/ 	.short	(.L_1928 - .L_1927)
.L_1927:
        /*0148*/ 	.word	0x00000008
.L_1928:


//--------------------- .nv.callgraph             --------------------------
	.section	.nv.callgraph,"",@"SHT_CUDA_CALLGRAPH"
	.align	4
	.sectionentsize	8
	.align		4
        /*0000*/ 	.word	0x00000000
	.align		4
        /*0004*/ 	.word	0xffffffff
	.align		4
        /*0008*/ 	.word	0x00000000
	.align		4
        /*000c*/ 	.word	0xfffffffe
	.align		4
        /*0010*/ 	.word	0x00000000
	.align		4
        /*0014*/ 	.word	0xfffffffd
	.align		4
        /*0018*/ 	.word	0x00000000
	.align		4
        /*001c*/ 	.word	0xfffffffc


//--------------------- .nv.constant4             --------------------------
	.section	.nv.constant4,"a",@progbits
	.align	8
	.align		8
.nv.constant4:
        /*0000*/ 	.dword	precalc_xorwow_matrix
	.align		8
        /*0008*/ 	.dword	precalc_xorwow_offset_matrix
	.align		8
        /*0010*/ 	.dword	mrg32k3aM1
	.align		8
        /*0018*/ 	.dword	mrg32k3aM2
	.align		8
        /*0020*/ 	.dword	mrg32k3aM1SubSeq
	.align		8
        /*0028*/ 	.dword	mrg32k3aM2SubSeq
	.align		8
        /*0030*/ 	.dword	mrg32k3aM1Seq
	.align		8
        /*0038*/ 	.dword	mrg32k3aM2Seq


//--------------------- .nv.constant3             --------------------------
	.section	.nv.constant3,"a",@progbits
	.align	8
.nv.constant3:
	.type		__cr_lgamma_table,@object
	.size		__cr_lgamma_table,(.L_8 - __cr_lgamma_table)
__cr_lgamma_table:
        /*0000*/ 	.byte	0x00, 0x00, 0x00, 0x00, 0x00, 0x00, 0x00, 0x00, 0x00, 0x00, 0x00, 0x00, 0x00, 0x00, 0x00, 0x00
        /*0010*/ 	.byte	0xef, 0x39, 0xfa, 0xfe, 0x42, 0x2e, 0xe6, 0x3f, 0x02, 0x20, 0x2a, 0xfa, 0x0b, 0xab, 0xfc, 0x3f
        /*0020*/ 	.byte	0xf9, 0x2c, 0x92, 0x7c, 0xa7, 0x6c, 0x09, 0x40, 0xc9, 0x79, 0x44, 0x3c, 0x64, 0x26, 0x13, 0x40
        /*0030*/ 	.byte	0xca, 0x01, 0xcf, 0x3a, 0x27, 0x51, 0x1a, 0x40, 0x30, 0xcc, 0x2d, 0xf3, 0xe1, 0x0c, 0x21, 0x40
        /*0040*/ 	.byte	0x0d, 0xb7, 0xfc, 0x82, 0x8e, 0x35, 0x25, 0x40
.L_8:


//--------------------- .text._ZN10layer_norm31ln_parallel_residual_fwd_kernelINS_13Kernel_traitsI13__nv_bfloat16S2_S2_S2_fjLj3072ELj1ELj1ELj4ELj16ENS_18Kernel_traits_baseILj3072ES2_S2_S2_S2_fjLj128EEEEELb0ELb0ELb0EEEvNS_9FwdParamsE --------------------------
	.section	.text._ZN10layer_norm31ln_parallel_residual_fwd_kernelINS_13Kernel_traitsI13__nv_bfloat16S2_S2_S2_fjLj3072ELj1ELj1ELj4ELj16ENS_18Kernel_traits_baseILj3072ES2_S2_S2_S2_fjLj128EEEEELb0ELb0ELb0EEEvNS_9FwdParamsE,"ax",@progbits
	.align	128
        .global         _ZN10layer_norm31ln_parallel_residual_fwd_kernelINS_13Kernel_traitsI13__nv_bfloat16S2_S2_S2_fjLj3072ELj1ELj1ELj4ELj16ENS_18Kernel_traits_baseILj3072ES2_S2_S2_S2_fjLj128EEEEELb0ELb0ELb0EEEvNS_9FwdParamsE
        .type           _ZN10layer_norm31ln_parallel_residual_fwd_kernelINS_13Kernel_traitsI13__nv_bfloat16S2_S2_S2_fjLj3072ELj1ELj1ELj4ELj16ENS_18Kernel_traits_baseILj3072ES2_S2_S2_S2_fjLj128EEEEELb0ELb0ELb0EEEvNS_9FwdParamsE,@function
        .size           _ZN10layer_norm31ln_parallel_residual_fwd_kernelINS_13Kernel_traitsI13__nv_bfloat16S2_S2_S2_fjLj3072ELj1ELj1ELj4ELj16ENS_18Kernel_traits_baseILj3072ES2_S2_S2_S2_fjLj128EEEEELb0ELb0ELb0EEEvNS_9FwdParamsE,(.L_x_20540 - _ZN10layer_norm31ln_parallel_residual_fwd_kernelINS_13Kernel_traitsI13__nv_bfloat16S2_S2_S2_fjLj3072ELj1ELj1ELj4ELj16ENS_18Kernel_traits_baseILj3072ES2_S2_S2_S2_fjLj128EEEEELb0ELb0ELb0EEEvNS_9FwdParamsE)
        .other          _ZN10layer_norm31ln_parallel_residual_fwd_kernelINS_13Kernel_traitsI13__nv_bfloat16S2_S2_S2_fjLj3072ELj1ELj1ELj4ELj16ENS_18Kernel_traits_baseILj3072ES2_S2_S2_S2_fjLj128EEEEELb0ELb0ELb0EEEvNS_9FwdParamsE,@"STO_CUDA_ENTRY STV_DEFAULT"
_ZN10layer_norm31ln_parallel_residual_fwd_kernelINS_13Kernel_traitsI13__nv_bfloat16S2_S2_S2_fjLj3072ELj1ELj1ELj4ELj16ENS_18Kernel_traits_baseILj3072ES2_S2_S2_S2_fjLj128EEEEELb0ELb0ELb0EEEvNS_9FwdParamsE:
.text._ZN10layer_norm31ln_parallel_residual_fwd_kernelINS_13Kernel_traitsI13__nv_bfloat16S2_S2_S2_fjLj3072ELj1ELj1ELj4ELj16ENS_18Kernel_traits_baseILj3072ES2_S2_S2_S2_fjLj128EEEEELb0ELb0ELb0EEEvNS_9FwdParamsE:
[----:B------:R-:W-:Y:S01]  /*0000*/  LDC R1, c[0x0][0x28] ;  /* 0x00000a00ff017b82 */ /* 0x000fe20000000800 */
[----:B------:R-:W0:Y:S07]  /*0010*/  S2R R35, SR_TID.X ;  /* 0x0000000000237919 */ /* 0x000e2e0000002100 */
[----:B------:R-:W1:Y:S01]  /*0020*/  LDC R5, c[0x0][0x218] ;  /* 0x00008600ff057b82 */ /* 0x000e620000000800 */
[----:B------:R-:W-:Y:S01]  /*0030*/  ULDC.64 UR4, c[0x0][0x208] ;  /* 0x0000820000047ab9 */ /* 0x000fe20000000a00 */
[----:B------:R-:W-:Y:S01]  /*0040*/  BSSY B0, `(.L_x_0) ;  /* 0x000002d000007945 */ /* 0x000fe20003800000 */
[----:B-1----:R-:W-:-:S04]  /*0050*/  SHF.R.S32.HI R66, RZ, 0x1f, R5 ;  /* 0x0000001fff427819 */ /* 0x002fc80000011405 */
[----:B------:R-:W-:Y:S02]  /*0060*/  LEA.HI R66, R66, R5, RZ, 0x3 ;  /* 0x0000000542427211 */ /* 0x000fe400078f18ff */
[C---:B0-----:R-:W-:Y:S02]  /*0070*/  LOP3.LUT R3, R35.reuse, 0x7f, RZ, 0xc, !PT ;  /* 0x0000007f23037812 */ /* 0x041fe400078e0cff */
[----:B------:R-:W-:Y:S02]  /*0080*/  LOP3.LUT R33, R35, 0x7f, RZ, 0xc0, !PT ;  /* 0x0000007f23217812 */ /* 0x000fe400078ec0ff */
[----:B------:R-:W-:-:S03]  /*0090*/  LEA.HI.SX32 R34, R66, R3, 0x1d ;  /* 0x0000000342227211 */ /* 0x000fc600078feaff */
[----:B------:R-:W-:Y:S01]  /*00a0*/  IMAD.MOV.U32 R29, RZ, RZ, R33 ;  /* 0x000000ffff1d7224 */ /* 0x000fe200078e0021 */
[C---:B------:R-:W-:Y:S02]  /*00b0*/  LOP3.LUT P5, RZ, R34.reuse, 0xffffff80, RZ, 0xc0, !PT ;  /* 0xffffff8022ff7812 */ /* 0x040fe400078ac0ff */
[C---:B------:R-:W-:Y:S02]  /*00c0*/  ISETP.GE.U32.AND P4, PT, R34.reuse, 0x100, PT ;  /* 0x000001002200780c */ /* 0x040fe40003f86070 */
[----:B------:R-:W-:-:S09]  /*00d0*/  ISETP.GE.U32.AND P3, PT, R34, 0x180, PT ;  /* 0x000001802200780c */ /* 0x000fd20003f66070 */
[----:B------:R-:W-:Y:S05]  /*00e0*/  @!P5 BRA `(.L_x_1) ;  /* 0x000000000088d947 */ /* 0x000fea0003800000 */
[----:B------:R-:W-:Y:S01]  /*00f0*/  ULDC.64 UR6, c[0x0][0x2c8] ;  /* 0x0000b20000067ab9 */ /* 0x000fe20000000a00 */
[----:B------:R-:W0:Y:S01]  /*0100*/  LDC.64 R24, c[0x0][0x260] ;  /* 0x00009800ff187b82 */ /* 0x000e220000000a00 */
[----:B------:R-:W-:Y:S01]  /*0110*/  ISETP.NE.U32.AND P0, PT, RZ, UR6, PT ;  /* 0x00000006ff007c0c */ /* 0x000fe2000bf05070 */
[----:B------:R-:W-:Y:S01]  /*0120*/  ULDC.64 UR10, c[0x0][0x2d0] ;  /* 0x0000b400000a7ab9 */ /* 0x000fe20000000a00 */
[----:B------:R-:W-:Y:S01]  /*0130*/  IMAD.SHL.U32 R4, R29, 0x10, RZ ;  /* 0x000000101d047824 */ /* 0x000fe200078e00ff */
[----:B------:R-:W-:Y:S01]  /*0140*/  ISETP.NE.U32.AND P1, PT, RZ, UR10, PT ;  /* 0x0000000aff007c0c */ /* 0x000fe2000bf25070 */
[----:B------:R-:W-:Y:S01]  /*0150*/  ULDC.64 UR8, c[0x0][0x268] ;  /* 0x00009a0000087ab9 */ /* 0x000fe20000000a00 */
[----:B------:R-:W-:Y:S02]  /*0160*/  ISETP.NE.AND.EX P0, PT, RZ, UR7, PT, P0 ;  /* 0x00000007ff007c0c */ /* 0x000fe4000bf05300 */
[----:B------:R-:W-:Y:S02]  /*0170*/  ISETP.NE.AND.EX P1, PT, RZ, UR11, PT, P1 ;  /* 0x0000000bff007c0c */ /* 0x000fe4000bf25310 */
[----:B------:R-:W-:-:S02]  /*0180*/  IADD3 R20, P6, R4, UR8, RZ ;  /* 0x0000000804147c10 */ /* 0x000fc4000ffde0ff */
[----:B------:R-:W-:-:S04]  /*0190*/  SHF.L.U64.HI R0, R29, 0x4, RZ ;  /* 0x000000041d007819 */ /* 0x000fc800000102ff */
[----:B------:R-:W-:-:S03]  /*01a0*/  IADD3.X R21, R0, UR9, RZ, P6, !PT ;  /* 0x0000000900157c10 */ /* 0x000fc6000b7fe4ff */
[----:B------:R-:W-:-:S03]  /*01b0*/  @P0 LEA R8, P2, R29, UR6, 0x4 ;  /* 0x000000061d080c11 */ /* 0x000fc6000f8420ff */
[----:B------:R-:W2:Y:S01]  /*01c0*/  LDG.E.128 R20, desc[UR4][R20.64] ;  /* 0x0000000414147981 */ /* 0x000ea2000c1e1d00 */
[C---:B------:R-:W-:Y:S01]  /*01d0*/  @P0 LEA.HI.X R9, R29.reuse, UR7, RZ, 0x4, P2 ;  /* 0x000000071d090c11 */ /* 0x040fe200090f24ff */
[----:B0-----:R-:W-:Y:S01]  /*01e0*/  IMAD.WIDE.U32 R24, R29, 0x10, R24 ;  /* 0x000000101d187825 */ /* 0x001fe200078e0018 */
[----:B------:R-:W-:-:S04]  /*01f0*/  @P1 IADD3 R4, P2, R4, UR10, RZ ;  /* 0x0000000a04041c10 */ /* 0x000fc8000ff5e0ff */
[----:B------:R-:W-:Y:S01]  /*0200*/  @P1 IADD3.X R5, R0, UR11, RZ, P2, !PT ;  /* 0x0000000b00051c10 */ /* 0x000fe200097fe4ff */
[----:B------:R-:W3:Y:S04]  /*0210*/  LDG.E.128 R24, desc[UR4][R24.64] ;  /* 0x0000000418187981 */ /* 0x000ee8000c1e1d00 */
[----:B------:R-:W5:Y:S04]  /*0220*/  @P0 LDG.E.128 R8, desc[UR4][R8.64] ;  /* 0x0000000408080981 */ /* 0x000f68000c1e1d00 */
[----:B------:R-:W5:Y:S01]  /*0230*/  @P1 LDG.E.128 R4, desc[UR4][R4.64] ;  /* 0x0000000404041981 */ /* 0x000f62000c1e1d00 */
[----:B------:R-:W-:-:S02]  /*0240*/  LOP3.LUT R29, R29, 0x80, RZ, 0xfc, !PT ;  /* 0x000000801d1d7812 */ /* 0x000fc400078efcff */
[----:B--2---:R-:W-:Y:S02]  /*0250*/  PRMT R121, R20, 0x7632, R121 ;  /* 0x0000763214797816 */ /* 0x004fe40000000079 */
[----:B------:R-:W-:Y:S02]  /*0260*/  PRMT R119, R21, 0x7632, R119 ;  /* 0x0000763215777816 */ /* 0x000fe40000000077 */
[----:B------:R-:W-:Y:S02]  /*0270*/  PRMT R117, R22, 0x7632, R117 ;  /* 0x0000763216757816 */ /* 0x000fe40000000075 */
[----:B------:R-:W-:Y:S02]  /*0280*/  PRMT R115, R23, 0x7632, R115 ;  /* 0x0000763217737816 */ /* 0x000fe40000000073 */
[----:B---3--:R-:W-:Y:S02]  /*0290*/  PRMT R122, R24, 0x7632, R122 ;  /* 0x00007632187a7816 */ /* 0x008fe4000000007a */
[----:B------:R-:W-:-:S02]  /*02a0*/  PRMT R120, R25, 0x7632, R120 ;  /* 0x0000763219787816 */ /* 0x000fc40000000078 */
[----:B------:R-:W-:Y:S02]  /*02b0*/  PRMT R118, R26, 0x7632, R118 ;  /* 0x000076321a767816 */ /* 0x000fe40000000076 */
[----:B------:R-:W-:Y:S02]  /*02c0*/  @!P0 CS2R R8, SRZ ;  /* 0x0000000000088805 */ /* 0x000fe4000001ff00 */
[----:B------:R-:W-:Y:S02]  /*02d0*/  PRMT R116, R27, 0x7632, R116 ;  /* 0x000076321b747816 */ /* 0x000fe40000000074 */
[----:B------:R-:W-:Y:S02]  /*02e0*/  @!P0 CS2R R10, SRZ ;  /* 0x00000000000a8805 */ /* 0x000fe4000001ff00 */
[----:B------:R-:W-:Y:S02]  /*02f0*/  @!P1 CS2R R4, SRZ ;  /* 0x0000000000049805 */ /* 0x000fe4000001ff00 */
[----:B------:R-:W-:-:S07]  /*0300*/  @!P1 CS2R R6, SRZ ;  /* 0x0000000000069805 */ /* 0x000fce000001ff00 */
.L_x_1:
[----:B------:R-:W-:Y:S05]  /*0310*/  BSYNC B0 ;  /* 0x0000000000007941 */ /* 0x000fea0003800000 */
.L_x_0:
[----:B------:R-:W-:Y:S04]  /*0320*/  BSSY B0, `(.L_x_2) ;  /* 0x0000024000007945 */ /* 0x000fe80003800000 */
[----:B------:R-:W-:Y:S05]  /*0330*/  @!P4 BRA `(.L_x_3) ;  /* 0x000000000088c947 */ /* 0x000fea0003800000 */
[----:B------:R-:W-:Y:S01]  /*0340*/  ULDC.64 UR6, c[0x0][0x2c8] ;  /* 0x0000b20000067ab9 */ /* 0x000fe20000000a00 */
[----:B------:R-:W0:Y:S01]  /*0350*/  LDC.64 R2, c[0x0][0x260] ;  /* 0x00009800ff027b82 */ /* 0x000e220000000a00 */
[----:B------:R-:W-:Y:S01]  /*0360*/  ISETP.NE.U32.AND P0, PT, RZ, UR6, PT ;  /* 0x00000006ff007c0c */ /* 0x000fe2000bf05070 */
[----:B------:R-:W-:Y:S01]  /*0370*/  ULDC.64 UR10, c[0x0][0x2d0] ;  /* 0x0000b400000a7ab9 */ /* 0x000fe20000000a00 */
[----:B------:R-:W-:Y:S01]  /*0380*/  SHF.L.U32 R48, R29, 0x4, RZ ;  /* 0x000000041d307819 */ /* 0x000fe200000006ff */
[----:B------:R-:W-:Y:S01]  /*0390*/  ULDC.64 UR8, c[0x0][0x268] ;  /* 0x00009a0000087ab9 */ /* 0x000fe20000000a00 */
[----:B------:R-:W-:Y:S02]  /*03a0*/  ISETP.NE.AND.EX P0, PT, RZ, UR7, PT, P0 ;  /* 0x00000007ff007c0c */ /* 0x000fe4000bf05300 */
[----:B------:R-:W-:Y:S02]  /*03b0*/  ISETP.NE.U32.AND P1, PT, RZ, UR10, PT ;  /* 0x0000000aff007c0c */ /* 0x000fe4000bf25070 */
[----:B------:R-:W-:-:S02]  /*03c0*/  IADD3 R12, P6, R48, UR8, RZ ;  /* 0x00000008300c7c10 */ /* 0x000fc4000ffde0ff */
[----:B------:R-:W-:Y:S02]  /*03d0*/  ISETP.NE.AND.EX P1, PT, RZ, UR11, PT, P1 ;  /* 0x0000000bff007c0c */ /* 0x000fe4000bf25310 */
[----:B------:R-:W-:-:S04]  /*03e0*/  SHF.L.U64.HI R0, R29, 0x4, RZ ;  /* 0x000000041d007819 */ /* 0x000fc800000102ff */
[----:B------:R-:W-:Y:S02]  /*03f0*/  IADD3.X R13, R0, UR9, RZ, P6, !PT ;  /* 0x00000009000d7c10 */ /* 0x000fe4000b7fe4ff */
[----:B------:R-:W-:-:S04]  /*0400*/  @P0 LEA R52, P2, R29, UR6, 0x4 ;  /* 0x000000061d340c11 */ /* 0x000fc8000f8420ff */
[C---:B------:R-:W-:Y:S01]  /*0410*/  @P0 LEA.HI.X R53, R29.reuse, UR7, RZ, 0x4, P2 ;  /* 0x000000071d350c11 */ /* 0x040fe200090f24ff */
[C---:B0-----:R-:W-:Y:S01]  /*0420*/  IMAD.WIDE.U32 R2, R29.reuse, 0x10, R2 ;  /* 0x000000101d027825 */ /* 0x041fe200078e0002 */
[----:B------:R-:W-:Y:S01]  /*0430*/  @P1 IADD3 R48, P2, R48, UR10, RZ ;  /* 0x0000000a30301c10 */ /* 0x000fe2000ff5e0ff */
[----:B------:R-:W2:Y:S03]  /*0440*/  LDG.E.128 R12, desc[UR4][R12.64] ;  /* 0x000000040c0c7981 */ /* 0x000ea6000c1e1d00 */
[----:B------:R-:W-:Y:S01]  /*0450*/  @P1 IADD3.X R49, R0, UR11, RZ, P2, !PT ;  /* 0x0000000b00311c10 */ /* 0x000fe200097fe4ff */
[----:B------:R-:W3:Y:S04]  /*0460*/  LDG.E.128 R16, desc[UR4][R2.64] ;  /* 0x0000000402107981 */ /* 0x000ee8000c1e1d00 */
[----:B------:R-:W5:Y:S04]  /*0470*/  @P0 LDG.E.128 R52, desc[UR4][R52.64] ;  /* 0x0000000434340981 */ /* 0x000f68000c1e1d00 */
[----:B------:R-:W5:Y:S01]  /*0480*/  @P1 LDG.E.128 R48, desc[UR4][R48.64] ;  /* 0x0000000430301981 */ /* 0x000f62000c1e1d00 */
[----:B------:R-:W-:Y:S01]  /*0490*/  VIADD R29, R29, 0x80 ;  /* 0x000000801d1d7836 */ /* 0x000fe20000000000 */
[----:B--2---:R-:W-:-:S02]  /*04a0*/  PRMT R113, R12, 0x7632, R113 ;  /* 0x000076320c717816 */ /* 0x004fc40000000071 */
[----:B------:R-:W-:Y:S02]  /*04b0*/  PRMT R111, R13, 0x7632, R111 ;  /* 0x000076320d6f7816 */ /* 0x000fe4000000006f */
[----:B---3--:R-:W-:Y:S02]  /*04c0*/  PRMT R114, R16, 0x7632, R114 ;  /* 0x0000763210727816 */ /* 0x008fe40000000072 */
[----:B------:R-:W-:Y:S02]  /*04d0*/  PRMT R112, R17, 0x7632, R112 ;  /* 0x0000763211707816 */ /* 0x000fe40000000070 */
[----:B------:R-:W-:Y:S02]  /*04e0*/  PRMT R110, R18, 0x7632, R110 ;  /* 0x00007632126e7816 */ /* 0x000fe4000000006e */
[----:B------:R-:W-:Y:S02]  /*04f0*/  @!P0 CS2R R52, SRZ ;  /* 0x0000000000348805 */ /* 0x000fe4000001ff00 */
[----:B------:R-:W-:-:S02]  /*0500*/  PRMT R108, R19, 0x7632, R108 ;  /* 0x00007632136c7816 */ /* 0x000fc4000000006c */
[----:B------:R-:W-:Y:S02]  /*0510*/  @!P0 CS2R R54, SRZ ;  /* 0x0000000000368805 */ /* 0x000fe4000001ff00 */
[----:B------:R-:W-:Y:S02]  /*0520*/  PRMT R109, R14, 0x7632, R109 ;  /* 0x000076320e6d7816 */ /* 0x000fe4000000006d */
[----:B------:R-:W-:Y:S02]  /*0530*/  @!P1 CS2R R48, SRZ ;  /* 0x0000000000309805 */ /* 0x000fe4000001ff00 */
[----:B------:R-:W-:Y:S02]  /*0540*/  PRMT R107, R15, 0x7632, R107 ;  /* 0x000076320f6b7816 */ /* 0x000fe4000000006b */
[----:B------:R-:W-:-:S07]  /*0550*/  @!P1 CS2R R50, SRZ ;  /* 0x0000000000329805 */ /* 0x000fce000001ff00 */
.L_x_3:
[----:B------:R-:W-:Y:S05]  /*0560*/  BSYNC B0 ;  /* 0x0000000000007941 */ /* 0x000fea0003800000 */
.L_x_2:
[----:B------:R-:W-:Y:S04]  /*0570*/  BSSY B0, `(.L_x_4) ;  /* 0x000001b000007945 */ /* 0x000fe80003800000 */
[----:B------:R-:W-:Y:S05]  /*0580*/  @!P3 BRA `(.L_x_5) ;  /* 0x000000000064b947 */ /* 0x000fea0003800000 */
[----:B------:R-:W-:Y:S01]  /*0590*/  ULDC.64 UR6, c[0x0][0x2c8] ;  /* 0x0000b20000067ab9 */ /* 0x000fe20000000a00 */
[----:B------:R-:W-:Y:S01]  /*05a0*/  ULDC.64 UR8, c[0x0][0x2d0] ;  /* 0x0000b40000087ab9 */ /* 0x000fe20000000a00 */
[----:B------:R-:W-:Y:S01]  /*05b0*/  ISETP.NE.U32.AND P0, PT, RZ, UR6, PT ;  /* 0x00000006ff007c0c */ /* 0x000fe2000bf05070 */
[----:B------:R-:W0:Y:S01]  /*05c0*/  LDC.64 R56, c[0x0][0x260] ;  /* 0x00009800ff387b82 */ /* 0x000e220000000a00 */
[----:B------:R-:W-:Y:S01]  /*05d0*/  ISETP.NE.U32.AND P1, PT, RZ, UR8, PT ;  /* 0x00000008ff007c0c */ /* 0x000fe2000bf25070 */
[----:B------:R-:W-:Y:S01]  /*05e0*/  IMAD.SHL.U32 R36, R29, 0x10, RZ ;  /* 0x000000101d247824 */ /* 0x000fe200078e00ff */
[----:B------:R-:W-:Y:S02]  /*05f0*/  ISETP.NE.AND.EX P0, PT, RZ, UR7, PT, P0 ;  /* 0x00000007ff007c0c */ /* 0x000fe4000bf05300 */
[----:B------:R-:W-:Y:S02]  /*0600*/  ISETP.NE.AND.EX P1, PT, RZ, UR9, PT, P1 ;  /* 0x00000009ff007c0c */ /* 0x000fe4000bf25310 */
[----:B------:R-:W-:-:S09]  /*0610*/  SHF.R.U32.HI R0, RZ, 0x1c, R29 ;  /* 0x0000001cff007819 */ /* 0x000fd2000001161d */
[C---:B------:R-:W-:Y:S02]  /*0620*/  @P0 LEA R2, P2, R29.reuse, UR6, 0x4 ;  /* 0x000000061d020c11 */ /* 0x040fe4000f8420ff */
[----:B------:R-:W-:Y:S02]  /*0630*/  @P1 IADD3 R42, P6, R36, UR8, RZ ;  /* 0x00000008242a1c10 */ /* 0x000fe4000ffde0ff */
[C---:B------:R-:W-:Y:S01]  /*0640*/  @P0 LEA.HI.X R3, R29.reuse, UR7, RZ, 0x4, P2 ;  /* 0x000000071d030c11 */ /* 0x040fe200090f24ff */
[----:B------:R-:W-:Y:S01]  /*0650*/  ULDC.64 UR6, c[0x0][0x268] ;  /* 0x00009a0000067ab9 */ /* 0x000fe20000000a00 */
[----:B------:R-:W-:Y:S02]  /*0660*/  @P1 IADD3.X R43, R0, UR9, RZ, P6, !PT ;  /* 0x00000009002b1c10 */ /* 0x000fe4000b7fe4ff */
[----:B------:R-:W-:Y:S01]  /*0670*/  IADD3 R36, P2, R36, UR6, RZ ;  /* 0x0000000624247c10 */ /* 0x000fe2000ff5e0ff */
[----:B0-----:R-:W-:Y:S01]  /*0680*/  IMAD.WIDE.U32 R56, R29, 0x10, R56 ;  /* 0x000000101d387825 */ /* 0x001fe200078e0038 */
[----:B------:R0:W5:Y:S02]  /*0690*/  @P0 LDG.E.128 R44, desc[UR4][R2.64] ;  /* 0x00000004022c0981 */ /* 0x000164000c1e1d00 */
[----:B------:R-:W-:-:S02]  /*06a0*/  IADD3.X R37, R0, UR7, RZ, P2, !PT ;  /* 0x0000000700257c10 */ /* 0x000fc400097fe4ff */
[----:B------:R-:W5:Y:S04]  /*06b0*/  @P1 LDG.E.128 R40, desc[UR4][R42.64] ;  /* 0x000000042a281981 */ /* 0x000f68000c1e1d00 */
[----:B------:R-:W5:Y:S04]  /*06c0*/  LDG.E.128 R56, desc[UR4][R56.64] ;  /* 0x0000000438387981 */ /* 0x000f68000c1e1d00 */
[----:B------:R-:W5:Y:S01]  /*06d0*/  LDG.E.128 R36, desc[UR4][R36.64] ;  /* 0x0000000424247981 */ /* 0x000f62000c1e1d00 */
[----:B------:R-:W-:Y:S02]  /*06e0*/  @!P0 CS2R R44, SRZ ;  /* 0x00000000002c8805 */ /* 0x000fe4000001ff00 */
[----:B------:R-:W-:-:S02]  /*06f0*/  @!P0 CS2R R46, SRZ ;  /* 0x00000000002e8805 */ /* 0x000fc4000001ff00 */
[----:B------:R-:W-:Y:S02]  /*0700*/  @!P1 CS2R R40, SRZ ;  /* 0x0000000000289805 */ /* 0x000fe4000001ff00 */
[----:B0-----:R-:W-:-:S07]  /*0710*/  @!P1 CS2R R42, SRZ ;  /* 0x00000000002a9805 */ /* 0x001fce000001ff00 */
.L_x_5:
[----:B------:R-:W-:Y:S05]  /*0720*/  BSYNC B0 ;  /* 0x0000000000007941 */ /* 0x000fea0003800000 */
.L_x_4:
[----:B------:R-:W0:Y:S01]  /*0730*/  S2UR UR6, SR_CTAID.X ;  /* 0x00000000000679c3 */ /* 0x000e220000002500 */
[----:B------:R-:W-:Y:S01]  /*0740*/  ULDC UR8, c[0x0][0x214] ;  /* 0x0000850000087ab9 */ /* 0x000fe20000000800 */
[----:B0-----:R-:W-:Y:S01]  /*0750*/  LEA.HI R123, R35, UR6, RZ, 0x19 ;  /* 0x00000006237b7c11 */ /* 0x001fe2000f8fc8ff */
[----:B------:R-:W-:-:S03]  /*0760*/  ULDC.64 UR6, c[0x0][0x230] ;  /* 0x00008c0000067ab9 */ /* 0x000fc60000000a00 */
[----:B------:R-:W-:Y:S01]  /*0770*/  ISETP.GE.AND P0, PT, R123, UR8, PT ;  /* 0x000000087b007c0c */ /* 0x000fe2000bf06270 */
[----:B------:R-:W-:Y:S02]  /*0780*/  ULDC.64 UR8, c[0x0][0x228] ;  /* 0x00008a0000087ab9 */ /* 0x000fe40000000a00 */
[----:B------:R-:W-:-:S04]  /*0790*/  ULOP3.LUT UP0, URZ, UR6, UR8, URZ, 0xfc, !UPT ;  /* 0x00000008063f7292 */ /* 0x000fc8000f80fc3f */
[----:B------:R-:W-:-:S06]  /*07a0*/  ULOP3.LUT UP0, URZ, UR7, UR9, URZ, 0xfc, UP0 ;  /* 0x00000009073f7292 */ /* 0x000fcc000800fc3f */
[----:B------:R-:W-:Y:S05]  /*07b0*/  @P0 EXIT ;  /* 0x000000000000094d */ /* 0x000fea0003800000 */
[C---:B-----5:R-:W-:Y:S01]  /*07c0*/  PRMT R88, R36.reuse, 0x7632, R88 ;  /* 0x0000763224587816 */ /* 0x060fe20000000058 */
[----:B------:R-:W-:Y:S01]  /*07d0*/  IMAD.U32 R64, R36, 0x10000, RZ ;  /* 0x0001000024407824 */ /* 0x000fe200078e00ff */
[----:B------:R-:W-:Y:S01]  /*07e0*/  SHF.R.S32.HI R36, RZ, 0x3, R66 ;  /* 0x00000003ff247819 */ /* 0x000fe20000011442 */
[----:B------:R-:W-:Y:S01]  /*07f0*/  IMAD.U32 R65, R37, 0x10000, RZ ;  /* 0x0001000025417824 */ /* 0x000fe200078e00ff */
[----:B------:R-:W-:Y:S01]  /*0800*/  PRMT R89, R44, 0x7632, R89 ;  /* 0x000076322c597816 */ /* 0x000fe20000000059 */
[----:B------:R-:W-:Y:S01]  /*0810*/  IMAD.U32 R66, R38, 0x10000, RZ ;  /* 0x0001000026427824 */ /* 0x000fe200078e00ff */
[----:B------:R-:W-:Y:S01]  /*0820*/  SHF.L.U32 R60, R44, 0x10, RZ ;  /* 0x000000102c3c7819 */ /* 0x000fe200000006ff */
[----:B------:R-:W-:Y:S01]  /*0830*/  IMAD.U32 R31, R25, 0x10000, RZ ;  /* 0x00010000191f7824 */ /* 0x000fe200078e00ff */
[----:B------:R-:W-:Y:S01]  /*0840*/  PRMT R84, R37, 0x7632, R84 ;  /* 0x0000763225547816 */ /* 0x000fe20000000054 */
[----:B------:R-:W-:Y:S01]  /*0850*/  IMAD.U32 R30, R26, 0x10000, RZ ;  /* 0x000100001a1e7824 */ /* 0x000fe200078e00ff */
[----:B------:R-:W-:Y:S01]  /*0860*/  SHF.L.U32 R44, R35, 0x5, RZ ;  /* 0x00000005232c7819 */ /* 0x000fe200000006ff */
[----:B------:R-:W-:Y:S01]  /*0870*/  IMAD.U32 R25, R23, 0x10000, RZ ;  /* 0x0001000017197824 */ /* 0x000fe200078e00ff */
[----:B------:R-:W-:Y:S01]  /*0880*/  PRMT R79, R38, 0x7632, R79 ;  /* 0x00007632264f7816 */ /* 0x000fe2000000004f */
[----:B------:R-:W-:Y:S01]  /*0890*/  IMAD.U32 R28, R20, 0x10000, RZ ;  /* 0x00010000141c7824 */ /* 0x000fe200078e00ff */
[----:B------:R-:W-:Y:S01]  /*08a0*/  LOP3.LUT R38, R35, 0x60, RZ, 0xc0, !PT ;  /* 0x0000006023267812 */ /* 0x000fe200078ec0ff */
[----:B------:R-:W-:Y:S01]  /*08b0*/  IMAD.U32 R3, R49, 0x10000, RZ ;  /* 0x0001000031037824 */ /* 0x000fe200078e00ff */
[----:B------:R-:W-:Y:S01]  /*08c0*/  LOP3.LUT R37, R36, 0x7f, RZ, 0xc0, !PT ;  /* 0x0000007f24257812 */ /* 0x000fe200078ec0ff */
[----:B------:R-:W-:Y:S01]  /*08d0*/  IMAD.U32 R0, R51, 0x10000, RZ ;  /* 0x0001000033007824 */ /* 0x000fe200078e00ff */
[----:B------:R-:W-:Y:S01]  /*08e0*/  LOP3.LUT R44, R44, 0x3e0, RZ, 0xc0, !PT ;  /* 0x000003e02c2c7812 */ /* 0x000fe200078ec0ff */
[----:B------:R-:W-:Y:S01]  /*08f0*/  IMAD.U32 R61, R45, 0x10000, RZ ;  /* 0x000100002d3d7824 */ /* 0x000fe200078e00ff */
[----:B------:R-:W-:Y:S01]  /*0900*/  VIADDMNMX R38, R37, -R38, RZ, !PT ;  /* 0x8000002625267246 */ /* 0x000fe200078001ff */
[----:B------:R-:W-:Y:S01]  /*0910*/  IMAD.U32 R62, R46, 0x10000, RZ ;  /* 0x000100002e3e7824 */ /* 0x000fe200078e00ff */
[----:B------:R-:W-:Y:S01]  /*0920*/  SHF.R.U32.HI R36, RZ, 0x2, R36 ;  /* 0x00000002ff247819 */ /* 0x000fe20000011624 */
[----:B------:R-:W-:Y:S01]  /*0930*/  IMAD.U32 R67, R39, 0x10000, RZ ;  /* 0x0001000027437824 */ /* 0x000fe200078e00ff */
[----:B------:R-:W-:Y:S01]  /*0940*/  VIADDMNMX R44, R37, -R44, RZ, !PT ;  /* 0x8000002c252c7246 */ /* 0x000fe200078001ff */
[----:B------:R-:W-:Y:S01]  /*0950*/  IMAD.U32 R69, R41, 0x10000, RZ ;  /* 0x0001000029457824 */ /* 0x000fe200078e00ff */
[----:B------:R-:W-:Y:S01]  /*0960*/  LOP3.LUT R37, R36, 0x3fffffe0, RZ, 0xc0, !PT ;  /* 0x3fffffe024257812 */ /* 0x000fe200078ec0ff */
[----:B------:R-:W-:Y:S01]  /*0970*/  IMAD.U32 R70, R42, 0x10000, RZ ;  /* 0x000100002a467824 */ /* 0x000fe200078e00ff */
[----:B------:R-:W-:Y:S01]  /*0980*/  VIMNMX R38, R38, 0x20, PT ;  /* 0x0000002026267848 */ /* 0x000fe20003fe0100 */
[----:B------:R-:W-:Y:S01]  /*0990*/  IMAD.U32 R121, R121, 0x10000, RZ ;  /* 0x0001000079797824 */ /* 0x000fe200078e00ff */
[----:B------:R-:W-:Y:S01]  /*09a0*/  VIMNMX R44, R44, 0x20, PT ;  /* 0x000000202c2c7848 */ /* 0x000fe20003fe0100 */
[----:B------:R-:W-:Y:S01]  /*09b0*/  IMAD.U32 R120, R120, 0x10000, RZ ;  /* 0x0001000078787824 */ /* 0x000fe200078e00ff */
[----:B------:R-:W-:Y:S01]  /*09c0*/  SHF.L.U32 R29, R27, 0x10, RZ ;  /* 0x000000101b1d7819 */ /* 0x000fe200000006ff */
[----:B------:R-:W-:Y:S01]  /*09d0*/  IMAD.IADD R38, R38, 0x1, R37 ;  /* 0x0000000126267824 */ /* 0x000fe200078e0225 */
[----:B------:R-:W-:Y:S01]  /*09e0*/  SHF.L.U32 R26, R22, 0x10, RZ ;  /* 0x00000010161a7819 */ /* 0x000fe200000006ff */
[----:B------:R-:W-:Y:S01]  /*09f0*/  IMAD.U32 R27, R21, 0x10000, RZ ;  /* 0x00010000151b7824 */ /* 0x000fe200078e00ff */
[----:B------:R-:W-:Y:S01]  /*0a00*/  PRMT R106, R8, 0x7632, R106 ;  /* 0x00007632086a7816 */ /* 0x000fe2000000006a */
[----:B------:R-:W-:Y:S01]  /*0a10*/  IMAD.SHL.U32 R38, R38, 0x8, RZ ;  /* 0x0000000826267824 */ /* 0x000fe200078e00ff */
[----:B------:R-:W-:Y:S01]  /*0a20*/  PRMT R104, R9, 0x7632, R104 ;  /* 0x0000763209687816 */ /* 0x000fe20000000068 */
[----:B------:R-:W-:Y:S01]  /*0a30*/  IMAD.U32 R22, R18, 0x10000, RZ ;  /* 0x0001000012167824 */ /* 0x000fe200078e00ff */
[----:B------:R-:W-:Y:S01]  /*0a40*/  PRMT R100, R11, 0x7632, R100 ;  /* 0x000076320b647816 */ /* 0x000fe20000000064 */
[----:B------:R-:W-:Y:S01]  /*0a50*/  IMAD.U32 R21, R19, 0x10000, RZ ;  /* 0x0001000013157824 */ /* 0x000fe200078e00ff */
[----:B------:R-:W-:Y:S01]  /*0a60*/  I2FP.F32.U32 R38, R38 ;  /* 0x0000002600267245 */ /* 0x000fe20000201000 */
[----:B------:R-:W-:Y:S01]  /*0a70*/  IMAD.IADD R44, R37, 0x1, R44 ;  /* 0x00000001252c7824 */ /* 0x000fe200078e022c */
[----:B------:R-:W-:Y:S01]  /*0a80*/  PRMT R103, R5, 0x7632, R103 ;  /* 0x0000763205677816 */ /* 0x000fe20000000067 */
[----:B------:R-:W-:Y:S01]  /*0a90*/  IMAD.U32 R19, R13, 0x10000, RZ ;  /* 0x000100000d137824 */ /* 0x000fe200078e00ff */
[----:B------:R0:W1:Y:S01]  /*0aa0*/  MUFU.RCP R82, R38 ;  /* 0x0000002600527308 */ /* 0x0000620000001000 */
[----:B------:R-:W-:Y:S01]  /*0ab0*/  PRMT R101, R6, 0x7632, R101 ;  /* 0x0000763206657816 */ /* 0x000fe20000000065 */
[----:B------:R-:W-:Y:S01]  /*0ac0*/  IMAD.U32 R18, R14, 0x10000, RZ ;  /* 0x000100000e127824 */ /* 0x000fe200078e00ff */
        /* <DEDUP_REMOVED lines=14> */
[C---:B------:R-:W-:Y:S01]  /*0bb0*/  PRMT R77, R59.reuse, 0x7632, R77 ;  /* 0x000076323b4d7816 */ /* 0x040fe2000000004d */
[----:B------:R-:W-:Y:S01]  /*0bc0*/  IMAD.U32 R59, R59, 0x10000, RZ ;  /* 0x000100003b3b7824 */ /* 0x000fe200078e00ff */
[----:B------:R-:W-:Y:S01]  /*0bd0*/  PRMT R80, R46, 0x7632, R80 ;  /* 0x000076322e507816 */ /* 0x000fe20000000050 */
[----:B------:R-:W-:Y:S01]  /*0be0*/  IMAD.U32 R109, R109, 0x10000, RZ ;  /* 0x000100006d6d7824 */ /* 0x000fe200078e00ff */
[----:B------:R-:W-:Y:S01]  /*0bf0*/  PRMT R76, R47, 0x7632, R76 ;  /* 0x000076322f4c7816 */ /* 0x000fe2000000004c */
[----:B------:R-:W-:Y:S01]  /*0c00*/  IMAD.U32 R108, R108, 0x10000, RZ ;  /* 0x000100006c6c7824 */ /* 0x000fe200078e00ff */
[----:B------:R-:W-:Y:S01]  /*0c10*/  PRMT R87, R40, 0x7632, R87 ;  /* 0x0000763228577816 */ /* 0x000fe20000000057 */
[----:B------:R-:W-:Y:S01]  /*0c20*/  IMAD.MOV.U32 R148, RZ, RZ, 0x1 ;  /* 0x00000001ff947424 */ /* 0x000fe200078e00ff */
[----:B------:R-:W-:Y:S01]  /*0c30*/  PRMT R83, R41, 0x7632, R83 ;  /* 0x0000763229537816 */ /* 0x000fe20000000053 */
[----:B------:R-:W-:Y:S01]  /*0c40*/  IMAD.U32 R106, R106, 0x10000, RZ ;  /* 0x000100006a6a7824 */ /* 0x000fe200078e00ff */
[----:B------:R-:W-:Y:S01]  /*0c50*/  PRMT R74, R43, 0x7632, R74 ;  /* 0x000076322b4a7816 */ /* 0x000fe2000000004a */
[----:B------:R-:W-:Y:S01]  /*0c60*/  IMAD.U32 R104, R104, 0x10000, RZ ;  /* 0x0001000068687824 */ /* 0x000fe200078e00ff */
[----:B------:R-:W-:Y:S01]  /*0c70*/  SHF.L.U32 R23, R17, 0x10, RZ ;  /* 0x0000001011177819 */ /* 0x000fe200000006ff */
        /* <DEDUP_REMOVED lines=20> */
[----:B------:R-:W-:Y:S01]  /*0dc0*/  IMAD.U32 R91, R91, 0x10000, RZ ;  /* 0x000100005b5b7824 */ /* 0x000fe200078e00ff */
[----:B------:R-:W-:Y:S01]  /*0dd0*/  SHF.L.U32 R32, R24, 0x10, RZ ;  /* 0x0000001018207819 */ /* 0x000fe200000006ff */
        /* <DEDUP_REMOVED lines=38> */
[----:B------:R-:W-:Y:S01]  /*1040*/  IMAD.SHL.U32 R73, R44, 0x8, RZ ;  /* 0x000000082c497824 */ /* 0x000fe200078e00ff */
[----:B------:R-:W-:Y:S01]  /*1050*/  SHF.L.U32 R99, R99, 0x10, RZ ;  /* 0x0000001063637819 */ /* 0x000fe200000006ff */
[----:B------:R-:W-:Y:S01]  /*1060*/  ULDC.U8 UR6, c[0x0][0x2a0] ;  /* 0x0000a80000067ab9 */ /* 0x000fe20000000000 */
[----:B------:R-:W-:Y:S01]  /*1070*/  SHF.L.U32 R96, R96, 0x10, RZ ;  /* 0x0000001060607819 */ /* 0x000fe200000006ff */
[----:B------:R-:W-:Y:S01]  /*1080*/  ULDC UR9, c[0x0][0x218] ;  /* 0x0000860000097ab9 */ /* 0x000fe20000000800 */
[----:B------:R-:W-:Y:S01]  /*1090*/  SHF.L.U32 R93, R93, 0x10, RZ ;  /* 0x000000105d5d7819 */ /* 0x000fe200000006ff */
[----:B------:R-:W-:Y:S01]  /*10a0*/  ULDC UR8, c[0x0][0x290] ;  /* 0x0000a40000087ab9 */ /* 0x000fe20000000800 */
[----:B------:R-:W-:Y:S01]  /*10b0*/  SHF.L.U32 R90, R90, 0x10, RZ ;  /* 0x000000105a5a7819 */ /* 0x000fe200000006ff */
[----:B------:R-:W-:Y:S01]  /*10c0*/  ULDC.64 UR12, c[0x0][0x228] ;  /* 0x00008a00000c7ab9 */ /* 0x000fe20000000a00 */
[----:B------:R-:W-:Y:S01]  /*10d0*/  SHF.L.U32 R88, R88, 0x10, RZ ;  /* 0x0000001058587819 */ /* 0x000fe200000006ff */
[----:B------:R-:W-:Y:S01]  /*10e0*/  UISETP.NE.AND UP1, UPT, UR6, URZ, UPT ;  /* 0x0000003f0600728c */ /* 0x000fe2000bf25270 */
[----:B------:R-:W-:Y:S01]  /*10f0*/  SHF.L.U32 R85, R85, 0x10, RZ ;  /* 0x0000001055557819 */ /* 0x000fe200000006ff */
[----:B------:R-:W-:Y:S01]  /*1100*/  ULDC.64 UR14, c[0x0][0x230] ;  /* 0x00008c00000e7ab9 */ /* 0x000fe20000000a00 */
[----:B------:R-:W-:Y:S01]  /*1110*/  SHF.L.U32 R81, R81, 0x10, RZ ;  /* 0x0000001051517819 */ /* 0x000fe200000006ff */
[----:B------:R-:W-:Y:S01]  /*1120*/  ULDC.64 UR10, c[0x0][0x210] ;  /* 0x00008400000a7ab9 */ /* 0x000fe20000000a00 */
[----:B------:R-:W-:-:S02]  /*1130*/  SHF.L.U32 R78, R78, 0x10, RZ ;  /* 0x000000104e4e7819 */ /* 0x000fc400000006ff */
[----:B01----:R-:W-:-:S07]  /*1140*/  SHF.L.U32 R75, R75, 0x10, RZ ;  /* 0x000000104b4b7819 */ /* 0x003fce00000006ff */
.L_x_115:
[----:B012---:R-:W-:Y:S01]  /*1150*/  IMAD R48, R123, UR9, RZ ;  /* 0x000000097b307c24 */ /* 0x007fe2000f8e02ff */
[----:B------:R-:W-:Y:S04]  /*1160*/  BSSY B0, `(.L_x_6) ;  /* 0x00000b6000007945 */ /* 0x000fe80003800000 */
[----:B------:R-:W-:-:S04]  /*1170*/  SHF.R.S32.HI R49, RZ, 0x1f, R48 ;  /* 0x0000001fff317819 */ /* 0x000fc80000011430 */
[----:B------:R-:W-:-:S04]  /*1180*/  LEA.HI R48, R49, R48, RZ, 0x3 ;  /* 0x0000003031307211 */ /* 0x000fc800078f18ff */
[----:B------:R-:W-:-:S04]  /*1190*/  LEA.HI.SX32 R72, R48, R33, 0x1d ;  /* 0x0000002130487211 */ /* 0x000fc800078feaff */
[----:B------:R-:W-:Y:S01]  /*11a0*/  MOV R149, R72 ;  /* 0x0000004800957202 */ /* 0x000fe20000000f00 */
[----:B-----5:R-:W-:Y:S06]  /*11b0*/  @!P5 BRA `(.L_x_7) ;  /* 0x0000000800c0d947 */ /* 0x020fec0003800000 */
[----:B------:R-:W0:Y:S01]  /*11c0*/  LDC.64 R48, c[0x0][0x220] ;  /* 0x00008800ff307b82 */ /* 0x000e220000000a00 */
[----:B------:R-:W-:Y:S02]  /*11d0*/  ISETP.NE.U32.AND P0, PT, RZ, UR14, PT ;  /* 0x0000000eff007c0c */ /* 0x000fe4000bf05070 */
[----:B------:R-:W-:Y:S02]  /*11e0*/  ISETP.NE.U32.AND P1, PT, RZ, UR12, PT ;  /* 0x0000000cff007c0c */ /* 0x000fe4000bf25070 */
[----:B------:R-:W-:Y:S02]  /*11f0*/  ISETP.NE.AND.EX P0, PT, RZ, UR15, PT, P0 ;  /* 0x0000000fff007c0c */ /* 0x000fe4000bf05300 */
[----:B------:R-:W-:-:S11]  /*1200*/  ISETP.NE.AND.EX P1, PT, RZ, UR13, PT, P1 ;  /* 0x0000000dff007c0c */ /* 0x000fd6000bf25310 */
[C---:B------:R-:W-:Y:S02]  /*1210*/  @P0 LEA R52, P6, R72.reuse, UR14, 0x4 ;  /* 0x0000000e48340c11 */ /* 0x040fe4000f8c20ff */
[C---:B------:R-:W-:Y:S01]  /*1220*/  @P1 LEA R54, P2, R72.reuse, UR12, 0x4 ;  /* 0x0000000c48361c11 */ /* 0x040fe2000f8420ff */
[C---:B0-----:R-:W-:Y:S01]  /*1230*/  IMAD.WIDE.U32 R48, R72.reuse, 0x10, R48 ;  /* 0x0000001048307825 */ /* 0x041fe200078e0030 */
[----:B------:R-:W-:-:S05]  /*1240*/  @P0 LEA.HI.X R53, R72, UR15, RZ, 0x4, P6 ;  /* 0x0000000f48350c11 */ /* 0x000fca000b0f24ff */
[----:B------:R-:W2:Y:S01]  /*1250*/  LDG.E.128 R48, desc[UR4][R48.64] ;  /* 0x0000000430307981 */ /* 0x000ea2000c1e1d00 */
[----:B------:R-:W-:-:S03]  /*1260*/  @P1 LEA.HI.X R55, R72, UR13, RZ, 0x4, P2 ;  /* 0x0000000d48371c11 */ /* 0x000fc600090f24ff */
[----:B------:R0:W5:Y:S04]  /*1270*/  @P0 LDG.E.128 R40, desc[UR4][R52.64] ;  /* 0x0000000434280981 */ /* 0x000168000c1e1d00 */
[----:B------:R0:W5:Y:S01]  /*1280*/  @P1 LDG.E.128 R36, desc[UR4][R54.64] ;  /* 0x0000000436241981 */ /* 0x000162000c1e1d00 */
[----:B------:R-:W-:-:S04]  /*1290*/  ISETP.NE.U32.AND P1, PT, RZ, UR12, PT ;  /* 0x0000000cff007c0c */ /* 0x000fc8000bf25070 */
[----:B------:R-:W-:Y:S01]  /*12a0*/  ISETP.NE.AND.EX P1, PT, RZ, UR13, PT, P1 ;  /* 0x0000000dff007c0c */ /* 0x000fe2000bf25310 */
[C---:B--2---:R-:W-:Y:S01]  /*12b0*/  IMAD.U32 R71, R48.reuse, 0x10000, RZ ;  /* 0x0001000030477824 */ /* 0x044fe200078e00ff */
[----:B------:R-:W-:-:S11]  /*12c0*/  PRMT R128, R48, 0x7632, R128 ;  /* 0x0000763230807816 */ /* 0x000fd60000000080 */
[----:B0-----:R-:W-:Y:S05]  /*12d0*/  @P1 BRA `(.L_x_8) ;  /* 0x0000000000241947 */ /* 0x001fea0003800000 */
[----:B------:R-:W-:-:S04]  /*12e0*/  ISETP.NE.U32.AND P2, PT, RZ, UR14, PT ;  /* 0x0000000eff007c0c */ /* 0x000fc8000bf45070 */
[----:B------:R-:W-:-:S13]  /*12f0*/  ISETP.NE.AND.EX P2, PT, RZ, UR15, PT, P2 ;  /* 0x0000000fff007c0c */ /* 0x000fda000bf45320 */
[----:B------:R-:W-:Y:S05]  /*1300*/  @P2 BRA `(.L_x_9) ;  /* 0x00000000000c2947 */ /* 0x000fea0003800000 */
[----:B------:R-:W-:-:S13]  /*1310*/  PLOP3.LUT P2, PT, PT, PT, UP0, 0x80, 0x0 ;  /* 0x000000000000781c */ /* 0x000fda0003f4f008 */
[----:B------:R-:W-:Y:S05]  /*1320*/  @P2 BRA `(.L_x_10) ;  /* 0x0000000000202947 */ /* 0x000fea0003800000 */
[----:B------:R-:W-:Y:S05]  /*1330*/  BRA `(.L_x_11) ;  /* 0x0000000000247947 */ /* 0x000fea0003800000 */
.L_x_9:
[----:B-----5:R-:W-:-:S04]  /*1340*/  IMAD.U32 R48, R40, 0x10000, RZ ;  /* 0x0001000028307824 */ /* 0x020fc800078e00ff */
[----:B------:R-:W-:Y:S01]  /*1350*/  FADD.FTZ R71, R48, R71 ;  /* 0x0000004730477221 */ /* 0x000fe20000010000 */
[----:B------:R-:W-:Y:S06]  /*1360*/  BRA `(.L_x_10) ;  /* 0x0000000000107947 */ /* 0x000fec0003800000 */
.L_x_8:
[----:B-----5:R-:W-:Y:S01]  /*1370*/  SHF.L.U32 R48, R36, 0x10, RZ ;  /* 0x0000001024307819 */ /* 0x020fe200000006ff */
[----:B------:R-:W-:-:S04]  /*1380*/  @P0 IMAD.U32 R52, R40, 0x10000, RZ ;  /* 0x0001000028340824 */ /* 0x000fc800078e00ff */
[----:B------:R-:W-:-:S04]  /*1390*/  FADD.FTZ R71, R48, R71 ;  /* 0x0000004730477221 */ /* 0x000fc80000010000 */
[----:B------:R-:W-:-:S07]  /*13a0*/  @P0 FADD.FTZ R71, R52, R71 ;  /* 0x0000004734470221 */ /* 0x000fce0000010000 */
.L_x_10:
[----:B------:R-:W-:-:S04]  /*13b0*/  F2FP.BF16.F32.PACK_AB R48, RZ, R71 ;  /* 0x00000047ff30723e */ /* 0x000fc800000010ff */
[----:B------:R-:W-:-:S07]  /*13c0*/  PRMT R44, R48, 0x7610, R44 ;  /* 0x00007610302c7816 */ /* 0x000fce000000002c */
.L_x_11:
[----:B------:R-:W-:Y:S01]  /*13d0*/  IMAD.U32 R128, R128, 0x10000, RZ ;  /* 0x0001000080807824 */ /* 0x000fe200078e00ff */
[----:B------:R-:W-:Y:S06]  /*13e0*/  @P1 BRA `(.L_x_12) ;  /* 0x0000000000281947 */ /* 0x000fec0003800000 */
[----:B------:R-:W-:-:S04]  /*13f0*/  ISETP.NE.U32.AND P2, PT, RZ, UR14, PT ;  /* 0x0000000eff007c0c */ /* 0x000fc8000bf45070 */
[----:B------:R-:W-:-:S13]  /*1400*/  ISETP.NE.AND.EX P2, PT, RZ, UR15, PT, P2 ;  /* 0x0000000fff007c0c */ /* 0x000fda000bf45320 */
[----:B------:R-:W-:Y:S05]  /*1410*/  @P2 BRA `(.L_x_13) ;  /* 0x00000000000c2947 */ /* 0x000fea0003800000 */
[----:B------:R-:W-:-:S13]  /*1420*/  PLOP3.LUT P2, PT, PT, PT, UP0, 0x80, 0x0 ;  /* 0x000000000000781c */ /* 0x000fda0003f4f008 */
[----:B------:R-:W-:Y:S05]  /*1430*/  @P2 BRA `(.L_x_14) ;  /* 0x00000000002c2947 */ /* 0x000fea0003800000 */
[----:B------:R-:W-:Y:S05]  /*1440*/  BRA `(.L_x_15) ;  /* 0x0000000000307947 */ /* 0x000fea0003800000 */
.L_x_13:
[----:B-----5:R-:W-:-:S04]  /*1450*/  PRMT R48, R40, 0x7632, R48 ;  /* 0x0000763228307816 */ /* 0x020fc80000000030 */
[----:B------:R-:W-:-:S05]  /*1460*/  SHF.L.U32 R53, R48, 0x10, RZ ;  /* 0x0000001030357819 */ /* 0x000fca00000006ff */
[----:B------:R-:W-:Y:S01]  /*1470*/  FADD.FTZ R128, R53, R128 ;  /* 0x0000008035807221 */ /* 0x000fe20000010000 */
[----:B------:R-:W-:Y:S06]  /*1480*/  BRA `(.L_x_14) ;  /* 0x0000000000187947 */ /* 0x000fec0003800000 */
.L_x_12:
[----:B-----5:R-:W-:Y:S02]  /*1490*/  PRMT R48, R36, 0x7632, R48 ;  /* 0x0000763224307816 */ /* 0x020fe40000000030 */
[----:B------:R-:W-:-:S03]  /*14a0*/  @P0 PRMT R52, R40, 0x7632, R52 ;  /* 0x0000763228340816 */ /* 0x000fc60000000034 */
[----:B------:R-:W-:Y:S02]  /*14b0*/  IMAD.U32 R53, R48, 0x10000, RZ ;  /* 0x0001000030357824 */ /* 0x000fe400078e00ff */
[----:B------:R-:W-:Y:S02]  /*14c0*/  @P0 IMAD.U32 R55, R52, 0x10000, RZ ;  /* 0x0001000034370824 */ /* 0x000fe400078e00ff */
[----:B------:R-:W-:-:S04]  /*14d0*/  FADD.FTZ R128, R53, R128 ;  /* 0x0000008035807221 */ /* 0x000fc80000010000 */
[----:B------:R-:W-:-:S07]  /*14e0*/  @P0 FADD.FTZ R128, R55, R128 ;  /* 0x0000008037800221 */ /* 0x000fce0000010000 */
.L_x_14:
[----:B------:R-:W-:-:S04]  /*14f0*/  F2FP.BF16.F32.PACK_AB R48, RZ, R128 ;  /* 0x00000080ff30723e */ /* 0x000fc800000010ff */
[----:B------:R-:W-:-:S07]  /*1500*/  PRMT R44, R44, 0x5410, R48 ;  /* 0x000054102c2c7816 */ /* 0x000fce0000000030 */
.L_x_15:
[C---:B------:R-:W-:Y:S02]  /*1510*/  SHF.L.U32 R127, R49.reuse, 0x10, RZ ;  /* 0x00000010317f7819 */ /* 0x040fe400000006ff */
[----:B------:R-:W-:Y:S01]  /*1520*/  PRMT R49, R49, 0x7632, R49 ;  /* 0x0000763231317816 */ /* 0x000fe20000000031 */
[----:B------:R-:W-:Y:S06]  /*1530*/  @P1 BRA `(.L_x_16) ;  /* 0x0000000000241947 */ /* 0x000fec0003800000 */
[----:B------:R-:W-:-:S04]  /*1540*/  ISETP.NE.U32.AND P2, PT, RZ, UR14, PT ;  /* 0x0000000eff007c0c */ /* 0x000fc8000bf45070 */
[----:B------:R-:W-:-:S13]  /*1550*/  ISETP.NE.AND.EX P2, PT, RZ, UR15, PT, P2 ;  /* 0x0000000fff007c0c */ /* 0x000fda000bf45320 */
[----:B------:R-:W-:Y:S05]  /*1560*/  @P2 BRA `(.L_x_17) ;  /* 0x00000000000c2947 */ /* 0x000fea0003800000 */
[----:B------:R-:W-:-:S13]  /*1570*/  PLOP3.LUT P2, PT, PT, PT, UP0, 0x80, 0x0 ;  /* 0x000000000000781c */ /* 0x000fda0003f4f008 */
[----:B------:R-:W-:Y:S05]  /*1580*/  @P2 BRA `(.L_x_18) ;  /* 0x0000000000202947 */ /* 0x000fea0003800000 */
[----:B------:R-:W-:Y:S05]  /*1590*/  BRA `(.L_x_19) ;  /* 0x0000000000247947 */ /* 0x000fea0003800000 */
.L_x_17:
[----:B-----5:R-:W-:-:S04]  /*15a0*/  IMAD.U32 R48, R41, 0x10000, RZ ;  /* 0x0001000029307824 */ /* 0x020fc800078e00ff */
[----:B------:R-:W-:Y:S01]  /*15b0*/  FADD.FTZ R127, R48, R127 ;  /* 0x0000007f307f7221 */ /* 0x000fe20000010000 */
[----:B------:R-:W-:Y:S06]  /*15c0*/  BRA `(.L_x_18) ;  /* 0x0000000000107947 */ /* 0x000fec0003800000 */
.L_x_16:
[----:B-----5:R-:W-:Y:S01]  /*15d0*/  IMAD.U32 R48, R37, 0x10000, RZ ;  /* 0x0001000025307824 */ /* 0x020fe200078e00ff */
[----:B------:R-:W-:-:S03]  /*15e0*/  @P0 SHF.L.U32 R52, R41, 0x10, RZ ;  /* 0x0000001029340819 */ /* 0x000fc600000006ff */
[----:B------:R-:W-:-:S04]  /*15f0*/  FADD.FTZ R127, R48, R127 ;  /* 0x0000007f307f7221 */ /* 0x000fc80000010000 */
[----:B------:R-:W-:-:S07]  /*1600*/  @P0 FADD.FTZ R127, R52, R127 ;  /* 0x0000007f347f0221 */ /* 0x000fce0000010000 */
.L_x_18:
[----:B------:R-:W-:-:S04]  /*1610*/  F2FP.BF16.F32.PACK_AB R48, RZ, R127 ;  /* 0x0000007fff30723e */ /* 0x000fc800000010ff */
[----:B------:R-:W-:-:S07]  /*1620*/  PRMT R45, R48, 0x7610, R45 ;  /* 0x00007610302d7816 */ /* 0x000fce000000002d */
.L_x_19:
        /* <DEDUP_REMOVED lines=8> */
.L_x_21:
[----:B-----5:R-:W-:-:S05]  /*16b0*/  PRMT R48, R41, 0x7632, R48 ;  /* 0x0000763229307816 */ /* 0x020fca0000000030 */
[----:B------:R-:W-:-:S04]  /*16c0*/  IMAD.U32 R48, R48, 0x10000, RZ ;  /* 0x0001000030307824 */ /* 0x000fc800078e00ff */
[----:B------:R-:W-:Y:S01]  /*16d0*/  FADD.FTZ R135, R48, R135 ;  /* 0x0000008730877221 */ /* 0x000fe20000010000 */
[----:B------:R-:W-:Y:S06]  /*16e0*/  BRA `(.L_x_22) ;  /* 0x0000000000187947 */ /* 0x000fec0003800000 */
.L_x_20:
[----:B-----5:R-:W-:Y:S02]  /*16f0*/  PRMT R48, R37, 0x7632, R48 ;  /* 0x0000763225307816 */ /* 0x020fe40000000030 */
[----:B------:R-:W-:Y:S02]  /*1700*/  @P0 PRMT R49, R41, 0x7632, R49 ;  /* 0x0000763229310816 */ /* 0x000fe40000000031 */
[----:B------:R-:W-:-:S03]  /*1710*/  SHF.L.U32 R48, R48, 0x10, RZ ;  /* 0x0000001030307819 */ /* 0x000fc600000006ff */
[----:B------:R-:W-:Y:S02]  /*1720*/  @P0 IMAD.U32 R52, R49, 0x10000, RZ ;  /* 0x0001000031340824 */ /* 0x000fe400078e00ff */
[----:B------:R-:W-:-:S04]  /*1730*/  FADD.FTZ R135, R48, R135 ;  /* 0x0000008730877221 */ /* 0x000fc80000010000 */
[----:B------:R-:W-:-:S07]  /*1740*/  @P0 FADD.FTZ R135, R52, R135 ;  /* 0x0000008734870221 */ /* 0x000fce0000010000 */
.L_x_22:
[----:B------:R-:W-:-:S04]  /*1750*/  F2FP.BF16.F32.PACK_AB R48, RZ, R135 ;  /* 0x00000087ff30723e */ /* 0x000fc800000010ff */
[----:B------:R-:W-:-:S07]  /*1760*/  PRMT R45, R45, 0x5410, R48 ;  /* 0x000054102d2d7816 */ /* 0x000fce0000000030 */
.L_x_23:
        /* <DEDUP_REMOVED lines=9> */
.L_x_25:
[----:B-----5:R-:W-:-:S04]  /*1800*/  IMAD.U32 R49, R42, 0x10000, RZ ;  /* 0x000100002a317824 */ /* 0x020fc800078e00ff */
[----:B------:R-:W-:Y:S01]  /*1810*/  FADD.FTZ R134, R49, R134 ;  /* 0x0000008631867221 */ /* 0x000fe20000010000 */
[----:B------:R-:W-:Y:S06]  /*1820*/  BRA `(.L_x_26) ;  /* 0x0000000000107947 */ /* 0x000fec0003800000 */
.L_x_24:
[----:B-----5:R-:W-:Y:S01]  /*1830*/  SHF.L.U32 R49, R38, 0x10, RZ ;  /* 0x0000001026317819 */ /* 0x020fe200000006ff */
[----:B------:R-:W-:-:S04]  /*1840*/  @P0 IMAD.U32 R53, R42, 0x10000, RZ ;  /* 0x000100002a350824 */ /* 0x000fc800078e00ff */
[----:B------:R-:W-:-:S04]  /*1850*/  FADD.FTZ R134, R49, R134 ;  /* 0x0000008631867221 */ /* 0x000fc80000010000 */
[----:B------:R-:W-:-:S07]  /*1860*/  @P0 FADD.FTZ R134, R53, R134 ;  /* 0x0000008635860221 */ /* 0x000fce0000010000 */
.L_x_26:
[----:B------:R-:W-:-:S04]  /*1870*/  F2FP.BF16.F32.PACK_AB R48, RZ, R134 ;  /* 0x00000086ff30723e */ /* 0x000fc800000010ff */
[----:B------:R-:W-:-:S07]  /*1880*/  PRMT R46, R48, 0x7610, R46 ;  /* 0x00007610302e7816 */ /* 0x000fce000000002e */
.L_x_27:
[----:B------:R-:W-:Y:S01]  /*1890*/  SHF.L.U32 R139, R50, 0x10, RZ ;  /* 0x00000010328b7819 */ /* 0x000fe200000006ff */
[----:B------:R-:W-:Y:S06]  /*18a0*/  @P1 BRA `(.L_x_28) ;  /* 0x0000000000281947 */ /* 0x000fec0003800000 */
[----:B------:R-:W-:-:S04]  /*18b0*/  ISETP.NE.U32.AND P2, PT, RZ, UR14, PT ;  /* 0x0000000eff007c0c */ /* 0x000fc8000bf45070 */
[----:B------:R-:W-:-:S13]  /*18c0*/  ISETP.NE.AND.EX P2, PT, RZ, UR15, PT, P2 ;  /* 0x0000000fff007c0c */ /* 0x000fda000bf45320 */
[----:B------:R-:W-:Y:S05]  /*18d0*/  @P2 BRA `(.L_x_29) ;  /* 0x00000000000c2947 */ /* 0x000fea0003800000 */
[----:B------:R-:W-:-:S13]  /*18e0*/  PLOP3.LUT P2, PT, PT, PT, UP0, 0x80, 0x0 ;  /* 0x000000000000781c */ /* 0x000fda0003f4f008 */
[----:B------:R-:W-:Y:S05]  /*18f0*/  @P2 BRA `(.L_x_30) ;  /* 0x00000000002c2947 */ /* 0x000fea0003800000 */
[----:B------:R-:W-:Y:S05]  /*1900*/  BRA `(.L_x_31) ;  /* 0x0000000000307947 */ /* 0x000fea0003800000 */
.L_x_29:
[----:B-----5:R-:W-:-:S05]  /*1910*/  PRMT R48, R42, 0x7632, R48 ;  /* 0x000076322a307816 */ /* 0x020fca0000000030 */
[----:B------:R-:W-:-:S04]  /*1920*/  IMAD.U32 R48, R48, 0x10000, RZ ;  /* 0x0001000030307824 */ /* 0x000fc800078e00ff */
[----:B------:R-:W-:Y:S01]  /*1930*/  FADD.FTZ R139, R48, R139 ;  /* 0x0000008b308b7221 */ /* 0x000fe20000010000 */
[----:B------:R-:W-:Y:S06]  /*1940*/  BRA `(.L_x_30) ;  /* 0x0000000000187947 */ /* 0x000fec0003800000 */
.L_x_28:
[----:B-----5:R-:W-:Y:S02]  /*1950*/  PRMT R48, R38, 0x7632, R48 ;  /* 0x0000763226307816 */ /* 0x020fe40000000030 */
[----:B------:R-:W-:Y:S02]  /*1960*/  @P0 PRMT R49, R42, 0x7632, R49 ;  /* 0x000076322a310816 */ /* 0x000fe40000000031 */
[----:B------:R-:W-:-:S03]  /*1970*/  SHF.L.U32 R48, R48, 0x10, RZ ;  /* 0x0000001030307819 */ /* 0x000fc600000006ff */
[----:B------:R-:W-:Y:S02]  /*1980*/  @P0 IMAD.U32 R50, R49, 0x10000, RZ ;  /* 0x0001000031320824 */ /* 0x000fe400078e00ff */
[----:B------:R-:W-:-:S04]  /*1990*/  FADD.FTZ R139, R48, R139 ;  /* 0x0000008b308b7221 */ /* 0x000fc80000010000 */
[----:B------:R-:W-:-:S07]  /*19a0*/  @P0 FADD.FTZ R139, R50, R139 ;  /* 0x0000008b328b0221 */ /* 0x000fce0000010000 */
.L_x_30:
[----:B------:R-:W-:-:S04]  /*19b0*/  F2FP.BF16.F32.PACK_AB R48, RZ, R139 ;  /* 0x0000008bff30723e */ /* 0x000fc800000010ff */
[----:B------:R-:W-:-:S07]  /*19c0*/  PRMT R46, R46, 0x5410, R48 ;  /* 0x000054102e2e7816 */ /* 0x000fce0000000030 */
.L_x_31:
        /* <DEDUP_REMOVED lines=9> */
.L_x_33:
[----:B-----5:R-:W-:-:S04]  /*1a60*/  IMAD.U32 R49, R43, 0x10000, RZ ;  /* 0x000100002b317824 */ /* 0x020fc800078e00ff */
[----:B------:R-:W-:Y:S01]  /*1a70*/  FADD.FTZ R140, R49, R140 ;  /* 0x0000008c318c7221 */ /* 0x000fe20000010000 */
[----:B------:R-:W-:Y:S06]  /*1a80*/  BRA `(.L_x_34) ;  /* 0x0000000000107947 */ /* 0x000fec0003800000 */
.L_x_32:
[----:B-----5:R-:W-:Y:S01]  /*1a90*/  SHF.L.U32 R49, R39, 0x10, RZ ;  /* 0x0000001027317819 */ /* 0x020fe200000006ff */
[----:B------:R-:W-:-:S04]  /*1aa0*/  @P0 IMAD.U32 R53, R43, 0x10000, RZ ;  /* 0x000100002b350824 */ /* 0x000fc800078e00ff */
[----:B------:R-:W-:-:S04]  /*1ab0*/  FADD.FTZ R140, R49, R140 ;  /* 0x0000008c318c7221 */ /* 0x000fc80000010000 */
[----:B------:R-:W-:-:S07]  /*1ac0*/  @P0 FADD.FTZ R140, R53, R140 ;  /* 0x0000008c358c0221 */ /* 0x000fce0000010000 */
.L_x_34:
[----:B------:R-:W-:-:S04]  /*1ad0*/  F2FP.BF16.F32.PACK_AB R48, RZ, R140 ;  /* 0x0000008cff30723e */ /* 0x000fc800000010ff */
[----:B------:R-:W-:-:S07]  /*1ae0*/  PRMT R47, R48, 0x7610, R47 ;  /* 0x00007610302f7816 */ /* 0x000fce000000002f */
.L_x_35:
        /* <DEDUP_REMOVED lines=8> */
.L_x_37:
[----:B-----5:R-:W-:-:S05]  /*1b70*/  PRMT R48, R43, 0x7632, R48 ;  /* 0x000076322b307816 */ /* 0x020fca0000000030 */
[----:B------:R-:W-:-:S04]  /*1b80*/  IMAD.U32 R48, R48, 0x10000, RZ ;  /* 0x0001000030307824 */ /* 0x000fc800078e00ff */
[----:B------:R-:W-:Y:S01]  /*1b90*/  FADD.FTZ R145, R48, R145 ;  /* 0x0000009130917221 */ /* 0x000fe20000010000 */
[----:B------:R-:W-:Y:S06]  /*1ba0*/  BRA `(.L_x_38) ;  /* 0x0000000000187947 */ /* 0x000fec0003800000 */
.L_x_36:
[----:B-----5:R-:W-:Y:S02]  /*1bb0*/  PRMT R48, R39, 0x7632, R48 ;  /* 0x0000763227307816 */ /* 0x020fe40000000030 */
[----:B------:R-:W-:Y:S02]  /*1bc0*/  @P0 PRMT R49, R43, 0x7632, R49 ;  /* 0x000076322b310816 */ /* 0x000fe40000000031 */
[----:B------:R-:W-:-:S03]  /*1bd0*/  SHF.L.U32 R48, R48, 0x10, RZ ;  /* 0x0000001030307819 */ /* 0x000fc600000006ff */
[----:B------:R-:W-:Y:S02]  /*1be0*/  @P0 IMAD.U32 R50, R49, 0x10000, RZ ;  /* 0x0001000031320824 */ /* 0x000fe400078e00ff */
[----:B------:R-:W-:-:S04]  /*1bf0*/  FADD.FTZ R145, R48, R145 ;  /* 0x0000009130917221 */ /* 0x000fc80000010000 */
[----:B------:R-:W-:-:S07]  /*1c00*/  @P0 FADD.FTZ R145, R50, R145 ;  /* 0x0000009132910221 */ /* 0x000fce0000010000 */
.L_x_38:
[----:B------:R-:W-:-:S04]  /*1c10*/  F2FP.BF16.F32.PACK_AB R48, RZ, R145 ;  /* 0x00000091ff30723e */ /* 0x000fc800000010ff */
[----:B------:R-:W-:-:S07]  /*1c20*/  PRMT R47, R47, 0x5410, R48 ;  /* 0x000054102f2f7816 */ /* 0x000fce0000000030 */
.L_x_39:
[----:B------:R-:W-:Y:S01]  /*1c30*/  PLOP3.LUT P0, PT, PT, PT, UP0, 0x80, 0x0 ;  /* 0x000000000000781c */ /* 0x000fe20003f0f008 */
[----:B------:R-:W-:Y:S01]  /*1c40*/  @UP0 ULDC.64 UR6, c[0x0][0x238] ;  /* 0x00008e0000060ab9 */ /* 0x000fe20000000a00 */
[----:B------:R-:W-:Y:S02]  /*1c50*/  PLOP3.LUT P1, PT, PT, PT, UP0, 0x80, 0x0 ;  /* 0x000000000000781c */ /* 0x000fe40003f2f008 */
[----:B------:R-:W-:Y:S02]  /*1c60*/  PLOP3.LUT P6, PT, PT, PT, UP0, 0x80, 0x0 ;  /* 0x000000000000781c */ /* 0x000fe40003fcf008 */
[----:B------:R-:W-:Y:S02]  /*1c70*/  PLOP3.LUT P2, PT, PT, PT, UP0, 0x80, 0x0 ;  /* 0x000000000000781c */ /* 0x000fe40003f4f008 */
[----:B------:R-:W-:-:S05]  /*1c80*/  IADD3 R149, R72, 0x80, RZ ;  /* 0x0000008048957810 */ /* 0x000fca0007ffe0ff */
[----:B------:R-:W-:-:S04]  /*1c90*/  @P0 LEA R48, P0, R72, UR6, 0x4 ;  /* 0x0000000648300c11 */ /* 0x000fc8000f8020ff */
[----:B------:R-:W-:-:S05]  /*1ca0*/  @P1 LEA.HI.X R49, R72, UR7, RZ, 0x4, P0 ;  /* 0x0000000748311c11 */ /* 0x000fca00080f24ff */
[----:B------:R0:W-:Y:S04]  /*1cb0*/  @P6 STG.E.128 desc[UR4][R48.64], R44 ;  /* 0x0000002c30006986 */ /* 0x0001e8000c101d04 */
.L_x_7:
[----:B------:R-:W-:Y:S05]  /*1cc0*/  BSYNC B0 ;  /* 0x0000000000007941 */ /* 0x000fea0003800000 */
.L_x_6:
[----:B------:R-:W-:Y:S04]  /*1cd0*/  BSSY B0, `(.L_x_40) ;  /* 0x00000b2000007945 */ /* 0x000fe80003800000 */
[----:B------:R-:W-:Y:S05]  /*1ce0*/  @!P4 BRA `(.L_x_41) ;  /* 0x0000000800c0c947 */ /* 0x000fea0003800000 */
[----:B0-----:R-:W0:Y:S01]  /*1cf0*/  LDC.64 R48, c[0x0][0x220] ;  /* 0x00008800ff307b82 */ /* 0x001e220000000a00 */
        /* <DEDUP_REMOVED lines=10> */
[----:B-----5:R0:W5:Y:S04]  /*1da0*/  @P0 LDG.E.128 R40, desc[UR4][R52.64] ;  /* 0x0000000434280981 */ /* 0x020168000c1e1d00 */
        /* <DEDUP_REMOVED lines=12> */
.L_x_43:
[----:B-----5:R-:W-:-:S05]  /*1e70*/  SHF.L.U32 R48, R40, 0x10, RZ ;  /* 0x0000001028307819 */ /* 0x020fca00000006ff */
[----:B------:R-:W-:Y:S01]  /*1e80*/  FADD.FTZ R125, R48, R125 ;  /* 0x0000007d307d7221 */ /* 0x000fe20000010000 */
[----:B------:R-:W-:Y:S06]  /*1e90*/  BRA `(.L_x_44) ;  /* 0x0000000000107947 */ /* 0x000fec0003800000 */
.L_x_42:
[----:B-----5:R-:W-:Y:S01]  /*1ea0*/  IMAD.U32 R48, R36, 0x10000, RZ ;  /* 0x0001000024307824 */ /* 0x020fe200078e00ff */
[----:B------:R-:W-:-:S03]  /*1eb0*/  @P0 SHF.L.U32 R52, R40, 0x10, RZ ;  /* 0x0000001028340819 */ /* 0x000fc600000006ff */
[----:B------:R-:W-:-:S04]  /*1ec0*/  FADD.FTZ R125, R48, R125 ;  /* 0x0000007d307d7221 */ /* 0x000fc80000010000 */
[----:B------:R-:W-:-:S07]  /*1ed0*/  @P0 FADD.FTZ R125, R52, R125 ;  /* 0x0000007d347d0221 */ /* 0x000fce0000010000 */
.L_x_44:
[----:B------:R-:W-:-:S04]  /*1ee0*/  F2FP.BF16.F32.PACK_AB R48, RZ, R125 ;  /* 0x0000007dff30723e */ /* 0x000fc800000010ff */
[----:B------:R-:W-:-:S07]  /*1ef0*/  PRMT R44, R48, 0x7610, R44 ;  /* 0x00007610302c7816 */ /* 0x000fce000000002c */
.L_x_45:
        /* <DEDUP_REMOVED lines=8> */
.L_x_47:
[----:B-----5:R-:W-:-:S04]  /*1f80*/  PRMT R48, R40, 0x7632, R48 ;  /* 0x0000763228307816 */ /* 0x020fc80000000030 */
[----:B------:R-:W-:-:S05]  /*1f90*/  SHF.L.U32 R48, R48, 0x10, RZ ;  /* 0x0000001030307819 */ /* 0x000fca00000006ff */
[----:B------:R-:W-:Y:S01]  /*1fa0*/  FADD.FTZ R129, R48, R129 ;  /* 0x0000008130817221 */ /* 0x000fe20000010000 */
[----:B------:R-:W-:Y:S06]  /*1fb0*/  BRA `(.L_x_48) ;  /* 0x0000000000187947 */ /* 0x000fec0003800000 */
.L_x_46:
[----:B-----5:R-:W-:Y:S02]  /*1fc0*/  PRMT R48, R36, 0x7632, R48 ;  /* 0x0000763224307816 */ /* 0x020fe40000000030 */
[----:B------:R-:W-:-:S03]  /*1fd0*/  @P0 PRMT R52, R40, 0x7632, R52 ;  /* 0x0000763228340816 */ /* 0x000fc60000000034 */
[----:B------:R-:W-:Y:S01]  /*1fe0*/  IMAD.U32 R48, R48, 0x10000, RZ ;  /* 0x0001000030307824 */ /* 0x000fe200078e00ff */
[----:B------:R-:W-:-:S03]  /*1ff0*/  @P0 SHF.L.U32 R52, R52, 0x10, RZ ;  /* 0x0000001034340819 */ /* 0x000fc600000006ff */
[----:B------:R-:W-:-:S04]  /*2000*/  FADD.FTZ R129, R48, R129 ;  /* 0x0000008130817221 */ /* 0x000fc80000010000 */
[----:B------:R-:W-:-:S07]  /*2010*/  @P0 FADD.FTZ R129, R52, R129 ;  /* 0x0000008134810221 */ /* 0x000fce0000010000 */
.L_x_48:
[----:B------:R-:W-:-:S04]  /*2020*/  F2FP.BF16.F32.PACK_AB R48, RZ, R129 ;  /* 0x00000081ff30723e */ /* 0x000fc800000010ff */
[----:B------:R-:W-:-:S07]  /*2030*/  PRMT R44, R44, 0x5410, R48 ;  /* 0x000054102c2c7816 */ /* 0x000fce0000000030 */
.L_x_49:
[C---:B------:R-:W-:Y:S01]  /*2040*/  IMAD.U32 R130, R49.reuse, 0x10000, RZ ;  /* 0x0001000031827824 */ /* 0x040fe200078e00ff */
        /* <DEDUP_REMOVED lines=8> */
.L_x_51:
[----:B-----5:R-:W-:-:S05]  /*20d0*/  SHF.L.U32 R53, R41, 0x10, RZ ;  /* 0x0000001029357819 */ /* 0x020fca00000006ff */
[----:B------:R-:W-:Y:S01]  /*20e0*/  FADD.FTZ R130, R53, R130 ;  /* 0x0000008235827221 */ /* 0x000fe20000010000 */
[----:B------:R-:W-:Y:S06]  /*20f0*/  BRA `(.L_x_52) ;  /* 0x0000000000107947 */ /* 0x000fec0003800000 */
.L_x_50:
[----:B-----5:R-:W-:Y:S01]  /*2100*/  IMAD.U32 R53, R37, 0x10000, RZ ;  /* 0x0001000025357824 */ /* 0x020fe200078e00ff */
[----:B------:R-:W-:-:S03]  /*2110*/  @P0 SHF.L.U32 R55, R41, 0x10, RZ ;  /* 0x0000001029370819 */ /* 0x000fc600000006ff */
[----:B------:R-:W-:-:S04]  /*2120*/  FADD.FTZ R130, R53, R130 ;  /* 0x0000008235827221 */ /* 0x000fc80000010000 */
[----:B------:R-:W-:-:S07]  /*2130*/  @P0 FADD.FTZ R130, R55, R130 ;  /* 0x0000008237820221 */ /* 0x000fce0000010000 */
.L_x_52:
[----:B------:R-:W-:-:S04]  /*2140*/  F2FP.BF16.F32.PACK_AB R48, RZ, R130 ;  /* 0x00000082ff30723e */ /* 0x000fc800000010ff */
[----:B------:R-:W-:-:S07]  /*2150*/  PRMT R45, R48, 0x7610, R45 ;  /* 0x00007610302d7816 */ /* 0x000fce000000002d */
.L_x_53:
        /* <DEDUP_REMOVED lines=8> */
.L_x_55:
[----:B-----5:R-:W-:-:S04]  /*21e0*/  PRMT R48, R41, 0x7632, R48 ;  /* 0x0000763229307816 */ /* 0x020fc80000000030 */
[----:B------:R-:W-:-:S05]  /*21f0*/  SHF.L.U32 R48, R48, 0x10, RZ ;  /* 0x0000001030307819 */ /* 0x000fca00000006ff */
[----:B------:R-:W-:Y:S01]  /*2200*/  FADD.FTZ R133, R48, R133 ;  /* 0x0000008530857221 */ /* 0x000fe20000010000 */
[----:B------:R-:W-:Y:S06]  /*2210*/  BRA `(.L_x_56) ;  /* 0x0000000000187947 */ /* 0x000fec0003800000 */
.L_x_54:
[----:B-----5:R-:W-:Y:S02]  /*2220*/  PRMT R48, R37, 0x7632, R48 ;  /* 0x0000763225307816 */ /* 0x020fe40000000030 */
[----:B------:R-:W-:-:S03]  /*2230*/  @P0 PRMT R49, R41, 0x7632, R49 ;  /* 0x0000763229310816 */ /* 0x000fc60000000031 */
[----:B------:R-:W-:Y:S01]  /*2240*/  IMAD.U32 R48, R48, 0x10000, RZ ;  /* 0x0001000030307824 */ /* 0x000fe200078e00ff */
[----:B------:R-:W-:-:S03]  /*2250*/  @P0 SHF.L.U32 R52, R49, 0x10, RZ ;  /* 0x0000001031340819 */ /* 0x000fc600000006ff */
[----:B------:R-:W-:-:S04]  /*2260*/  FADD.FTZ R133, R48, R133 ;  /* 0x0000008530857221 */ /* 0x000fc80000010000 */
[----:B------:R-:W-:-:S07]  /*2270*/  @P0 FADD.FTZ R133, R52, R133 ;  /* 0x0000008534850221 */ /* 0x000fce0000010000 */
.L_x_56:
[----:B------:R-:W-:-:S04]  /*2280*/  F2FP.BF16.F32.PACK_AB R48, RZ, R133 ;  /* 0x00000085ff30723e */ /* 0x000fc800000010ff */
[----:B------:R-:W-:-:S07]  /*2290*/  PRMT R45, R45, 0x5410, R48 ;  /* 0x000054102d2d7816 */ /* 0x000fce0000000030 */
.L_x_57:
        /* <DEDUP_REMOVED lines=9> */
.L_x_59:
[----:B-----5:R-:W-:-:S05]  /*2330*/  SHF.L.U32 R49, R42, 0x10, RZ ;  /* 0x000000102a317819 */ /* 0x020fca00000006ff */
[----:B------:R-:W-:Y:S01]  /*2340*/  FADD.FTZ R136, R49, R136 ;  /* 0x0000008831887221 */ /* 0x000fe20000010000 */
[----:B------:R-:W-:Y:S06]  /*2350*/  BRA `(.L_x_60) ;  /* 0x0000000000107947 */ /* 0x000fec0003800000 */
.L_x_58:
[----:B-----5:R-:W-:Y:S01]  /*2360*/  IMAD.U32 R49, R38, 0x10000, RZ ;  /* 0x0001000026317824 */ /* 0x020fe200078e00ff */
[----:B------:R-:W-:-:S03]  /*2370*/  @P0 SHF.L.U32 R53, R42, 0x10, RZ ;  /* 0x000000102a350819 */ /* 0x000fc600000006ff */
[----:B------:R-:W-:-:S04]  /*2380*/  FADD.FTZ R136, R49, R136 ;  /* 0x0000008831887221 */ /* 0x000fc80000010000 */
[----:B------:R-:W-:-:S07]  /*2390*/  @P0 FADD.FTZ R136, R53, R136 ;  /* 0x0000008835880221 */ /* 0x000fce0000010000 */
.L_x_60:
[----:B------:R-:W-:-:S04]  /*23a0*/  F2FP.BF16.F32.PACK_AB R48, RZ, R136 ;  /* 0x00000088ff30723e */ /* 0x000fc800000010ff */
[----:B------:R-:W-:-:S07]  /*23b0*/  PRMT R46, R48, 0x7610, R46 ;  /* 0x00007610302e7816 */ /* 0x000fce000000002e */
.L_x_61:
        /* <DEDUP_REMOVED lines=8> */
.L_x_63:
[----:B-----5:R-:W-:-:S04]  /*2440*/  PRMT R48, R42, 0x7632, R48 ;  /* 0x000076322a307816 */ /* 0x020fc80000000030 */
[----:B------:R-:W-:-:S05]  /*2450*/  SHF.L.U32 R48, R48, 0x10, RZ ;  /* 0x0000001030307819 */ /* 0x000fca00000006ff */
[----:B------:R-:W-:Y:S01]  /*2460*/  FADD.FTZ R141, R48, R141 ;  /* 0x0000008d308d7221 */ /* 0x000fe20000010000 */
[----:B------:R-:W-:Y:S06]  /*2470*/  BRA `(.L_x_64) ;  /* 0x0000000000187947 */ /* 0x000fec0003800000 */
.L_x_62:
[----:B-----5:R-:W-:Y:S02]  /*2480*/  PRMT R48, R38, 0x7632, R48 ;  /* 0x0000763226307816 */ /* 0x020fe40000000030 */
[----:B------:R-:W-:-:S03]  /*2490*/  @P0 PRMT R49, R42, 0x7632, R49 ;  /* 0x000076322a310816 */ /* 0x000fc60000000031 */
[----:B------:R-:W-:Y:S01]  /*24a0*/  IMAD.U32 R48, R48, 0x10000, RZ ;  /* 0x0001000030307824 */ /* 0x000fe200078e00ff */
[----:B------:R-:W-:-:S03]  /*24b0*/  @P0 SHF.L.U32 R50, R49, 0x10, RZ ;  /* 0x0000001031320819 */ /* 0x000fc600000006ff */
[----:B------:R-:W-:-:S04]  /*24c0*/  FADD.FTZ R141, R48, R141 ;  /* 0x0000008d308d7221 */ /* 0x000fc80000010000 */
[----:B------:R-:W-:-:S07]  /*24d0*/  @P0 FADD.FTZ R141, R50, R141 ;  /* 0x0000008d328d0221 */ /* 0x000fce0000010000 */
.L_x_64:
[----:B------:R-:W-:-:S04]  /*24e0*/  F2FP.BF16.F32.PACK_AB R48, RZ, R141 ;  /* 0x0000008dff30723e */ /* 0x000fc800000010ff */
[----:B------:R-:W-:-:S07]  /*24f0*/  PRMT R46, R46, 0x5410, R48 ;  /* 0x000054102e2e7816 */ /* 0x000fce0000000030 */
.L_x_65:
        /* <DEDUP_REMOVED lines=9> */
.L_x_67:
[----:B-----5:R-:W-:-:S05]  /*2590*/  SHF.L.U32 R49, R43, 0x10, RZ ;  /* 0x000000102b317819 */ /* 0x020fca00000006ff */
[----:B------:R-:W-:Y:S01]  /*25a0*/  FADD.FTZ R142, R49, R142 ;  /* 0x0000008e318e7221 */ /* 0x000fe20000010000 */
[----:B------:R-:W-:Y:S06]  /*25b0*/  BRA `(.L_x_68) ;  /* 0x0000000000107947 */ /* 0x000fec0003800000 */
.L_x_66:
[----:B-----5:R-:W-:Y:S01]  /*25c0*/  IMAD.U32 R49, R39, 0x10000, RZ ;  /* 0x0001000027317824 */ /* 0x020fe200078e00ff */
[----:B------:R-:W-:-:S03]  /*25d0*/  @P0 SHF.L.U32 R53, R43, 0x10, RZ ;  /* 0x000000102b350819 */ /* 0x000fc600000006ff */
[----:B------:R-:W-:-:S04]  /*25e0*/  FADD.FTZ R142, R49, R142 ;  /* 0x0000008e318e7221 */ /* 0x000fc80000010000 */
[----:B------:R-:W-:-:S07]  /*25f0*/  @P0 FADD.FTZ R142, R53, R142 ;  /* 0x0000008e358e0221 */ /* 0x000fce0000010000 */
.L_x_68:
[----:B------:R-:W-:-:S04]  /*2600*/  F2FP.BF16.F32.PACK_AB R48, RZ, R142 ;  /* 0x0000008eff30723e */ /* 0x000fc800000010ff */
[----:B------:R-:W-:-:S07]  /*2610*/  PRMT R47, R48, 0x7610, R47 ;  /* 0x00007610302f7816 */ /* 0x000fce000000002f */
.L_x_69:
        /* <DEDUP_REMOVED lines=8> */
.L_x_71:
[----:B-----5:R-:W-:-:S04]  /*26a0*/  PRMT R48, R43, 0x7632, R48 ;  /* 0x000076322b307816 */ /* 0x020fc80000000030 */
[----:B------:R-:W-:-:S05]  /*26b0*/  SHF.L.U32 R49, R48, 0x10, RZ ;  /* 0x0000001030317819 */ /* 0x000fca00000006ff */
[----:B------:R-:W-:Y:S01]  /*26c0*/  FADD.FTZ R146, R49, R146 ;  /* 0x0000009231927221 */ /* 0x000fe20000010000 */
[----:B------:R-:W-:Y:S06]  /*26d0*/  BRA `(.L_x_72) ;  /* 0x0000000000187947 */ /* 0x000fec0003800000 */
.L_x_70:
[----:B-----5:R-:W-:Y:S02]  /*26e0*/  PRMT R48, R39, 0x7632, R48 ;  /* 0x0000763227307816 */ /* 0x020fe40000000030 */
[----:B------:R-:W-:-:S03]  /*26f0*/  @P0 PRMT R50, R43, 0x7632, R50 ;  /* 0x000076322b320816 */ /* 0x000fc60000000032 */
[----:B------:R-:W-:Y:S01]  /*2700*/  IMAD.U32 R49, R48, 0x10000, RZ ;  /* 0x0001000030317824 */ /* 0x000fe200078e00ff */
[----:B------:R-:W-:-:S03]  /*2710*/  @P0 SHF.L.U32 R51, R50, 0x10, RZ ;  /* 0x0000001032330819 */ /* 0x000fc600000006ff */
[----:B------:R-:W-:-:S04]  /*2720*/  FADD.FTZ R146, R49, R146 ;  /* 0x0000009231927221 */ /* 0x000fc80000010000 */
[----:B------:R-:W-:-:S07]  /*2730*/  @P0 FADD.FTZ R146, R51, R146 ;  /* 0x0000009233920221 */ /* 0x000fce0000010000 */
.L_x_72:
[----:B------:R-:W-:-:S04]  /*2740*/  F2FP.BF16.F32.PACK_AB R48, RZ, R146 ;  /* 0x00000092ff30723e */ /* 0x000fc800000010ff */
[----:B------:R-:W-:-:S07]  /*2750*/  PRMT R47, R47, 0x5410, R48 ;  /* 0x000054102f2f7816 */ /* 0x000fce0000000030 */
.L_x_73:
[----:B------:R-:W-:Y:S01]  /*2760*/  PLOP3.LUT P0, PT, PT, PT, UP0, 0x80, 0x0 ;  /* 0x000000000000781c */ /* 0x000fe20003f0f008 */
[----:B------:R-:W-:Y:S01]  /*2770*/  @UP0 ULDC.64 UR6, c[0x0][0x238] ;  /* 0x00008e0000060ab9 */ /* 0x000fe20000000a00 */
[----:B------:R-:W-:Y:S02]  /*2780*/  PLOP3.LUT P1, PT, PT, PT, UP0, 0x80, 0x0 ;  /* 0x000000000000781c */ /* 0x000fe40003f2f008 */
[----:B------:R-:W-:Y:S02]  /*2790*/  PLOP3.LUT P6, PT, PT, PT, UP0, 0x80, 0x0 ;  /* 0x000000000000781c */ /* 0x000fe40003fcf008 */
[----:B------:R-:W-:-:S07]  /*27a0*/  PLOP3.LUT P2, PT, PT, PT, UP0, 0x80, 0x0 ;  /* 0x000000000000781c */ /* 0x000fce0003f4f008 */
[----:B------:R-:W-:-:S04]  /*27b0*/  @P0 LEA R48, P0, R149, UR6, 0x4 ;  /* 0x0000000695300c11 */ /* 0x000fc8000f8020ff */
[C---:B------:R-:W-:Y:S01]  /*27c0*/  @P1 LEA.HI.X R49, R149.reuse, UR7, RZ, 0x4, P0 ;  /* 0x0000000795311c11 */ /* 0x040fe200080f24ff */
[----:B------:R-:W-:-:S04]  /*27d0*/  VIADD R149, R149, 0x80 ;  /* 0x0000008095957836 */ /* 0x000fc80000000000 */
[----:B------:R1:W-:Y:S04]  /*27e0*/  @P6 STG.E.128 desc[UR4][R48.64], R44 ;  /* 0x0000002c30006986 */ /* 0x0003e8000c101d04 */
.L_x_41:
[----:B------:R-:W-:Y:S05]  /*27f0*/  BSYNC B0 ;  /* 0x0000000000007941 */ /* 0x000fea0003800000 */
.L_x_40:
[----:B------:R-:W-:Y:S04]  /*2800*/  BSSY B0, `(.L_x_74) ;  /* 0x00000b1000007945 */ /* 0x000fe80003800000 */
[----:B------:R-:W-:Y:S05]  /*2810*/  @!P3 BRA `(.L_x_75) ;  /* 0x0000000800bcb947 */ /* 0x000fea0003800000 */
[----:B01----:R-:W0:Y:S01]  /*2820*/  LDC.64 R48, c[0x0][0x220] ;  /* 0x00008800ff307b82 */ /* 0x003e220000000a00 */
        /* <DEDUP_REMOVED lines=13> */
[----:B------:R-:W-:Y:S02]  /*2900*/  ISETP.NE.AND.EX P1, PT, RZ, UR13, PT, P1 ;  /* 0x0000000dff007c0c */ /* 0x000fe4000bf25310 */
[C---:B--2---:R-:W-:Y:S02]  /*2910*/  SHF.L.U32 R126, R48.reuse, 0x10, RZ ;  /* 0x00000010307e7819 */ /* 0x044fe400000006ff */
[----:B------:R-:W-:-:S09]  /*2920*/  PRMT R131, R48, 0x7632, R131 ;  /* 0x0000763230837816 */ /* 0x000fd20000000083 */
[----:B0-----:R-:W-:Y:S05]  /*2930*/  @P1 BRA `(.L_x_76) ;  /* 0x0000000000241947 */ /* 0x001fea0003800000 */
[----:B------:R-:W-:-:S04]  /*2940*/  ISETP.NE.U32.AND P2, PT, RZ, UR14, PT ;  /* 0x0000000eff007c0c */ /* 0x000fc8000bf45070 */
[----:B------:R-:W-:-:S13]  /*2950*/  ISETP.NE.AND.EX P2, PT, RZ, UR15, PT, P2 ;  /* 0x0000000fff007c0c */ /* 0x000fda000bf45320 */
[----:B------:R-:W-:Y:S05]  /*2960*/  @P2 BRA `(.L_x_77) ;  /* 0x00000000000c2947 */ /* 0x000fea0003800000 */
[----:B------:R-:W-:-:S13]  /*2970*/  PLOP3.LUT P2, PT, PT, PT, UP0, 0x80, 0x0 ;  /* 0x000000000000781c */ /* 0x000fda0003f4f008 */
[----:B------:R-:W-:Y:S05]  /*2980*/  @P2 BRA `(.L_x_78) ;  /* 0x0000000000202947 */ /* 0x000fea0003800000 */
[----:B------:R-:W-:Y:S05]  /*2990*/  BRA `(.L_x_79) ;  /* 0x0000000000247947 */ /* 0x000fea0003800000 */
.L_x_77:
[----:B-----5:R-:W-:-:S04]  /*29a0*/  IMAD.U32 R53, R40, 0x10000, RZ ;  /* 0x0001000028357824 */ /* 0x020fc800078e00ff */
[----:B------:R-:W-:Y:S01]  /*29b0*/  FADD.FTZ R126, R53, R126 ;  /* 0x0000007e357e7221 */ /* 0x000fe20000010000 */
[----:B------:R-:W-:Y:S06]  /*29c0*/  BRA `(.L_x_78) ;  /* 0x0000000000107947 */ /* 0x000fec0003800000 */
.L_x_76:
[----:B-----5:R-:W-:Y:S01]  /*29d0*/  SHF.L.U32 R53, R36, 0x10, RZ ;  /* 0x0000001024357819 */ /* 0x020fe200000006ff */
[----:B------:R-:W-:-:S04]  /*29e0*/  @P0 IMAD.U32 R55, R40, 0x10000, RZ ;  /* 0x0001000028370824 */ /* 0x000fc800078e00ff */
[----:B------:R-:W-:-:S04]  /*29f0*/  FADD.FTZ R126, R53, R126 ;  /* 0x0000007e357e7221 */ /* 0x000fc80000010000 */
[----:B------:R-:W-:-:S07]  /*2a00*/  @P0 FADD.FTZ R126, R55, R126 ;  /* 0x0000007e377e0221 */ /* 0x000fce0000010000 */
.L_x_78:
[----:B------:R-:W-:-:S04]  /*2a10*/  F2FP.BF16.F32.PACK_AB R48, RZ, R126 ;  /* 0x0000007eff30723e */ /* 0x000fc800000010ff */
[----:B------:R-:W-:-:S07]  /*2a20*/  PRMT R44, R48, 0x7610, R44 ;  /* 0x00007610302c7816 */ /* 0x000fce000000002c */
.L_x_79:
        /* <DEDUP_REMOVED lines=8> */
.L_x_81:
[----:B-----5:R-:W-:-:S05]  /*2ab0*/  PRMT R48, R40, 0x7632, R48 ;  /* 0x0000763228307816 */ /* 0x020fca0000000030 */
[----:B------:R-:W-:-:S04]  /*2ac0*/  IMAD.U32 R48, R48, 0x10000, RZ ;  /* 0x0001000030307824 */ /* 0x000fc800078e00ff */
[----:B------:R-:W-:Y:S01]  /*2ad0*/  FADD.FTZ R131, R48, R131 ;  /* 0x0000008330837221 */ /* 0x000fe20000010000 */
[----:B------:R-:W-:Y:S06]  /*2ae0*/  BRA `(.L_x_82) ;  /* 0x0000000000187947 */ /* 0x000fec0003800000 */
.L_x_80:
[----:B-----5:R-:W-:Y:S02]  /*2af0*/  PRMT R48, R36, 0x7632, R48 ;  /* 0x0000763224307816 */ /* 0x020fe40000000030 */
[----:B------:R-:W-:Y:S02]  /*2b00*/  @P0 PRMT R52, R40, 0x7632, R52 ;  /* 0x0000763228340816 */ /* 0x000fe40000000034 */
[----:B------:R-:W-:-:S03]  /*2b10*/  SHF.L.U32 R48, R48, 0x10, RZ ;  /* 0x0000001030307819 */ /* 0x000fc600000006ff */
[----:B------:R-:W-:Y:S02]  /*2b20*/  @P0 IMAD.U32 R52, R52, 0x10000, RZ ;  /* 0x0001000034340824 */ /* 0x000fe400078e00ff */
[----:B------:R-:W-:-:S04]  /*2b30*/  FADD.FTZ R131, R48, R131 ;  /* 0x0000008330837221 */ /* 0x000fc80000010000 */
[----:B------:R-:W-:-:S07]  /*2b40*/  @P0 FADD.FTZ R131, R52, R131 ;  /* 0x0000008334830221 */ /* 0x000fce0000010000 */
.L_x_82:
[----:B------:R-:W-:-:S04]  /*2b50*/  F2FP.BF16.F32.PACK_AB R48, RZ, R131 ;  /* 0x00000083ff30723e */ /* 0x000fc800000010ff */
[----:B------:R-:W-:-:S07]  /*2b60*/  PRMT R44, R44, 0x5410, R48 ;  /* 0x000054102c2c7816 */ /* 0x000fce0000000030 */
.L_x_83:
        /* <DEDUP_REMOVED lines=9> */
.L_x_85:
[----:B-----5:R-:W-:-:S04]  /*2c00*/  IMAD.U32 R53, R41, 0x10000, RZ ;  /* 0x0001000029357824 */ /* 0x020fc800078e00ff */
[----:B------:R-:W-:Y:S01]  /*2c10*/  FADD.FTZ R132, R53, R132 ;  /* 0x0000008435847221 */ /* 0x000fe20000010000 */
[----:B------:R-:W-:Y:S06]  /*2c20*/  BRA `(.L_x_86) ;  /* 0x0000000000107947 */ /* 0x000fec0003800000 */
.L_x_84:
[----:B-----5:R-:W-:Y:S01]  /*2c30*/  SHF.L.U32 R53, R37, 0x10, RZ ;  /* 0x0000001025357819 */ /* 0x020fe200000006ff */
[----:B------:R-:W-:-:S04]  /*2c40*/  @P0 IMAD.U32 R55, R41, 0x10000, RZ ;  /* 0x0001000029370824 */ /* 0x000fc800078e00ff */
[----:B------:R-:W-:-:S04]  /*2c50*/  FADD.FTZ R132, R53, R132 ;  /* 0x0000008435847221 */ /* 0x000fc80000010000 */
[----:B------:R-:W-:-:S07]  /*2c60*/  @P0 FADD.FTZ R132, R55, R132 ;  /* 0x0000008437840221 */ /* 0x000fce0000010000 */
.L_x_86:
[----:B------:R-:W-:-:S04]  /*2c70*/  F2FP.BF16.F32.PACK_AB R48, RZ, R132 ;  /* 0x00000084ff30723e */ /* 0x000fc800000010ff */
[----:B------:R-:W-:-:S07]  /*2c80*/  PRMT R45, R48, 0x7610, R45 ;  /* 0x00007610302d7816 */ /* 0x000fce000000002d */
.L_x_87:
        /* <DEDUP_REMOVED lines=8> */
.L_x_89:
[----:B-----5:R-:W-:-:S05]  /*2d10*/  PRMT R48, R41, 0x7632, R48 ;  /* 0x0000763229307816 */ /* 0x020fca0000000030 */
[----:B------:R-:W-:-:S04]  /*2d20*/  IMAD.U32 R48, R48, 0x10000, RZ ;  /* 0x0001000030307824 */ /* 0x000fc800078e00ff */
[----:B------:R-:W-:Y:S01]  /*2d30*/  FADD.FTZ R137, R48, R137 ;  /* 0x0000008930897221 */ /* 0x000fe20000010000 */
[----:B------:R-:W-:Y:S06]  /*2d40*/  BRA `(.L_x_90) ;  /* 0x0000000000187947 */ /* 0x000fec0003800000 */
.L_x_88:
[----:B-----5:R-:W-:Y:S02]  /*2d50*/  PRMT R48, R37, 0x7632, R48 ;  /* 0x0000763225307816 */ /* 0x020fe40000000030 */
[----:B------:R-:W-:Y:S02]  /*2d60*/  @P0 PRMT R49, R41, 0x7632, R49 ;  /* 0x0000763229310816 */ /* 0x000fe40000000031 */
[----:B------:R-:W-:-:S03]  /*2d70*/  SHF.L.U32 R48, R48, 0x10, RZ ;  /* 0x0000001030307819 */ /* 0x000fc600000006ff */
[----:B------:R-:W-:Y:S02]  /*2d80*/  @P0 IMAD.U32 R52, R49, 0x10000, RZ ;  /* 0x0001000031340824 */ /* 0x000fe400078e00ff */
[----:B------:R-:W-:-:S04]  /*2d90*/  FADD.FTZ R137, R48, R137 ;  /* 0x0000008930897221 */ /* 0x000fc80000010000 */
[----:B------:R-:W-:-:S07]  /*2da0*/  @P0 FADD.FTZ R137, R52, R137 ;  /* 0x0000008934890221 */ /* 0x000fce0000010000 */
.L_x_90:
[----:B------:R-:W-:-:S04]  /*2db0*/  F2FP.BF16.F32.PACK_AB R48, RZ, R137 ;  /* 0x00000089ff30723e */ /* 0x000fc800000010ff */
[----:B------:R-:W-:-:S07]  /*2dc0*/  PRMT R45, R45, 0x5410, R48 ;  /* 0x000054102d2d7816 */ /* 0x000fce0000000030 */
.L_x_91:
        /* <DEDUP_REMOVED lines=9> */
.L_x_93:
[----:B-----5:R-:W-:-:S04]  /*2e60*/  IMAD.U32 R49, R42, 0x10000, RZ ;  /* 0x000100002a317824 */ /* 0x020fc800078e00ff */
[----:B------:R-:W-:Y:S01]  /*2e70*/  FADD.FTZ R138, R49, R138 ;  /* 0x0000008a318a7221 */ /* 0x000fe20000010000 */
[----:B------:R-:W-:Y:S06]  /*2e80*/  BRA `(.L_x_94) ;  /* 0x0000000000107947 */ /* 0x000fec0003800000 */
.L_x_92:
[----:B-----5:R-:W-:Y:S01]  /*2e90*/  SHF.L.U32 R49, R38, 0x10, RZ ;  /* 0x0000001026317819 */ /* 0x020fe200000006ff */
[----:B------:R-:W-:-:S04]  /*2ea0*/  @P0 IMAD.U32 R53, R42, 0x10000, RZ ;  /* 0x000100002a350824 */ /* 0x000fc800078e00ff */
[----:B------:R-:W-:-:S04]  /*2eb0*/  FADD.FTZ R138, R49, R138 ;  /* 0x0000008a318a7221 */ /* 0x000fc80000010000 */
[----:B------:R-:W-:-:S07]  /*2ec0*/  @P0 FADD.FTZ R138, R53, R138 ;  /* 0x0000008a358a0221 */ /* 0x000fce0000010000 */
.L_x_94:
[----:B------:R-:W-:-:S04]  /*2ed0*/  F2FP.BF16.F32.PACK_AB R48, RZ, R138 ;  /* 0x0000008aff30723e */ /* 0x000fc800000010ff */
[----:B------:R-:W-:-:S07]  /*2ee0*/  PRMT R46, R48, 0x7610, R46 ;  /* 0x00007610302e7816 */ /* 0x000fce000000002e */
.L_x_95:
        /* <DEDUP_REMOVED lines=8> */
.L_x_97:
[----:B-----5:R-:W-:-:S05]  /*2f70*/  PRMT R48, R42, 0x7632, R48 ;  /* 0x000076322a307816 */ /* 0x020fca0000000030 */
[----:B------:R-:W-:-:S04]  /*2f80*/  IMAD.U32 R48, R48, 0x10000, RZ ;  /* 0x0001000030307824 */ /* 0x000fc800078e00ff */
[----:B------:R-:W-:Y:S01]  /*2f90*/  FADD.FTZ R143, R48, R143 ;  /* 0x0000008f308f7221 */ /* 0x000fe20000010000 */
[----:B------:R-:W-:Y:S06]  /*2fa0*/  BRA `(.L_x_98) ;  /* 0x0000000000187947 */ /* 0x000fec0003800000 */
.L_x_96:
[----:B-----5:R-:W-:Y:S02]  /*2fb0*/  PRMT R48, R38, 0x7632, R48 ;  /* 0x0000763226307816 */ /* 0x020fe40000000030 */
[----:B------:R-:W-:Y:S02]  /*2fc0*/  @P0 PRMT R49, R42, 0x7632, R49 ;  /* 0x000076322a310816 */ /* 0x000fe40000000031 */
[----:B------:R-:W-:-:S03]  /*2fd0*/  SHF.L.U32 R48, R48, 0x10, RZ ;  /* 0x0000001030307819 */ /* 0x000fc600000006ff */
[----:B------:R-:W-:Y:S02]  /*2fe0*/  @P0 IMAD.U32 R50, R49, 0x10000, RZ ;  /* 0x0001000031320824 */ /* 0x000fe400078e00ff */
[----:B------:R-:W-:-:S04]  /*2ff0*/  FADD.FTZ R143, R48, R143 ;  /* 0x0000008f308f7221 */ /* 0x000fc80000010000 */
[----:B------:R-:W-:-:S07]  /*3000*/  @P0 FADD.FTZ R143, R50, R143 ;  /* 0x0000008f328f0221 */ /* 0x000fce0000010000 */
.L_x_98:
[----:B------:R-:W-:-:S04]  /*3010*/  F2FP.BF16.F32.PACK_AB R48, RZ, R143 ;  /* 0x0000008fff30723e */ /* 0x000fc800000010ff */
[----:B------:R-:W-:-:S07]  /*3020*/  PRMT R46, R46, 0x5410, R48 ;  /* 0x000054102e2e7816 */ /* 0x000fce0000000030 */
.L_x_99:
        /* <DEDUP_REMOVED lines=9> */
.L_x_101:
[----:B-----5:R-:W-:-:S04]  /*30c0*/  IMAD.U32 R49, R43, 0x10000, RZ ;  /* 0x000100002b317824 */ /* 0x020fc800078e00ff */
[----:B------:R-:W-:Y:S01]  /*30d0*/  FADD.FTZ R144, R49, R144 ;  /* 0x0000009031907221 */ /* 0x000fe20000010000 */
[----:B------:R-:W-:Y:S06]  /*30e0*/  BRA `(.L_x_102) ;  /* 0x0000000000107947 */ /* 0x000fec0003800000 */
.L_x_100:
[----:B-----5:R-:W-:Y:S01]  /*30f0*/  SHF.L.U32 R49, R39, 0x10, RZ ;  /* 0x0000001027317819 */ /* 0x020fe200000006ff */
[----:B------:R-:W-:-:S04]  /*3100*/  @P0 IMAD.U32 R53, R43, 0x10000, RZ ;  /* 0x000100002b350824 */ /* 0x000fc800078e00ff */
[----:B------:R-:W-:-:S04]  /*3110*/  FADD.FTZ R144, R49, R144 ;  /* 0x0000009031907221 */ /* 0x000fc80000010000 */
[----:B------:R-:W-:-:S07]  /*3120*/  @P0 FADD.FTZ R144, R53, R144 ;  /* 0x0000009035900221 */ /* 0x000fce0000010000 */
.L_x_102:
[----:B------:R-:W-:-:S04]  /*3130*/  F2FP.BF16.F32.PACK_AB R48, RZ, R144 ;  /* 0x00000090ff30723e */ /* 0x000fc800000010ff */
[----:B------:R-:W-:-:S07]  /*3140*/  PRMT R47, R48, 0x7610, R47 ;  /* 0x00007610302f7816 */ /* 0x000fce000000002f */
.L_x_103:
        /* <DEDUP_REMOVED lines=8> */
.L_x_105:
[----:B-----5:R-:W-:-:S05]  /*31d0*/  PRMT R48, R43, 0x7632, R48 ;  /* 0x000076322b307816 */ /* 0x020fca0000000030 */
[----:B------:R-:W-:-:S04]  /*31e0*/  IMAD.U32 R48, R48, 0x10000, RZ ;  /* 0x0001000030307824 */ /* 0x000fc800078e00ff */
[----:B------:R-:W-:Y:S01]  /*31f0*/  FADD.FTZ R147, R48, R147 ;  /* 0x0000009330937221 */ /* 0x000fe20000010000 */
[----:B------:R-:W-:Y:S06]  /*3200*/  BRA `(.L_x_106) ;  /* 0x0000000000187947 */ /* 0x000fec0003800000 */
.L_x_104:
[----:B-----5:R-:W-:Y:S02]  /*3210*/  PRMT R48, R39, 0x7632, R48 ;  /* 0x0000763227307816 */ /* 0x020fe40000000030 */
[----:B------:R-:W-:Y:S02]  /*3220*/  @P0 PRMT R49, R43, 0x7632, R49 ;  /* 0x000076322b310816 */ /* 0x000fe40000000031 */
[----:B------:R-:W-:-:S03]  /*3230*/  SHF.L.U32 R48, R48, 0x10, RZ ;  /* 0x0000001030307819 */ /* 0x000fc600000006ff */
[----:B------:R-:W-:Y:S02]  /*3240*/  @P0 IMAD.U32 R50, R49, 0x10000, RZ ;  /* 0x0001000031320824 */ /* 0x000fe400078e00ff */
[----:B------:R-:W-:-:S04]  /*3250*/  FADD.FTZ R147, R48, R147 ;  /* 0x0000009330937221 */ /* 0x000fc80000010000 */
[----:B------:R-:W-:-:S07]  /*3260*/  @P0 FADD.FTZ R147, R50, R147 ;  /* 0x0000009332930221 */ /* 0x000fce0000010000 */
.L_x_106:
[----:B------:R-:W-:-:S04]  /*3270*/  F2FP.BF16.F32.PACK_AB R48, RZ, R147 ;  /* 0x00000093ff30723e */ /* 0x000fc800000010ff */
[----:B------:R-:W-:-:S07]  /*3280*/  PRMT R47, R47, 0x5410, R48 ;  /* 0x000054102f2f7816 */ /* 0x000fce0000000030 */
.L_x_107:
[----:B------:R-:W-:Y:S01]  /*3290*/  PLOP3.LUT P0, PT, PT, PT, UP0, 0x80, 0x0 ;  /* 0x000000000000781c */ /* 0x000fe20003f0f008 */
[----:B------:R-:W-:Y:S01]  /*32a0*/  @UP0 ULDC.64 UR6, c[0x0][0x238] ;  /* 0x00008e0000060ab9 */ /* 0x000fe20000000a00 */
[----:B------:R-:W-:Y:S02]  /*32b0*/  PLOP3.LUT P1, PT, PT, PT, UP0, 0x80, 0x0 ;  /* 0x000000000000781c */ /* 0x000fe40003f2f008 */
[----:B------:R-:W-:Y:S02]  /*32c0*/  PLOP3.LUT P6, PT, PT, PT, UP0, 0x80, 0x0 ;  /* 0x000000000000781c */ /* 0x000fe40003fcf008 */
[----:B------:R-:W-:-:S07]  /*32d0*/  PLOP3.LUT P2, PT, PT, PT, UP0, 0x80, 0x0 ;  /* 0x000000000000781c */ /* 0x000fce0003f4f008 */
[----:B------:R-:W-:-:S04]  /*32e0*/  @P0 LEA R48, P0, R149, UR6, 0x4 ;  /* 0x0000000695300c11 */ /* 0x000fc8000f8020ff */
[----:B------:R-:W-:-:S05]  /*32f0*/  @P1 LEA.HI.X R49, R149, UR7, RZ, 0x4, P0 ;  /* 0x0000000795311c11 */ /* 0x000fca00080f24ff */
[----:B------:R2:W-:Y:S04]  /*3300*/  @P6 STG.E.128 desc[UR4][R48.64], R44 ;  /* 0x0000002c30006986 */ /* 0x0005e8000c101d04 */
.L_x_75:
[----:B------:R-:W-:Y:S05]  /*3310*/  BSYNC B0 ;  /* 0x0000000000007941 */ /* 0x000fea0003800000 */
.L_x_74:
[----:B012---:R-:W-:Y:S01]  /*3320*/  FADD.FTZ R49, RZ, R71 ;  /* 0x00000047ff317221 */ /* 0x007fe20000010000 */
[----:B------:R-:W-:Y:S01]  /*3330*/  ISETP.GT.U32.AND P2, PT, R34, 0xff, PT ;  /* 0x000000ff2200780c */ /* 0x000fe20003f44070 */
[----:B------:R-:W-:Y:S01]  /*3340*/  UMOV UR6, 0xffffffff ;  /* 0xffffffff00067882 */ /* 0x000fe20000000000 */
[----:B------:R-:W-:Y:S01]  /*3350*/  LOP3.LUT P1, RZ, R148, 0xff, RZ, 0xc0, !PT ;  /* 0x000000ff94ff7812 */ /* 0x000fe2000782c0ff */
[----:B------:R-:W-:Y:S01]  /*3360*/  FADD.FTZ R48, R128, R49 ;  /* 0x0000003180307221 */ /* 0x000fe20000010000 */
[----:B------:R-:W-:Y:S02]  /*3370*/  ISETP.GT.U32.AND P0, PT, R34, 0x17f, PT ;  /* 0x0000017f2200780c */ /* 0x000fe40003f04070 */
[----:B------:R-:W-:Y:S01]  /*3380*/  LOP3.LUT P6, RZ, R35, 0x1f, RZ, 0xc0, !PT ;  /* 0x0000001f23ff7812 */ /* 0x000fe200078cc0ff */
[----:B------:R-:W-:-:S03]  /*3390*/  FADD.FTZ R48, R127, R48 ;  /* 0x000000307f307221 */ /* 0x000fc60000010000 */
[----:B------:R-:W-:Y:S01]  /*33a0*/  P2R R52, PR, RZ, 0x40 ;  /* 0x00000040ff347803 */ /* 0x000fe20000000000 */
[----:B------:R-:W-:-:S04]  /*33b0*/  FADD.FTZ R49, R135, R48 ;  /* 0x0000003087317221 */ /* 0x000fc80000010000 */
[----:B------:R-:W-:-:S04]  /*33c0*/  FADD.FTZ R48, R134, R49 ;  /* 0x0000003186307221 */ /* 0x000fc80000010000 */
[----:B------:R-:W-:-:S04]  /*33d0*/  FADD.FTZ R49, R139, R48 ;  /* 0x000000308b317221 */ /* 0x000fc80000010000 */
[----:B------:R-:W-:-:S04]  /*33e0*/  FADD.FTZ R48, R140, R49 ;  /* 0x000000318c307221 */ /* 0x000fc80000010000 */
[----:B------:R-:W-:-:S05]  /*33f0*/  FADD.FTZ R48, R145, R48 ;  /* 0x0000003091307221 */ /* 0x000fca0000010000 */
[----:B------:R-:W-:-:S05]  /*3400*/  FSEL R49, R48, RZ, P5 ;  /* 0x000000ff30317208 */ /* 0x000fca0002800000 */
[----:B------:R-:W-:-:S04]  /*3410*/  FADD.FTZ R48, R125, R49 ;  /* 0x000000317d307221 */ /* 0x000fc80000010000 */
[----:B------:R-:W-:-:S04]  /*3420*/  FADD.FTZ R51, R129, R48 ;  /* 0x0000003081337221 */ /* 0x000fc80000010000 */
[----:B------:R-:W-:-:S04]  /*3430*/  FADD.FTZ R48, R130, R51 ;  /* 0x0000003382307221 */ /* 0x000fc80000010000 */
[----:B------:R-:W-:-:S04]  /*3440*/  FADD.FTZ R51, R133, R48 ;  /* 0x0000003085337221 */ /* 0x000fc80000010000 */
[----:B------:R-:W-:-:S04]  /*3450*/  FADD.FTZ R48, R136, R51 ;  /* 0x0000003388307221 */ /* 0x000fc80000010000 */
[----:B------:R-:W-:-:S04]  /*3460*/  FADD.FTZ R51, R141, R48 ;  /* 0x000000308d337221 */ /* 0x000fc80000010000 */
[----:B------:R-:W-:-:S04]  /*3470*/  FADD.FTZ R51, R142, R51 ;  /* 0x000000338e337221 */ /* 0x000fc80000010000 */
[----:B------:R-:W-:-:S04]  /*3480*/  @P2 FADD.FTZ R49, R146, R51 ;  /* 0x0000003392312221 */ /* 0x000fc80000010000 */
[----:B------:R-:W-:-:S04]  /*3490*/  FADD.FTZ R48, R126, R49 ;  /* 0x000000317e307221 */ /* 0x000fc80000010000 */
[----:B------:R-:W-:-:S04]  /*34a0*/  FADD.FTZ R51, R131, R48 ;  /* 0x0000003083337221 */ /* 0x000fc80000010000 */
[----:B------:R-:W-:-:S04]  /*34b0*/  FADD.FTZ R48, R132, R51 ;  /* 0x0000003384307221 */ /* 0x000fc80000010000 */
[----:B------:R-:W-:-:S04]  /*34c0*/  FADD.FTZ R51, R137, R48 ;  /* 0x0000003089337221 */ /* 0x000fc80000010000 */
[----:B------:R-:W-:Y:S01]  /*34d0*/  FADD.FTZ R48, R138, R51 ;  /* 0x000000338a307221 */ /* 0x000fe20000010000 */
[----:B------:R-:W-:-:S03]  /*34e0*/  SHF.R.U32.HI R51, RZ, 0x5, R35 ;  /* 0x00000005ff337819 */ /* 0x000fc60000011623 */
[----:B------:R-:W-:Y:S01]  /*34f0*/  FADD.FTZ R53, R143, R48 ;  /* 0x000000308f357221 */ /* 0x000fe20000010000 */
[----:B------:R-:W-:-:S03]  /*3500*/  LOP3.LUT R50, R51, 0x7fffffc, RZ, 0xc0, !PT ;  /* 0x07fffffc33327812 */ /* 0x000fc600078ec0ff */
[----:B------:R-:W-:Y:S01]  /*3510*/  FADD.FTZ R48, R144, R53 ;  /* 0x0000003590307221 */ /* 0x000fe20000010000 */
[----:B------:R-:W-:-:S03]  /*3520*/  @!P1 IADD3 R50, R50, 0x4, RZ ;  /* 0x0000000432329810 */ /* 0x000fc60007ffe0ff */
[----:B------:R-:W-:Y:S01]  /*3530*/  @P0 FADD.FTZ R49, R147, R48 ;  /* 0x0000003093310221 */ /* 0x000fe20000010000 */
[----:B------:R-:W-:Y:S06]  /*3540*/  BRA.DIV UR6, `(.L_x_108) ;  /* 0x0000001206a07947 */ /* 0x000fec000b800000 */
[----:B------:R-:W0:Y:S02]  /*3550*/  SHFL.BFLY PT, R48, R49, 0x1, 0x1f ;  /* 0x0c201f0031307f89 */ /* 0x000e2400000e0000 */
[----:B0-----:R-:W-:-:S05]  /*3560*/  FADD.FTZ R52, R49, R48 ;  /* 0x0000003031347221 */ /* 0x001fca0000010000 */
[----:B------:R-:W0:Y:S02]  /*3570*/  SHFL.BFLY PT, R53, R52, 0x2, 0x1f ;  /* 0x0c401f0034357f89 */ /* 0x000e2400000e0000 */
[----:B0-----:R-:W-:-:S05]  /*3580*/  FADD.FTZ R53, R52, R53 ;  /* 0x0000003534357221 */ /* 0x001fca0000010000 */
[----:B------:R-:W0:Y:S02]  /*3590*/  SHFL.BFLY PT, R48, R53, 0x4, 0x1f ;  /* 0x0c801f0035307f89 */ /* 0x000e2400000e0000 */
[----:B0-----:R-:W-:-:S05]  /*35a0*/  FADD.FTZ R54, R53, R48 ;  /* 0x0000003035367221 */ /* 0x001fca0000010000 */
[----:B------:R-:W0:Y:S02]  /*35b0*/  SHFL.BFLY PT, R55, R54, 0x8, 0x1f ;  /* 0x0d001f0036377f89 */ /* 0x000e2400000e0000 */
[----:B0-----:R-:W-:-:S05]  /*35c0*/  FADD.FTZ R55, R54, R55 ;  /* 0x0000003736377221 */ /* 0x001fca0000010000 */
[----:B------:R-:W0:Y:S02]  /*35d0*/  SHFL.BFLY PT, R48, R55, 0x10, 0x1f ;  /* 0x0e001f0037307f89 */ /* 0x000e2400000e0000 */
[----:B0-----:R-:W-:-:S04]  /*35e0*/  FADD.FTZ R149, R55, R48 ;  /* 0x0000003037957221 */ /* 0x001fc80000010000 */
[----:B------:R-:W-:-:S04]  /*35f0*/  FMUL.FTZ R48, R82, R149 ;  /* 0x0000009552307220 */ /* 0x000fc80000410000 */
[--C-:B------:R-:W-:Y:S01]  /*3600*/  FADD.FTZ R49, R71, -R48.reuse ;  /* 0x8000003047317221 */ /* 0x100fe20000010000 */
[--C-:B------:R-:W-:Y:S01]  /*3610*/  FADD.FTZ R148, R128, -R48.reuse ;  /* 0x8000003080947221 */ /* 0x100fe20000010000 */
[--C-:B------:R-:W-:Y:S01]  /*3620*/  FADD.FTZ R52, R127, -R48.reuse ;  /* 0x800000307f347221 */ /* 0x100fe20000010000 */
[--C-:B------:R-:W-:Y:S01]  /*3630*/  FADD.FTZ R54, R139, -R48.reuse ;  /* 0x800000308b367221 */ /* 0x100fe20000010000 */
[----:B------:R-:W-:Y:S01]  /*3640*/  FFMA.FTZ R49, R49, R49, RZ ;  /* 0x0000003131317223 */ /* 0x000fe200000100ff */
[--C-:B------:R-:W-:Y:S01]  /*3650*/  FADD.FTZ R53, R129, -R48.reuse ;  /* 0x8000003081357221 */ /* 0x100fe20000010000 */
[--C-:B------:R-:W-:Y:S02]  /*3660*/  FADD.FTZ R55, R130, -R48.reuse ;  /* 0x8000003082377221 */ /* 0x100fe40000010000 */
[----:B------:R-:W-:Y:S01]  /*3670*/  FFMA.FTZ R49, R148, R148, R49 ;  /* 0x0000009494317223 */ /* 0x000fe20000010031 */
[----:B------:R-:W-:-:S03]  /*3680*/  FADD.FTZ R148, R135, -R48 ;  /* 0x8000003087947221 */ /* 0x000fc60000010000 */
[----:B------:R-:W-:Y:S01]  /*3690*/  FFMA.FTZ R49, R52, R52, R49 ;  /* 0x0000003434317223 */ /* 0x000fe20000010031 */
[----:B------:R-:W-:-:S03]  /*36a0*/  FADD.FTZ R52, R134, -R48 ;  /* 0x8000003086347221 */ /* 0x000fc60000010000 */
[----:B------:R-:W-:-:S04]  /*36b0*/  FFMA.FTZ R49, R148, R148, R49 ;  /* 0x0000009494317223 */ /* 0x000fc80000010031 */
[----:B------:R-:W-:Y:S01]  /*36c0*/  FFMA.FTZ R49, R52, R52, R49 ;  /* 0x0000003434317223 */ /* 0x000fe20000010031 */
[----:B------:R-:W-:-:S03]  /*36d0*/  FADD.FTZ R52, R140, -R48 ;  /* 0x800000308c347221 */ /* 0x000fc60000010000 */
[----:B------:R-:W-:Y:S01]  /*36e0*/  FFMA.FTZ R49, R54, R54, R49 ;  /* 0x0000003636317223 */ /* 0x000fe20000010031 */
[----:B------:R-:W-:-:S03]  /*36f0*/  FADD.FTZ R54, R145, -R48 ;  /* 0x8000003091367221 */ /* 0x000fc60000010000 */
[----:B------:R-:W-:Y:S01]  /*3700*/  FFMA.FTZ R49, R52, R52, R49 ;  /* 0x0000003434317223 */ /* 0x000fe20000010031 */
[----:B------:R-:W-:-:S03]  /*3710*/  FADD.FTZ R52, R125, -R48 ;  /* 0x800000307d347221 */ /* 0x000fc60000010000 */
[----:B------:R-:W-:Y:S01]  /*3720*/  FFMA.FTZ R49, R54, R54, R49 ;  /* 0x0000003636317223 */ /* 0x000fe20000010031 */
[----:B------:R-:W-:-:S04]  /*3730*/  FADD.FTZ R54, R126, -R48 ;  /* 0x800000307e367221 */ /* 0x000fc80000010000 */
[----:B------:R-:W-:-:S05]  /*3740*/  FSEL R49, R49, RZ, P5 ;  /* 0x000000ff31317208 */ /* 0x000fca0002800000 */
        /* <DEDUP_REMOVED lines=13> */
[----:B------:R-:W-:Y:S01]  /*3820*/  @P2 FFMA.FTZ R49, R53, R53, R52 ;  /* 0x0000003535312223 */ /* 0x000fe20000010034 */
        /* <DEDUP_REMOVED lines=12> */
[----:B------:R-:W-:-:S04]  /*38f0*/  FFMA.FTZ R54, R55, R55, R54 ;  /* 0x0000003737367223 */ /* 0x000fc80000010036 */
[----:B------:R-:W-:-:S05]  /*3900*/  @P0 FFMA.FTZ R49, R53, R53, R54 ;  /* 0x0000003535310223 */ /* 0x000fca0000010036 */
        /* <DEDUP_REMOVED lines=8> */
[----:B------:R0:W1:Y:S02]  /*3990*/  SHFL.BFLY PT, R148, R55, 0x10, 0x1f ;  /* 0x0e001f0037947f89 */ /* 0x00006400000e0000 */
.L_x_126:
[----:B------:R-:W-:Y:S01]  /*39a0*/  LOP3.LUT P0, RZ, R35, 0x1f, RZ, 0xc0, !PT ;  /* 0x0000001f23ff7812 */ /* 0x000fe2000780c0ff */
[----:B------:R-:W-:Y:S05]  /*39b0*/  WARPSYNC.ALL ;  /* 0x0000000000007948 */ /* 0x000fea0003800000 */
[----:B------:R-:W-:-:S07]  /*39c0*/  LOP3.LUT R51, R51, 0x3, RZ, 0xc0, !PT ;  /* 0x0000000333337812 */ /* 0x000fce00078ec0ff */
[----:B------:R-:W2:Y:S01]  /*39d0*/  @!P0 S2R R52, SR_CgaCtaId ;  /* 0x0000000000348919 */ /* 0x000ea20000008800 */
[----:B------:R-:W-:-:S04]  /*39e0*/  @!P0 MOV R49, 0x400 ;  /* 0x0000040000318802 */ /* 0x000fc80000000f00 */
[----:B--2---:R-:W-:Y:S01]  /*39f0*/  @!P0 LEA R53, R52, R49, 0x18 ;  /* 0x0000003134358211 */ /* 0x004fe200078ec0ff */
[----:B------:R-:W-:Y:S02]  /*3a00*/  @!P0 IMAD.IADD R52, R50, 0x1, R51 ;  /* 0x0000000132348824 */ /* 0x000fe400078e0233 */
[----:B-1----:R-:W-:-:S03]  /*3a10*/  FADD.FTZ R49, R55, R148 ;  /* 0x0000009437317221 */ /* 0x002fc60000010000 */
[----:B------:R-:W-:Y:S02]  /*3a20*/  @!P0 LEA R52, R52, R53, 0x3 ;  /* 0x0000003534348211 */ /* 0x000fe400078e18ff */
[----:B------:R-:W-:-:S03]  /*3a30*/  LOP3.LUT R53, R35, 0x1f, RZ, 0xc0, !PT ;  /* 0x0000001f23357812 */ /* 0x000fc600078ec0ff */
[----:B------:R1:W-:Y:S01]  /*3a40*/  @!P0 STS.64 [R52], R48 ;  /* 0x0000003034008388 */ /* 0x0003e20000000a00 */
[----:B------:R-:W-:-:S13]  /*3a50*/  ISETP.GT.U32.AND P0, PT, R53, 0x3, PT ;  /* 0x000000033500780c */ /* 0x000fda0003f04070 */
[----:B-1----:R-:W1:Y:S01]  /*3a60*/  @!P0 S2R R49, SR_CgaCtaId ;  /* 0x0000000000318919 */ /* 0x002e620000008800 */
[----:B------:R-:W-:Y:S01]  /*3a70*/  @!P0 MOV R48, 0x400 ;  /* 0x0000040000308802 */ /* 0x000fe20000000f00 */
[----:B------:R-:W-:Y:S01]  /*3a80*/  @!P0 IMAD.IADD R50, R50, 0x1, R53 ;  /* 0x0000000132328824 */ /* 0x000fe200078e0235 */
[----:B------:R-:W-:Y:S01]  /*3a90*/  BAR.SYNC.DEFER_BLOCKING 0x0 ;  /* 0x0000000000007b1d */ /* 0x000fe20000010000 */
[----:B------:R-:W-:Y:S01]  /*3aa0*/  IMAD.MOV.U32 R52, RZ, RZ, RZ ;  /* 0x000000ffff347224 */ /* 0x000fe200078e00ff */
[----:B------:R-:W-:Y:S02]  /*3ab0*/  @!P0 MOV R52, R73 ;  /* 0x0000004900348202 */ /* 0x000fe40000000f00 */
[----:B------:R-:W-:Y:S02]  /*3ac0*/  PLOP3.LUT P2, PT, PT, PT, UP1, 0x40, 0x0 ;  /* 0x000000000000781c */ /* 0x000fe40003f4e818 */
[----:B------:R-:W-:Y:S01]  /*3ad0*/  BSSY B0, `(.L_x_109) ;  /* 0x0000067000007945 */ /* 0x000fe20003800000 */
[----:B0-----:R-:W0:Y:S01]  /*3ae0*/  SHFL.DOWN PT, R55, R52, 0x2, 0x1f ;  /* 0x08401f0034377f89 */ /* 0x001e2200000e0000 */
[----:B-1----:R-:W-:-:S02]  /*3af0*/  @!P0 LEA R53, R49, R48, 0x18 ;  /* 0x0000003031358211 */ /* 0x002fc400078ec0ff */
[----:B------:R-:W-:Y:S02]  /*3b00*/  CS2R R48, SRZ ;  /* 0x0000000000307805 */ /* 0x000fe4000001ff00 */
[----:B------:R-:W-:Y:S01]  /*3b10*/  @!P0 LEA R53, R50, R53, 0x3 ;  /* 0x0000003532358211 */ /* 0x000fe200078e18ff */
[----:B0-----:R-:W-:Y:S01]  /*3b20*/  IMAD.IADD R148, R55, 0x1, R52 ;  /* 0x0000000137947824 */ /* 0x001fe200078e0234 */
[----:B------:R-:W-:-:S03]  /*3b30*/  I2FP.F32.S32 R152, R55 ;  /* 0x0000003700987245 */ /* 0x000fc60000201400 */
[----:B------:R0:W-:Y:S01]  /*3b40*/  @!P0 LDS.64 R48, [R53] ;  /* 0x0000000035308984 */ /* 0x0001e20000000a00 */
[----:B------:R-:W-:Y:S02]  /*3b50*/  I2FP.F32.S32 R50, R148 ;  /* 0x0000009400327245 */ /* 0x000fe40000201400 */
[----:B------:R-:W-:Y:S01]  /*3b60*/  LOP3.LUT P0, RZ, R51, 0x1f, R35, 0xf8, !PT ;  /* 0x0000001f33ff7812 */ /* 0x000fe2000780f823 */
[----:B------:R-:W1:Y:S01]  /*3b70*/  SHFL.DOWN PT, R151, R148, 0x1, 0x1f ;  /* 0x08201f0094977f89 */ /* 0x000e6200000e0000 */
[----:B------:R-:W2:Y:S01]  /*3b80*/  MUFU.RCP R150, R50 ;  /* 0x0000003200967308 */ /* 0x000ea20000001000 */
[----:B0-----:R-:W-:Y:S02]  /*3b90*/  I2FP.F32.S32 R53, R52 ;  /* 0x0000003400357245 */ /* 0x001fe40000201400 */
[-C--:B-1----:R-:W-:Y:S02]  /*3ba0*/  IADD3 R148, R148, R151.reuse, RZ ;  /* 0x0000009794947210 */ /* 0x082fe40007ffe0ff */
[----:B------:R-:W-:-:S02]  /*3bb0*/  I2FP.F32.S32 R151, R151 ;  /* 0x0000009700977245 */ /* 0x000fc40000201400 */
[----:B------:R-:W-:-:S06]  /*3bc0*/  I2FP.F32.S32 R148, R148 ;  /* 0x0000009400947245 */ /* 0x000fcc0000201400 */
[----:B------:R-:W0:Y:S01]  /*3bd0*/  MUFU.RCP R148, R148 ;  /* 0x0000009400947308 */ /* 0x000e220000001000 */
[----:B------:R-:W1:Y:S04]  /*3be0*/  SHFL.DOWN PT, R149, R48, 0x2, 0x1f ;  /* 0x08401f0030957f89 */ /* 0x000e6800000e0000 */
[----:B------:R-:W3:Y:S01]  /*3bf0*/  SHFL.DOWN PT, R54, R49, 0x2, 0x1f ;  /* 0x08401f0031367f89 */ /* 0x000ee200000e0000 */
[C---:B-1----:R-:W-:Y:S01]  /*3c00*/  FMUL.FTZ R154, R149.reuse, R152 ;  /* 0x00000098959a7220 */ /* 0x042fe20000410000 */
[----:B------:R-:W-:-:S03]  /*3c10*/  FADD.FTZ R149, -R149, R48 ;  /* 0x0000003095957221 */ /* 0x000fc60000010100 */
[----:B------:R-:W-:Y:S01]  /*3c20*/  FFMA.FTZ R55, R53, R48, R154 ;  /* 0x0000003035377223 */ /* 0x000fe2000001009a */
[----:B------:R-:W-:Y:S01]  /*3c30*/  FMUL.FTZ R149, R149, R149 ;  /* 0x0000009595957220 */ /* 0x000fe20000410000 */
[----:B---3--:R-:W-:Y:S02]  /*3c40*/  FADD.FTZ R49, R54, R49 ;  /* 0x0000003136317221 */ /* 0x008fe40000010000 */
[----:B--2---:R-:W-:Y:S01]  /*3c50*/  FMUL.FTZ R55, R150, R55 ;  /* 0x0000003796377220 */ /* 0x004fe20000410000 */
[----:B------:R-:W-:Y:S01]  /*3c60*/  FMUL.FTZ R149, R149, R53 ;  /* 0x0000003595957220 */ /* 0x000fe20000410000 */
[----:B------:R-:W1:Y:S03]  /*3c70*/  LDC R54, c[0x0][0x2d8] ;  /* 0x0000b600ff367b82 */ /* 0x000e660000000800 */
[----:B------:R-:W2:Y:S01]  /*3c80*/  SHFL.DOWN PT, R48, R55, 0x1, 0x1f ;  /* 0x08201f0037307f89 */ /* 0x000ea200000e0000 */
[----:B------:R-:W-:-:S04]  /*3c90*/  FMUL.FTZ R149, R149, R152 ;  /* 0x0000009895957220 */ /* 0x000fc80000410000 */
[----:B------:R-:W-:-:S05]  /*3ca0*/  FFMA.FTZ R49, R150, R149, R49 ;  /* 0x0000009596317223 */ /* 0x000fca0000010031 */
[----:B------:R-:W3:Y:S01]  /*3cb0*/  SHFL.DOWN PT, R52, R49, 0x1, 0x1f ;  /* 0x08201f0031347f89 */ /* 0x000ee200000e0000 */
[----:B--2---:R-:W-:Y:S01]  /*3cc0*/  FADD.FTZ R53, R55, -R48 ;  /* 0x8000003037357221 */ /* 0x004fe20000010000 */
[----:B------:R-:W-:-:S03]  /*3cd0*/  FMUL.FTZ R149, R48, R151 ;  /* 0x0000009730957220 */ /* 0x000fc60000410000 */
[----:B------:R-:W-:Y:S01]  /*3ce0*/  FMUL.FTZ R53, R53, R53 ;  /* 0x0000003535357220 */ /* 0x000fe20000410000 */
[----:B------:R-:W-:-:S03]  /*3cf0*/  FFMA.FTZ R149, R50, R55, R149 ;  /* 0x0000003732957223 */ /* 0x000fc60000010095 */
[----:B------:R-:W-:Y:S01]  /*3d00*/  FMUL.FTZ R50, R50, R53 ;  /* 0x0000003532327220 */ /* 0x000fe20000410000 */
[----:B0-----:R-:W-:Y:S01]  /*3d10*/  FMUL.FTZ R149, R148, R149 ;  /* 0x0000009594957220 */ /* 0x001fe20000410000 */
[----:B---3--:R-:W-:Y:S02]  /*3d20*/  FADD.FTZ R53, R49, R52 ;  /* 0x0000003431357221 */ /* 0x008fe40000010000 */
[----:B------:R-:W-:Y:S01]  /*3d30*/  FMUL.FTZ R50, R50, R151 ;  /* 0x0000009732327220 */ /* 0x000fe20000410000 */
[----:B------:R-:W0:Y:S02]  /*3d40*/  @!P0 LDC.64 R48, c[0x0][0x258] ;  /* 0x00009600ff308b82 */ /* 0x000e240000000a00 */
[----:B------:R-:W2:Y:S01]  /*3d50*/  SHFL.IDX PT, R149, R149, RZ, 0x1f ;  /* 0x00001fff95957589 */ /* 0x000ea200000e0000 */
[----:B------:R-:W-:-:S05]  /*3d60*/  FFMA.FTZ R53, R148, R50, R53 ;  /* 0x0000003294357223 */ /* 0x000fca0000010035 */
[----:B------:R-:W3:Y:S01]  /*3d70*/  @!P0 LDC.64 R50, c[0x0][0x250] ;  /* 0x00009400ff328b82 */ /* 0x000ee20000000a00 */
[----:B------:R-:W1:Y:S01]  /*3d80*/  SHFL.IDX PT, R53, R53, RZ, 0x1f ;  /* 0x00001fff35357589 */ /* 0x000e6200000e0000 */
[----:B0-----:R-:W-:-:S04]  /*3d90*/  @!P0 IMAD.WIDE R48, R123, 0x4, R48 ;  /* 0x000000047b308825 */ /* 0x001fc800078e0230 */
[----:B--2---:R-:W-:-:S05]  /*3da0*/  FMUL.FTZ R52, R149, R149 ;  /* 0x0000009595347220 */ /* 0x004fca0000410000 */
[----:B------:R-:W-:Y:S01]  /*3db0*/  FSEL R55, R52, RZ, !P2 ;  /* 0x000000ff34377208 */ /* 0x000fe20005000000 */
[----:B---3--:R-:W-:-:S04]  /*3dc0*/  @!P0 IMAD.WIDE R50, R123, 0x4, R50 ;  /* 0x000000047b328825 */ /* 0x008fc800078e0232 */
[----:B-1----:R-:W-:Y:S01]  /*3dd0*/  FFMA.FTZ R52, R53, UR8, R54 ;  /* 0x0000000835347c23 */ /* 0x002fe20008010036 */
[----:B------:R-:W-:-:S03]  /*3de0*/  PLOP3.LUT P2, PT, PT, PT, UP1, 0x40, 0x0 ;  /* 0x000000000000781c */ /* 0x000fc60003f4e818 */
[----:B------:R-:W-:Y:S01]  /*3df0*/  FADD.FTZ R55, R52, R55 ;  /* 0x0000003734377221 */ /* 0x000fe20000010000 */
[----:B------:R0:W-:Y:S01]  /*3e00*/  @!P0 STG.E desc[UR4][R50.64], R149 ;  /* 0x0000009532008986 */ /* 0x0001e2000c101904 */
[----:B------:R-:W-:-:S04]  /*3e10*/  FSEL R54, R149, RZ, P2 ;  /* 0x000000ff95367208 */ /* 0x000fc80001000000 */
[----:B------:R-:W1:Y:S02]  /*3e20*/  MUFU.RSQ R55, R55 ;  /* 0x0000003700377308 */ /* 0x000e640000001400 */
[----:B-1----:R0:W-:Y:S01]  /*3e30*/  @!P0 STG.E desc[UR4][R48.64], R55 ;  /* 0x0000003730008986 */ /* 0x0021e2000c101904 */
[----:B------:R-:W-:Y:S05]  /*3e40*/  @!P5 BRA `(.L_x_110) ;  /* 0x0000000000bcd947 */ /* 0x000fea0003800000 */
[--C-:B0-----:R-:W-:Y:S01]  /*3e50*/  FADD.FTZ R48, R71, -R54.reuse ;  /* 0x8000003647307221 */ /* 0x101fe20000010000 */
[--C-:B------:R-:W-:Y:S01]  /*3e60*/  FADD.FTZ R148, R128, -R54.reuse ;  /* 0x8000003680947221 */ /* 0x100fe20000010000 */
[--C-:B------:R-:W-:Y:S01]  /*3e70*/  FADD.FTZ R152, R127, -R54.reuse ;  /* 0x800000367f987221 */ /* 0x100fe20000010000 */
[----:B------:R-:W-:Y:S01]  /*3e80*/  FADD.FTZ R150, R135, -R54 ;  /* 0x8000003687967221 */ /* 0x000fe20000010000 */
[C---:B------:R-:W-:Y:S01]  /*3e90*/  FMUL.FTZ R149, R55.reuse, R48 ;  /* 0x0000003037957220 */ /* 0x040fe20000410000 */
[C---:B------:R-:W-:Y:S01]  /*3ea0*/  FMUL.FTZ R148, R55.reuse, R148 ;  /* 0x0000009437947220 */ /* 0x040fe20000410000 */
[C---:B------:R-:W-:Y:S01]  /*3eb0*/  FMUL.FTZ R152, R55.reuse, R152 ;  /* 0x0000009837987220 */ /* 0x040fe20000410000 */
[----:B------:R-:W-:Y:S01]  /*3ec0*/  FMUL.FTZ R150, R55, R150 ;  /* 0x0000009637967220 */ /* 0x000fe20000410000 */
[-C--:B------:R-:W-:Y:S01]  /*3ed0*/  FFMA.FTZ R48, R32, R149.reuse, R16 ;  /* 0x0000009520307223 */ /* 0x080fe20000010010 */
[----:B------:R-:W-:Y:S01]  /*3ee0*/  FFMA.FTZ R49, R122, R148, R106 ;  /* 0x000000947a317223 */ /* 0x000fe2000001006a */
[----:B------:R-:W0:Y:S01]  /*3ef0*/  LDC.64 R52, c[0x0][0x2b8] ;  /* 0x0000ae00ff347b82 */ /* 0x000e220000000a00 */
[----:B------:R-:W-:Y:S01]  /*3f00*/  FFMA.FTZ R50, R120, R150, R104 ;  /* 0x0000009678327223 */ /* 0x000fe20000010068 */
[--C-:B------:R-:W-:Y:S01]  /*3f10*/  FADD.FTZ R154, R134, -R54.reuse ;  /* 0x80000036869a7221 */ /* 0x100fe20000010000 */
[--C-:B------:R-:W-:Y:S01]  /*3f20*/  FADD.FTZ R156, R145, -R54.reuse ;  /* 0x80000036919c7221 */ /* 0x100fe20000010000 */
[----:B------:R-:W-:Y:S01]  /*3f30*/  F2FP.BF16.F32.PACK_AB R48, R49, R48 ;  /* 0x000000303130723e */ /* 0x000fe200000010ff */
[----:B------:R-:W-:Y:S01]  /*3f40*/  FFMA.FTZ R49, R31, R152, R15 ;  /* 0x000000981f317223 */ /* 0x000fe2000001000f */
[C---:B------:R-:W-:Y:S01]  /*3f50*/  FMUL.FTZ R151, R55.reuse, R154 ;  /* 0x0000009a37977220 */ /* 0x040fe20000410000 */
[----:B------:R-:W-:Y:S01]  /*3f60*/  FADD.FTZ R154, R140, -R54 ;  /* 0x800000368c9a7221 */ /* 0x000fe20000010000 */
[----:B------:R-:W-:Y:S01]  /*3f70*/  FMUL.FTZ R156, R55, R156 ;  /* 0x0000009c379c7220 */ /* 0x000fe20000410000 */
[----:B------:R-:W-:Y:S01]  /*3f80*/  FFMA.FTZ R149, R28, R149, R12 ;  /* 0x000000951c957223 */ /* 0x000fe2000001000c */
[----:B------:R-:W-:Y:S01]  /*3f90*/  F2FP.BF16.F32.PACK_AB R49, R50, R49 ;  /* 0x000000313231723e */ /* 0x000fe200000010ff */
[----:B------:R-:W-:Y:S01]  /*3fa0*/  FADD.FTZ R50, R139, -R54 ;  /* 0x800000368b327221 */ /* 0x000fe20000010000 */
[----:B------:R-:W-:Y:S01]  /*3fb0*/  FMUL.FTZ R154, R55, R154 ;  /* 0x0000009a379a7220 */ /* 0x000fe20000410000 */
[----:B------:R-:W-:Y:S01]  /*3fc0*/  FFMA.FTZ R158, R116, R156, R100 ;  /* 0x0000009c749e7223 */ /* 0x000fe20000010064 */
[----:B------:R-:W-:Y:S01]  /*3fd0*/  FFMA.FTZ R152, R27, R152, R11 ;  /* 0x000000981b987223 */ /* 0x000fe2000001000b */
[----:B------:R-:W-:Y:S01]  /*3fe0*/  FMUL.FTZ R153, R55, R50 ;  /* 0x0000003237997220 */ /* 0x000fe20000410000 */
[----:B------:R-:W-:Y:S01]  /*3ff0*/  FFMA.FTZ R50, R30, R151, R14 ;  /* 0x000000971e327223 */ /* 0x000fe2000001000e */
[-C--:B------:R-:W-:Y:S01]  /*4000*/  FFMA.FTZ R155, R29, R154.reuse, R13 ;  /* 0x0000009a1d9b7223 */ /* 0x080fe2000001000d */
[----:B------:R-:W-:Y:S01]  /*4010*/  FFMA.FTZ R154, R25, R154, R9 ;  /* 0x0000009a199a7223 */ /* 0x000fe20000010009 */
[-C--:B------:R-:W-:Y:S01]  /*4020*/  FFMA.FTZ R51, R118, R153.reuse, R102 ;  /* 0x0000009976337223 */ /* 0x080fe20000010066 */
[----:B------:R-:W-:Y:S01]  /*4030*/  FFMA.FTZ R153, R117, R153, R101 ;  /* 0x0000009975997223 */ /* 0x000fe20000010065 */
[----:B------:R-:W-:-:S03]  /*4040*/  FFMA.FTZ R148, R121, R148, R105 ;  /* 0x0000009479947223 */ /* 0x000fc60000010069 */
[----:B------:R-:W-:Y:S01]  /*4050*/  F2FP.BF16.F32.PACK_AB R50, R51, R50 ;  /* 0x000000323332723e */ /* 0x000fe200000010ff */
[----:B0-----:R-:W-:Y:S01]  /*4060*/  IMAD.WIDE.U32 R52, R72, 0x10, R52 ;  /* 0x0000001048347825 */ /* 0x001fe200078e0034 */
[----:B------:R-:W-:-:S03]  /*4070*/  F2FP.BF16.F32.PACK_AB R51, R158, R155 ;  /* 0x0000009b9e33723e */ /* 0x000fc600000010ff */
[----:B------:R-:W-:Y:S02]  /*4080*/  FFMA.FTZ R155, R115, R156, R99 ;  /* 0x0000009c739b7223 */ /* 0x000fe40000010063 */
[----:B------:R0:W-:Y:S02]  /*4090*/  STG.E.128 desc[UR4][R52.64], R48 ;  /* 0x0000003034007986 */ /* 0x0001e4000c101d04 */
[----:B0-----:R-:W0:Y:S01]  /*40a0*/  LDC.64 R52, c[0x0][0x2c0] ;  /* 0x0000b000ff347b82 */ /* 0x001e220000000a00 */
[----:B------:R-:W-:Y:S01]  /*40b0*/  F2FP.BF16.F32.PACK_AB R51, R155, R154 ;  /* 0x0000009a9b33723e */ /* 0x000fe200000010ff */
[----:B------:R-:W-:Y:S01]  /*40c0*/  FFMA.FTZ R154, R26, R151, R10 ;  /* 0x000000971a9a7223 */ /* 0x000fe2000001000a */
[----:B------:R-:W-:Y:S01]  /*40d0*/  FFMA.FTZ R151, R119, R150, R103 ;  /* 0x0000009677977223 */ /* 0x000fe20000010067 */
[----:B------:R-:W-:-:S03]  /*40e0*/  F2FP.BF16.F32.PACK_AB R48, R148, R149 ;  /* 0x000000959430723e */ /* 0x000fc600000010ff */
[----:B------:R-:W-:Y:S02]  /*40f0*/  F2FP.BF16.F32.PACK_AB R50, R153, R154 ;  /* 0x0000009a9932723e */ /* 0x000fe400000010ff */
[----:B------:R-:W-:Y:S01]  /*4100*/  F2FP.BF16.F32.PACK_AB R49, R151, R152 ;  /* 0x000000989731723e */ /* 0x000fe200000010ff */
[----:B0-----:R-:W-:-:S04]  /*4110*/  IMAD.WIDE.U32 R52, R72, 0x10, R52 ;  /* 0x0000001048347825 */ /* 0x001fc800078e0034 */
[----:B------:R-:W-:Y:S01]  /*4120*/  VIADD R72, R72, 0x80 ;  /* 0x0000008048487836 */ /* 0x000fe20000000000 */
[----:B------:R1:W-:Y:S06]  /*4130*/  STG.E.128 desc[UR4][R52.64], R48 ;  /* 0x0000003034007986 */ /* 0x0003ec000c101d04 */
.L_x_110:
[----:B------:R-:W-:Y:S05]  /*4140*/  BSYNC B0 ;  /* 0x0000000000007941 */ /* 0x000fea0003800000 */
.L_x_109:
[----:B------:R-:W-:Y:S04]  /*4150*/  BSSY B0, `(.L_x_111) ;  /* 0x0000031000007945 */ /* 0x000fe80003800000 */
[----:B------:R-:W-:Y:S05]  /*4160*/  @!P4 BRA `(.L_x_112) ;  /* 0x0000000000bcc947 */ /* 0x000fea0003800000 */
[--C-:B01----:R-:W-:Y:S01]  /*4170*/  FADD.FTZ R48, R125, -R54.reuse ;  /* 0x800000367d307221 */ /* 0x103fe20000010000 */
        /* <DEDUP_REMOVED lines=43> */
[C---:B0-----:R-:W-:Y:S01]  /*4430*/  IMAD.WIDE.U32 R52, R72.reuse, 0x10, R52 ;  /* 0x0000001048347825 */ /* 0x041fe200078e0034 */
[----:B------:R-:W-:-:S04]  /*4440*/  IADD3 R72, R72, 0x80, RZ ;  /* 0x0000008048487810 */ /* 0x000fc80007ffe0ff */
[----:B------:R2:W-:Y:S03]  /*4450*/  STG.E.128 desc[UR4][R52.64], R48 ;  /* 0x0000003034007986 */ /* 0x0005e6000c101d04 */
.L_x_112:
[----:B------:R-:W-:Y:S05]  /*4460*/  BSYNC B0 ;  /* 0x0000000000007941 */ /* 0x000fea0003800000 */
.L_x_111:
[----:B------:R-:W-:Y:S04]  /*4470*/  BSSY B0, `(.L_x_113) ;  /* 0x0000030000007945 */ /* 0x000fe80003800000 */
[----:B------:R-:W-:Y:S05]  /*4480*/  @!P3 BRA `(.L_x_114) ;  /* 0x0000000000b8b947 */ /* 0x000fea0003800000 */
[--C-:B------:R-:W-:Y:S01]  /*4490*/  FADD.FTZ R150, R138, -R54.reuse ;  /* 0x800000368a967221 */ /* 0x100fe20000010000 */
[--C-:B------:R-:W-:Y:S01]  /*44a0*/  FADD.FTZ R148, R137, -R54.reuse ;  /* 0x8000003689947221 */ /* 0x100fe20000010000 */
[--C-:B012---:R-:W-:Y:S01]  /*44b0*/  FADD.FTZ R48, R126, -R54.reuse ;  /* 0x800000367e307221 */ /* 0x107fe20000010000 */
[--C-:B------:R-:W-:Y:S01]  /*44c0*/  FADD.FTZ R52, R131, -R54.reuse ;  /* 0x8000003683347221 */ /* 0x100fe20000010000 */
[--C-:B------:R-:W-:Y:S01]  /*44d0*/  FADD.FTZ R154, R144, -R54.reuse ;  /* 0x80000036909a7221 */ /* 0x100fe20000010000 */
[--C-:B------:R-:W-:Y:S01]  /*44e0*/  FADD.FTZ R156, R147, -R54.reuse ;  /* 0x80000036939c7221 */ /* 0x100fe20000010000 */
[C---:B------:R-:W-:Y:S01]  /*44f0*/  FMUL.FTZ R155, R55.reuse, R150 ;  /* 0x00000096379b7220 */ /* 0x040fe20000410000 */
[--C-:B------:R-:W-:Y:S01]  /*4500*/  FADD.FTZ R50, R132, -R54.reuse ;  /* 0x8000003684327221 */ /* 0x100fe20000010000 */
[C---:B------:R-:W-:Y:S01]  /*4510*/  FMUL.FTZ R53, R55.reuse, R148 ;  /* 0x0000009437357220 */ /* 0x040fe20000410000 */
[----:B------:R-:W0:Y:S01]  /*4520*/  LDC.64 R150, c[0x0][0x2b8] ;  /* 0x0000ae00ff967b82 */ /* 0x000e220000000a00 */
[C---:B------:R-:W-:Y:S01]  /*4530*/  FMUL.FTZ R153, R55.reuse, R48 ;  /* 0x0000003037997220 */ /* 0x040fe20000410000 */
[C---:B------:R-:W-:Y:S01]  /*4540*/  FMUL.FTZ R52, R55.reuse, R52 ;  /* 0x0000003437347220 */ /* 0x040fe20000410000 */
[C---:B------:R-:W-:Y:S01]  /*4550*/  FMUL.FTZ R154, R55.reuse, R154 ;  /* 0x0000009a379a7220 */ /* 0x040fe20000410000 */
[----:B------:R-:W-:Y:S01]  /*4560*/  FMUL.FTZ R156, R55, R156 ;  /* 0x0000009c379c7220 */ /* 0x000fe20000410000 */
[----:B------:R-:W-:Y:S01]  /*4570*/  FADD.FTZ R152, R143, -R54 ;  /* 0x800000368f987221 */ /* 0x000fe20000010000 */
[----:B------:R-:W-:Y:S01]  /*4580*/  FMUL.FTZ R54, R55, R50 ;  /* 0x0000003237367220 */ /* 0x000fe20000410000 */
[----:B------:R-:W-:Y:S01]  /*4590*/  FFMA.FTZ R51, R59, R154, R63 ;  /* 0x0000009a3b337223 */ /* 0x000fe2000001003f */
[----:B------:R-:W1:Y:S01]  /*45a0*/  LDC.64 R148, c[0x0][0x2c0] ;  /* 0x0000b000ff947b82 */ /* 0x000e620000000a00 */
[----:B------:R-:W-:Y:S01]  /*45b0*/  FFMA.FTZ R50, R77, R156, R76 ;  /* 0x0000009c4d327223 */ /* 0x000fe2000001004c */
[----:B------:R-:W-:Y:S01]  /*45c0*/  FFMA.FTZ R48, R56, R153, R60 ;  /* 0x0000009938307223 */ /* 0x000fe2000001003c */
[----:B------:R-:W-:Y:S01]  /*45d0*/  FFMA.FTZ R49, R90, R52, R89 ;  /* 0x000000345a317223 */ /* 0x000fe20000010059 */
[----:B------:R-:W-:Y:S01]  /*45e0*/  FMUL.FTZ R152, R55, R152 ;  /* 0x0000009837987220 */ /* 0x000fe20000410000 */
[----:B------:R-:W-:Y:S01]  /*45f0*/  FFMA.FTZ R55, R67, R154, R124 ;  /* 0x0000009a43377223 */ /* 0x000fe2000001007c */
[----:B------:R-:W-:Y:S01]  /*4600*/  F2FP.BF16.F32.PACK_AB R51, R50, R51 ;  /* 0x000000333233723e */ /* 0x000fe200000010ff */
[----:B------:R-:W-:Y:S01]  /*4610*/  FFMA.FTZ R50, R86, R53, R85 ;  /* 0x0000003556327223 */ /* 0x000fe20000010055 */
[----:B------:R-:W-:Y:S01]  /*4620*/  F2FP.BF16.F32.PACK_AB R48, R49, R48 ;  /* 0x000000303130723e */ /* 0x000fe200000010ff */
[----:B------:R-:W-:Y:S01]  /*4630*/  FFMA.FTZ R49, R57, R54, R61 ;  /* 0x0000003639317223 */ /* 0x000fe2000001003d */
[----:B------:R-:W-:Y:S01]  /*4640*/  FFMA.FTZ R154, R58, R155, R62 ;  /* 0x0000009b3a9a7223 */ /* 0x000fe2000001003e */
[----:B------:R-:W-:Y:S01]  /*4650*/  FFMA.FTZ R157, R81, R152, R80 ;  /* 0x00000098519d7223 */ /* 0x000fe20000010050 */
[----:B------:R-:W-:Y:S01]  /*4660*/  FFMA.FTZ R156, R75, R156, R74 ;  /* 0x0000009c4b9c7223 */ /* 0x000fe2000001004a */
        /* <DEDUP_REMOVED lines=8> */
[----:B0-----:R-:W-:Y:S01]  /*46f0*/  IMAD.WIDE.U32 R150, R72, 0x10, R150 ;  /* 0x0000001048967825 */ /* 0x001fe200078e0096 */
[----:B------:R-:W-:-:S02]  /*4700*/  F2FP.BF16.F32.PACK_AB R55, R156, R55 ;  /* 0x000000379c37723e */ /* 0x000fc400000010ff */
[----:B------:R-:W-:Y:S01]  /*4710*/  F2FP.BF16.F32.PACK_AB R54, R155, R54 ;  /* 0x000000369b36723e */ /* 0x000fe200000010ff */
[----:B-1----:R-:W-:Y:S01]  /*4720*/  IMAD.WIDE.U32 R148, R72, 0x10, R148 ;  /* 0x0000001048947825 */ /* 0x002fe200078e0094 */
[----:B------:R-:W-:Y:S01]  /*4730*/  F2FP.BF16.F32.PACK_AB R53, R53, R154 ;  /* 0x0000009a3535723e */ /* 0x000fe200000010ff */
[----:B------:R3:W-:Y:S01]  /*4740*/  STG.E.128 desc[UR4][R150.64], R48 ;  /* 0x0000003096007986 */ /* 0x0007e2000c101d04 */
[----:B------:R-:W-:-:S05]  /*4750*/  F2FP.BF16.F32.PACK_AB R52, R52, R153 ;  /* 0x000000993434723e */ /* 0x000fca00000010ff */
[----:B------:R3:W-:Y:S02]  /*4760*/  STG.E.128 desc[UR4][R148.64], R52 ;  /* 0x0000003494007986 */ /* 0x0007e4000c101d04 */
.L_x_114:
[----:B------:R-:W-:Y:S05]  /*4770*/  BSYNC B0 ;  /* 0x0000000000007941 */ /* 0x000fea0003800000 */
.L_x_113:
[----:B------:R-:W-:Y:S01]  /*4780*/  VIADD R123, R123, UR10 ;  /* 0x0000000a7b7b7c36 */ /* 0x000fe20008000000 */
[----:B---3--:R-:W-:-:S04]  /*4790*/  SEL R148, RZ, 0x1, P1 ;  /* 0x00000001ff947807 */ /* 0x008fc80000800000 */
[----:B------:R-:W-:-:S13]  /*47a0*/  ISETP.GE.AND P0, PT, R123, UR11, PT ;  /* 0x0000000b7b007c0c */ /* 0x000fda000bf06270 */
[----:B------:R-:W-:Y:S05]  /*47b0*/  @!P0 BRA `(.L_x_115) ;  /* 0xffffffc800648947 */ /* 0x000fea000383ffff */
[----:B------:R-:W-:Y:S05]  /*47c0*/  EXIT ;  /* 0x000000000000794d */ /* 0x000fea0003800000 */
.L_x_108:
[----:B------:R-:W-:Y:S01]  /*47d0*/  HFMA2.MMA R152, -RZ, RZ, 0, 1.847743988037109375e-06 ;  /* 0x0000001fff987435 */ /* 0x000fe200000001ff */
[----:B------:R-:W-:Y:S01]  /*47e0*/  MOV R150, R49 ;  /* 0x0000003100967202 */ /* 0x000fe20000000f00 */
[----:B------:R-:W-:Y:S02]  /*47f0*/  IMAD.MOV.U32 R151, RZ, RZ, 0x1 ;  /* 0x00000001ff977424 */ /* 0x000fe400078e00ff */
[----:B------:R-:W-:-:S07]  /*4800*/  IMAD.MOV.U32 R149, RZ, RZ, -0x1 ;  /* 0xffffffffff957424 */ /* 0x000fce00078e00ff */
[----:B-----5:R-:W-:Y:S05]  /*4810*/  WARPSYNC.COLLECTIVE R149, `(.L_x_116) ;  /* 0x0000000095087348 */ /* 0x020fea0003c00000 */
[----:B------:R0:W1:Y:S02]  /*4820*/  SHFL.BFLY P6, R148, R150, R151, R152 ;  /* 0x0c00009796947389 */ /* 0x00006400000c0098 */
[----:B01---5:R-:W-:Y:S01]  /*4830*/  ENDCOLLECTIVE ;  /* 0x000000000000791b */ /* 0x023fe20003800000 */
.L_x_116:
[----:B------:R-:W-:Y:S01]  /*4840*/  HFMA2.MMA R151, -RZ, RZ, 0, 1.1920928955078125e-07 ;  /* 0x00000002ff977435 */ /* 0x000fe200000001ff */
[----:B------:R-:W-:-:S05]  /*4850*/  MOV R48, R148 ;  /* 0x0000009400307202 */ /* 0x000fca0000000f00 */
[----:B------:R-:W-:-:S04]  /*4860*/  FADD.FTZ R52, R49, R48 ;  /* 0x0000003031347221 */ /* 0x000fc80000010000 */
[----:B------:R-:W-:-:S07]  /*4870*/  IMAD.MOV.U32 R150, RZ, RZ, R52 ;  /* 0x000000ffff967224 */ /* 0x000fce00078e0034 */
[----:B------:R-:W-:Y:S05]  /*4880*/  WARPSYNC.COLLECTIVE R149, `(.L_x_117) ;  /* 0x0000000095087348 */ /* 0x000fea0003c00000 */
[----:B------:R0:W1:Y:S02]  /*4890*/  SHFL.BFLY P6, R148, R150, R151, R152 ;  /* 0x0c00009796947389 */ /* 0x00006400000c0098 */
[----:B01----:R-:W-:Y:S01]  /*48a0*/  ENDCOLLECTIVE ;  /* 0x000000000000791b */ /* 0x003fe20003800000 */
.L_x_117:
[----:B------:R-:W-:Y:S02]  /*48b0*/  IMAD.MOV.U32 R151, RZ, RZ, 0x4 ;  /* 0x00000004ff977424 */ /* 0x000fe400078e00ff */
[----:B------:R-:W-:-:S04]  /*48c0*/  IMAD.MOV.U32 R53, RZ, RZ, R148 ;  /* 0x000000ffff357224 */ /* 0x000fc800078e0094 */
[----:B------:R-:W-:-:S05]  /*48d0*/  FADD.FTZ R53, R52, R53 ;  /* 0x0000003534357221 */ /* 0x000fca0000010000 */
[----:B------:R-:W-:-:S07]  /*48e0*/  MOV R150, R53 ;  /* 0x0000003500967202 */ /* 0x000fce0000000f00 */
[----:B------:R-:W-:Y:S05]  /*48f0*/  WARPSYNC.COLLECTIVE R149, `(.L_x_118) ;  /* 0x0000000095087348 */ /* 0x000fea0003c00000 */
[----:B------:R0:W1:Y:S02]  /*4900*/  SHFL.BFLY P6, R148, R150, R151, R152 ;  /* 0x0c00009796947389 */ /* 0x00006400000c0098 */
[----:B01----:R-:W-:Y:S01]  /*4910*/  ENDCOLLECTIVE ;  /* 0x000000000000791b */ /* 0x003fe20003800000 */
.L_x_118:
[----:B------:R-:W-:Y:S01]  /*4920*/  HFMA2.MMA R151, -RZ, RZ, 0, 4.76837158203125e-07 ;  /* 0x00000008ff977435 */ /* 0x000fe200000001ff */
[----:B------:R-:W-:-:S05]  /*4930*/  MOV R48, R148 ;  /* 0x0000009400307202 */ /* 0x000fca0000000f00 */
[----:B------:R-:W-:-:S04]  /*4940*/  FADD.FTZ R54, R53, R48 ;  /* 0x0000003035367221 */ /* 0x000fc80000010000 */
[----:B------:R-:W-:-:S07]  /*4950*/  IMAD.MOV.U32 R150, RZ, RZ, R54 ;  /* 0x000000ffff967224 */ /* 0x000fce00078e0036 */
[----:B------:R-:W-:Y:S05]  /*4960*/  WARPSYNC.COLLECTIVE R149, `(.L_x_119) ;  /* 0x0000000095087348 */ /* 0x000fea0003c00000 */
[----:B------:R0:W1:Y:S02]  /*4970*/  SHFL.BFLY P6, R148, R150, R151, R152 ;  /* 0x0c00009796947389 */ /* 0x00006400000c0098 */
[----:B01----:R-:W-:Y:S01]  /*4980*/  ENDCOLLECTIVE ;  /* 0x000000000000791b */ /* 0x003fe20003800000 */
.L_x_119:
[----:B------:R-:W-:Y:S02]  /*4990*/  IMAD.MOV.U32 R151, RZ, RZ, 0x10 ;  /* 0x00000010ff977424 */ /* 0x000fe400078e00ff */
[----:B------:R-:W-:-:S04]  /*49a0*/  IMAD.MOV.U32 R55, RZ, RZ, R148 ;  /* 0x000000ffff377224 */ /* 0x000fc800078e0094 */
[----:B------:R-:W-:-:S05]  /*49b0*/  FADD.FTZ R55, R54, R55 ;  /* 0x0000003736377221 */ /* 0x000fca0000010000 */
[----:B------:R-:W-:-:S07]  /*49c0*/  MOV R150, R55 ;  /* 0x0000003700967202 */ /* 0x000fce0000000f00 */
[----:B------:R-:W-:Y:S05]  /*49d0*/  WARPSYNC.COLLECTIVE R149, `(.L_x_120) ;  /* 0x0000000095087348 */ /* 0x000fea0003c00000 */
[----:B------:R0:W1:Y:S02]  /*49e0*/  SHFL.BFLY P6, R148, R150, R151, R152 ;  /* 0x0c00009796947389 */ /* 0x00006400000c0098 */
[----:B01----:R-:W-:Y:S01]  /*49f0*/  ENDCOLLECTIVE ;  /* 0x000000000000791b */ /* 0x003fe20003800000 */
.L_x_120:
[----:B------:R-:W-:Y:S01]  /*4a00*/  HFMA2.MMA R151, -RZ, RZ, 0, 5.9604644775390625e-08 ;  /* 0x00000001ff977435 */ /* 0x000fe200000001ff */
[----:B------:R-:W-:-:S05]  /*4a10*/  MOV R48, R148 ;  /* 0x0000009400307202 */ /* 0x000fca0000000f00 */
[----:B------:R-:W-:-:S04]  /*4a20*/  FADD.FTZ R55, R55, R48 ;  /* 0x0000003037377221 */ /* 0x000fc80000010000 */
[----:B------:R-:W-:-:S04]  /*4a30*/  FMUL.FTZ R48, R82, R55 ;  /* 0x0000003752307220 */ /* 0x000fc80000410000 */
[--C-:B------:R-:W-:Y:S01]  /*4a40*/  FADD.FTZ R49, R71, -R48.reuse ;  /* 0x8000003047317221 */ /* 0x100fe20000010000 */
[--C-:B------:R-:W-:Y:S01]  /*4a50*/  FADD.FTZ R52, R128, -R48.reuse ;  /* 0x8000003080347221 */ /* 0x100fe20000010000 */
[----:B------:R-:W-:Y:S02]  /*4a60*/  FADD.FTZ R53, R129, -R48 ;  /* 0x8000003081357221 */ /* 0x000fe40000010000 */
[----:B------:R-:W-:-:S04]  /*4a70*/  FFMA.FTZ R49, R49, R49, RZ ;  /* 0x0000003131317223 */ /* 0x000fc800000100ff */
[----:B------:R-:W-:Y:S01]  /*4a80*/  FFMA.FTZ R49, R52, R52, R49 ;  /* 0x0000003434317223 */ /* 0x000fe20000010031 */
[----:B------:R-:W-:-:S04]  /*4a90*/  FADD.FTZ R52, R127, -R48 ;  /* 0x800000307f347221 */ /* 0x000fc80000010000 */
        /* <DEDUP_REMOVED lines=12> */
[----:B------:R-:W-:-:S05]  /*4b60*/  FSEL R49, R49, RZ, P5 ;  /* 0x000000ff31317208 */ /* 0x000fca0002800000 */
[----:B------:R-:W-:-:S04]  /*4b70*/  FFMA.FTZ R52, R52, R52, R49 ;  /* 0x0000003434347223 */ /* 0x000fc80000010031 */
        /* <DEDUP_REMOVED lines=12> */
[----:B------:R-:W-:Y:S01]  /*4c40*/  @P2 FFMA.FTZ R49, R53, R53, R52 ;  /* 0x0000003535312223 */ /* 0x000fe20000010034 */
[--C-:B------:R-:W-:Y:S01]  /*4c50*/  FADD.FTZ R52, R126, -R48.reuse ;  /* 0x800000307e347221 */ /* 0x100fe20000010000 */
[----:B------:R-:W-:-:S03]  /*4c60*/  FADD.FTZ R53, R131, -R48 ;  /* 0x8000003083357221 */ /* 0x000fc60000010000 */
        /* <DEDUP_REMOVED lines=13> */
[----:B------:R-:W-:-:S04]  /*4d40*/  @P0 FFMA.FTZ R49, R53, R53, R52 ;  /* 0x0000003535310223 */ /* 0x000fc80000010034 */
[----:B------:R-:W-:-:S07]  /*4d50*/  IMAD.MOV.U32 R150, RZ, RZ, R49 ;  /* 0x000000ffff967224 */ /* 0x000fce00078e0031 */
[----:B------:R-:W-:Y:S05]  /*4d60*/  WARPSYNC.COLLECTIVE R149, `(.L_x_121) ;  /* 0x0000000095087348 */ /* 0x000fea0003c00000 */
[----:B------:R0:W1:Y:S02]  /*4d70*/  SHFL.BFLY P6, R148, R150, R151, R152 ;  /* 0x0c00009796947389 */ /* 0x00006400000c0098 */
[----:B01----:R-:W-:Y:S01]  /*4d80*/  ENDCOLLECTIVE ;  /* 0x000000000000791b */ /* 0x003fe20003800000 */
.L_x_121:
[----:B------:R-:W-:Y:S02]  /*4d90*/  IMAD.MOV.U32 R151, RZ, RZ, 0x2 ;  /* 0x00000002ff977424 */ /* 0x000fe400078e00ff */
[----:B------:R-:W-:-:S04]  /*4da0*/  IMAD.MOV.U32 R52, RZ, RZ, R148 ;  /* 0x000000ffff347224 */ /* 0x000fc800078e0094 */
[----:B------:R-:W-:-:S05]  /*4db0*/  FADD.FTZ R52, R49, R52 ;  /* 0x0000003431347221 */ /* 0x000fca0000010000 */
[----:B------:R-:W-:-:S07]  /*4dc0*/  MOV R150, R52 ;  /* 0x0000003400967202 */ /* 0x000fce0000000f00 */
[----:B------:R-:W-:Y:S05]  /*4dd0*/  WARPSYNC.COLLECTIVE R149, `(.L_x_122) ;  /* 0x0000000095087348 */ /* 0x000fea0003c00000 */
[----:B------:R0:W1:Y:S02]  /*4de0*/  SHFL.BFLY P6, R148, R150, R151, R152 ;  /* 0x0c00009796947389 */ /* 0x00006400000c0098 */
[----:B01----:R-:W-:Y:S01]  /*4df0*/  ENDCOLLECTIVE ;  /* 0x000000000000791b */ /* 0x003fe20003800000 */
.L_x_122:
[----:B------:R-:W-:Y:S01]  /*4e00*/  HFMA2.MMA R151, -RZ, RZ, 0, 2.384185791015625e-07 ;  /* 0x00000004ff977435 */ /* 0x000fe200000001ff */
[----:B------:R-:W-:-:S05]  /*4e10*/  MOV R53, R148 ;  /* 0x0000009400357202 */ /* 0x000fca0000000f00 */
[----:B------:R-:W-:-:S04]  /*4e20*/  FADD.FTZ R53, R52, R53 ;  /* 0x0000003534357221 */ /* 0x000fc80000010000 */
[----:B------:R-:W-:-:S07]  /*4e30*/  IMAD.MOV.U32 R150, RZ, RZ, R53 ;  /* 0x000000ffff967224 */ /* 0x000fce00078e0035 */
[----:B------:R-:W-:Y:S05]  /*4e40*/  WARPSYNC.COLLECTIVE R149, `(.L_x_123) ;  /* 0x0000000095087348 */ /* 0x000fea0003c00000 */
[----:B------:R0:W1:Y:S02]  /*4e50*/  SHFL.BFLY P6, R148, R150, R151, R152 ;  /* 0x0c00009796947389 */ /* 0x00006400000c0098 */
[----:B01----:R-:W-:Y:S01]  /*4e60*/  ENDCOLLECTIVE ;  /* 0x000000000000791b */ /* 0x003fe20003800000 */
.L_x_123:
[----:B------:R-:W-:Y:S02]  /*4e70*/  IMAD.MOV.U32 R151, RZ, RZ, 0x8 ;  /* 0x00000008ff977424 */ /* 0x000fe400078e00ff */
[----:B------:R-:W-:-:S04]  /*4e80*/  IMAD.MOV.U32 R54, RZ, RZ, R148 ;  /* 0x000000ffff367224 */ /* 0x000fc800078e0094 */
[----:B------:R-:W-:-:S05]  /*4e90*/  FADD.FTZ R54, R53, R54 ;  /* 0x0000003635367221 */ /* 0x000fca0000010000 */
[----:B------:R-:W-:-:S07]  /*4ea0*/  MOV R150, R54 ;  /* 0x0000003600967202 */ /* 0x000fce0000000f00 */
[----:B------:R-:W-:Y:S05]  /*4eb0*/  WARPSYNC.COLLECTIVE R149, `(.L_x_124) ;  /* 0x0000000095087348 */ /* 0x000fea0003c00000 */
[----:B------:R0:W1:Y:S02]  /*4ec0*/  SHFL.BFLY P6, R148, R150, R151, R152 ;  /* 0x0c00009796947389 */ /* 0x00006400000c0098 */
[----:B01----:R-:W-:Y:S01]  /*4ed0*/  ENDCOLLECTIVE ;  /* 0x000000000000791b */ /* 0x003fe20003800000 */
.L_x_124:
[----:B------:R-:W-:Y:S01]  /*4ee0*/  HFMA2.MMA R151, -RZ, RZ, 0, 9.5367431640625e-07 ;  /* 0x00000010ff977435 */ /* 0x000fe200000001ff */
[----:B------:R-:W-:-:S05]  /*4ef0*/  MOV R55, R148 ;  /* 0x0000009400377202 */ /* 0x000fca0000000f00 */
[----:B------:R-:W-:-:S04]  /*4f00*/  FADD.FTZ R55, R54, R55 ;  /* 0x0000003736377221 */ /* 0x000fc80000010000 */
[----:B------:R-:W-:-:S07]  /*4f10*/  IMAD.MOV.U32 R150, RZ, RZ, R55 ;  /* 0x000000ffff967224 */ /* 0x000fce00078e0037 */
[----:B------:R-:W-:Y:S05]  /*4f20*/  WARPSYNC.COLLECTIVE R149, `(.L_x_125) ;  /* 0x0000000095087348 */ /* 0x000fea0003c00000 */
[----:B------:R0:W1:Y:S02]  /*4f30*/  SHFL.BFLY P6, R148, R150, R151, R152 ;  /* 0x0c00009796947389 */ /* 0x00006400000c0098 */
[----:B01----:R-:W-:Y:S01]  /*4f40*/  ENDCOLLECTIVE ;  /* 0x000000000000791b */ /* 0x003fe20003800000 */
.L_x_125:
[----:B------:R-:W-:Y:S05]  /*4f50*/  BRA `(.L_x_126) ;  /* 0xffffffe800907947 */ /* 0x000fea000383ffff */
.L_x_127:
[----:B------:R-:W-:-:S00]  /*4f60*/  BRA `(.L_x_127) ;  /* 0xfffffffc00fc7947 */ /* 0x000fc0000383ffff */
[----:B------:R-:W-:-:S00]  /*4f70*/  NOP ;  /* 0x0000000000007918 */ /* 0x000fc00000000000 */
        /* <DEDUP_REMOVED lines=8> */
.L_x_20540:


//--------------------- .text._ZN10layer_norm31ln_parallel_residual_fwd_kernelINS_13Kernel_traitsI13__nv_bfloat16S2_S2_S2_fjLj3072ELj1ELj1ELj4ELj16ENS_18Kernel_traits_baseILj3072ES2_S2_S2_S2_fjLj128EEEEELb0ELb0ELb1EEEvNS_9FwdParamsE --------------------------
	.section	.text._ZN10layer_norm31ln_parallel_residual_fwd_kernelINS_13Kernel_traitsI13__nv_bfloat16S2_S2_S2_fjLj3072ELj1ELj1ELj4ELj16ENS_18Kernel_traits_baseILj3072ES2_S2_S2_S2_fjLj128EEEEELb0ELb0ELb1EEEvNS_9FwdParamsE,"ax",@progbits
	.align	128
        .global         _ZN10layer_norm31ln_parallel_residual_fwd_kernelINS_13Kernel_traitsI13__nv_bfloat16S2_S2_S2_fjLj3072ELj1ELj1ELj4ELj16ENS_18Kernel_traits_baseILj3072ES2_S2_S2_S2_fjLj128EEEEELb0ELb0ELb1EEEvNS_9FwdParamsE
        .type           _ZN10layer_norm31ln_parallel_residual_fwd_kernelINS_13Kernel_traitsI13__nv_bfloat16S2_S2_S2_fjLj3072ELj1ELj1ELj4ELj16ENS_18Kernel_traits_baseILj3072ES2_S2_S2_S2_fjLj128EEEEELb0ELb0ELb1EEEvNS_9FwdParamsE,@function
        .size           _ZN10layer_norm31ln_parallel_residual_fwd_kernelINS_13Kernel_traitsI13__nv_bfloat16S2_S2_S2_fjLj3072ELj1ELj1ELj4ELj16ENS_18Kernel_traits_baseILj3072ES2_S2_S2_S2_fjLj128EEEEELb0ELb0ELb1EEEvNS_9FwdParamsE,(.L_x_20541 - _ZN10layer_norm31ln_parallel_residual_fwd_kernelINS_13Kernel_traitsI13__nv_bfloat16S2_S2_S2_fjLj3072ELj1ELj1ELj4ELj16ENS_18Kernel_traits_baseILj3072ES2_S2_S2_S2_fjLj128EEEEELb0ELb0ELb1EEEvNS_9FwdParamsE)
        .other          _ZN10layer_norm31ln_parallel_residual_fwd_kernelINS_13Kernel_traitsI13__nv_bfloat16S2_S2_S2_fjLj3072ELj1ELj1ELj4ELj16ENS_18Kernel_traits_baseILj3072ES2_S2_S2_S2_fjLj128EEEEELb0ELb0ELb1EEEvNS_9FwdParamsE,@"STO_CUDA_ENTRY STV_DEFAULT"
_ZN10layer_norm31ln_parallel_residual_fwd_kernelINS_13Kernel_traitsI13__nv_bfloat16S2_S2_S2_fjLj3072ELj1ELj1ELj4ELj16ENS_18Kernel_traits_baseILj3072ES2_S2_S2_S2_fjLj128EEEEELb0ELb0ELb1EEEvNS_9FwdParamsE:
.text._ZN10layer_norm31ln_parallel_residual_fwd_kernelINS_13Kernel_traitsI13__nv_bfloat16S2_S2_S2_fjLj3072ELj1ELj1ELj4ELj16ENS_18Kernel_traits_baseILj3072ES2_S2_S2_S2_fjLj128EEEEELb0ELb0ELb1EEEvNS_9FwdParamsE:
[----:B------:R-:W-:Y:S01]  /*0000*/  LDC R1, c[0x0][0x28] ;  /* 0x00000a00ff017b82 */ /* 0x000fe20000000800 */
[----:B------:R-:W0:Y:S01]  /*0010*/  S2R R34, SR_TID.X ;  /* 0x0000000000227919 */ /* 0x000e220000002100 */
[----:B------:R-:W-:Y:S01]  /*0020*/  ULDC.64 UR4, c[0x0][0x2c8] ;  /* 0x0000b20000047ab9 */ /* 0x000fe20000000a00 */
[----:B------:R-:W-:Y:S01]  /*0030*/  ULDC.64 UR6, c[0x0][0x2d0] ;  /* 0x0000b40000067ab9 */ /* 0x000fe20000000a00 */
[----:B------:R-:W-:-:S04]  /*0040*/  ISETP.NE.U32.AND P1, PT, RZ, UR4, PT ;  /* 0x00000004ff007c0c */ /* 0x000fc8000bf25070 */
[----:B------:R-:W1:Y:S01]  /*0050*/  LDC.64 R64, c[0x0][0x228] ;  /* 0x00008a00ff407b82 */ /* 0x000e620000000a00 */
[----:B------:R-:W-:Y:S01]  /*0060*/  ISETP.NE.U32.AND P2, PT, RZ, UR6, PT ;  /* 0x00000006ff007c0c */ /* 0x000fe2000bf45070 */
[----:B------:R-:W-:Y:S01]  /*0070*/  ULDC UR10, c[0x0][0x214] ;  /* 0x00008500000a7ab9 */ /* 0x000fe20000000800 */
[----:B------:R-:W-:Y:S01]  /*0080*/  ISETP.NE.AND.EX P1, PT, RZ, UR5, PT, P1 ;  /* 0x00000005ff007c0c */ /* 0x000fe2000bf25310 */
[----:B------:R-:W-:Y:S01]  /*0090*/  ULDC.64 UR8, c[0x0][0x260] ;  /* 0x0000980000087ab9 */ /* 0x000fe20000000a00 */
[----:B------:R-:W-:Y:S02]  /*00a0*/  ISETP.NE.AND.EX P2, PT, RZ, UR7, PT, P2 ;  /* 0x00000007ff007c0c */ /* 0x000fe4000bf45320 */
[C---:B0-----:R-:W-:Y:S02]  /*00b0*/  SHF.L.U32 R0, R34.reuse, 0x4, RZ ;  /* 0x0000000422007819 */ /* 0x041fe400000006ff */
[----:B------:R-:W-:Y:S02]  /*00c0*/  LOP3.LUT R33, R34, 0x7f, RZ, 0xc0, !PT ;  /* 0x0000007f22217812 */ /* 0x000fe400078ec0ff */
[----:B------:R-:W-:-:S02]  /*00d0*/  LOP3.LUT R0, R0, 0x7f0, RZ, 0xc0, !PT ;  /* 0x000007f000007812 */ /* 0x000fc400078ec0ff */
[----:B------:R-:W-:Y:S02]  /*00e0*/  SHF.L.U32 R20, R33, 0x4, RZ ;  /* 0x0000000421147819 */ /* 0x000fe400000006ff */
[----:B------:R-:W-:-:S05]  /*00f0*/  IADD3 R4, P0, R0, UR4, RZ ;  /* 0x0000000400047c10 */ /* 0x000fca000ff1e0ff */
[----:B------:R-:W-:Y:S01]  /*0100*/  IMAD.X R5, RZ, RZ, UR5, P0 ;  /* 0x00000005ff057e24 */ /* 0x000fe200080e06ff */
[----:B------:R-:W-:Y:S01]  /*0110*/  IADD3 R22, P0, R20, UR6, RZ ;  /* 0x0000000614167c10 */ /* 0x000fe2000ff1e0ff */
[----:B------:R-:W-:-:S03]  /*0120*/  ULDC.64 UR4, c[0x0][0x208] ;  /* 0x0000820000047ab9 */ /* 0x000fc60000000a00 */
[----:B------:R0:W5:Y:S01]  /*0130*/  @P1 LDG.E.128 R24, desc[UR4][R4.64] ;  /* 0x0000000404181981 */ /* 0x000162000c1e1d00 */
[----:B------:R-:W-:-:S03]  /*0140*/  IMAD.X R23, RZ, RZ, UR7, P0 ;  /* 0x00000007ff177e24 */ /* 0x000fc600080e06ff */
[----:B------:R0:W5:Y:S04]  /*0150*/  @P1 LDG.E.128 R60, desc[UR4][R4.64+0x800] ;  /* 0x00080004043c1981 */ /* 0x000168000c1e1d00 */
[----:B------:R0:W5:Y:S01]  /*0160*/  @P1 LDG.E.128 R16, desc[UR4][R4.64+0x1000] ;  /* 0x0010000404101981 */ /* 0x000162000c1e1d00 */
[----:B------:R-:W2:Y:S03]  /*0170*/  S2UR UR6, SR_CTAID.X ;  /* 0x00000000000679c3 */ /* 0x000ea60000002500 */
[----:B------:R0:W5:Y:S04]  /*0180*/  @P2 LDG.E.128 R12, desc[UR4][R22.64] ;  /* 0x00000004160c2981 */ /* 0x000168000c1e1d00 */
[----:B------:R0:W5:Y:S01]  /*0190*/  @P2 LDG.E.128 R8, desc[UR4][R22.64+0x800] ;  /* 0x0008000416082981 */ /* 0x000162000c1e1d00 */
[----:B------:R-:W-:-:S02]  /*01a0*/  SHF.R.U32.HI R74, RZ, 0x7, R34 ;  /* 0x00000007ff4a7819 */ /* 0x000fc40000011622 */
[----:B------:R-:W-:Y:S01]  /*01b0*/  IADD3 R2, P0, R0, UR8, RZ ;  /* 0x0000000800027c10 */ /* 0x000fe2000ff1e0ff */
[----:B------:R0:W5:Y:S03]  /*01c0*/  @P2 LDG.E.128 R4, desc[UR4][R22.64+0x1000] ;  /* 0x0010000416042981 */ /* 0x000166000c1e1d00 */
[----:B------:R-:W-:Y:S01]  /*01d0*/  IADD3.X R3, RZ, UR9, RZ, P0, !PT ;  /* 0x00000009ff037c10 */ /* 0x000fe200087fe4ff */
[----:B------:R-:W-:Y:S01]  /*01e0*/  ULDC.64 UR8, c[0x0][0x230] ;  /* 0x00008c0000087ab9 */ /* 0x000fe20000000a00 */
[----:B--2---:R-:W-:Y:S01]  /*01f0*/  VIADD R76, R74, UR6 ;  /* 0x000000064a4c7c36 */ /* 0x004fe20008000000 */
[----:B------:R-:W-:Y:S01]  /*0200*/  ULDC.64 UR6, c[0x0][0x268] ;  /* 0x00009a0000067ab9 */ /* 0x000fe20000000a00 */
[----:B-1----:R-:W-:Y:S02]  /*0210*/  LOP3.LUT P0, RZ, R64, UR8, RZ, 0xfc, !PT ;  /* 0x0000000840ff7c12 */ /* 0x002fe4000f80fcff */
[----:B------:R-:W-:-:S02]  /*0220*/  IADD3 R20, P4, R20, UR6, RZ ;  /* 0x0000000614147c10 */ /* 0x000fc4000ff9e0ff */
[----:B------:R-:W-:Y:S02]  /*0230*/  ISETP.GE.AND P3, PT, R76, UR10, PT ;  /* 0x0000000a4c007c0c */ /* 0x000fe4000bf66270 */
[----:B------:R-:W-:Y:S02]  /*0240*/  IADD3.X R21, RZ, UR7, RZ, P4, !PT ;  /* 0x00000007ff157c10 */ /* 0x000fe4000a7fe4ff */
[----:B------:R-:W-:-:S09]  /*0250*/  LOP3.LUT P0, RZ, R65, UR9, RZ, 0xfc, P0 ;  /* 0x0000000941ff7c12 */ /* 0x000fd2000800fcff */
[----:B0-----:R-:W-:Y:S05]  /*0260*/  @P3 EXIT ;  /* 0x000000000000394d */ /* 0x001fea0003800000 */
[----:B------:R-:W2:Y:S04]  /*0270*/  LDG.E.128 R56, desc[UR4][R2.64] ;  /* 0x0000000402387981 */ /* 0x000ea8000c1e1d00 */
[----:B------:R-:W3:Y:S04]  /*0280*/  LDG.E.128 R52, desc[UR4][R20.64] ;  /* 0x0000000414347981 */ /* 0x000ee8000c1e1d00 */
[----:B------:R-:W4:Y:S04]  /*0290*/  LDG.E.128 R36, desc[UR4][R2.64+0x800] ;  /* 0x0008000402247981 */ /* 0x000f28000c1e1d00 */
[----:B------:R-:W4:Y:S04]  /*02a0*/  LDG.E.128 R40, desc[UR4][R20.64+0x800] ;  /* 0x0008000414287981 */ /* 0x000f28000c1e1d00 */
[----:B------:R-:W4:Y:S04]  /*02b0*/  LDG.E.128 R44, desc[UR4][R2.64+0x1000] ;  /* 0x00100004022c7981 */ /* 0x000f28000c1e1d00 */
[----:B------:R0:W4:Y:S01]  /*02c0*/  LDG.E.128 R48, desc[UR4][R20.64+0x1000] ;  /* 0x0010000414307981 */ /* 0x000122000c1e1d00 */
[----:B-----5:R-:W-:-:S02]  /*02d0*/  @!P1 CS2R R24, SRZ ;  /* 0x0000000000189805 */ /* 0x020fc4000001ff00 */
[----:B------:R-:W-:Y:S02]  /*02e0*/  @!P1 CS2R R26, SRZ ;  /* 0x00000000001a9805 */ /* 0x000fe4000001ff00 */
[----:B------:R-:W-:Y:S02]  /*02f0*/  @!P1 CS2R R60, SRZ ;  /* 0x00000000003c9805 */ /* 0x000fe4000001ff00 */
[----:B------:R-:W-:Y:S02]  /*0300*/  @!P1 CS2R R62, SRZ ;  /* 0x00000000003e9805 */ /* 0x000fe4000001ff00 */
[----:B------:R-:W-:Y:S02]  /*0310*/  @!P1 CS2R R16, SRZ ;  /* 0x0000000000109805 */ /* 0x000fe4000001ff00 */
[----:B------:R-:W-:Y:S02]  /*0320*/  @!P1 CS2R R18, SRZ ;  /* 0x0000000000129805 */ /* 0x000fe4000001ff00 */
[----:B------:R-:W-:-:S02]  /*0330*/  @!P2 CS2R R12, SRZ ;  /* 0x00000000000ca805 */ /* 0x000fc4000001ff00 */
[----:B------:R-:W-:Y:S02]  /*0340*/  @!P2 CS2R R14, SRZ ;  /* 0x00000000000ea805 */ /* 0x000fe4000001ff00 */
[----:B------:R-:W-:Y:S02]  /*0350*/  @!P2 CS2R R8, SRZ ;  /* 0x000000000008a805 */ /* 0x000fe4000001ff00 */
[----:B------:R-:W-:Y:S02]  /*0360*/  @!P2 CS2R R10, SRZ ;  /* 0x00000000000aa805 */ /* 0x000fe4000001ff00 */
[----:B------:R-:W-:Y:S02]  /*0370*/  @!P2 CS2R R4, SRZ ;  /* 0x000000000004a805 */ /* 0x000fe4000001ff00 */
[----:B------:R-:W-:Y:S02]  /*0380*/  @!P2 CS2R R6, SRZ ;  /* 0x000000000006a805 */ /* 0x000fe4000001ff00 */
[----:B------:R-:W-:Y:S01]  /*0390*/  ISETP.NE.U32.AND P3, PT, R64, RZ, PT ;  /* 0x000000ff4000720c */ /* 0x000fe20003f65070 */
[----:B------:R-:W-:Y:S01]  /*03a0*/  IMAD.U32 R22, R18, 0x10000, RZ ;  /* 0x0001000012167824 */ /* 0x000fe200078e00ff */
[----:B------:R-:W-:Y:S01]  /*03b0*/  PRMT R78, R24, 0x7632, R78 ;  /* 0x00007632184e7816 */ /* 0x000fe2000000004e */
[----:B------:R-:W-:Y:S01]  /*03c0*/  IMAD.SHL.U32 R74, R74, 0x4, RZ ;  /* 0x000000044a4a7824 */ /* 0x000fe200078e00ff */
[----:B------:R-:W-:Y:S01]  /*03d0*/  PRMT R80, R25, 0x7632, R80 ;  /* 0x0000763219507816 */ /* 0x000fe20000000050 */
[----:B------:R-:W-:Y:S01]  /*03e0*/  IMAD.U32 R31, R24, 0x10000, RZ ;  /* 0x00010000181f7824 */ /* 0x000fe200078e00ff */
[C---:B------:R-:W-:Y:S01]  /*03f0*/  PRMT R82, R26.reuse, 0x7632, R82 ;  /* 0x000076321a527816 */ /* 0x040fe20000000052 */
[----:B------:R-:W-:Y:S01]  /*0400*/  IMAD.U32 R29, R26, 0x10000, RZ ;  /* 0x000100001a1d7824 */ /* 0x000fe200078e00ff */
[----:B------:R-:W-:Y:S01]  /*0410*/  PRMT R84, R27, 0x7632, R84 ;  /* 0x000076321b547816 */ /* 0x000fe20000000054 */
[----:B------:R-:W-:Y:S01]  /*0420*/  IMAD.U32 R24, R16, 0x10000, RZ ;  /* 0x0001000010187824 */ /* 0x000fe200078e00ff */
[----:B------:R-:W-:Y:S01]  /*0430*/  PRMT R86, R60, 0x7632, R86 ;  /* 0x000076323c567816 */ /* 0x000fe20000000056 */
[----:B0-----:R-:W-:Y:S01]  /*0440*/  IMAD.U32 R21, R12, 0x10000, RZ ;  /* 0x000100000c157824 */ /* 0x001fe200078e00ff */
[----:B------:R-:W-:Y:S01]  /*0450*/  PRMT R88, R61, 0x7632, R88 ;  /* 0x000076323d587816 */ /* 0x000fe20000000058 */
[----:B------:R-:W-:Y:S01]  /*0460*/  ULDC.U8 UR6, c[0x0][0x2a0] ;  /* 0x0000a80000067ab9 */ /* 0x000fe20000000000 */
[----:B------:R-:W-:Y:S01]  /*0470*/  PRMT R90, R62, 0x7632, R90 ;  /* 0x000076323e5a7816 */ /* 0x000fe2000000005a */
[----:B------:R-:W-:Y:S01]  /*0480*/  HFMA2.MMA R126, -RZ, RZ, 0, 5.9604644775390625e-08 ;  /* 0x00000001ff7e7435 */ /* 0x000fe200000001ff */
        /* <DEDUP_REMOVED lines=38> */
[----:B------:R-:W-:Y:S01]  /*06f0*/  SHF.R.U32.HI R103, RZ, 0x5, R34 ;  /* 0x00000005ff677819 */ /* 0x000fe20000011622 */
[----:B------:R-:W-:Y:S01]  /*0700*/  VIADD R105, R74, 0x4 ;  /* 0x000000044a697836 */ /* 0x000fe20000000000 */
[----:B------:R-:W-:Y:S01]  /*0710*/  SHF.L.U32 R18, R13, 0x10, RZ ;  /* 0x000000100d127819 */ /* 0x000fe200000006ff */
[----:B------:R-:W-:Y:S01]  /*0720*/  ULDC UR7, c[0x0][0x218] ;  /* 0x0000860000077ab9 */ /* 0x000fe20000000800 */
[----:B------:R-:W-:Y:S01]  /*0730*/  SHF.L.U32 R17, R15, 0x10, RZ ;  /* 0x000000100f117819 */ /* 0x000fe200000006ff */
[----:B------:R-:W-:Y:S01]  /*0740*/  ULDC UR8, c[0x0][0x290] ;  /* 0x0000a40000087ab9 */ /* 0x000fe20000000800 */
[----:B------:R-:W-:Y:S01]  /*0750*/  SHF.L.U32 R32, R25, 0x10, RZ ;  /* 0x0000001019207819 */ /* 0x000fe200000006ff */
[----:B------:R-:W-:Y:S01]  /*0760*/  ULDC.64 UR18, c[0x0][0x230] ;  /* 0x00008c0000127ab9 */ /* 0x000fe20000000a00 */
        /* <DEDUP_REMOVED lines=8> */
[----:B------:R-:W-:-:S02]  /*07f0*/  SHF.L.U32 R25, R63, 0x10, RZ ;  /* 0x000000103f197819 */ /* 0x000fc400000006ff */
[----:B------:R-:W-:Y:S02]  /*0800*/  SHF.L.U32 R11, R5, 0x10, RZ ;  /* 0x00000010050b7819 */ /* 0x000fe400000006ff */
[----:B------:R-:W-:Y:S02]  /*0810*/  SHF.L.U32 R9, R7, 0x10, RZ ;  /* 0x0000001007097819 */ /* 0x000fe400000006ff */
[----:B------:R-:W-:Y:S02]  /*0820*/  ISETP.NE.AND.EX P1, PT, R65, RZ, PT, P3 ;  /* 0x000000ff4100720c */ /* 0x000fe40003f25330 */
[----:B------:R-:W-:Y:S02]  /*0830*/  LOP3.LUT R77, R34, 0x1f, RZ, 0xc0, !PT ;  /* 0x0000001f224d7812 */ /* 0x000fe400078ec0ff */
[----:B------:R-:W-:Y:S02]  /*0840*/  ISETP.NE.AND P5, PT, RZ, UR6, PT ;  /* 0x00000006ff007c0c */ /* 0x000fe4000bfa5270 */
[----:B------:R-:W-:-:S02]  /*0850*/  SHF.L.U32 R79, R79, 0x10, RZ ;  /* 0x000000104f4f7819 */ /* 0x000fc400000006ff */
[----:B------:R-:W-:Y:S02]  /*0860*/  SHF.L.U32 R81, R81, 0x10, RZ ;  /* 0x0000001051517819 */ /* 0x000fe400000006ff */
[----:B------:R-:W-:Y:S02]  /*0870*/  SHF.L.U32 R83, R83, 0x10, RZ ;  /* 0x0000001053537819 */ /* 0x000fe400000006ff */
[----:B------:R-:W-:Y:S02]  /*0880*/  SHF.L.U32 R85, R85, 0x10, RZ ;  /* 0x0000001055557819 */ /* 0x000fe400000006ff */
[----:B------:R-:W-:Y:S02]  /*0890*/  SHF.L.U32 R87, R87, 0x10, RZ ;  /* 0x0000001057577819 */ /* 0x000fe400000006ff */
[----:B------:R-:W-:Y:S02]  /*08a0*/  SHF.L.U32 R89, R89, 0x10, RZ ;  /* 0x0000001059597819 */ /* 0x000fe400000006ff */
[----:B------:R-:W-:-:S02]  /*08b0*/  SHF.L.U32 R91, R91, 0x10, RZ ;  /* 0x000000105b5b7819 */ /* 0x000fc400000006ff */
[----:B------:R-:W-:Y:S02]  /*08c0*/  SHF.L.U32 R93, R93, 0x10, RZ ;  /* 0x000000105d5d7819 */ /* 0x000fe400000006ff */
[----:B------:R-:W-:Y:S02]  /*08d0*/  SHF.L.U32 R95, R95, 0x10, RZ ;  /* 0x000000105f5f7819 */ /* 0x000fe400000006ff */
[----:B------:R-:W-:Y:S02]  /*08e0*/  SHF.L.U32 R97, R97, 0x10, RZ ;  /* 0x0000001061617819 */ /* 0x000fe400000006ff */
[----:B------:R-:W-:Y:S02]  /*08f0*/  SHF.L.U32 R99, R99, 0x10, RZ ;  /* 0x0000001063637819 */ /* 0x000fe400000006ff */
[----:B------:R-:W-:Y:S02]  /*0900*/  SHF.L.U32 R101, R101, 0x10, RZ ;  /* 0x0000001065657819 */ /* 0x000fe400000006ff */
[----:B------:R-:W-:-:S02]  /*0910*/  LOP3.LUT R103, R103, 0x3, RZ, 0xc0, !PT ;  /* 0x0000000367677812 */ /* 0x000fc400078ec0ff */
[----:B--2---:R-:W-:Y:S01]  /*0920*/  PRMT R109, R57, 0x7632, R109 ;  /* 0x00007632396d7816 */ /* 0x004fe2000000006d */
[----:B------:R-:W-:Y:S01]  /*0930*/  IMAD.U32 R8, R56, 0x10000, RZ ;  /* 0x0001000038087824 */ /* 0x000fe200078e00ff */
[----:B------:R-:W-:Y:S01]  /*0940*/  PRMT R113, R59, 0x7632, R113 ;  /* 0x000076323b717816 */ /* 0x000fe20000000071 */
[----:B------:R-:W-:Y:S01]  /*0950*/  IMAD.U32 R6, R58, 0x10000, RZ ;  /* 0x000100003a067824 */ /* 0x000fe200078e00ff */
[----:B---3--:R-:W-:Y:S01]  /*0960*/  PRMT R104, R53, 0x7632, R104 ;  /* 0x0000763235687816 */ /* 0x008fe20000000068 */
[----:B------:R-:W-:Y:S01]  /*0970*/  IMAD.U32 R4, R52, 0x10000, RZ ;  /* 0x0001000034047824 */ /* 0x000fe200078e00ff */
[----:B------:R-:W-:Y:S01]  /*0980*/  PRMT R108, R55, 0x7632, R108 ;  /* 0x00007632376c7816 */ /* 0x000fe2000000006c */
[----:B------:R-:W-:Y:S01]  /*0990*/  IMAD.U32 R2, R54, 0x10000, RZ ;  /* 0x0001000036027824 */ /* 0x000fe200078e00ff */
[----:B----4-:R-:W-:Y:S01]  /*09a0*/  PRMT R117, R37, 0x7632, R117 ;  /* 0x0000763225757816 */ /* 0x010fe20000000075 */
        /* <DEDUP_REMOVED lines=62> */
[----:B------:R-:W-:-:S07]  /*0d90*/  SHF.L.U32 R122, R122, 0x10, RZ ;  /* 0x000000107a7a7819 */ /* 0x000fce00000006ff */
.L_x_225:
[----:B0-----:R-:W0:Y:S01]  /*0da0*/  LDC.64 R52, c[0x0][0x220] ;  /* 0x00008800ff347b82 */ /* 0x001e220000000a00 */
[----:B------:R-:W-:Y:S01]  /*0db0*/  IMAD R48, R76, UR7, RZ ;  /* 0x000000074c307c24 */ /* 0x000fe2000f8e02ff */
[----:B------:R-:W-:-:S04]  /*0dc0*/  ISETP.NE.U32.AND P2, PT, RZ, UR18, PT ;  /* 0x00000012ff007c0c */ /* 0x000fc8000bf45070 */
[----:B------:R-:W-:Y:S02]  /*0dd0*/  SHF.R.S32.HI R49, RZ, 0x1f, R48 ;  /* 0x0000001fff317819 */ /* 0x000fe40000011430 */
[----:B------:R-:W-:Y:S02]  /*0de0*/  ISETP.NE.AND.EX P2, PT, RZ, UR19, PT, P2 ;  /* 0x00000013ff007c0c */ /* 0x000fe4000bf45320 */
[----:B------:R-:W-:-:S04]  /*0df0*/  LEA.HI R48, R49, R48, RZ, 0x3 ;  /* 0x0000003031307211 */ /* 0x000fc800078f18ff */
[----:B------:R-:W-:-:S04]  /*0e00*/  LEA.HI.SX32 R133, R48, R33, 0x1d ;  /* 0x0000002130857211 */ /* 0x000fc800078feaff */
[----:B------:R-:W-:-:S03]  /*0e10*/  @P1 LEA R56, P3, R133, UR16, 0x4 ;  /* 0x0000001085381c11 */ /* 0x000fc6000f8620ff */
[C---:B------:R-:W-:Y:S02]  /*0e20*/  @P2 LEA R54, P4, R133.reuse, UR18, 0x4 ;  /* 0x0000001285362c11 */ /* 0x040fe4000f8820ff */
[C---:B------:R-:W-:Y:S01]  /*0e30*/  @P1 LEA.HI.X R57, R133.reuse, UR17, RZ, 0x4, P3 ;  /* 0x0000001185391c11 */ /* 0x040fe200098f24ff */
[C---:B0-----:R-:W-:Y:S01]  /*0e40*/  IMAD.WIDE.U32 R48, R133.reuse, 0x10, R52 ;  /* 0x0000001085307825 */ /* 0x041fe200078e0034 */
[----:B------:R-:W-:-:S03]  /*0e50*/  @P2 LEA.HI.X R55, R133, UR19, RZ, 0x4, P4 ;  /* 0x0000001385372c11 */ /* 0x000fc6000a0f24ff */
[----:B-----5:R0:W5:Y:S04]  /*0e60*/  @P1 LDG.E.128 R36, desc[UR4][R56.64] ;  /* 0x0000000438241981 */ /* 0x020168000c1e1d00 */
[----:B------:R-:W2:Y:S04]  /*0e70*/  LDG.E.128 R48, desc[UR4][R48.64] ;  /* 0x0000000430307981 */ /* 0x000ea8000c1e1d00 */
        /* <DEDUP_REMOVED lines=9> */
[----:B------:R-:W-:Y:S05]  /*0f10*/  @P0 BRA `(.L_x_130) ;  /* 0x0000000000200947 */ /* 0x000fea0003800000 */
[----:B------:R-:W-:Y:S05]  /*0f20*/  BRA `(.L_x_131) ;  /* 0x0000000000247947 */ /* 0x000fea0003800000 */
.L_x_129:
[----:B-----5:R-:W-:-:S04]  /*0f30*/  IMAD.U32 R48, R40, 0x10000, RZ ;  /* 0x0001000028307824 */ /* 0x020fc800078e00ff */
[----:B------:R-:W-:Y:S01]  /*0f40*/  FADD.FTZ R135, R135, R48 ;  /* 0x0000003087877221 */ /* 0x000fe20000010000 */
[----:B------:R-:W-:Y:S06]  /*0f50*/  BRA `(.L_x_130) ;  /* 0x0000000000107947 */ /* 0x000fec0003800000 */
.L_x_128:
[----:B-----5:R-:W-:Y:S01]  /*0f60*/  SHF.L.U32 R48, R36, 0x10, RZ ;  /* 0x0000001024307819 */ /* 0x020fe200000006ff */
[----:B------:R-:W-:-:S04]  /*0f70*/  @P2 IMAD.U32 R54, R40, 0x10000, RZ ;  /* 0x0001000028362824 */ /* 0x000fc800078e00ff */
[----:B------:R-:W-:-:S04]  /*0f80*/  FADD.FTZ R135, R135, R48 ;  /* 0x0000003087877221 */ /* 0x000fc80000010000 */
[----:B------:R-:W-:-:S07]  /*0f90*/  @P2 FADD.FTZ R135, R135, R54 ;  /* 0x0000003687872221 */ /* 0x000fce0000010000 */
.L_x_130:
[----:B------:R-:W-:-:S04]  /*0fa0*/  F2FP.BF16.F32.PACK_AB R48, RZ, R135 ;  /* 0x00000087ff30723e */ /* 0x000fc800000010ff */
[----:B------:R-:W-:-:S07]  /*0fb0*/  PRMT R44, R48, 0x7610, R44 ;  /* 0x00007610302c7816 */ /* 0x000fce000000002c */
.L_x_131:
[----:B------:R-:W-:Y:S01]  /*0fc0*/  SHF.L.U32 R139, R139, 0x10, RZ ;  /* 0x000000108b8b7819 */ /* 0x000fe200000006ff */
[----:B------:R-:W-:Y:S06]  /*0fd0*/  @P3 BRA `(.L_x_132) ;  /* 0x0000000000243947 */ /* 0x000fec0003800000 */
[----:B------:R-:W-:-:S04]  /*0fe0*/  ISETP.NE.U32.AND P4, PT, RZ, UR18, PT ;  /* 0x00000012ff007c0c */ /* 0x000fc8000bf85070 */
[----:B------:R-:W-:-:S13]  /*0ff0*/  ISETP.NE.AND.EX P4, PT, RZ, UR19, PT, P4 ;  /* 0x00000013ff007c0c */ /* 0x000fda000bf85340 */
[----:B------:R-:W-:Y:S05]  /*1000*/  @P4 BRA `(.L_x_133) ;  /* 0x0000000000084947 */ /* 0x000fea0003800000 */
[----:B------:R-:W-:Y:S05]  /*1010*/  @P0 BRA `(.L_x_134) ;  /* 0x00000000002c0947 */ /* 0x000fea0003800000 */
[----:B------:R-:W-:Y:S05]  /*1020*/  BRA `(.L_x_135) ;  /* 0x0000000000307947 */ /* 0x000fea0003800000 */
.L_x_133:
[----:B-----5:R-:W-:-:S05]  /*1030*/  PRMT R48, R40, 0x7632, R48 ;  /* 0x0000763228307816 */ /* 0x020fca0000000030 */
[----:B------:R-:W-:-:S04]  /*1040*/  IMAD.U32 R48, R48, 0x10000, RZ ;  /* 0x0001000030307824 */ /* 0x000fc800078e00ff */
[----:B------:R-:W-:Y:S01]  /*1050*/  FADD.FTZ R139, R139, R48 ;  /* 0x000000308b8b7221 */ /* 0x000fe20000010000 */
[----:B------:R-:W-:Y:S06]  /*1060*/  BRA `(.L_x_134) ;  /* 0x0000000000187947 */ /* 0x000fec0003800000 */
.L_x_132:
[----:B-----5:R-:W-:Y:S02]  /*1070*/  PRMT R48, R36, 0x7632, R48 ;  /* 0x0000763224307816 */ /* 0x020fe40000000030 */
[----:B------:R-:W-:Y:S02]  /*1080*/  @P2 PRMT R54, R40, 0x7632, R54 ;  /* 0x0000763228362816 */ /* 0x000fe40000000036 */
[----:B------:R-:W-:-:S03]  /*1090*/  SHF.L.U32 R48, R48, 0x10, RZ ;  /* 0x0000001030307819 */ /* 0x000fc600000006ff */
[----:B------:R-:W-:Y:S02]  /*10a0*/  @P2 IMAD.U32 R54, R54, 0x10000, RZ ;  /* 0x0001000036362824 */ /* 0x000fe400078e00ff */
[----:B------:R-:W-:-:S04]  /*10b0*/  FADD.FTZ R139, R139, R48 ;  /* 0x000000308b8b7221 */ /* 0x000fc80000010000 */
[----:B------:R-:W-:-:S07]  /*10c0*/  @P2 FADD.FTZ R139, R139, R54 ;  /* 0x000000368b8b2221 */ /* 0x000fce0000010000 */
.L_x_134:
[----:B------:R-:W-:-:S04]  /*10d0*/  F2FP.BF16.F32.PACK_AB R48, RZ, R139 ;  /* 0x0000008bff30723e */ /* 0x000fc800000010ff */
[----:B------:R-:W-:-:S07]  /*10e0*/  PRMT R44, R44, 0x5410, R48 ;  /* 0x000054102c2c7816 */ /* 0x000fce0000000030 */
.L_x_135:
[C---:B------:R-:W-:Y:S02]  /*10f0*/  SHF.L.U32 R137, R49.reuse, 0x10, RZ ;  /* 0x0000001031897819 */ /* 0x040fe400000006ff */
[----:B------:R-:W-:Y:S01]  /*1100*/  PRMT R49, R49, 0x7632, R49 ;  /* 0x0000763231317816 */ /* 0x000fe20000000031 */
[----:B------:R-:W-:Y:S06]  /*1110*/  @P3 BRA `(.L_x_136) ;  /* 0x0000000000203947 */ /* 0x000fec0003800000 */
[----:B------:R-:W-:-:S04]  /*1120*/  ISETP.NE.U32.AND P4, PT, RZ, UR18, PT ;  /* 0x00000012ff007c0c */ /* 0x000fc8000bf85070 */
[----:B------:R-:W-:-:S13]  /*1130*/  ISETP.NE.AND.EX P4, PT, RZ, UR19, PT, P4 ;  /* 0x00000013ff007c0c */ /* 0x000fda000bf85340 */
[----:B------:R-:W-:Y:S05]  /*1140*/  @P4 BRA `(.L_x_137) ;  /* 0x0000000000084947 */ /* 0x000fea0003800000 */
[----:B------:R-:W-:Y:S05]  /*1150*/  @P0 BRA `(.L_x_138) ;  /* 0x0000000000200947 */ /* 0x000fea0003800000 */
[----:B------:R-:W-:Y:S05]  /*1160*/  BRA `(.L_x_139) ;  /* 0x0000000000247947 */ /* 0x000fea0003800000 */
.L_x_137:
[----:B-----5:R-:W-:-:S04]  /*1170*/  IMAD.U32 R48, R41, 0x10000, RZ ;  /* 0x0001000029307824 */ /* 0x020fc800078e00ff */
[----:B------:R-:W-:Y:S01]  /*1180*/  FADD.FTZ R137, R137, R48 ;  /* 0x0000003089897221 */ /* 0x000fe20000010000 */
[----:B------:R-:W-:Y:S06]  /*1190*/  BRA `(.L_x_138) ;  /* 0x0000000000107947 */ /* 0x000fec0003800000 */
.L_x_136:
[----:B-----5:R-:W-:Y:S01]  /*11a0*/  SHF.L.U32 R48, R37, 0x10, RZ ;  /* 0x0000001025307819 */ /* 0x020fe200000006ff */
[----:B------:R-:W-:-:S04]  /*11b0*/  @P2 IMAD.U32 R54, R41, 0x10000, RZ ;  /* 0x0001000029362824 */ /* 0x000fc800078e00ff */
[----:B------:R-:W-:-:S04]  /*11c0*/  FADD.FTZ R137, R137, R48 ;  /* 0x0000003089897221 */ /* 0x000fc80000010000 */
[----:B------:R-:W-:-:S07]  /*11d0*/  @P2 FADD.FTZ R137, R137, R54 ;  /* 0x0000003689892221 */ /* 0x000fce0000010000 */
.L_x_138:
[----:B------:R-:W-:-:S04]  /*11e0*/  F2FP.BF16.F32.PACK_AB R48, RZ, R137 ;  /* 0x00000089ff30723e */ /* 0x000fc800000010ff */
[----:B------:R-:W-:-:S07]  /*11f0*/  PRMT R45, R48, 0x7610, R45 ;  /* 0x00007610302d7816 */ /* 0x000fce000000002d */
.L_x_139:
[----:B------:R-:W-:Y:S01]  /*1200*/  SHF.L.U32 R143, R49, 0x10, RZ ;  /* 0x00000010318f7819 */ /* 0x000fe200000006ff */
[----:B------:R-:W-:Y:S06]  /*1210*/  @P3 BRA `(.L_x_140) ;  /* 0x0000000000243947 */ /* 0x000fec0003800000 */
[----:B------:R-:W-:-:S04]  /*1220*/  ISETP.NE.U32.AND P4, PT, RZ, UR18, PT ;  /* 0x00000012ff007c0c */ /* 0x000fc8000bf85070 */
[----:B------:R-:W-:-:S13]  /*1230*/  ISETP.NE.AND.EX P4, PT, RZ, UR19, PT, P4 ;  /* 0x00000013ff007c0c */ /* 0x000fda000bf85340 */
[----:B------:R-:W-:Y:S05]  /*1240*/  @P4 BRA `(.L_x_141) ;  /* 0x0000000000084947 */ /* 0x000fea0003800000 */
[----:B------:R-:W-:Y:S05]  /*1250*/  @P0 BRA `(.L_x_142) ;  /* 0x00000000002c0947 */ /* 0x000fea0003800000 */
[----:B------:R-:W-:Y:S05]  /*1260*/  BRA `(.L_x_143) ;  /* 0x0000000000307947 */ /* 0x000fea0003800000 */
.L_x_141:
[----:B-----5:R-:W-:-:S05]  /*1270*/  PRMT R48, R41, 0x7632, R48 ;  /* 0x0000763229307816 */ /* 0x020fca0000000030 */
[----:B------:R-:W-:-:S04]  /*1280*/  IMAD.U32 R48, R48, 0x10000, RZ ;  /* 0x0001000030307824 */ /* 0x000fc800078e00ff */
[----:B------:R-:W-:Y:S01]  /*1290*/  FADD.FTZ R143, R143, R48 ;  /* 0x000000308f8f7221 */ /* 0x000fe20000010000 */
[----:B------:R-:W-:Y:S06]  /*12a0*/  BRA `(.L_x_142) ;  /* 0x0000000000187947 */ /* 0x000fec0003800000 */
.L_x_140:
[----:B-----5:R-:W-:Y:S02]  /*12b0*/  PRMT R48, R37, 0x7632, R48 ;  /* 0x0000763225307816 */ /* 0x020fe40000000030 */
[----:B------:R-:W-:Y:S02]  /*12c0*/  @P2 PRMT R49, R41, 0x7632, R49 ;  /* 0x0000763229312816 */ /* 0x000fe40000000031 */
[----:B------:R-:W-:-:S03]  /*12d0*/  SHF.L.U32 R48, R48, 0x10, RZ ;  /* 0x0000001030307819 */ /* 0x000fc600000006ff */
[----:B------:R-:W-:Y:S02]  /*12e0*/  @P2 IMAD.U32 R54, R49, 0x10000, RZ ;  /* 0x0001000031362824 */ /* 0x000fe400078e00ff */
[----:B------:R-:W-:-:S04]  /*12f0*/  FADD.FTZ R143, R143, R48 ;  /* 0x000000308f8f7221 */ /* 0x000fc80000010000 */
[----:B------:R-:W-:-:S07]  /*1300*/  @P2 FADD.FTZ R143, R143, R54 ;  /* 0x000000368f8f2221 */ /* 0x000fce0000010000 */
.L_x_142:
[----:B------:R-:W-:-:S04]  /*1310*/  F2FP.BF16.F32.PACK_AB R48, RZ, R143 ;  /* 0x0000008fff30723e */ /* 0x000fc800000010ff */
[----:B------:R-:W-:-:S07]  /*1320*/  PRMT R45, R45, 0x5410, R48 ;  /* 0x000054102d2d7816 */ /* 0x000fce0000000030 */
.L_x_143:
        /* <DEDUP_REMOVED lines=8> */
.L_x_145:
[----:B-----5:R-:W-:-:S04]  /*13b0*/  IMAD.U32 R48, R42, 0x10000, RZ ;  /* 0x000100002a307824 */ /* 0x020fc800078e00ff */
[----:B------:R-:W-:Y:S01]  /*13c0*/  FADD.FTZ R141, R141, R48 ;  /* 0x000000308d8d7221 */ /* 0x000fe20000010000 */
[----:B------:R-:W-:Y:S06]  /*13d0*/  BRA `(.L_x_146) ;  /* 0x0000000000107947 */ /* 0x000fec0003800000 */
.L_x_144:
[----:B-----5:R-:W-:Y:S01]  /*13e0*/  SHF.L.U32 R48, R38, 0x10, RZ ;  /* 0x0000001026307819 */ /* 0x020fe200000006ff */
[----:B------:R-:W-:-:S04]  /*13f0*/  @P2 IMAD.U32 R54, R42, 0x10000, RZ ;  /* 0x000100002a362824 */ /* 0x000fc800078e00ff */
[----:B------:R-:W-:-:S04]  /*1400*/  FADD.FTZ R141, R141, R48 ;  /* 0x000000308d8d7221 */ /* 0x000fc80000010000 */
[----:B------:R-:W-:-:S07]  /*1410*/  @P2 FADD.FTZ R141, R141, R54 ;  /* 0x000000368d8d2221 */ /* 0x000fce0000010000 */
.L_x_146:
[----:B------:R-:W-:-:S04]  /*1420*/  F2FP.BF16.F32.PACK_AB R48, RZ, R141 ;  /* 0x0000008dff30723e */ /* 0x000fc800000010ff */
[----:B------:R-:W-:-:S07]  /*1430*/  PRMT R46, R48, 0x7610, R46 ;  /* 0x00007610302e7816 */ /* 0x000fce000000002e */
.L_x_147:
[----:B------:R-:W-:Y:S01]  /*1440*/  SHF.L.U32 R147, R50, 0x10, RZ ;  /* 0x0000001032937819 */ /* 0x000fe200000006ff */
[----:B------:R-:W-:Y:S06]  /*1450*/  @P3 BRA `(.L_x_148) ;  /* 0x0000000000243947 */ /* 0x000fec0003800000 */
[----:B------:R-:W-:-:S04]  /*1460*/  ISETP.NE.U32.AND P4, PT, RZ, UR18, PT ;  /* 0x00000012ff007c0c */ /* 0x000fc8000bf85070 */
[----:B------:R-:W-:-:S13]  /*1470*/  ISETP.NE.AND.EX P4, PT, RZ, UR19, PT, P4 ;  /* 0x00000013ff007c0c */ /* 0x000fda000bf85340 */
[----:B------:R-:W-:Y:S05]  /*1480*/  @P4 BRA `(.L_x_149) ;  /* 0x0000000000084947 */ /* 0x000fea0003800000 */
[----:B------:R-:W-:Y:S05]  /*1490*/  @P0 BRA `(.L_x_150) ;  /* 0x00000000002c0947 */ /* 0x000fea0003800000 */
[----:B------:R-:W-:Y:S05]  /*14a0*/  BRA `(.L_x_151) ;  /* 0x0000000000307947 */ /* 0x000fea0003800000 */
.L_x_149:
[----:B-----5:R-:W-:-:S05]  /*14b0*/  PRMT R48, R42, 0x7632, R48 ;  /* 0x000076322a307816 */ /* 0x020fca0000000030 */
[----:B------:R-:W-:-:S04]  /*14c0*/  IMAD.U32 R48, R48, 0x10000, RZ ;  /* 0x0001000030307824 */ /* 0x000fc800078e00ff */
[----:B------:R-:W-:Y:S01]  /*14d0*/  FADD.FTZ R147, R147, R48 ;  /* 0x0000003093937221 */ /* 0x000fe20000010000 */
[----:B------:R-:W-:Y:S06]  /*14e0*/  BRA `(.L_x_150) ;  /* 0x0000000000187947 */ /* 0x000fec0003800000 */
.L_x_148:
[----:B-----5:R-:W-:Y:S02]  /*14f0*/  PRMT R48, R38, 0x7632, R48 ;  /* 0x0000763226307816 */ /* 0x020fe40000000030 */
[----:B------:R-:W-:Y:S02]  /*1500*/  @P2 PRMT R49, R42, 0x7632, R49 ;  /* 0x000076322a312816 */ /* 0x000fe40000000031 */
[----:B------:R-:W-:-:S03]  /*1510*/  SHF.L.U32 R48, R48, 0x10, RZ ;  /* 0x0000001030307819 */ /* 0x000fc600000006ff */
[----:B------:R-:W-:Y:S02]  /*1520*/  @P2 IMAD.U32 R50, R49, 0x10000, RZ ;  /* 0x0001000031322824 */ /* 0x000fe400078e00ff */
[----:B------:R-:W-:-:S04]  /*1530*/  FADD.FTZ R147, R147, R48 ;  /* 0x0000003093937221 */ /* 0x000fc80000010000 */
[----:B------:R-:W-:-:S07]  /*1540*/  @P2 FADD.FTZ R147, R147, R50 ;  /* 0x0000003293932221 */ /* 0x000fce0000010000 */
.L_x_150:
[----:B------:R-:W-:-:S04]  /*1550*/  F2FP.BF16.F32.PACK_AB R48, RZ, R147 ;  /* 0x00000093ff30723e */ /* 0x000fc800000010ff */
[----:B------:R-:W-:-:S07]  /*1560*/  PRMT R46, R46, 0x5410, R48 ;  /* 0x000054102e2e7816 */ /* 0x000fce0000000030 */
.L_x_151:
        /* <DEDUP_REMOVED lines=8> */
.L_x_153:
[----:B-----5:R-:W-:-:S04]  /*15f0*/  IMAD.U32 R48, R43, 0x10000, RZ ;  /* 0x000100002b307824 */ /* 0x020fc800078e00ff */
[----:B------:R-:W-:Y:S01]  /*1600*/  FADD.FTZ R145, R145, R48 ;  /* 0x0000003091917221 */ /* 0x000fe20000010000 */
[----:B------:R-:W-:Y:S06]  /*1610*/  BRA `(.L_x_154) ;  /* 0x0000000000107947 */ /* 0x000fec0003800000 */
.L_x_152:
[----:B-----5:R-:W-:Y:S01]  /*1620*/  SHF.L.U32 R48, R39, 0x10, RZ ;  /* 0x0000001027307819 */ /* 0x020fe200000006ff */
[----:B------:R-:W-:-:S04]  /*1630*/  @P2 IMAD.U32 R50, R43, 0x10000, RZ ;  /* 0x000100002b322824 */ /* 0x000fc800078e00ff */
[----:B------:R-:W-:-:S04]  /*1640*/  FADD.FTZ R145, R145, R48 ;  /* 0x0000003091917221 */ /* 0x000fc80000010000 */
[----:B------:R-:W-:-:S07]  /*1650*/  @P2 FADD.FTZ R145, R145, R50 ;  /* 0x0000003291912221 */ /* 0x000fce0000010000 */
.L_x_154:
[----:B------:R-:W-:-:S04]  /*1660*/  F2FP.BF16.F32.PACK_AB R48, RZ, R145 ;  /* 0x00000091ff30723e */ /* 0x000fc800000010ff */
[----:B------:R-:W-:-:S07]  /*1670*/  PRMT R47, R48, 0x7610, R47 ;  /* 0x00007610302f7816 */ /* 0x000fce000000002f */
.L_x_155:
[----:B------:R-:W-:Y:S01]  /*1680*/  SHF.L.U32 R149, R51, 0x10, RZ ;  /* 0x0000001033957819 */ /* 0x000fe200000006ff */
[----:B------:R-:W-:Y:S06]  /*1690*/  @P3 BRA `(.L_x_156) ;  /* 0x0000000000243947 */ /* 0x000fec0003800000 */
[----:B------:R-:W-:-:S04]  /*16a0*/  ISETP.NE.U32.AND P4, PT, RZ, UR18, PT ;  /* 0x00000012ff007c0c */ /* 0x000fc8000bf85070 */
[----:B------:R-:W-:-:S13]  /*16b0*/  ISETP.NE.AND.EX P4, PT, RZ, UR19, PT, P4 ;  /* 0x00000013ff007c0c */ /* 0x000fda000bf85340 */
[----:B------:R-:W-:Y:S05]  /*16c0*/  @P4 BRA `(.L_x_157) ;  /* 0x0000000000084947 */ /* 0x000fea0003800000 */
[----:B------:R-:W-:Y:S05]  /*16d0*/  @P0 BRA `(.L_x_158) ;  /* 0x00000000002c0947 */ /* 0x000fea0003800000 */
[----:B------:R-:W-:Y:S05]  /*16e0*/  BRA `(.L_x_159) ;  /* 0x0000000000307947 */ /* 0x000fea0003800000 */
.L_x_157:
[----:B-----5:R-:W-:-:S05]  /*16f0*/  PRMT R48, R43, 0x7632, R48 ;  /* 0x000076322b307816 */ /* 0x020fca0000000030 */
[----:B------:R-:W-:-:S04]  /*1700*/  IMAD.U32 R48, R48, 0x10000, RZ ;  /* 0x0001000030307824 */ /* 0x000fc800078e00ff */
[----:B------:R-:W-:Y:S01]  /*1710*/  FADD.FTZ R149, R149, R48 ;  /* 0x0000003095957221 */ /* 0x000fe20000010000 */
[----:B------:R-:W-:Y:S06]  /*1720*/  BRA `(.L_x_158) ;  /* 0x0000000000187947 */ /* 0x000fec0003800000 */
.L_x_156:
[----:B-----5:R-:W-:Y:S02]  /*1730*/  PRMT R48, R39, 0x7632, R48 ;  /* 0x0000763227307816 */ /* 0x020fe40000000030 */
[----:B------:R-:W-:Y:S02]  /*1740*/  @P2 PRMT R49, R43, 0x7632, R49 ;  /* 0x000076322b312816 */ /* 0x000fe40000000031 */
[----:B------:R-:W-:-:S03]  /*1750*/  SHF.L.U32 R48, R48, 0x10, RZ ;  /* 0x0000001030307819 */ /* 0x000fc600000006ff */
[----:B------:R-:W-:Y:S02]  /*1760*/  @P2 IMAD.U32 R50, R49, 0x10000, RZ ;  /* 0x0001000031322824 */ /* 0x000fe400078e00ff */
[----:B------:R-:W-:-:S04]  /*1770*/  FADD.FTZ R149, R149, R48 ;  /* 0x0000003095957221 */ /* 0x000fc80000010000 */
[----:B------:R-:W-:-:S07]  /*1780*/  @P2 FADD.FTZ R149, R149, R50 ;  /* 0x0000003295952221 */ /* 0x000fce0000010000 */
.L_x_158:
[----:B------:R-:W-:-:S04]  /*1790*/  F2FP.BF16.F32.PACK_AB R48, RZ, R149 ;  /* 0x00000095ff30723e */ /* 0x000fc800000010ff */
[----:B------:R-:W-:-:S07]  /*17a0*/  PRMT R47, R47, 0x5410, R48 ;  /* 0x000054102f2f7816 */ /* 0x000fce0000000030 */
.L_x_159:
[----:B------:R-:W0:Y:S01]  /*17b0*/  @P0 LDC.64 R48, c[0x0][0x238] ;  /* 0x00008e00ff300b82 */ /* 0x000e220000000a00 */
[----:B------:R-:W-:-:S04]  /*17c0*/  IADD3 R59, R133, 0x80, RZ ;  /* 0x00000080853b7810 */ /* 0x000fc80007ffe0ff */
[----:B------:R-:W-:-:S04]  /*17d0*/  @P2 LEA R54, P6, R59, UR18, 0x4 ;  /* 0x000000123b362c11 */ /* 0x000fc8000f8c20ff */
[----:B------:R-:W-:Y:S02]  /*17e0*/  @P2 LEA.HI.X R55, R59, UR19, RZ, 0x4, P6 ;  /* 0x000000133b372c11 */ /* 0x000fe4000b0f24ff */
[----:B0-----:R-:W-:-:S04]  /*17f0*/  @P0 LEA R130, P4, R133, R48, 0x4 ;  /* 0x0000003085820211 */ /* 0x001fc800078820ff */
[----:B------:R-:W-:Y:S01]  /*1800*/  @P0 LEA.HI.X R131, R133, R49, RZ, 0x4, P4 ;  /* 0x0000003185830211 */ /* 0x000fe200020f24ff */
[C---:B------:R-:W-:Y:S01]  /*1810*/  IMAD.WIDE.U32 R48, R59.reuse, 0x10, R52 ;  /* 0x000000103b307825 */ /* 0x040fe200078e0034 */
[----:B------:R-:W-:-:S03]  /*1820*/  @P1 LEA R56, P4, R59, UR16, 0x4 ;  /* 0x000000103b381c11 */ /* 0x000fc6000f8820ff */
[----:B------:R0:W-:Y:S01]  /*1830*/  @P0 STG.E.128 desc[UR4][R130.64], R44 ;  /* 0x0000002c82000986 */ /* 0x0001e2000c101d04 */
[----:B------:R-:W-:-:S03]  /*1840*/  @P1 LEA.HI.X R57, R59, UR17, RZ, 0x4, P4 ;  /* 0x000000113b391c11 */ /* 0x000fc6000a0f24ff */
[----:B------:R-:W2:Y:S04]  /*1850*/  LDG.E.128 R48, desc[UR4][R48.64] ;  /* 0x0000000430307981 */ /* 0x000ea8000c1e1d00 */
[----:B-----5:R0:W5:Y:S04]  /*1860*/  @P1 LDG.E.128 R36, desc[UR4][R56.64] ;  /* 0x0000000438241981 */ /* 0x020168000c1e1d00 */
[----:B------:R0:W5:Y:S01]  /*1870*/  @P2 LDG.E.128 R40, desc[UR4][R54.64] ;  /* 0x0000000436282981 */ /* 0x000162000c1e1d00 */
[C---:B--2---:R-:W-:Y:S01]  /*1880*/  IMAD.U32 R151, R48.reuse, 0x10000, RZ ;  /* 0x0001000030977824 */ /* 0x044fe200078e00ff */
[----:B------:R-:W-:Y:S01]  /*1890*/  PRMT R155, R48, 0x7632, R155 ;  /* 0x00007632309b7816 */ /* 0x000fe2000000009b */
[----:B0-----:R-:W-:Y:S06]  /*18a0*/  @P3 BRA `(.L_x_160) ;  /* 0x0000000000203947 */ /* 0x001fec0003800000 */
[----:B------:R-:W-:-:S04]  /*18b0*/  ISETP.NE.U32.AND P4, PT, RZ, UR18, PT ;  /* 0x00000012ff007c0c */ /* 0x000fc8000bf85070 */
[----:B------:R-:W-:-:S13]  /*18c0*/  ISETP.NE.AND.EX P4, PT, RZ, UR19, PT, P4 ;  /* 0x00000013ff007c0c */ /* 0x000fda000bf85340 */
[----:B------:R-:W-:Y:S05]  /*18d0*/  @P4 BRA `(.L_x_161) ;  /* 0x0000000000084947 */ /* 0x000fea0003800000 */
[----:B------:R-:W-:Y:S05]  /*18e0*/  @P0 BRA `(.L_x_162) ;  /* 0x0000000000200947 */ /* 0x000fea0003800000 */
[----:B------:R-:W-:Y:S05]  /*18f0*/  BRA `(.L_x_163) ;  /* 0x0000000000247947 */ /* 0x000fea0003800000 */
.L_x_161:
[----:B-----5:R-:W-:-:S05]  /*1900*/  SHF.L.U32 R48, R40, 0x10, RZ ;  /* 0x0000001028307819 */ /* 0x020fca00000006ff */
[----:B------:R-:W-:Y:S01]  /*1910*/  FADD.FTZ R151, R48, R151 ;  /* 0x0000009730977221 */ /* 0x000fe20000010000 */
[----:B------:R-:W-:Y:S06]  /*1920*/  BRA `(.L_x_162) ;  /* 0x0000000000107947 */ /* 0x000fec0003800000 */
.L_x_160:
[----:B-----5:R-:W-:Y:S01]  /*1930*/  IMAD.U32 R48, R36, 0x10000, RZ ;  /* 0x0001000024307824 */ /* 0x020fe200078e00ff */
[----:B------:R-:W-:-:S03]  /*1940*/  @P2 SHF.L.U32 R54, R40, 0x10, RZ ;  /* 0x0000001028362819 */ /* 0x000fc600000006ff */
[----:B------:R-:W-:-:S04]  /*1950*/  FADD.FTZ R151, R48, R151 ;  /* 0x0000009730977221 */ /* 0x000fc80000010000 */
[----:B------:R-:W-:-:S07]  /*1960*/  @P2 FADD.FTZ R151, R54, R151 ;  /* 0x0000009736972221 */ /* 0x000fce0000010000 */
.L_x_162:
[----:B------:R-:W-:-:S04]  /*1970*/  F2FP.BF16.F32.PACK_AB R48, RZ, R151 ;  /* 0x00000097ff30723e */ /* 0x000fc800000010ff */
[----:B------:R-:W-:-:S07]  /*1980*/  PRMT R44, R48, 0x7610, R44 ;  /* 0x00007610302c7816 */ /* 0x000fce000000002c */
.L_x_163:
[----:B------:R-:W-:Y:S01]  /*1990*/  IMAD.U32 R155, R155, 0x10000, RZ ;  /* 0x000100009b9b7824 */ /* 0x000fe200078e00ff */
[----:B------:R-:W-:Y:S06]  /*19a0*/  @P3 BRA `(.L_x_164) ;  /* 0x0000000000243947 */ /* 0x000fec0003800000 */
[----:B------:R-:W-:-:S04]  /*19b0*/  ISETP.NE.U32.AND P4, PT, RZ, UR18, PT ;  /* 0x00000012ff007c0c */ /* 0x000fc8000bf85070 */
[----:B------:R-:W-:-:S13]  /*19c0*/  ISETP.NE.AND.EX P4, PT, RZ, UR19, PT, P4 ;  /* 0x00000013ff007c0c */ /* 0x000fda000bf85340 */
[----:B------:R-:W-:Y:S05]  /*19d0*/  @P4 BRA `(.L_x_165) ;  /* 0x0000000000084947 */ /* 0x000fea0003800000 */
[----:B------:R-:W-:Y:S05]  /*19e0*/  @P0 BRA `(.L_x_166) ;  /* 0x00000000002c0947 */ /* 0x000fea0003800000 */
[----:B------:R-:W-:Y:S05]  /*19f0*/  BRA `(.L_x_167) ;  /* 0x0000000000307947 */ /* 0x000fea0003800000 */
.L_x_165:
[----:B-----5:R-:W-:-:S04]  /*1a00*/  PRMT R48, R40, 0x7632, R48 ;  /* 0x0000763228307816 */ /* 0x020fc80000000030 */
[----:B------:R-:W-:-:S05]  /*1a10*/  SHF.L.U32 R48, R48, 0x10, RZ ;  /* 0x0000001030307819 */ /* 0x000fca00000006ff */
[----:B------:R-:W-:Y:S01]  /*1a20*/  FADD.FTZ R155, R155, R48 ;  /* 0x000000309b9b7221 */ /* 0x000fe20000010000 */
[----:B------:R-:W-:Y:S06]  /*1a30*/  BRA `(.L_x_166) ;  /* 0x0000000000187947 */ /* 0x000fec0003800000 */
.L_x_164:
[----:B-----5:R-:W-:Y:S02]  /*1a40*/  PRMT R48, R36, 0x7632, R48 ;  /* 0x0000763224307816 */ /* 0x020fe40000000030 */
[----:B------:R-:W-:-:S03]  /*1a50*/  @P2 PRMT R54, R40, 0x7632, R54 ;  /* 0x0000763228362816 */ /* 0x000fc60000000036 */
[----:B------:R-:W-:Y:S01]  /*1a60*/  IMAD.U32 R48, R48, 0x10000, RZ ;  /* 0x0001000030307824 */ /* 0x000fe200078e00ff */
[----:B------:R-:W-:-:S03]  /*1a70*/  @P2 SHF.L.U32 R54, R54, 0x10, RZ ;  /* 0x0000001036362819 */ /* 0x000fc600000006ff */
[----:B------:R-:W-:-:S04]  /*1a80*/  FADD.FTZ R155, R155, R48 ;  /* 0x000000309b9b7221 */ /* 0x000fc80000010000 */
[----:B------:R-:W-:-:S07]  /*1a90*/  @P2 FADD.FTZ R155, R155, R54 ;  /* 0x000000369b9b2221 */ /* 0x000fce0000010000 */
.L_x_166:
[----:B------:R-:W-:-:S04]  /*1aa0*/  F2FP.BF16.F32.PACK_AB R48, RZ, R155 ;  /* 0x0000009bff30723e */ /* 0x000fc800000010ff */
[----:B------:R-:W-:-:S07]  /*1ab0*/  PRMT R44, R44, 0x5410, R48 ;  /* 0x000054102c2c7816 */ /* 0x000fce0000000030 */
.L_x_167:
[C---:B------:R-:W-:Y:S01]  /*1ac0*/  IMAD.U32 R153, R49.reuse, 0x10000, RZ ;  /* 0x0001000031997824 */ /* 0x040fe200078e00ff */
[----:B------:R-:W-:Y:S01]  /*1ad0*/  PRMT R49, R49, 0x7632, R49 ;  /* 0x0000763231317816 */ /* 0x000fe20000000031 */
[----:B------:R-:W-:Y:S06]  /*1ae0*/  @P3 BRA `(.L_x_168) ;  /* 0x0000000000203947 */ /* 0x000fec0003800000 */
[----:B------:R-:W-:-:S04]  /*1af0*/  ISETP.NE.U32.AND P4, PT, RZ, UR18, PT ;  /* 0x00000012ff007c0c */ /* 0x000fc8000bf85070 */
[----:B------:R-:W-:-:S13]  /*1b00*/  ISETP.NE.AND.EX P4, PT, RZ, UR19, PT, P4 ;  /* 0x00000013ff007c0c */ /* 0x000fda000bf85340 */
[----:B------:R-:W-:Y:S05]  /*1b10*/  @P4 BRA `(.L_x_169) ;  /* 0x0000000000084947 */ /* 0x000fea0003800000 */
[----:B------:R-:W-:Y:S05]  /*1b20*/  @P0 BRA `(.L_x_170) ;  /* 0x0000000000200947 */ /* 0x000fea0003800000 */
[----:B------:R-:W-:Y:S05]  /*1b30*/  BRA `(.L_x_171) ;  /* 0x0000000000247947 */ /* 0x000fea0003800000 */
.L_x_169:
[----:B-----5:R-:W-:-:S05]  /*1b40*/  SHF.L.U32 R48, R41, 0x10, RZ ;  /* 0x0000001029307819 */ /* 0x020fca00000006ff */
[----:B------:R-:W-:Y:S01]  /*1b50*/  FADD.FTZ R153, R48, R153 ;  /* 0x0000009930997221 */ /* 0x000fe20000010000 */
[----:B------:R-:W-:Y:S06]  /*1b60*/  BRA `(.L_x_170) ;  /* 0x0000000000107947 */ /* 0x000fec0003800000 */
.L_x_168:
[----:B-----5:R-:W-:Y:S01]  /*1b70*/  IMAD.U32 R48, R37, 0x10000, RZ ;  /* 0x0001000025307824 */ /* 0x020fe200078e00ff */
[----:B------:R-:W-:-:S03]  /*1b80*/  @P2 SHF.L.U32 R54, R41, 0x10, RZ ;  /* 0x0000001029362819 */ /* 0x000fc600000006ff */
[----:B------:R-:W-:-:S04]  /*1b90*/  FADD.FTZ R153, R48, R153 ;  /* 0x0000009930997221 */ /* 0x000fc80000010000 */
[----:B------:R-:W-:-:S07]  /*1ba0*/  @P2 FADD.FTZ R153, R54, R153 ;  /* 0x0000009936992221 */ /* 0x000fce0000010000 */
.L_x_170:
[----:B------:R-:W-:-:S04]  /*1bb0*/  F2FP.BF16.F32.PACK_AB R48, RZ, R153 ;  /* 0x00000099ff30723e */ /* 0x000fc800000010ff */
[----:B------:R-:W-:-:S07]  /*1bc0*/  PRMT R45, R48, 0x7610, R45 ;  /* 0x00007610302d7816 */ /* 0x000fce000000002d */
.L_x_171:
[----:B------:R-:W-:Y:S01]  /*1bd0*/  IMAD.U32 R159, R49, 0x10000, RZ ;  /* 0x00010000319f7824 */ /* 0x000fe200078e00ff */
[----:B------:R-:W-:Y:S06]  /*1be0*/  @P3 BRA `(.L_x_172) ;  /* 0x0000000000243947 */ /* 0x000fec0003800000 */
[----:B------:R-:W-:-:S04]  /*1bf0*/  ISETP.NE.U32.AND P4, PT, RZ, UR18, PT ;  /* 0x00000012ff007c0c */ /* 0x000fc8000bf85070 */
[----:B------:R-:W-:-:S13]  /*1c00*/  ISETP.NE.AND.EX P4, PT, RZ, UR19, PT, P4 ;  /* 0x00000013ff007c0c */ /* 0x000fda000bf85340 */
[----:B------:R-:W-:Y:S05]  /*1c10*/  @P4 BRA `(.L_x_173) ;  /* 0x0000000000084947 */ /* 0x000fea0003800000 */
[----:B------:R-:W-:Y:S05]  /*1c20*/  @P0 BRA `(.L_x_174) ;  /* 0x00000000002c0947 */ /* 0x000fea0003800000 */
[----:B------:R-:W-:Y:S05]  /*1c30*/  BRA `(.L_x_175) ;  /* 0x0000000000307947 */ /* 0x000fea0003800000 */
.L_x_173:
[----:B-----5:R-:W-:-:S04]  /*1c40*/  PRMT R48, R41, 0x7632, R48 ;  /* 0x0000763229307816 */ /* 0x020fc80000000030 */
[----:B------:R-:W-:-:S05]  /*1c50*/  SHF.L.U32 R48, R48, 0x10, RZ ;  /* 0x0000001030307819 */ /* 0x000fca00000006ff */
[----:B------:R-:W-:Y:S01]  /*1c60*/  FADD.FTZ R159, R159, R48 ;  /* 0x000000309f9f7221 */ /* 0x000fe20000010000 */
[----:B------:R-:W-:Y:S06]  /*1c70*/  BRA `(.L_x_174) ;  /* 0x0000000000187947 */ /* 0x000fec0003800000 */
.L_x_172:
[----:B-----5:R-:W-:Y:S02]  /*1c80*/  PRMT R48, R37, 0x7632, R48 ;  /* 0x0000763225307816 */ /* 0x020fe40000000030 */
[----:B------:R-:W-:-:S03]  /*1c90*/  @P2 PRMT R49, R41, 0x7632, R49 ;  /* 0x0000763229312816 */ /* 0x000fc60000000031 */
[----:B------:R-:W-:Y:S01]  /*1ca0*/  IMAD.U32 R48, R48, 0x10000, RZ ;  /* 0x0001000030307824 */ /* 0x000fe200078e00ff */
[----:B------:R-:W-:-:S03]  /*1cb0*/  @P2 SHF.L.U32 R54, R49, 0x10, RZ ;  /* 0x0000001031362819 */ /* 0x000fc600000006ff */
[----:B------:R-:W-:-:S04]  /*1cc0*/  FADD.FTZ R159, R159, R48 ;  /* 0x000000309f9f7221 */ /* 0x000fc80000010000 */
[----:B------:R-:W-:-:S07]  /*1cd0*/  @P2 FADD.FTZ R159, R159, R54 ;  /* 0x000000369f9f2221 */ /* 0x000fce0000010000 */
.L_x_174:
[----:B------:R-:W-:-:S04]  /*1ce0*/  F2FP.BF16.F32.PACK_AB R48, RZ, R159 ;  /* 0x0000009fff30723e */ /* 0x000fc800000010ff */
[----:B------:R-:W-:-:S07]  /*1cf0*/  PRMT R45, R45, 0x5410, R48 ;  /* 0x000054102d2d7816 */ /* 0x000fce0000000030 */
.L_x_175:
        /* <DEDUP_REMOVED lines=8> */
.L_x_177:
[----:B-----5:R-:W-:-:S05]  /*1d80*/  SHF.L.U32 R48, R42, 0x10, RZ ;  /* 0x000000102a307819 */ /* 0x020fca00000006ff */
[----:B------:R-:W-:Y:S01]  /*1d90*/  FADD.FTZ R157, R48, R157 ;  /* 0x0000009d309d7221 */ /* 0x000fe20000010000 */
[----:B------:R-:W-:Y:S06]  /*1da0*/  BRA `(.L_x_178) ;  /* 0x0000000000107947 */ /* 0x000fec0003800000 */
.L_x_176:
[----:B-----5:R-:W-:Y:S01]  /*1db0*/  IMAD.U32 R48, R38, 0x10000, RZ ;  /* 0x0001000026307824 */ /* 0x020fe200078e00ff */
[----:B------:R-:W-:-:S03]  /*1dc0*/  @P2 SHF.L.U32 R54, R42, 0x10, RZ ;  /* 0x000000102a362819 */ /* 0x000fc600000006ff */
[----:B------:R-:W-:-:S04]  /*1dd0*/  FADD.FTZ R157, R48, R157 ;  /* 0x0000009d309d7221 */ /* 0x000fc80000010000 */
[----:B------:R-:W-:-:S07]  /*1de0*/  @P2 FADD.FTZ R157, R54, R157 ;  /* 0x0000009d369d2221 */ /* 0x000fce0000010000 */
.L_x_178:
[----:B------:R-:W-:-:S04]  /*1df0*/  F2FP.BF16.F32.PACK_AB R48, RZ, R157 ;  /* 0x0000009dff30723e */ /* 0x000fc800000010ff */
[----:B------:R-:W-:-:S07]  /*1e00*/  PRMT R46, R48, 0x7610, R46 ;  /* 0x00007610302e7816 */ /* 0x000fce000000002e */
.L_x_179:
[----:B------:R-:W-:Y:S01]  /*1e10*/  IMAD.U32 R161, R50, 0x10000, RZ ;  /* 0x0001000032a17824 */ /* 0x000fe200078e00ff */
[----:B------:R-:W-:Y:S06]  /*1e20*/  @P3 BRA `(.L_x_180) ;  /* 0x0000000000243947 */ /* 0x000fec0003800000 */
[----:B------:R-:W-:-:S04]  /*1e30*/  ISETP.NE.U32.AND P4, PT, RZ, UR18, PT ;  /* 0x00000012ff007c0c */ /* 0x000fc8000bf85070 */
[----:B------:R-:W-:-:S13]  /*1e40*/  ISETP.NE.AND.EX P4, PT, RZ, UR19, PT, P4 ;  /* 0x00000013ff007c0c */ /* 0x000fda000bf85340 */
[----:B------:R-:W-:Y:S05]  /*1e50*/  @P4 BRA `(.L_x_181) ;  /* 0x0000000000084947 */ /* 0x000fea0003800000 */
[----:B------:R-:W-:Y:S05]  /*1e60*/  @P0 BRA `(.L_x_182) ;  /* 0x00000000002c0947 */ /* 0x000fea0003800000 */
[----:B------:R-:W-:Y:S05]  /*1e70*/  BRA `(.L_x_183) ;  /* 0x0000000000307947 */ /* 0x000fea0003800000 */
.L_x_181:
[----:B-----5:R-:W-:-:S04]  /*1e80*/  PRMT R48, R42, 0x7632, R48 ;  /* 0x000076322a307816 */ /* 0x020fc80000000030 */
[----:B------:R-:W-:-:S05]  /*1e90*/  SHF.L.U32 R48, R48, 0x10, RZ ;  /* 0x0000001030307819 */ /* 0x000fca00000006ff */
[----:B------:R-:W-:Y:S01]  /*1ea0*/  FADD.FTZ R161, R161, R48 ;  /* 0x00000030a1a17221 */ /* 0x000fe20000010000 */
[----:B------:R-:W-:Y:S06]  /*1eb0*/  BRA `(.L_x_182) ;  /* 0x0000000000187947 */ /* 0x000fec0003800000 */
.L_x_180:
[----:B-----5:R-:W-:Y:S02]  /*1ec0*/  PRMT R48, R38, 0x7632, R48 ;  /* 0x0000763226307816 */ /* 0x020fe40000000030 */
[----:B------:R-:W-:-:S03]  /*1ed0*/  @P2 PRMT R49, R42, 0x7632, R49 ;  /* 0x000076322a312816 */ /* 0x000fc60000000031 */
[----:B------:R-:W-:Y:S01]  /*1ee0*/  IMAD.U32 R48, R48, 0x10000, RZ ;  /* 0x0001000030307824 */ /* 0x000fe200078e00ff */
[----:B------:R-:W-:-:S03]  /*1ef0*/  @P2 SHF.L.U32 R50, R49, 0x10, RZ ;  /* 0x0000001031322819 */ /* 0x000fc600000006ff */
[----:B------:R-:W-:-:S04]  /*1f00*/  FADD.FTZ R161, R161, R48 ;  /* 0x00000030a1a17221 */ /* 0x000fc80000010000 */
[----:B------:R-:W-:-:S07]  /*1f10*/  @P2 FADD.FTZ R161, R161, R50 ;  /* 0x00000032a1a12221 */ /* 0x000fce0000010000 */
.L_x_182:
[----:B------:R-:W-:-:S04]  /*1f20*/  F2FP.BF16.F32.PACK_AB R48, RZ, R161 ;  /* 0x000000a1ff30723e */ /* 0x000fc800000010ff */
[----:B------:R-:W-:-:S07]  /*1f30*/  PRMT R46, R46, 0x5410, R48 ;  /* 0x000054102e2e7816 */ /* 0x000fce0000000030 */
.L_x_183:
        /* <DEDUP_REMOVED lines=8> */
.L_x_185:
[----:B-----5:R-:W-:-:S04]  /*1fc0*/  IMAD.U32 R48, R43, 0x10000, RZ ;  /* 0x000100002b307824 */ /* 0x020fc800078e00ff */
[----:B------:R-:W-:Y:S01]  /*1fd0*/  FADD.FTZ R163, R48, R163 ;  /* 0x000000a330a37221 */ /* 0x000fe20000010000 */
[----:B------:R-:W-:Y:S06]  /*1fe0*/  BRA `(.L_x_186) ;  /* 0x0000000000107947 */ /* 0x000fec0003800000 */
.L_x_184:
[----:B-----5:R-:W-:Y:S02]  /*1ff0*/  SHF.L.U32 R48, R39, 0x10, RZ ;  /* 0x0000001027307819 */ /* 0x020fe400000006ff */
[----:B------:R-:W-:-:S03]  /*2000*/  @P2 SHF.L.U32 R50, R43, 0x10, RZ ;  /* 0x000000102b322819 */ /* 0x000fc600000006ff */
[----:B------:R-:W-:-:S04]  /*2010*/  FADD.FTZ R163, R48, R163 ;  /* 0x000000a330a37221 */ /* 0x000fc80000010000 */
[----:B------:R-:W-:-:S07]  /*2020*/  @P2 FADD.FTZ R163, R50, R163 ;  /* 0x000000a332a32221 */ /* 0x000fce0000010000 */
.L_x_186:
[----:B------:R-:W-:-:S04]  /*2030*/  F2FP.BF16.F32.PACK_AB R48, RZ, R163 ;  /* 0x000000a3ff30723e */ /* 0x000fc800000010ff */
[----:B------:R-:W-:-:S07]  /*2040*/  PRMT R47, R48, 0x7610, R47 ;  /* 0x00007610302f7816 */ /* 0x000fce000000002f */
.L_x_187:
[----:B------:R-:W-:Y:S01]  /*2050*/  IMAD.U32 R165, R51, 0x10000, RZ ;  /* 0x0001000033a57824 */ /* 0x000fe200078e00ff */
[----:B------:R-:W-:Y:S06]  /*2060*/  @P3 BRA `(.L_x_188) ;  /* 0x0000000000243947 */ /* 0x000fec0003800000 */
[----:B------:R-:W-:-:S04]  /*2070*/  ISETP.NE.U32.AND P4, PT, RZ, UR18, PT ;  /* 0x00000012ff007c0c */ /* 0x000fc8000bf85070 */
[----:B------:R-:W-:-:S13]  /*2080*/  ISETP.NE.AND.EX P4, PT, RZ, UR19, PT, P4 ;  /* 0x00000013ff007c0c */ /* 0x000fda000bf85340 */
[----:B------:R-:W-:Y:S05]  /*2090*/  @P4 BRA `(.L_x_189) ;  /* 0x0000000000084947 */ /* 0x000fea0003800000 */
[----:B------:R-:W-:Y:S05]  /*20a0*/  @P0 BRA `(.L_x_190) ;  /* 0x00000000002c0947 */ /* 0x000fea0003800000 */
[----:B------:R-:W-:Y:S05]  /*20b0*/  BRA `(.L_x_191) ;  /* 0x0000000000307947 */ /* 0x000fea0003800000 */
.L_x_189:
[----:B-----5:R-:W-:-:S04]  /*20c0*/  PRMT R48, R43, 0x7632, R48 ;  /* 0x000076322b307816 */ /* 0x020fc80000000030 */
[----:B------:R-:W-:-:S05]  /*20d0*/  SHF.L.U32 R48, R48, 0x10, RZ ;  /* 0x0000001030307819 */ /* 0x000fca00000006ff */
[----:B------:R-:W-:Y:S01]  /*20e0*/  FADD.FTZ R165, R165, R48 ;  /* 0x00000030a5a57221 */ /* 0x000fe20000010000 */
[----:B------:R-:W-:Y:S06]  /*20f0*/  BRA `(.L_x_190) ;  /* 0x0000000000187947 */ /* 0x000fec0003800000 */
.L_x_188:
[----:B-----5:R-:W-:Y:S02]  /*2100*/  PRMT R48, R39, 0x7632, R48 ;  /* 0x0000763227307816 */ /* 0x020fe40000000030 */
[----:B------:R-:W-:Y:S02]  /*2110*/  @P2 PRMT R49, R43, 0x7632, R49 ;  /* 0x000076322b312816 */ /* 0x000fe40000000031 */
[----:B------:R-:W-:-:S03]  /*2120*/  SHF.L.U32 R48, R48, 0x10, RZ ;  /* 0x0000001030307819 */ /* 0x000fc600000006ff */
[----:B------:R-:W-:Y:S02]  /*2130*/  @P2 IMAD.U32 R50, R49, 0x10000, RZ ;  /* 0x0001000031322824 */ /* 0x000fe400078e00ff */
[----:B------:R-:W-:-:S04]  /*2140*/  FADD.FTZ R165, R165, R48 ;  /* 0x00000030a5a57221 */ /* 0x000fc80000010000 */
[----:B------:R-:W-:-:S07]  /*2150*/  @P2 FADD.FTZ R165, R165, R50 ;  /* 0x00000032a5a52221 */ /* 0x000fce0000010000 */
.L_x_190:
[----:B------:R-:W-:-:S04]  /*2160*/  F2FP.BF16.F32.PACK_AB R48, RZ, R165 ;  /* 0x000000a5ff30723e */ /* 0x000fc800000010ff */
[----:B------:R-:W-:-:S07]  /*2170*/  PRMT R47, R47, 0x5410, R48 ;  /* 0x000054102f2f7816 */ /* 0x000fce0000000030 */
.L_x_191:
[----:B------:R-:W0:Y:S01]  /*2180*/  @P0 LDC.64 R48, c[0x0][0x238] ;  /* 0x00008e00ff300b82 */ /* 0x000e220000000a00 */
[----:B------:R-:W-:Y:S02]  /*2190*/  IADD3 R131, R133, 0x100, RZ ;  /* 0x0000010085837810 */ /* 0x000fe40007ffe0ff */
[----:B0-----:R-:W-:-:S04]  /*21a0*/  @P0 LEA R56, P4, R59, R48, 0x4 ;  /* 0x000000303b380211 */ /* 0x001fc800078820ff */
[----:B------:R-:W-:Y:S01]  /*21b0*/  @P0 LEA.HI.X R57, R59, R49, RZ, 0x4, P4 ;  /* 0x000000313b390211 */ /* 0x000fe200020f24ff */
[C---:B------:R-:W-:Y:S01]  /*21c0*/  IMAD.WIDE.U32 R48, R131.reuse, 0x10, R52 ;  /* 0x0000001083307825 */ /* 0x040fe200078e0034 */
[C---:B------:R-:W-:Y:S02]  /*21d0*/  @P1 LEA R54, P4, R131.reuse, UR16, 0x4 ;  /* 0x0000001083361c11 */ /* 0x040fe4000f8820ff */
[C---:B------:R-:W-:Y:S01]  /*21e0*/  @P2 LEA R52, P6, R131.reuse, UR18, 0x4 ;  /* 0x0000001283342c11 */ /* 0x040fe2000f8c20ff */
[----:B------:R0:W-:Y:S01]  /*21f0*/  @P0 STG.E.128 desc[UR4][R56.64], R44 ;  /* 0x0000002c38000986 */ /* 0x0001e2000c101d04 */
[C---:B------:R-:W-:Y:S02]  /*2200*/  @P1 LEA.HI.X R55, R131.reuse, UR17, RZ, 0x4, P4 ;  /* 0x0000001183371c11 */ /* 0x040fe4000a0f24ff */
[----:B------:R-:W-:Y:S01]  /*2210*/  @P2 LEA.HI.X R53, R131, UR19, RZ, 0x4, P6 ;  /* 0x0000001383352c11 */ /* 0x000fe2000b0f24ff */
[----:B------:R-:W2:Y:S04]  /*2220*/  LDG.E.128 R48, desc[UR4][R48.64] ;  /* 0x0000000430307981 */ /* 0x000ea8000c1e1d00 */
[----:B-----5:R0:W5:Y:S04]  /*2230*/  @P1 LDG.E.128 R36, desc[UR4][R54.64] ;  /* 0x0000000436241981 */ /* 0x020168000c1e1d00 */
[----:B------:R0:W5:Y:S01]  /*2240*/  @P2 LDG.E.128 R40, desc[UR4][R52.64] ;  /* 0x0000000434282981 */ /* 0x000162000c1e1d00 */
[----:B--2---:R-:W-:-:S02]  /*2250*/  SHF.L.U32 R58, R48, 0x10, RZ ;  /* 0x00000010303a7819 */ /* 0x004fc400000006ff */
[----:B------:R-:W-:Y:S01]  /*2260*/  PRMT R128, R48, 0x7632, R128 ;  /* 0x0000763230807816 */ /* 0x000fe20000000080 */
[----:B0-----:R-:W-:Y:S06]  /*2270*/  @P3 BRA `(.L_x_192) ;  /* 0x0000000000203947 */ /* 0x001fec0003800000 */
[----:B------:R-:W-:-:S04]  /*2280*/  ISETP.NE.U32.AND P4, PT, RZ, UR18, PT ;  /* 0x00000012ff007c0c */ /* 0x000fc8000bf85070 */
[----:B------:R-:W-:-:S13]  /*2290*/  ISETP.NE.AND.EX P4, PT, RZ, UR19, PT, P4 ;  /* 0x00000013ff007c0c */ /* 0x000fda000bf85340 */
[----:B------:R-:W-:Y:S05]  /*22a0*/  @P4 BRA `(.L_x_193) ;  /* 0x0000000000084947 */ /* 0x000fea0003800000 */
[----:B------:R-:W-:Y:S05]  /*22b0*/  @P0 BRA `(.L_x_194) ;  /* 0x0000000000200947 */ /* 0x000fea0003800000 */
[----:B------:R-:W-:Y:S05]  /*22c0*/  BRA `(.L_x_195) ;  /* 0x0000000000247947 */ /* 0x000fea0003800000 */
.L_x_193:
[----:B-----5:R-:W-:-:S04]  /*22d0*/  IMAD.U32 R53, R40, 0x10000, RZ ;  /* 0x0001000028357824 */ /* 0x020fc800078e00ff */
[----:B------:R-:W-:Y:S01]  /*22e0*/  FADD.FTZ R58, R53, R58 ;  /* 0x0000003a353a7221 */ /* 0x000fe20000010000 */
[----:B------:R-:W-:Y:S06]  /*22f0*/  BRA `(.L_x_194) ;  /* 0x0000000000107947 */ /* 0x000fec0003800000 */
.L_x_192:
[----:B-----5:R-:W-:Y:S02]  /*2300*/  SHF.L.U32 R53, R36, 0x10, RZ ;  /* 0x0000001024357819 */ /* 0x020fe400000006ff */
[----:B------:R-:W-:-:S03]  /*2310*/  @P2 SHF.L.U32 R55, R40, 0x10, RZ ;  /* 0x0000001028372819 */ /* 0x000fc600000006ff */
[----:B------:R-:W-:-:S04]  /*2320*/  FADD.FTZ R58, R53, R58 ;  /* 0x0000003a353a7221 */ /* 0x000fc80000010000 */
[----:B------:R-:W-:-:S07]  /*2330*/  @P2 FADD.FTZ R58, R55, R58 ;  /* 0x0000003a373a2221 */ /* 0x000fce0000010000 */
.L_x_194:
[----:B------:R-:W-:-:S04]  /*2340*/  F2FP.BF16.F32.PACK_AB R48, RZ, R58 ;  /* 0x0000003aff30723e */ /* 0x000fc800000010ff */
[----:B------:R-:W-:-:S07]  /*2350*/  PRMT R44, R48, 0x7610, R44 ;  /* 0x00007610302c7816 */ /* 0x000fce000000002c */
.L_x_195:
[----:B------:R-:W-:Y:S01]  /*2360*/  IMAD.U32 R57, R128, 0x10000, RZ ;  /* 0x0001000080397824 */ /* 0x000fe200078e00ff */
[----:B------:R-:W-:Y:S06]  /*2370*/  @P3 BRA `(.L_x_196) ;  /* 0x0000000000243947 */ /* 0x000fec0003800000 */
[----:B------:R-:W-:-:S04]  /*2380*/  ISETP.NE.U32.AND P4, PT, RZ, UR18, PT ;  /* 0x00000012ff007c0c */ /* 0x000fc8000bf85070 */
[----:B------:R-:W-:-:S13]  /*2390*/  ISETP.NE.AND.EX P4, PT, RZ, UR19, PT, P4 ;  /* 0x00000013ff007c0c */ /* 0x000fda000bf85340 */
[----:B------:R-:W-:Y:S05]  /*23a0*/  @P4 BRA `(.L_x_197) ;  /* 0x0000000000084947 */ /* 0x000fea0003800000 */
[----:B------:R-:W-:Y:S05]  /*23b0*/  @P0 BRA `(.L_x_198) ;  /* 0x00000000002c0947 */ /* 0x000fea0003800000 */
[----:B------:R-:W-:Y:S05]  /*23c0*/  BRA `(.L_x_199) ;  /* 0x0000000000307947 */ /* 0x000fea0003800000 */
.L_x_197:
[----:B-----5:R-:W-:-:S04]  /*23d0*/  PRMT R48, R40, 0x7632, R48 ;  /* 0x0000763228307816 */ /* 0x020fc80000000030 */
[----:B------:R-:W-:-:S05]  /*23e0*/  SHF.L.U32 R48, R48, 0x10, RZ ;  /* 0x0000001030307819 */ /* 0x000fca00000006ff */
[----:B------:R-:W-:Y:S01]  /*23f0*/  FADD.FTZ R57, R57, R48 ;  /* 0x0000003039397221 */ /* 0x000fe20000010000 */
[----:B------:R-:W-:Y:S06]  /*2400*/  BRA `(.L_x_198) ;  /* 0x0000000000187947 */ /* 0x000fec0003800000 */
.L_x_196:
[----:B-----5:R-:W-:Y:S02]  /*2410*/  PRMT R48, R36, 0x7632, R48 ;  /* 0x0000763224307816 */ /* 0x020fe40000000030 */
[----:B------:R-:W-:Y:S02]  /*2420*/  @P2 PRMT R52, R40, 0x7632, R52 ;  /* 0x0000763228342816 */ /* 0x000fe40000000034 */
[----:B------:R-:W-:-:S03]  /*2430*/  SHF.L.U32 R48, R48, 0x10, RZ ;  /* 0x0000001030307819 */ /* 0x000fc600000006ff */
[----:B------:R-:W-:Y:S02]  /*2440*/  @P2 IMAD.U32 R52, R52, 0x10000, RZ ;  /* 0x0001000034342824 */ /* 0x000fe400078e00ff */
[----:B------:R-:W-:-:S04]  /*2450*/  FADD.FTZ R57, R57, R48 ;  /* 0x0000003039397221 */ /* 0x000fc80000010000 */
[----:B------:R-:W-:-:S07]  /*2460*/  @P2 FADD.FTZ R57, R57, R52 ;  /* 0x0000003439392221 */ /* 0x000fce0000010000 */
.L_x_198:
[----:B------:R-:W-:-:S04]  /*2470*/  F2FP.BF16.F32.PACK_AB R48, RZ, R57 ;  /* 0x00000039ff30723e */ /* 0x000fc800000010ff */
[----:B------:R-:W-:-:S07]  /*2480*/  PRMT R44, R44, 0x5410, R48 ;  /* 0x000054102c2c7816 */ /* 0x000fce0000000030 */
.L_x_199:
        /* <DEDUP_REMOVED lines=8> */
.L_x_201:
[----:B-----5:R-:W-:-:S05]  /*2510*/  SHF.L.U32 R48, R41, 0x10, RZ ;  /* 0x0000001029307819 */ /* 0x020fca00000006ff */
[----:B------:R-:W-:Y:S01]  /*2520*/  FADD.FTZ R55, R48, R55 ;  /* 0x0000003730377221 */ /* 0x000fe20000010000 */
[----:B------:R-:W-:Y:S06]  /*2530*/  BRA `(.L_x_202) ;  /* 0x0000000000107947 */ /* 0x000fec0003800000 */
.L_x_200:
[----:B-----5:R-:W-:Y:S01]  /*2540*/  IMAD.U32 R48, R37, 0x10000, RZ ;  /* 0x0001000025307824 */ /* 0x020fe200078e00ff */
[----:B------:R-:W-:-:S03]  /*2550*/  @P2 SHF.L.U32 R52, R41, 0x10, RZ ;  /* 0x0000001029342819 */ /* 0x000fc600000006ff */
[----:B------:R-:W-:-:S04]  /*2560*/  FADD.FTZ R55, R48, R55 ;  /* 0x0000003730377221 */ /* 0x000fc80000010000 */
[----:B------:R-:W-:-:S07]  /*2570*/  @P2 FADD.FTZ R55, R52, R55 ;  /* 0x0000003734372221 */ /* 0x000fce0000010000 */
.L_x_202:
[----:B------:R-:W-:-:S04]  /*2580*/  F2FP.BF16.F32.PACK_AB R48, RZ, R55 ;  /* 0x00000037ff30723e */ /* 0x000fc800000010ff */
[----:B------:R-:W-:-:S07]  /*2590*/  PRMT R45, R48, 0x7610, R45 ;  /* 0x00007610302d7816 */ /* 0x000fce000000002d */
.L_x_203:
[----:B------:R-:W-:Y:S01]  /*25a0*/  SHF.L.U32 R56, R49, 0x10, RZ ;  /* 0x0000001031387819 */ /* 0x000fe200000006ff */
[----:B------:R-:W-:Y:S06]  /*25b0*/  @P3 BRA `(.L_x_204) ;  /* 0x0000000000243947 */ /* 0x000fec0003800000 */
[----:B------:R-:W-:-:S04]  /*25c0*/  ISETP.NE.U32.AND P4, PT, RZ, UR18, PT ;  /* 0x00000012ff007c0c */ /* 0x000fc8000bf85070 */
[----:B------:R-:W-:-:S13]  /*25d0*/  ISETP.NE.AND.EX P4, PT, RZ, UR19, PT, P4 ;  /* 0x00000013ff007c0c */ /* 0x000fda000bf85340 */
[----:B------:R-:W-:Y:S05]  /*25e0*/  @P4 BRA `(.L_x_205) ;  /* 0x0000000000084947 */ /* 0x000fea0003800000 */
[----:B------:R-:W-:Y:S05]  /*25f0*/  @P0 BRA `(.L_x_206) ;  /* 0x00000000002c0947 */ /* 0x000fea0003800000 */
[----:B------:R-:W-:Y:S05]  /*2600*/  BRA `(.L_x_207) ;  /* 0x0000000000307947 */ /* 0x000fea0003800000 */
.L_x_205:
[----:B-----5:R-:W-:-:S05]  /*2610*/  PRMT R48, R41, 0x7632, R48 ;  /* 0x0000763229307816 */ /* 0x020fca0000000030 */
[----:B------:R-:W-:-:S04]  /*2620*/  IMAD.U32 R49, R48, 0x10000, RZ ;  /* 0x0001000030317824 */ /* 0x000fc800078e00ff */
[----:B------:R-:W-:Y:S01]  /*2630*/  FADD.FTZ R56, R56, R49 ;  /* 0x0000003138387221 */ /* 0x000fe20000010000 */
[----:B------:R-:W-:Y:S06]  /*2640*/  BRA `(.L_x_206) ;  /* 0x0000000000187947 */ /* 0x000fec0003800000 */
.L_x_204:
[----:B-----5:R-:W-:Y:S02]  /*2650*/  PRMT R48, R37, 0x7632, R48 ;  /* 0x0000763225307816 */ /* 0x020fe40000000030 */
[----:B------:R-:W-:Y:S02]  /*2660*/  @P2 PRMT R52, R41, 0x7632, R52 ;  /* 0x0000763229342816 */ /* 0x000fe40000000034 */
[----:B------:R-:W-:Y:S02]  /*2670*/  SHF.L.U32 R49, R48, 0x10, RZ ;  /* 0x0000001030317819 */ /* 0x000fe400000006ff */
[----:B------:R-:W-:-:S03]  /*2680*/  @P2 SHF.L.U32 R53, R52, 0x10, RZ ;  /* 0x0000001034352819 */ /* 0x000fc600000006ff */
[----:B------:R-:W-:-:S04]  /*2690*/  FADD.FTZ R56, R56, R49 ;  /* 0x0000003138387221 */ /* 0x000fc80000010000 */
[----:B------:R-:W-:-:S07]  /*26a0*/  @P2 FADD.FTZ R56, R56, R53 ;  /* 0x0000003538382221 */ /* 0x000fce0000010000 */
.L_x_206:
[----:B------:R-:W-:-:S04]  /*26b0*/  F2FP.BF16.F32.PACK_AB R48, RZ, R56 ;  /* 0x00000038ff30723e */ /* 0x000fc800000010ff */
[----:B------:R-:W-:-:S07]  /*26c0*/  PRMT R45, R45, 0x5410, R48 ;  /* 0x000054102d2d7816 */ /* 0x000fce0000000030 */
.L_x_207:
        /* <DEDUP_REMOVED lines=8> */
.L_x_209:
[----:B-----5:R-:W-:-:S05]  /*2750*/  SHF.L.U32 R49, R42, 0x10, RZ ;  /* 0x000000102a317819 */ /* 0x020fca00000006ff */
[----:B------:R-:W-:Y:S01]  /*2760*/  FADD.FTZ R54, R49, R54 ;  /* 0x0000003631367221 */ /* 0x000fe20000010000 */
[----:B------:R-:W-:Y:S06]  /*2770*/  BRA `(.L_x_210) ;  /* 0x0000000000107947 */ /* 0x000fec0003800000 */
.L_x_208:
[----:B-----5:R-:W-:Y:S01]  /*2780*/  SHF.L.U32 R49, R38, 0x10, RZ ;  /* 0x0000001026317819 */ /* 0x020fe200000006ff */
[----:B------:R-:W-:-:S04]  /*2790*/  @P2 IMAD.U32 R53, R42, 0x10000, RZ ;  /* 0x000100002a352824 */ /* 0x000fc800078e00ff */
[----:B------:R-:W-:-:S04]  /*27a0*/  FADD.FTZ R54, R49, R54 ;  /* 0x0000003631367221 */ /* 0x000fc80000010000 */
[----:B------:R-:W-:-:S07]  /*27b0*/  @P2 FADD.FTZ R54, R53, R54 ;  /* 0x0000003635362221 */ /* 0x000fce0000010000 */
.L_x_210:
[----:B------:R-:W-:-:S04]  /*27c0*/  F2FP.BF16.F32.PACK_AB R48, RZ, R54 ;  /* 0x00000036ff30723e */ /* 0x000fc800000010ff */
[----:B------:R-:W-:-:S07]  /*27d0*/  PRMT R46, R48, 0x7610, R46 ;  /* 0x00007610302e7816 */ /* 0x000fce000000002e */
.L_x_211:
[----:B------:R-:W-:Y:S01]  /*27e0*/  SHF.L.U32 R128, R50, 0x10, RZ ;  /* 0x0000001032807819 */ /* 0x000fe200000006ff */
[----:B------:R-:W-:Y:S06]  /*27f0*/  @P3 BRA `(.L_x_212) ;  /* 0x0000000000243947 */ /* 0x000fec0003800000 */
[----:B------:R-:W-:-:S04]  /*2800*/  ISETP.NE.U32.AND P4, PT, RZ, UR18, PT ;  /* 0x00000012ff007c0c */ /* 0x000fc8000bf85070 */
[----:B------:R-:W-:-:S13]  /*2810*/  ISETP.NE.AND.EX P4, PT, RZ, UR19, PT, P4 ;  /* 0x00000013ff007c0c */ /* 0x000fda000bf85340 */
[----:B------:R-:W-:Y:S05]  /*2820*/  @P4 BRA `(.L_x_213) ;  /* 0x0000000000084947 */ /* 0x000fea0003800000 */
[----:B------:R-:W-:Y:S05]  /*2830*/  @P0 BRA `(.L_x_214) ;  /* 0x00000000002c0947 */ /* 0x000fea0003800000 */
[----:B------:R-:W-:Y:S05]  /*2840*/  BRA `(.L_x_215) ;  /* 0x0000000000307947 */ /* 0x000fea0003800000 */
.L_x_213:
[----:B-----5:R-:W-:-:S04]  /*2850*/  PRMT R48, R42, 0x7632, R48 ;  /* 0x000076322a307816 */ /* 0x020fc80000000030 */
[----:B------:R-:W-:-:S05]  /*2860*/  SHF.L.U32 R49, R48, 0x10, RZ ;  /* 0x0000001030317819 */ /* 0x000fca00000006ff */
[----:B------:R-:W-:Y:S01]  /*2870*/  FADD.FTZ R128, R128, R49 ;  /* 0x0000003180807221 */ /* 0x000fe20000010000 */
[----:B------:R-:W-:Y:S06]  /*2880*/  BRA `(.L_x_214) ;  /* 0x0000000000187947 */ /* 0x000fec0003800000 */
.L_x_212:
[----:B-----5:R-:W-:Y:S02]  /*2890*/  PRMT R48, R38, 0x7632, R48 ;  /* 0x0000763226307816 */ /* 0x020fe40000000030 */
[----:B------:R-:W-:-:S03]  /*28a0*/  @P2 PRMT R50, R42, 0x7632, R50 ;  /* 0x000076322a322816 */ /* 0x000fc60000000032 */
[----:B------:R-:W-:Y:S01]  /*28b0*/  IMAD.U32 R49, R48, 0x10000, RZ ;  /* 0x0001000030317824 */ /* 0x000fe200078e00ff */
[----:B------:R-:W-:-:S03]  /*28c0*/  @P2 SHF.L.U32 R53, R50, 0x10, RZ ;  /* 0x0000001032352819 */ /* 0x000fc600000006ff */
[----:B------:R-:W-:-:S04]  /*28d0*/  FADD.FTZ R128, R128, R49 ;  /* 0x0000003180807221 */ /* 0x000fc80000010000 */
[----:B------:R-:W-:-:S07]  /*28e0*/  @P2 FADD.FTZ R128, R128, R53 ;  /* 0x0000003580802221 */ /* 0x000fce0000010000 */
.L_x_214:
[----:B------:R-:W-:-:S04]  /*28f0*/  F2FP.BF16.F32.PACK_AB R48, RZ, R128 ;  /* 0x00000080ff30723e */ /* 0x000fc800000010ff */
[----:B------:R-:W-:-:S07]  /*2900*/  PRMT R46, R46, 0x5410, R48 ;  /* 0x000054102e2e7816 */ /* 0x000fce0000000030 */
.L_x_215:
        /* <DEDUP_REMOVED lines=8> */
.L_x_217:
[----:B-----5:R-:W-:-:S04]  /*2990*/  IMAD.U32 R49, R43, 0x10000, RZ ;  /* 0x000100002b317824 */ /* 0x020fc800078e00ff */
[----:B------:R-:W-:Y:S01]  /*29a0*/  FADD.FTZ R130, R49, R130 ;  /* 0x0000008231827221 */ /* 0x000fe20000010000 */
[----:B------:R-:W-:Y:S06]  /*29b0*/  BRA `(.L_x_218) ;  /* 0x0000000000107947 */ /* 0x000fec0003800000 */
.L_x_216:
[----:B-----5:R-:W-:Y:S02]  /*29c0*/  SHF.L.U32 R49, R39, 0x10, RZ ;  /* 0x0000001027317819 */ /* 0x020fe400000006ff */
[----:B------:R-:W-:-:S03]  /*29d0*/  @P2 SHF.L.U32 R53, R43, 0x10, RZ ;  /* 0x000000102b352819 */ /* 0x000fc600000006ff */
[----:B------:R-:W-:-:S04]  /*29e0*/  FADD.FTZ R130, R49, R130 ;  /* 0x0000008231827221 */ /* 0x000fc80000010000 */
[----:B------:R-:W-:-:S07]  /*29f0*/  @P2 FADD.FTZ R130, R53, R130 ;  /* 0x0000008235822221 */ /* 0x000fce0000010000 */
.L_x_218:
[----:B------:R-:W-:-:S04]  /*2a00*/  F2FP.BF16.F32.PACK_AB R48, RZ, R130 ;  /* 0x00000082ff30723e */ /* 0x000fc800000010ff */
[----:B------:R-:W-:-:S07]  /*2a10*/  PRMT R47, R48, 0x7610, R47 ;  /* 0x00007610302f7816 */ /* 0x000fce000000002f */
.L_x_219:
[----:B------:R-:W-:Y:S01]  /*2a20*/  IMAD.U32 R132, R51, 0x10000, RZ ;  /* 0x0001000033847824 */ /* 0x000fe200078e00ff */
[----:B------:R-:W-:Y:S06]  /*2a30*/  @P3 BRA `(.L_x_220) ;  /* 0x0000000000243947 */ /* 0x000fec0003800000 */
[----:B------:R-:W-:-:S04]  /*2a40*/  ISETP.NE.U32.AND P2, PT, RZ, UR18, PT ;  /* 0x00000012ff007c0c */ /* 0x000fc8000bf45070 */
[----:B------:R-:W-:-:S13]  /*2a50*/  ISETP.NE.AND.EX P2, PT, RZ, UR19, PT, P2 ;  /* 0x00000013ff007c0c */ /* 0x000fda000bf45320 */
[----:B------:R-:W-:Y:S05]  /*2a60*/  @P2 BRA `(.L_x_221) ;  /* 0x0000000000082947 */ /* 0x000fea0003800000 */
[----:B------:R-:W-:Y:S05]  /*2a70*/  @P0 BRA `(.L_x_222) ;  /* 0x00000000002c0947 */ /* 0x000fea0003800000 */
[----:B------:R-:W-:Y:S05]  /*2a80*/  BRA `(.L_x_223) ;  /* 0x0000000000307947 */ /* 0x000fea0003800000 */
.L_x_221:
[----:B-----5:R-:W-:-:S04]  /*2a90*/  PRMT R48, R43, 0x7632, R48 ;  /* 0x000076322b307816 */ /* 0x020fc80000000030 */
[----:B------:R-:W-:-:S05]  /*2aa0*/  SHF.L.U32 R49, R48, 0x10, RZ ;  /* 0x0000001030317819 */ /* 0x000fca00000006ff */
[----:B------:R-:W-:Y:S01]  /*2ab0*/  FADD.FTZ R132, R132, R49 ;  /* 0x0000003184847221 */ /* 0x000fe20000010000 */
[----:B------:R-:W-:Y:S06]  /*2ac0*/  BRA `(.L_x_222) ;  /* 0x0000000000187947 */ /* 0x000fec0003800000 */
.L_x_220:
[----:B-----5:R-:W-:Y:S02]  /*2ad0*/  PRMT R48, R39, 0x7632, R48 ;  /* 0x0000763227307816 */ /* 0x020fe40000000030 */
[----:B------:R-:W-:Y:S02]  /*2ae0*/  @P2 PRMT R50, R43, 0x7632, R50 ;  /* 0x000076322b322816 */ /* 0x000fe40000000032 */
[----:B------:R-:W-:-:S03]  /*2af0*/  SHF.L.U32 R49, R48, 0x10, RZ ;  /* 0x0000001030317819 */ /* 0x000fc600000006ff */
[----:B------:R-:W-:Y:S02]  /*2b00*/  @P2 IMAD.U32 R51, R50, 0x10000, RZ ;  /* 0x0001000032332824 */ /* 0x000fe400078e00ff */
[----:B------:R-:W-:-:S04]  /*2b10*/  FADD.FTZ R132, R132, R49 ;  /* 0x0000003184847221 */ /* 0x000fc80000010000 */
[----:B------:R-:W-:-:S07]  /*2b20*/  @P2 FADD.FTZ R132, R132, R51 ;  /* 0x0000003384842221 */ /* 0x000fce0000010000 */
.L_x_222:
[----:B------:R-:W-:-:S04]  /*2b30*/  F2FP.BF16.F32.PACK_AB R48, RZ, R132 ;  /* 0x00000084ff30723e */ /* 0x000fc800000010ff */
[----:B------:R-:W-:-:S07]  /*2b40*/  PRMT R47, R47, 0x5410, R48 ;  /* 0x000054102f2f7816 */ /* 0x000fce0000000030 */
.L_x_223:
[----:B------:R-:W-:Y:S01]  /*2b50*/  FADD.FTZ R48, RZ, R135 ;  /* 0x00000087ff307221 */ /* 0x000fe20000010000 */
[----:B------:R-:W-:Y:S01]  /*2b60*/  UMOV UR6, 0xffffffff ;  /* 0xffffffff00067882 */ /* 0x000fe20000000000 */
[----:B------:R-:W-:Y:S02]  /*2b70*/  ISETP.NE.AND P3, PT, R77, RZ, PT ;  /* 0x000000ff4d00720c */ /* 0x000fe40003f65270 */
[----:B------:R-:W-:-:S04]  /*2b80*/  FADD.FTZ R48, R48, R139 ;  /* 0x0000008b30307221 */ /* 0x000fc80000010000 */
        /* <DEDUP_REMOVED lines=8> */
[----:B------:R-:W-:Y:S02]  /*2c10*/  FADD.FTZ R50, R48, R153 ;  /* 0x0000009930327221 */ /* 0x000fe40000010000 */
[----:B------:R-:W0:Y:S02]  /*2c20*/  @P0 LDC.64 R48, c[0x0][0x238] ;  /* 0x00008e00ff300b82 */ /* 0x000e240000000a00 */
[----:B------:R-:W-:-:S04]  /*2c30*/  FADD.FTZ R50, R50, R159 ;  /* 0x0000009f32327221 */ /* 0x000fc80000010000 */
[----:B------:R-:W-:-:S04]  /*2c40*/  FADD.FTZ R50, R50, R157 ;  /* 0x0000009d32327221 */ /* 0x000fc80000010000 */
[----:B------:R-:W-:-:S04]  /*2c50*/  FADD.FTZ R50, R50, R161 ;  /* 0x000000a132327221 */ /* 0x000fc80000010000 */
[----:B------:R-:W-:-:S04]  /*2c60*/  FADD.FTZ R50, R50, R163 ;  /* 0x000000a332327221 */ /* 0x000fc80000010000 */
[----:B------:R-:W-:-:S04]  /*2c70*/  FADD.FTZ R51, R50, R165 ;  /* 0x000000a532337221 */ /* 0x000fc80000010000 */
[----:B------:R-:W-:Y:S01]  /*2c80*/  FADD.FTZ R50, R51, R58 ;  /* 0x0000003a33327221 */ /* 0x000fe20000010000 */
[----:B0-----:R-:W-:-:S03]  /*2c90*/  @P0 LEA R48, P2, R131, R48, 0x4 ;  /* 0x0000003083300211 */ /* 0x001fc600078420ff */
[----:B------:R-:W-:Y:S01]  /*2ca0*/  FADD.FTZ R50, R50, R57 ;  /* 0x0000003932327221 */ /* 0x000fe20000010000 */
[----:B------:R-:W-:-:S03]  /*2cb0*/  @P0 LEA.HI.X R49, R131, R49, RZ, 0x4, P2 ;  /* 0x0000003183310211 */ /* 0x000fc600010f24ff */
[----:B------:R-:W-:Y:S01]  /*2cc0*/  FADD.FTZ R51, R50, R55 ;  /* 0x0000003732337221 */ /* 0x000fe20000010000 */
[----:B------:R-:W-:Y:S01]  /*2cd0*/  LOP3.LUT P2, RZ, R126, 0xff, RZ, 0xc0, !PT ;  /* 0x000000ff7eff7812 */ /* 0x000fe2000784c0ff */
[----:B------:R0:W-:Y:S02]  /*2ce0*/  @P0 STG.E.128 desc[UR4][R48.64], R44 ;  /* 0x0000002c30000986 */ /* 0x0001e4000c101d04 */
[----:B------:R-:W-:Y:S01]  /*2cf0*/  FADD.FTZ R51, R51, R56 ;  /* 0x0000003833337221 */ /* 0x000fe20000010000 */
[----:B------:R-:W-:-:S03]  /*2d00*/  SEL R50, R105, R74, !P2 ;  /* 0x0000004a69327207 */ /* 0x000fc60005000000 */
[----:B------:R-:W-:-:S04]  /*2d10*/  FADD.FTZ R51, R51, R54 ;  /* 0x0000003633337221 */ /* 0x000fc80000010000 */
[----:B------:R-:W-:-:S04]  /*2d20*/  FADD.FTZ R51, R51, R128 ;  /* 0x0000008033337221 */ /* 0x000fc80000010000 */
[----:B------:R-:W-:-:S04]  /*2d30*/  FADD.FTZ R51, R51, R130 ;  /* 0x0000008233337221 */ /* 0x000fc80000010000 */
[----:B------:R-:W-:Y:S01]  /*2d40*/  FADD.FTZ R51, R51, R132 ;  /* 0x0000008433337221 */ /* 0x000fe20000010000 */
[----:B0-----:R-:W-:Y:S06]  /*2d50*/  BRA.DIV UR6, `(.L_x_224) ;  /* 0x0000001206747947 */ /* 0x001fec000b800000 */
        /* <DEDUP_REMOVED lines=10> */
[----:B------:R-:W-:-:S04]  /*2e00*/  FMUL.FTZ R48, R48, 0.001302083372138440609 ;  /* 0x3aaaaaab30307820 */ /* 0x000fc80000410000 */
[C---:B------:R-:W-:Y:S01]  /*2e10*/  FADD.FTZ R49, -R48.reuse, R135 ;  /* 0x0000008730317221 */ /* 0x040fe20000010100 */
[C---:B------:R-:W-:Y:S01]  /*2e20*/  FADD.FTZ R136, -R48.reuse, R139 ;  /* 0x0000008b30887221 */ /* 0x040fe20000010100 */
[C---:B------:R-:W-:Y:S01]  /*2e30*/  FADD.FTZ R52, -R48.reuse, R137 ;  /* 0x0000008930347221 */ /* 0x040fe20000010100 */
[----:B------:R-:W-:Y:S01]  /*2e40*/  FADD.FTZ R126, -R48, R147 ;  /* 0x00000093307e7221 */ /* 0x000fe20000010100 */
[----:B------:R-:W-:-:S04]  /*2e50*/  FFMA.FTZ R49, R49, R49, RZ ;  /* 0x0000003131317223 */ /* 0x000fc800000100ff */
[----:B------:R-:W-:Y:S01]  /*2e60*/  FFMA.FTZ R49, R136, R136, R49 ;  /* 0x0000008888317223 */ /* 0x000fe20000010031 */
[----:B------:R-:W-:-:S03]  /*2e70*/  FADD.FTZ R136, -R48, R143 ;  /* 0x0000008f30887221 */ /* 0x000fc60000010100 */
[----:B------:R-:W-:Y:S01]  /*2e80*/  FFMA.FTZ R49, R52, R52, R49 ;  /* 0x0000003434317223 */ /* 0x000fe20000010031 */
[----:B------:R-:W-:-:S03]  /*2e90*/  FADD.FTZ R52, -R48, R141 ;  /* 0x0000008d30347221 */ /* 0x000fc60000010100 */
[----:B------:R-:W-:-:S04]  /*2ea0*/  FFMA.FTZ R49, R136, R136, R49 ;  /* 0x0000008888317223 */ /* 0x000fc80000010031 */
[----:B------:R-:W-:Y:S01]  /*2eb0*/  FFMA.FTZ R49, R52, R52, R49 ;  /* 0x0000003434317223 */ /* 0x000fe20000010031 */
[----:B------:R-:W-:-:S03]  /*2ec0*/  FADD.FTZ R52, -R48, R145 ;  /* 0x0000009130347221 */ /* 0x000fc60000010100 */
        /* <DEDUP_REMOVED lines=34> */
[----:B------:R-:W-:-:S04]  /*30f0*/  FFMA.FTZ R49, R52, R52, R49 ;  /* 0x0000003434317223 */ /* 0x000fc80000010031 */
[----:B------:R-:W-:-:S05]  /*3100*/  FFMA.FTZ R49, R126, R126, R49 ;  /* 0x0000007e7e317223 */ /* 0x000fca0000010031 */
        /* <DEDUP_REMOVED lines=9> */
.L_x_236:
[----:B------:R-:W2:Y:S01]  /*31a0*/  @!P3 S2R R52, SR_CgaCtaId ;  /* 0x000000000034b919 */ /* 0x000ea20000008800 */
[----:B------:R-:W-:Y:S01]  /*31b0*/  ISETP.GT.U32.AND P4, PT, R77, 0x3, PT ;  /* 0x000000034d00780c */ /* 0x000fe20003f84070 */
[----:B------:R-:W-:Y:S05]  /*31c0*/  WARPSYNC.ALL ;  /* 0x0000000000007948 */ /* 0x000fea0003800000 */
[----:B------:R-:W-:-:S07]  /*31d0*/  @!P3 MOV R49, 0x400 ;  /* 0x000004000031b802 */ /* 0x000fce0000000f00 */
[----:B------:R-:W0:Y:S01]  /*31e0*/  @!P4 S2R R126, SR_CgaCtaId ;  /* 0x00000000007ec919 */ /* 0x000e220000008800 */
[----:B------:R-:W-:Y:S02]  /*31f0*/  @!P4 MOV R51, 0x400 ;  /* 0x000004000033c802 */ /* 0x000fe40000000f00 */
[----:B--2---:R-:W-:Y:S02]  /*3200*/  @!P3 LEA R52, R52, R49, 0x18 ;  /* 0x000000313434b211 */ /* 0x004fe400078ec0ff */
[----:B------:R-:W-:Y:S01]  /*3210*/  @!P3 IADD3 R49, R103, R50, RZ ;  /* 0x000000326731b210 */ /* 0x000fe20007ffe0ff */
[----:B------:R-:W-:-:S03]  /*3220*/  @!P4 IMAD.IADD R50, R77, 0x1, R50 ;  /* 0x000000014d32c824 */ /* 0x000fc600078e0232 */
[----:B------:R-:W-:Y:S01]  /*3230*/  @!P3 LEA R52, R49, R52, 0x3 ;  /* 0x000000343134b211 */ /* 0x000fe200078e18ff */
[----:B-1----:R-:W-:-:S05]  /*3240*/  FADD.FTZ R49, R53, R134 ;  /* 0x0000008635317221 */ /* 0x002fca0000010000 */
[----:B------:R-:W-:Y:S01]  /*3250*/  @!P3 STS.64 [R52], R48 ;  /* 0x000000303400b388 */ /* 0x000fe20000000a00 */
[----:B------:R-:W-:Y:S01]  /*3260*/  BAR.SYNC.DEFER_BLOCKING 0x0 ;  /* 0x0000000000007b1d */ /* 0x000fe20000010000 */
[----:B0-----:R-:W-:Y:S02]  /*3270*/  @!P4 LEA R53, R126, R51, 0x18 ;  /* 0x000000337e35c211 */ /* 0x001fe400078ec0ff */
[----:B------:R-:W-:Y:S02]  /*3280*/  LOP3.LUT P3, RZ, R103, 0x1f, R34, 0xf8, !PT ;  /* 0x0000001f67ff7812 */ /* 0x000fe4000786f822 */
[----:B------:R-:W-:Y:S02]  /*3290*/  @!P4 LEA R126, R50, R53, 0x3 ;  /* 0x00000035327ec211 */ /* 0x000fe400078e18ff */
[----:B------:R-:W-:Y:S01]  /*32a0*/  CS2R R50, SRZ ;  /* 0x0000000000327805 */ /* 0x000fe2000001ff00 */
[----:B------:R-:W-:-:S06]  /*32b0*/  HFMA2.MMA R53, -RZ, RZ, 0, 0 ;  /* 0x00000000ff357435 */ /* 0x000fcc00000001ff */
[----:B------:R-:W-:-:S05]  /*32c0*/  @!P4 IMAD.MOV.U32 R53, RZ, RZ, 0x300 ;  /* 0x00000300ff35c424 */ /* 0x000fca00078e00ff */
[----:B------:R-:W0:Y:S01]  /*32d0*/  SHFL.DOWN PT, R134, R53, 0x2, 0x1f ;  /* 0x08401f0035867f89 */ /* 0x000e2200000e0000 */
[----:B------:R-:W-:-:S03]  /*32e0*/  I2FP.F32.S32 R138, R53 ;  /* 0x00000035008a7245 */ /* 0x000fc60000201400 */
[----:B------:R-:W1:Y:S01]  /*32f0*/  @!P4 LDS.64 R50, [R126] ;  /* 0x000000007e32c984 */ /* 0x000e620000000a00 */
[----:B0-----:R-:W-:Y:S02]  /*3300*/  IADD3 R49, R134, R53, RZ ;  /* 0x0000003586317210 */ /* 0x001fe40007ffe0ff */
[----:B------:R-:W-:Y:S02]  /*3310*/  I2FP.F32.S32 R140, R134 ;  /* 0x00000086008c7245 */ /* 0x000fe40000201400 */
[----:B------:R-:W-:Y:S01]  /*3320*/  I2FP.F32.S32 R48, R49 ;  /* 0x0000003100307245 */ /* 0x000fe20000201400 */
[----:B------:R-:W-:Y:S03]  /*3330*/  SHFL.DOWN PT, R142, R49, 0x1, 0x1f ;  /* 0x08201f00318e7f89 */ /* 0x000fe600000e0000 */
[----:B------:R-:W0:Y:S01]  /*3340*/  MUFU.RCP R134, R48 ;  /* 0x0000003000867308 */ /* 0x000e220000001000 */
[----:B-1----:R-:W1:Y:S04]  /*3350*/  SHFL.DOWN PT, R136, R50, 0x2, 0x1f ;  /* 0x08401f0032887f89 */ /* 0x002e6800000e0000 */
[----:B------:R-:W2:Y:S01]  /*3360*/  SHFL.DOWN PT, R52, R51, 0x2, 0x1f ;  /* 0x08401f0033347f89 */ /* 0x000ea200000e0000 */
[C---:B-1----:R-:W-:Y:S01]  /*3370*/  FMUL.FTZ R126, R136.reuse, R140 ;  /* 0x0000008c887e7220 */ /* 0x042fe20000410000 */
[----:B------:R-:W-:-:S03]  /*3380*/  FADD.FTZ R136, -R136, R50 ;  /* 0x0000003288887221 */ /* 0x000fc60000010100 */
[----:B------:R-:W-:Y:S01]  /*3390*/  FFMA.FTZ R126, R138, R50, R126 ;  /* 0x000000328a7e7223 */ /* 0x000fe2000001007e */
[----:B------:R-:W-:Y:S01]  /*33a0*/  FMUL.FTZ R136, R136, R136 ;  /* 0x0000008888887220 */ /* 0x000fe20000410000 */
[----:B--2---:R-:W-:Y:S01]  /*33b0*/  FADD.FTZ R53, R52, R51 ;  /* 0x0000003334357221 */ /* 0x004fe20000010000 */
[----:B------:R-:W-:Y:S01]  /*33c0*/  IADD3 R51, R49, R142, RZ ;  /* 0x0000008e31337210 */ /* 0x000fe20007ffe0ff */
[----:B0-----:R-:W-:Y:S01]  /*33d0*/  FMUL.FTZ R126, R134, R126 ;  /* 0x0000007e867e7220 */ /* 0x001fe20000410000 */
[----:B------:R-:W-:Y:S01]  /*33e0*/  FMUL.FTZ R136, R136, R138 ;  /* 0x0000008a88887220 */ /* 0x000fe20000410000 */
[----:B------:R-:W-:Y:S02]  /*33f0*/  I2FP.F32.S32 R142, R142 ;  /* 0x0000008e008e7245 */ /* 0x000fe40000201400 */
[----:B------:R-:W-:Y:S01]  /*3400*/  I2FP.F32.S32 R51, R51 ;  /* 0x0000003300337245 */ /* 0x000fe20000201400 */
[----:B------:R-:W0:Y:S01]  /*3410*/  SHFL.DOWN PT, R50, R126, 0x1, 0x1f ;  /* 0x08201f007e327f89 */ /* 0x000e2200000e0000 */
[----:B------:R-:W-:-:S04]  /*3420*/  FMUL.FTZ R136, R136, R140 ;  /* 0x0000008c88887220 */ /* 0x000fc80000410000 */
[----:B------:R-:W-:Y:S01]  /*3430*/  FFMA.FTZ R53, R134, R136, R53 ;  /* 0x0000008886357223 */ /* 0x000fe20000010035 */
[----:B------:R-:W1:Y:S04]  /*3440*/  MUFU.RCP R51, R51 ;  /* 0x0000003300337308 */ /* 0x000e680000001000 */
[----:B------:R-:W2:Y:S01]  /*3450*/  SHFL.DOWN PT, R52, R53, 0x1, 0x1f ;  /* 0x08201f0035347f89 */ /* 0x000ea200000e0000 */
[----:B0-----:R-:W-:Y:S01]  /*3460*/  FMUL.FTZ R49, R50, R142 ;  /* 0x0000008e32317220 */ /* 0x001fe20000410000 */
[----:B------:R-:W-:-:S03]  /*3470*/  FADD.FTZ R50, R126, -R50 ;  /* 0x800000327e327221 */ /* 0x000fc60000010000 */
[----:B------:R-:W-:Y:S01]  /*3480*/  FFMA.FTZ R134, R48, R126, R49 ;  /* 0x0000007e30867223 */ /* 0x000fe20000010031 */
[----:B------:R-:W-:Y:S01]  /*3490*/  FMUL.FTZ R49, R50, R50 ;  /* 0x0000003232317220 */ /* 0x000fe20000410000 */
[----:B------:R-:W0:Y:S02]  /*34a0*/  LDC R126, c[0x0][0x2d8] ;  /* 0x0000b600ff7e7b82 */ /* 0x000e240000000800 */
[----:B-1----:R-:W-:Y:S01]  /*34b0*/  FMUL.FTZ R136, R51, R134 ;  /* 0x0000008633887220 */ /* 0x002fe20000410000 */
[----:B------:R-:W-:Y:S01]  /*34c0*/  FMUL.FTZ R49, R48, R49 ;  /* 0x0000003130317220 */ /* 0x000fe20000410000 */
[----:B--2---:R-:W-:-:S03]  /*34d0*/  FADD.FTZ R52, R53, R52 ;  /* 0x0000003435347221 */ /* 0x004fc60000010000 */
[----:B------:R-:W-:Y:S01]  /*34e0*/  FMUL.FTZ R49, R49, R142 ;  /* 0x0000008e31317220 */ /* 0x000fe20000410000 */
[----:B------:R-:W1:Y:S03]  /*34f0*/  SHFL.IDX PT, R136, R136, RZ, 0x1f ;  /* 0x00001fff88887589 */ /* 0x000e6600000e0000 */
[----:B------:R-:W-:Y:S02]  /*3500*/  FFMA.FTZ R134, R51, R49, R52 ;  /* 0x0000003133867223 */ /* 0x000fe40000010034 */
[----:B------:R-:W2:Y:S04]  /*3510*/  @!P3 LDC.64 R48, c[0x0][0x258] ;  /* 0x00009600ff30bb82 */ /* 0x000ea80000000a00 */
[----:B------:R-:W0:Y:S04]  /*3520*/  SHFL.IDX PT, R134, R134, RZ, 0x1f ;  /* 0x00001fff86867589 */ /* 0x000e2800000e0000 */
[----:B------:R-:W3:Y:S01]  /*3530*/  @!P3 LDC.64 R50, c[0x0][0x250] ;  /* 0x00009400ff32bb82 */ /* 0x000ee20000000a00 */
[----:B-1----:R-:W-:-:S05]  /*3540*/  FMUL.FTZ R52, R136, R136 ;  /* 0x0000008888347220 */ /* 0x002fca0000410000 */
[----:B------:R-:W-:Y:S01]  /*3550*/  FSEL R53, R52, RZ, P5 ;  /* 0x000000ff34357208 */ /* 0x000fe20002800000 */
[----:B0-----:R-:W-:Y:S01]  /*3560*/  FFMA.FTZ R52, R134, UR8, R126 ;  /* 0x0000000886347c23 */ /* 0x001fe2000801007e */
[----:B------:R-:W-:-:S03]  /*3570*/  FSEL R126, R136, RZ, !P5 ;  /* 0x000000ff887e7208 */ /* 0x000fc60006800000 */
[----:B------:R-:W-:Y:S01]  /*3580*/  FADD.FTZ R154, R52, R53 ;  /* 0x00000035349a7221 */ /* 0x000fe20000010000 */
[----:B--2---:R-:W-:-:S04]  /*3590*/  @!P3 IMAD.WIDE R52, R76, 0x4, R48 ;  /* 0x000000044c34b825 */ /* 0x004fc800078e0230 */
[C---:B------:R-:W-:Y:S01]  /*35a0*/  FADD.FTZ R48, -R126.reuse, R135 ;  /* 0x000000877e307221 */ /* 0x040fe20000010100 */
[----:B------:R-:W-:Y:S01]  /*35b0*/  FADD.FTZ R164, -R126, R139 ;  /* 0x0000008b7ea47221 */ /* 0x000fe20000010100 */
[----:B------:R0:W1:Y:S01]  /*35c0*/  MUFU.RSQ R135, R154 ;  /* 0x0000009a00877308 */ /* 0x0000620000001400 */
[----:B---3--:R-:W-:-:S04]  /*35d0*/  @!P3 IMAD.WIDE R50, R76, 0x4, R50 ;  /* 0x000000044c32b825 */ /* 0x008fc800078e0232 */
[C---:B------:R-:W-:Y:S01]  /*35e0*/  FADD.FTZ R134, -R126.reuse, R137 ;  /* 0x000000897e867221 */ /* 0x040fe20000010100 */
[C---:B------:R-:W-:Y:S01]  /*35f0*/  FADD.FTZ R160, -R126.reuse, R57 ;  /* 0x000000397ea07221 */ /* 0x040fe20000010100 */
[C---:B------:R-:W-:Y:S01]  /*3600*/  FADD.FTZ R138, -R126.reuse, R143 ;  /* 0x0000008f7e8a7221 */ /* 0x040fe20000010100 */
[C---:B------:R-:W-:Y:S01]  /*3610*/  FADD.FTZ R142, -R126.reuse, R141 ;  /* 0x0000008d7e8e7221 */ /* 0x040fe20000010100 */
[C---:B------:R-:W-:Y:S01]  /*3620*/  FADD.FTZ R146, -R126.reuse, R147 ;  /* 0x000000937e927221 */ /* 0x040fe20000010100 */
[----:B------:R2:W-:Y:S01]  /*3630*/  @!P3 STG.E desc[UR4][R50.64], R136 ;  /* 0x000000883200b986 */ /* 0x0005e2000c101904 */
[C---:B------:R-:W-:Y:S01]  /*3640*/  FADD.FTZ R150, -R126.reuse, R145 ;  /* 0x000000917e967221 */ /* 0x040fe20000010100 */
[C---:B------:R-:W-:Y:S01]  /*3650*/  FADD.FTZ R162, -R126.reuse, R55 ;  /* 0x000000377ea27221 */ /* 0x040fe20000010100 */
[C---:B------:R-:W-:Y:S01]  /*3660*/  FADD.FTZ R140, -R126.reuse, R155 ;  /* 0x0000009b7e8c7221 */ /* 0x040fe20000010100 */
[C---:B------:R-:W-:Y:S01]  /*3670*/  FADD.FTZ R144, -R126.reuse, R153 ;  /* 0x000000997e907221 */ /* 0x040fe20000010100 */
[C---:B------:R-:W-:Y:S01]  /*3680*/  FADD.FTZ R148, -R126.reuse, R159 ;  /* 0x0000009f7e947221 */ /* 0x040fe20000010100 */
[C---:B------:R-:W-:Y:S01]  /*3690*/  FADD.FTZ R152, -R126.reuse, R157 ;  /* 0x0000009d7e987221 */ /* 0x040fe20000010100 */
[C---:B0-----:R-:W-:Y:S01]  /*36a0*/  FADD.FTZ R154, -R126.reuse, R161 ;  /* 0x000000a17e9a7221 */ /* 0x041fe20000010100 */
[C---:B------:R-:W-:Y:S01]  /*36b0*/  FADD.FTZ R156, -R126.reuse, R163 ;  /* 0x000000a37e9c7221 */ /* 0x040fe20000010100 */
[C---:B------:R-:W-:Y:S01]  /*36c0*/  FADD.FTZ R158, -R126.reuse, R165 ;  /* 0x000000a57e9e7221 */ /* 0x040fe20000010100 */
[C---:B-1----:R-:W-:Y:S01]  /*36d0*/  FMUL.FTZ R57, R135.reuse, R48 ;  /* 0x0000003087397220 */ /* 0x042fe20000410000 */
[C---:B------:R-:W-:Y:S01]  /*36e0*/  FMUL.FTZ R137, R135.reuse, R164 ;  /* 0x000000a487897220 */ /* 0x040fe20000410000 */
[----:B--2---:R-:W-:Y:S01]  /*36f0*/  FADD.FTZ R50, -R126, R149 ;  /* 0x000000957e327221 */ /* 0x004fe20000010100 */
[----:B------:R-:W-:Y:S01]  /*3700*/  FMUL.FTZ R139, R135, R134 ;  /* 0x00000086878b7220 */ /* 0x000fe20000410000 */
[----:B------:R-:W-:Y:S01]  /*3710*/  FFMA.FTZ R48, R8, R57, R31 ;  /* 0x0000003908307223 */ /* 0x000fe2000001001f */
[----:B------:R-:W-:Y:S01]  /*3720*/  FFMA.FTZ R49, R107, R137, R78 ;  /* 0x000000896b317223 */ /* 0x000fe2000001004e */
[C---:B------:R-:W-:Y:S01]  /*3730*/  FMUL.FTZ R141, R135.reuse, R138 ;  /* 0x0000008a878d7220 */ /* 0x040fe20000410000 */
[C---:B------:R-:W-:Y:S01]  /*3740*/  FMUL.FTZ R142, R135.reuse, R142 ;  /* 0x0000008e878e7220 */ /* 0x040fe20000410000 */
[C---:B------:R-:W-:Y:S01]  /*3750*/  FMUL.FTZ R146, R135.reuse, R146 ;  /* 0x0000009287927220 */ /* 0x040fe20000410000 */
[----:B------:R-:W-:Y:S01]  /*3760*/  FMUL.FTZ R55, R135, R50 ;  /* 0x0000003287377220 */ /* 0x000fe20000410000 */
[----:B------:R-:W-:Y:S01]  /*3770*/  F2FP.BF16.F32.PACK_AB R48, R49, R48 ;  /* 0x000000303130723e */ /* 0x000fe200000010ff */
[----:B------:R0:W-:Y:S01]  /*3780*/  @!P3 STG.E desc[UR4][R52.64], R135 ;  /* 0x000000873400b986 */ /* 0x0001e2000c101904 */
[----:B------:R-:W-:Y:S01]  /*3790*/  FFMA.FTZ R49, R7, R139, R32 ;  /* 0x0000008b07317223 */ /* 0x000fe20000010020 */
[----:B------:R-:W-:Y:S01]  /*37a0*/  FFMA.FTZ R50, R109, R141, R80 ;  /* 0x0000008d6d327223 */ /* 0x000fe20000010050 */
[----:B------:R-:W-:Y:S01]  /*37b0*/  FMUL.FTZ R150, R135, R150 ;  /* 0x0000009687967220 */ /* 0x000fe20000410000 */
[----:B------:R-:W-:Y:S01]  /*37c0*/  FFMA.FTZ R51, R6, R142, R29 ;  /* 0x0000008e06337223 */ /* 0x000fe2000001001d */
[----:B------:R-:W-:-:S02]  /*37d0*/  IMAD.SHL.U32 R138, R133, 0x10, RZ ;  /* 0x00000010858a7824 */ /* 0x000fc400078e00ff */
[C---:B------:R-:W-:Y:S01]  /*37e0*/  FADD.FTZ R136, -R126.reuse, R151 ;  /* 0x000000977e887221 */ /* 0x040fe20000010100 */
[C---:B------:R-:W-:Y:S01]  /*37f0*/  FADD.FTZ R58, -R126.reuse, R58 ;  /* 0x0000003a7e3a7221 */ /* 0x040fe20000010100 */
[C---:B------:R-:W-:Y:S01]  /*3800*/  FADD.FTZ R56, -R126.reuse, R56 ;  /* 0x000000387e387221 */ /* 0x040fe20000010100 */
[C---:B------:R-:W-:Y:S01]  /*3810*/  FADD.FTZ R54, -R126.reuse, R54 ;  /* 0x000000367e367221 */ /* 0x040fe20000010100 */
[C---:B------:R-:W-:Y:S01]  /*3820*/  FADD.FTZ R128, -R126.reuse, R128 ;  /* 0x000000807e807221 */ /* 0x040fe20000010100 */
[C---:B------:R-:W-:Y:S01]  /*3830*/  FADD.FTZ R130, -R126.reuse, R130 ;  /* 0x000000827e827221 */ /* 0x040fe20000010100 */
[----:B0-----:R-:W-:Y:S01]  /*3840*/  FFMA.FTZ R52, R111, R146, R82 ;  /* 0x000000926f347223 */ /* 0x001fe20000010052 */
[----:B------:R-:W-:Y:S01]  /*3850*/  FADD.FTZ R132, -R126, R132 ;  /* 0x000000847e847221 */ /* 0x000fe20000010100 */
[----:B------:R-:W-:Y:S01]  /*3860*/  FFMA.FTZ R53, R150, R5, R30 ;  /* 0x0000000596357223 */ /* 0x000fe2000001001e */
[----:B------:R-:W-:Y:S01]  /*3870*/  FFMA.FTZ R126, R55, R113, R84 ;  /* 0x00000071377e7223 */ /* 0x000fe20000010054 */
[----:B------:R-:W-:Y:S01]  /*3880*/  F2FP.BF16.F32.PACK_AB R49, R50, R49 ;  /* 0x000000313231723e */ /* 0x000fe200000010ff */
[C---:B------:R-:W-:Y:S01]  /*3890*/  FMUL.FTZ R144, R135.reuse, R144 ;  /* 0x0000009087907220 */ /* 0x040fe20000410000 */
[----:B------:R-:W-:Y:S01]  /*38a0*/  F2FP.BF16.F32.PACK_AB R50, R52, R51 ;  /* 0x000000333432723e */ /* 0x000fe200000010ff */
[C---:B------:R-:W-:Y:S01]  /*38b0*/  FMUL.FTZ R148, R135.reuse, R148 ;  /* 0x0000009487947220 */ /* 0x040fe20000410000 */
[----:B------:R-:W-:Y:S01]  /*38c0*/  SHF.R.U32.HI R133, RZ, 0x1c, R133 ;  /* 0x0000001cff857819 */ /* 0x000fe20000011685 */
[C---:B------:R-:W-:Y:S01]  /*38d0*/  FMUL.FTZ R136, R135.reuse, R136 ;  /* 0x0000008887887220 */ /* 0x040fe20000410000 */
[----:B------:R-:W-:Y:S01]  /*38e0*/  IADD3 R52, P3, R138, UR10, RZ ;  /* 0x0000000a8a347c10 */ /* 0x000fe2000ff7e0ff */
[C---:B------:R-:W-:Y:S01]  /*38f0*/  FMUL.FTZ R140, R135.reuse, R140 ;  /* 0x0000008c878c7220 */ /* 0x040fe20000410000 */
[----:B------:R-:W-:Y:S01]  /*3900*/  F2FP.BF16.F32.PACK_AB R51, R126, R53 ;  /* 0x000000357e33723e */ /* 0x000fe200000010ff */
[----:B------:R-:W-:Y:S01]  /*3910*/  FMUL.FTZ R152, R135, R152 ;  /* 0x0000009887987220 */ /* 0x000fe20000410000 */
[----:B------:R-:W-:Y:S01]  /*3920*/  IADD3.X R53, R133, UR11, RZ, P3, !PT ;  /* 0x0000000b85357c10 */ /* 0x000fe20009ffe4ff */
[C---:B------:R-:W-:Y:S01]  /*3930*/  FMUL.FTZ R154, R135.reuse, R154 ;  /* 0x0000009a879a7220 */ /* 0x040fe20000410000 */
        /* <DEDUP_REMOVED lines=9> */
[----:B------:R-:W-:Y:S01]  /*39d0*/  FMUL.FTZ R135, R135, R132 ;  /* 0x0000008487877220 */ /* 0x000fe20000410000 */
[----:B------:R0:W-:Y:S01]  /*39e0*/  STG.E.128 desc[UR4][R52.64], R48 ;  /* 0x0000003034007986 */ /* 0x0001e2000c101d04 */
[----:B------:R-:W-:Y:S01]  /*39f0*/  FFMA.FTZ R57, R4, R57, R21 ;  /* 0x0000003904397223 */ /* 0x000fe20000010015 */
        /* <DEDUP_REMOVED lines=16> */
[----:B0-----:R-:W-:Y:S01]  /*3b00*/  FFMA.FTZ R49, R117, R148, R88 ;  /* 0x0000009475317223 */ /* 0x001fe20000010058 */
[----:B------:R-:W-:Y:S01]  /*3b10*/  F2FP.BF16.F32.PACK_AB R52, R56, R57 ;  /* 0x000000393834723e */ /* 0x000fe200000010ff */
[----:B------:R-:W-:Y:S01]  /*3b20*/  FFMA.FTZ R50, R156, R62, R25 ;  /* 0x0000003e9c327223 */ /* 0x000fe20000010019 */
[----:B------:R-:W-:Y:S01]  /*3b30*/  F2FP.BF16.F32.PACK_AB R53, R58, R139 ;  /* 0x0000008b3a35723e */ /* 0x000fe200000010ff */
[----:B------:R-:W-:Y:S01]  /*3b40*/  FFMA.FTZ R58, R61, R152, R26 ;  /* 0x000000983d3a7223 */ /* 0x000fe2000001001a */
[----:B------:R-:W-:Y:S01]  /*3b50*/  F2FP.BF16.F32.PACK_AB R57, R49, R132 ;  /* 0x000000843139723e */ /* 0x000fe200000010ff */
[----:B------:R-:W-:Y:S01]  /*3b60*/  FFMA.FTZ R49, R119, R154, R90 ;  /* 0x0000009a77317223 */ /* 0x000fe2000001005a */
[----:B------:R-:W-:Y:S01]  /*3b70*/  IADD3 R48, P3, R138, UR12, RZ ;  /* 0x0000000c8a307c10 */ /* 0x000fe2000ff7e0ff */
[----:B------:R-:W-:Y:S01]  /*3b80*/  FFMA.FTZ R51, R158, R121, R92 ;  /* 0x000000799e337223 */ /* 0x000fe2000001005c */
[----:B------:R-:W-:Y:S01]  /*3b90*/  F2FP.BF16.F32.PACK_AB R56, R141, R130 ;  /* 0x000000828d38723e */ /* 0x000fe200000010ff */
[----:B------:R-:W-:Y:S01]  /*3ba0*/  FFMA.FTZ R139, R110, R140, R87 ;  /* 0x0000008c6e8b7223 */ /* 0x000fe20000010057 */
[----:B------:R-:W-:Y:S01]  /*3bb0*/  SHF.L.U32 R130, R59, 0x4, RZ ;  /* 0x000000043b827819 */ /* 0x000fe200000006ff */
[----:B------:R-:W-:Y:S01]  /*3bc0*/  FFMA.FTZ R158, R158, R116, R93 ;  /* 0x000000749e9e7223 */ /* 0x000fe2000001005d */
[----:B------:R-:W-:Y:S01]  /*3bd0*/  F2FP.BF16.F32.PACK_AB R58, R49, R58 ;  /* 0x0000003a313a723e */ /* 0x000fe200000010ff */
[----:B------:R-:W-:Y:S01]  /*3be0*/  FFMA.FTZ R141, R112, R148, R89 ;  /* 0x00000094708d7223 */ /* 0x000fe20000010059 */
[----:B------:R-:W-:Y:S01]  /*3bf0*/  IADD3.X R49, R133, UR13, RZ, P3, !PT ;  /* 0x0000000d85317c10 */ /* 0x000fe20009ffe4ff */
[----:B------:R-:W-:Y:S01]  /*3c00*/  FFMA.FTZ R138, R67, R126, R24 ;  /* 0x0000007e438a7223 */ /* 0x000fe20000010018 */
[----:B------:R-:W-:Y:S01]  /*3c10*/  SHF.R.U32.HI R137, RZ, 0x1c, R59 ;  /* 0x0000001cff897819 */ /* 0x000fe2000001163b */
[----:B------:R-:W-:Y:S01]  /*3c20*/  VIADD R76, R76, UR14 ;  /* 0x0000000e4c4c7c36 */ /* 0x000fe20008000000 */
[----:B------:R-:W-:Y:S01]  /*3c30*/  IADD3 R132, P4, R130, UR10, RZ ;  /* 0x0000000a82847c10 */ /* 0x000fe2000ff9e0ff */
[----:B------:R0:W-:Y:S01]  /*3c40*/  STG.E.128 desc[UR4][R48.64], R52 ;  /* 0x0000003430007986 */ /* 0x0001e2000c101d04 */
[----:B------:R-:W-:Y:S01]  /*3c50*/  F2FP.BF16.F32.PACK_AB R59, R51, R50 ;  /* 0x00000032333b723e */ /* 0x000fe200000010ff */
[----:B------:R-:W-:Y:S01]  /*3c60*/  FFMA.FTZ R51, R156, R66, R13 ;  /* 0x000000429c337223 */ /* 0x000fe2000001000d */
[----:B------:R-:W-:Y:S01]  /*3c70*/  IADD3.X R133, R137, UR11, RZ, P4, !PT ;  /* 0x0000000b89857c10 */ /* 0x000fe2000a7fe4ff */
[----:B------:R-:W-:-:S03]  /*3c80*/  FFMA.FTZ R50, R65, R152, R14 ;  /* 0x0000009841327223 */ /* 0x000fc6000001000e */
[----:B------:R-:W-:Y:S01]  /*3c90*/  F2FP.BF16.F32.PACK_AB R51, R158, R51 ;  /* 0x000000339e33723e */ /* 0x000fe200000010ff */
[----:B------:R1:W-:Y:S01]  /*3ca0*/  STG.E.128 desc[UR4][R132.64], R56 ;  /* 0x0000003884007986 */ /* 0x0003e2000c101d04 */
[----:B------:R-:W-:Y:S01]  /*3cb0*/  F2FP.BF16.F32.PACK_AB R50, R147, R50 ;  /* 0x000000329332723e */ /* 0x000fe200000010ff */
[----:B0-----:R-:W-:Y:S01]  /*3cc0*/  FFMA.FTZ R53, R68, R162, R23 ;  /* 0x000000a244357223 */ /* 0x001fe20000010017 */
[----:B------:R-:W-:Y:S01]  /*3cd0*/  FFMA.FTZ R54, R125, R134, R96 ;  /* 0x000000867d367223 */ /* 0x000fe20000010060 */
[----:B------:R-:W-:Y:S01]  /*3ce0*/  FFMA.FTZ R55, R127, R128, R98 ;  /* 0x000000807f377223 */ /* 0x000fe20000010062 */
[----:B------:R-:W-:Y:S02]  /*3cf0*/  F2FP.BF16.F32.PACK_AB R48, R139, R136 ;  /* 0x000000888b30723e */ /* 0x000fe400000010ff */
[----:B------:R-:W-:Y:S02]  /*3d00*/  SHF.R.U32.HI R136, RZ, 0x1c, R131 ;  /* 0x0000001cff887819 */ /* 0x000fe40000011683 */
[----:B------:R-:W-:Y:S01]  /*3d10*/  F2FP.BF16.F32.PACK_AB R53, R54, R53 ;  /* 0x000000353635723e */ /* 0x000fe200000010ff */
[----:B------:R-:W-:Y:S01]  /*3d20*/  FFMA.FTZ R54, R69, R143, R22 ;  /* 0x0000008f45367223 */ /* 0x000fe20000010016 */
[----:B-1----:R-:W-:Y:S01]  /*3d30*/  FFMA.FTZ R56, R145, R71, R20 ;  /* 0x0000004791387223 */ /* 0x002fe20000010014 */
        /* <DEDUP_REMOVED lines=9> */
[----:B------:R-:W-:Y:S01]  /*3dd0*/  SHF.L.U32 R133, R131, 0x4, RZ ;  /* 0x0000000483857819 */ /* 0x000fe200000006ff */
[----:B------:R-:W-:Y:S01]  /*3de0*/  FFMA.FTZ R128, R120, R134, R97 ;  /* 0x0000008678807223 */ /* 0x000fe20000010061 */
[----:B------:R-:W-:-:S02]  /*3df0*/  F2FP.BF16.F32.PACK_AB R59, R132, R59 ;  /* 0x0000003b843b723e */ /* 0x000fc400000010ff */
[----:B------:R-:W-:Y:S01]  /*3e00*/  F2FP.BF16.F32.PACK_AB R58, R57, R58 ;  /* 0x0000003a393a723e */ /* 0x000fe200000010ff */
[----:B------:R-:W-:Y:S01]  /*3e10*/  FFMA.FTZ R57, R70, R162, R11 ;  /* 0x000000a246397223 */ /* 0x000fe2000001000b */
[----:B------:R-:W-:Y:S02]  /*3e20*/  IADD3 R132, P3, R130, UR12, RZ ;  /* 0x0000000c82847c10 */ /* 0x000fe4000ff7e0ff */
[C---:B------:R-:W-:Y:S02]  /*3e30*/  IADD3 R130, P4, R133.reuse, UR10, RZ ;  /* 0x0000000a85827c10 */ /* 0x040fe4000ff9e0ff */
[----:B------:R-:W-:Y:S02]  /*3e40*/  IADD3 R134, P6, R133, UR12, RZ ;  /* 0x0000000c85867c10 */ /* 0x000fe4000ffde0ff */
[----:B------:R-:W-:Y:S02]  /*3e50*/  F2FP.BF16.F32.PACK_AB R49, R141, R144 ;  /* 0x000000908d31723e */ /* 0x000fe400000010ff */
[----:B------:R-:W-:-:S02]  /*3e60*/  IADD3.X R133, R137, UR13, RZ, P3, !PT ;  /* 0x0000000d89857c10 */ /* 0x000fc40009ffe4ff */
[----:B------:R-:W-:Y:S02]  /*3e70*/  F2FP.BF16.F32.PACK_AB R52, R149, R138 ;  /* 0x0000008a9534723e */ /* 0x000fe400000010ff */
[----:B------:R-:W-:Y:S01]  /*3e80*/  IADD3.X R131, R136, UR11, RZ, P4, !PT ;  /* 0x0000000b88837c10 */ /* 0x000fe2000a7fe4ff */
[----:B------:R0:W-:Y:S01]  /*3e90*/  STG.E.128 desc[UR4][R132.64], R48 ;  /* 0x0000003084007986 */ /* 0x0001e2000c101d04 */
[----:B------:R-:W-:Y:S02]  /*3ea0*/  F2FP.BF16.F32.PACK_AB R56, R135, R56 ;  /* 0x000000388738723e */ /* 0x000fe400000010ff */
[----:B------:R-:W-:Y:S01]  /*3eb0*/  F2FP.BF16.F32.PACK_AB R57, R128, R57 ;  /* 0x000000398039723e */ /* 0x000fe200000010ff */
[----:B------:R0:W-:Y:S01]  /*3ec0*/  STG.E.128 desc[UR4][R130.64], R52 ;  /* 0x0000003482007986 */ /* 0x0001e2000c101d04 */
[----:B------:R-:W-:Y:S02]  /*3ed0*/  IADD3.X R135, R136, UR13, RZ, P6, !PT ;  /* 0x0000000d88877c10 */ /* 0x000fe4000b7fe4ff */
[----:B------:R-:W-:-:S02]  /*3ee0*/  ISETP.GE.AND P3, PT, R76, UR15, PT ;  /* 0x0000000f4c007c0c */ /* 0x000fc4000bf66270 */
[----:B------:R-:W-:Y:S01]  /*3ef0*/  SEL R126, RZ, 0x1, P2 ;  /* 0x00000001ff7e7807 */ /* 0x000fe20001000000 */
[----:B------:R0:W-:Y:S10]  /*3f00*/  STG.E.128 desc[UR4][R134.64], R56 ;  /* 0x0000003886007986 */ /* 0x0001f4000c101d04 */
[----:B------:R-:W-:Y:S05]  /*3f10*/  @!P3 BRA `(.L_x_225) ;  /* 0xffffffcc00a0b947 */ /* 0x000fea000383ffff */
[----:B------:R-:W-:Y:S05]  /*3f20*/  EXIT ;  /* 0x000000000000794d */ /* 0x000fea0003800000 */
.L_x_224:
[----:B------:R-:W-:Y:S01]  /*3f30*/  HFMA2.MMA R142, -RZ, RZ, 0, 5.9604644775390625e-08 ;  /* 0x00000001ff8e7435 */ /* 0x000fe200000001ff */
[----:B------:R-:W-:Y:S01]  /*3f40*/  MOV R140, R51 ;  /* 0x00000033008c7202 */ /* 0x000fe20000000f00 */
[----:B------:R-:W-:Y:S01]  /*3f50*/  IMAD.MOV.U32 R144, RZ, RZ, 0x1f ;  /* 0x0000001fff907424 */ /* 0x000fe200078e00ff */
[----:B------:R-:W-:-:S08]  /*3f60*/  MOV R136, 0xffffffff ;  /* 0xffffffff00887802 */ /* 0x000fd00000000f00 */
[----:B-----5:R-:W-:Y:S05]  /*3f70*/  WARPSYNC.COLLECTIVE R136, `(.L_x_226) ;  /* 0x0000000088087348 */ /* 0x020fea0003c00000 */
[----:B------:R0:W1:Y:S02]  /*3f80*/  SHFL.BFLY P4, R138, R140, R142, R144 ;  /* 0x0c00008e8c8a7389 */ /* 0x0000640000080090 */
[----:B01---5:R-:W-:Y:S01]  /*3f90*/  ENDCOLLECTIVE ;  /* 0x000000000000791b */ /* 0x023fe20003800000 */
.L_x_226:
[----:B------:R-:W-:Y:S01]  /*3fa0*/  HFMA2.MMA R142, -RZ, RZ, 0, 1.1920928955078125e-07 ;  /* 0x00000002ff8e7435 */ /* 0x000fe200000001ff */
[----:B------:R-:W-:-:S05]  /*3fb0*/  MOV R48, R138 ;  /* 0x0000008a00307202 */ /* 0x000fca0000000f00 */
[----:B------:R-:W-:-:S04]  /*3fc0*/  FADD.FTZ R52, R51, R48 ;  /* 0x0000003033347221 */ /* 0x000fc80000010000 */
[----:B------:R-:W-:-:S07]  /*3fd0*/  IMAD.MOV.U32 R140, RZ, RZ, R52 ;  /* 0x000000ffff8c7224 */ /* 0x000fce00078e0034 */
[----:B------:R-:W-:Y:S05]  /*3fe0*/  WARPSYNC.COLLECTIVE R136, `(.L_x_227) ;  /* 0x0000000088087348 */ /* 0x000fea0003c00000 */
[----:B------:R0:W1:Y:S02]  /*3ff0*/  SHFL.BFLY P4, R138, R140, R142, R144 ;  /* 0x0c00008e8c8a7389 */ /* 0x0000640000080090 */
[----:B01----:R-:W-:Y:S01]  /*4000*/  ENDCOLLECTIVE ;  /* 0x000000000000791b */ /* 0x003fe20003800000 */
.L_x_227:
[----:B------:R-:W-:Y:S01]  /*4010*/  HFMA2.MMA R142, -RZ, RZ, 0, 2.384185791015625e-07 ;  /* 0x00000004ff8e7435 */ /* 0x000fe200000001ff */
[----:B------:R-:W-:-:S05]  /*4020*/  MOV R49, R138 ;  /* 0x0000008a00317202 */ /* 0x000fca0000000f00 */
[----:B------:R-:W-:-:S04]  /*4030*/  FADD.FTZ R53, R52, R49 ;  /* 0x0000003134357221 */ /* 0x000fc80000010000 */
[----:B------:R-:W-:-:S07]  /*4040*/  IMAD.MOV.U32 R140, RZ, RZ, R53 ;  /* 0x000000ffff8c7224 */ /* 0x000fce00078e0035 */
[----:B------:R-:W-:Y:S05]  /*4050*/  WARPSYNC.COLLECTIVE R136, `(.L_x_228) ;  /* 0x0000000088087348 */ /* 0x000fea0003c00000 */
[----:B------:R0:W1:Y:S02]  /*4060*/  SHFL.BFLY P4, R138, R140, R142, R144 ;  /* 0x0c00008e8c8a7389 */ /* 0x0000640000080090 */
[----:B01----:R-:W-:Y:S01]  /*4070*/  ENDCOLLECTIVE ;  /* 0x000000000000791b */ /* 0x003fe20003800000 */
.L_x_228:
[----:B------:R-:W-:Y:S01]  /*4080*/  HFMA2.MMA R142, -RZ, RZ, 0, 4.76837158203125e-07 ;  /* 0x00000008ff8e7435 */ /* 0x000fe200000001ff */
[----:B------:R-:W-:-:S05]  /*4090*/  MOV R48, R138 ;  /* 0x0000008a00307202 */ /* 0x000fca0000000f00 */
[----:B------:R-:W-:-:S04]  /*40a0*/  FADD.FTZ R126, R53, R48 ;  /* 0x00000030357e7221 */ /* 0x000fc80000010000 */
[----:B------:R-:W-:-:S07]  /*40b0*/  IMAD.MOV.U32 R140, RZ, RZ, R126 ;  /* 0x000000ffff8c7224 */ /* 0x000fce00078e007e */
[----:B------:R-:W-:Y:S05]  /*40c0*/  WARPSYNC.COLLECTIVE R136, `(.L_x_229) ;  /* 0x0000000088087348 */ /* 0x000fea0003c00000 */
[----:B------:R0:W1:Y:S02]  /*40d0*/  SHFL.BFLY P4, R138, R140, R142, R144 ;  /* 0x0c00008e8c8a7389 */ /* 0x0000640000080090 */
[----:B01----:R-:W-:Y:S01]  /*40e0*/  ENDCOLLECTIVE ;  /* 0x000000000000791b */ /* 0x003fe20003800000 */
.L_x_229:
[----:B------:R-:W-:Y:S01]  /*40f0*/  HFMA2.MMA R142, -RZ, RZ, 0, 9.5367431640625e-07 ;  /* 0x00000010ff8e7435 */ /* 0x000fe200000001ff */
[----:B------:R-:W-:-:S05]  /*4100*/  MOV R49, R138 ;  /* 0x0000008a00317202 */ /* 0x000fca0000000f00 */
[----:B------:R-:W-:-:S04]  /*4110*/  FADD.FTZ R134, R126, R49 ;  /* 0x000000317e867221 */ /* 0x000fc80000010000 */
[----:B------:R-:W-:-:S07]  /*4120*/  IMAD.MOV.U32 R140, RZ, RZ, R134 ;  /* 0x000000ffff8c7224 */ /* 0x000fce00078e0086 */
[----:B------:R-:W-:Y:S05]  /*4130*/  WARPSYNC.COLLECTIVE R136, `(.L_x_230) ;  /* 0x0000000088087348 */ /* 0x000fea0003c00000 */
[----:B------:R0:W1:Y:S02]  /*4140*/  SHFL.BFLY P4, R138, R140, R142, R144 ;  /* 0x0c00008e8c8a7389 */ /* 0x0000640000080090 */
[----:B01----:R-:W-:Y:S01]  /*4150*/  ENDCOLLECTIVE ;  /* 0x000000000000791b */ /* 0x003fe20003800000 */
.L_x_230:
[----:B------:R-:W-:Y:S01]  /*4160*/  HFMA2.MMA R142, -RZ, RZ, 0, 5.9604644775390625e-08 ;  /* 0x00000001ff8e7435 */ /* 0x000fe200000001ff */
[----:B------:R-:W-:-:S05]  /*4170*/  MOV R49, R138 ;  /* 0x0000008a00317202 */ /* 0x000fca0000000f00 */
[----:B------:R-:W-:-:S04]  /*4180*/  FADD.FTZ R48, R134, R49 ;  /* 0x0000003186307221 */ /* 0x000fc80000010000 */
[----:B------:R-:W-:-:S04]  /*4190*/  FMUL.FTZ R48, R48, 0.001302083372138440609 ;  /* 0x3aaaaaab30307820 */ /* 0x000fc80000410000 */
[C---:B------:R-:W-:Y:S01]  /*41a0*/  FADD.FTZ R49, -R48.reuse, R135 ;  /* 0x0000008730317221 */ /* 0x040fe20000010100 */
[----:B------:R-:W-:-:S03]  /*41b0*/  FADD.FTZ R52, -R48, R139 ;  /* 0x0000008b30347221 */ /* 0x000fc60000010100 */
[----:B------:R-:W-:-:S04]  /*41c0*/  FFMA.FTZ R49, R49, R49, RZ ;  /* 0x0000003131317223 */ /* 0x000fc800000100ff */
[----:B------:R-:W-:Y:S01]  /*41d0*/  FFMA.FTZ R49, R52, R52, R49 ;  /* 0x0000003434317223 */ /* 0x000fe20000010031 */
[----:B------:R-:W-:-:S04]  /*41e0*/  FADD.FTZ R52, -R48, R137 ;  /* 0x0000008930347221 */ /* 0x000fc80000010100 */
        /* <DEDUP_REMOVED lines=42> */
[----:B------:R-:W-:-:S04]  /*4490*/  FFMA.FTZ R49, R52, R52, R49 ;  /* 0x0000003434317223 */ /* 0x000fc80000010031 */
[----:B------:R-:W-:-:S07]  /*44a0*/  IMAD.MOV.U32 R140, RZ, RZ, R49 ;  /* 0x000000ffff8c7224 */ /* 0x000fce00078e0031 */
[----:B------:R-:W-:Y:S05]  /*44b0*/  WARPSYNC.COLLECTIVE R136, `(.L_x_231) ;  /* 0x0000000088087348 */ /* 0x000fea0003c00000 */
[----:B------:R0:W1:Y:S02]  /*44c0*/  SHFL.BFLY P4, R138, R140, R142, R144 ;  /* 0x0c00008e8c8a7389 */ /* 0x0000640000080090 */
[----:B01----:R-:W-:Y:S01]  /*44d0*/  ENDCOLLECTIVE ;  /* 0x000000000000791b */ /* 0x003fe20003800000 */
.L_x_231:
[----:B------:R-:W-:Y:S01]  /*44e0*/  HFMA2.MMA R142, -RZ, RZ, 0, 1.1920928955078125e-07 ;  /* 0x00000002ff8e7435 */ /* 0x000fe200000001ff */
[----:B------:R-:W-:-:S05]  /*44f0*/  MOV R52, R138 ;  /* 0x0000008a00347202 */ /* 0x000fca0000000f00 */
[----:B------:R-:W-:-:S04]  /*4500*/  FADD.FTZ R52, R49, R52 ;  /* 0x0000003431347221 */ /* 0x000fc80000010000 */
[----:B------:R-:W-:-:S07]  /*4510*/  IMAD.MOV.U32 R140, RZ, RZ, R52 ;  /* 0x000000ffff8c7224 */ /* 0x000fce00078e0034 */
[----:B------:R-:W-:Y:S05]  /*4520*/  WARPSYNC.COLLECTIVE R136, `(.L_x_232) ;  /* 0x0000000088087348 */ /* 0x000fea0003c00000 */
[----:B------:R0:W1:Y:S02]  /*4530*/  SHFL.BFLY P4, R138, R140, R142, R144 ;  /* 0x0c00008e8c8a7389 */ /* 0x0000640000080090 */
[----:B01----:R-:W-:Y:S01]  /*4540*/  ENDCOLLECTIVE ;  /* 0x000000000000791b */ /* 0x003fe20003800000 */
.L_x_232:
[----:B------:R-:W-:Y:S01]  /*4550*/  HFMA2.MMA R142, -RZ, RZ, 0, 2.384185791015625e-07 ;  /* 0x00000004ff8e7435 */ /* 0x000fe200000001ff */
[----:B------:R-:W-:-:S05]  /*4560*/  MOV R51, R138 ;  /* 0x0000008a00337202 */ /* 0x000fca0000000f00 */
[----:B------:R-:W-:-:S04]  /*4570*/  FADD.FTZ R51, R52, R51 ;  /* 0x0000003334337221 */ /* 0x000fc80000010000 */
[----:B------:R-:W-:-:S07]  /*4580*/  IMAD.MOV.U32 R140, RZ, RZ, R51 ;  /* 0x000000ffff8c7224 */ /* 0x000fce00078e0033 */
[----:B------:R-:W-:Y:S05]  /*4590*/  WARPSYNC.COLLECTIVE R136, `(.L_x_233) ;  /* 0x0000000088087348 */ /* 0x000fea0003c00000 */
[----:B------:R0:W1:Y:S02]  /*45a0*/  SHFL.BFLY P4, R138, R140, R142, R144 ;  /* 0x0c00008e8c8a7389 */ /* 0x0000640000080090 */
[----:B01----:R-:W-:Y:S01]  /*45b0*/  ENDCOLLECTIVE ;  /* 0x000000000000791b */ /* 0x003fe20003800000 */
.L_x_233:
[----:B------:R-:W-:Y:S01]  /*45c0*/  HFMA2.MMA R142, -RZ, RZ, 0, 4.76837158203125e-07 ;  /* 0x00000008ff8e7435 */ /* 0x000fe200000001ff */
[----:B------:R-:W-:-:S05]  /*45d0*/  MOV R126, R138 ;  /* 0x0000008a007e7202 */ /* 0x000fca0000000f00 */
[----:B------:R-:W-:-:S04]  /*45e0*/  FADD.FTZ R126, R51, R126 ;  /* 0x0000007e337e7221 */ /* 0x000fc80000010000 */
[----:B------:R-:W-:-:S07]  /*45f0*/  IMAD.MOV.U32 R140, RZ, RZ, R126 ;  /* 0x000000ffff8c7224 */ /* 0x000fce00078e007e */
[----:B------:R-:W-:Y:S05]  /*4600*/  WARPSYNC.COLLECTIVE R136, `(.L_x_234) ;  /* 0x0000000088087348 */ /* 0x000fea0003c00000 */
[----:B------:R0:W1:Y:S02]  /*4610*/  SHFL.BFLY P4, R138, R140, R142, R144 ;  /* 0x0c00008e8c8a7389 */ /* 0x0000640000080090 */
[----:B01----:R-:W-:Y:S01]  /*4620*/  ENDCOLLECTIVE ;  /* 0x000000000000791b */ /* 0x003fe20003800000 */
.L_x_234:
[----:B------:R-:W-:Y:S01]  /*4630*/  HFMA2.MMA R142, -RZ, RZ, 0, 9.5367431640625e-07 ;  /* 0x00000010ff8e7435 */ /* 0x000fe200000001ff */
[----:B------:R-:W-:-:S05]  /*4640*/  MOV R53, R138 ;  /* 0x0000008a00357202 */ /* 0x000fca0000000f00 */
[----:B------:R-:W-:-:S04]  /*4650*/  FADD.FTZ R53, R126, R53 ;  /* 0x000000357e357221 */ /* 0x000fc80000010000 */
[----:B------:R-:W-:-:S07]  /*4660*/  IMAD.MOV.U32 R140, RZ, RZ, R53 ;  /* 0x000000ffff8c7224 */ /* 0x000fce00078e0035 */
[----:B------:R-:W-:Y:S05]  /*4670*/  WARPSYNC.COLLECTIVE R136, `(.L_x_235) ;  /* 0x0000000088087348 */ /* 0x000fea0003c00000 */
[----:B------:R0:W1:Y:S02]  /*4680*/  SHFL.BFLY P4, R138, R140, R142, R144 ;  /* 0x0c00008e8c8a7389 */ /* 0x0000640000080090 */
[----:B01----:R-:W-:Y:S01]  /*4690*/  ENDCOLLECTIVE ;  /* 0x000000000000791b */ /* 0x003fe20003800000 */
.L_x_235:
[----:B------:R-:W-:Y:S01]  /*46a0*/  MOV R134, R138 ;  /* 0x0000008a00867202 */ /* 0x000fe20000000f00 */
[----:B------:R-:W-:Y:S06]  /*46b0*/  BRA `(.L_x_236) ;  /* 0xffffffe800b87947 */ /* 0x000fec000383ffff */
.L_x_237:
        /* <DEDUP_REMOVED lines=12> */
.L_x_20541:


//--------------------- .text._ZN10layer_norm31ln_parallel_residual_fwd_kernelINS_13Kernel_traitsI13__nv_bfloat16S2_S2_S2_fjLj3072ELj1ELj1ELj4ELj16ENS_18Kernel_traits_baseILj3072ES2_S2_S2_S2_fjLj128EEEEELb0ELb1ELb0EEEvNS_9FwdParamsE --------------------------
	.section	.text._ZN10layer_norm31ln_parallel_residual_fwd_kernelINS_13Kernel_traitsI13__nv_bfloat16S2_S2_S2_fjLj3072ELj1ELj1ELj4ELj16ENS_18Kernel_traits_baseILj3072ES2_S2_S2_S2_fjLj128EEEEELb0ELb1ELb0EEEvNS_9FwdParamsE,"ax",@progbits
	.align	128
        .global         _ZN10layer_norm31ln_parallel_residual_fwd_kernelINS_13Kernel_traitsI13__nv_bfloat16S2_S2_S2_fjLj3072ELj1ELj1ELj4ELj16ENS_18Kernel_traits_baseILj3072ES2_S2_S2_S2_fjLj128EEEEELb0ELb1ELb0EEEvNS_9FwdParamsE
        .type           _ZN10layer_norm31ln_parallel_residual_fwd_kernelINS_13Kernel_traitsI13__nv_bfloat16S2_S2_S2_fjLj3072ELj1ELj1ELj4ELj16ENS_18Kernel_traits_baseILj3072ES2_S2_S2_S2_fjLj128EEEEELb0ELb1ELb0EEEvNS_9FwdParamsE,@function
        .size           _ZN10layer_norm31ln_parallel_residual_fwd_kernelINS_13Kernel_traitsI13__nv_bfloat16S2_S2_S2_fjLj3072ELj1ELj1ELj4ELj16ENS_18Kernel_traits_baseILj3072ES2_S2_S2_S2_fjLj128EEEEELb0ELb1ELb0EEEvNS_9FwdParamsE,(.L_x_20542 - _ZN10layer_norm31ln_parallel_residual_fwd_kernelINS_13Kernel_traitsI13__nv_bfloat16S2_S2_S2_fjLj3072ELj1ELj1ELj4ELj16ENS_18Kernel_traits_baseILj3072ES2_S2_S2_S2_fjLj128EEEEELb0ELb1ELb0EEEvNS_9FwdParamsE)
        .other          _ZN10layer_norm31ln_parallel_residual_fwd_kernelINS_13Kernel_traitsI13__nv_bfloat16S2_S2_S2_fjLj3072ELj1ELj1ELj4ELj16ENS_18Kernel_traits_baseILj3072ES2_S2_S2_S2_fjLj128EEEEELb0ELb1ELb0EEEvNS_9FwdParamsE,@"STO_CUDA_ENTRY STV_DEFAULT"
_ZN10layer_norm31ln_parallel_residual_fwd_kernelINS_13Kernel_traitsI13__nv_bfloat16S2_S2_S2_fjLj3072ELj1ELj1ELj4ELj16ENS_18Kernel_traits_baseILj3072ES2_S2_S2_S2_fjLj128EEEEELb0ELb1ELb0EEEvNS_9FwdParamsE:
.text._ZN10layer_norm31ln_parallel_residual_fwd_kernelINS_13Kernel_traitsI13__nv_bfloat16S2_S2_S2_fjLj3072ELj1ELj1ELj4ELj16ENS_18Kernel_traits_baseILj3072ES2_S2_S2_S2_fjLj128EEEEELb0ELb1ELb0EEEvNS_9FwdParamsE:
        /* <DEDUP_REMOVED lines=9> */
[----:B------:R-:W-:Y:S02]  /*0090*/  LEA.HI.SX32 R73, R0, R73, 0x1d ;  /* 0x0000004900497211 */ /* 0x000fe400078feaff */
[----:B------:R-:W-:Y:S02]  /*00a0*/  MOV R17, R72 ;  /* 0x0000004800117202 */ /* 0x000fe40000000f00 */
[----:B------:R-:W-:-:S02]  /*00b0*/  LOP3.LUT P0, RZ, R73, 0xffffff80, RZ, 0xc0, !PT ;  /* 0xffffff8049ff7812 */ /* 0x000fc4000780c0ff */
[C---:B------:R-:W-:Y:S02]  /*00c0*/  ISETP.GE.U32.AND P4, PT, R73.reuse, 0x100, PT ;  /* 0x000001004900780c */ /* 0x040fe40003f86070 */
[----:B------:R-:W-:Y:S02]  /*00d0*/  ISETP.GE.U32.AND P1, PT, R73, 0x180, PT ;  /* 0x000001804900780c */ /* 0x000fe40003f26070 */
[----:B------:R-:W-:-:S07]  /*00e0*/  P2R R2, PR, RZ, 0x10 ;  /* 0x00000010ff027803 */ /* 0x000fce0000000000 */
[----:B------:R-:W-:Y:S05]  /*00f0*/  @!P0 BRA `(.L_x_239) ;  /* 0x0000000000408947 */ /* 0x000fea0003800000 */
[----:B------:R-:W0:Y:S01]  /*0100*/  LDC.64 R64, c[0x0][0x260] ;  /* 0x00009800ff407b82 */ /* 0x000e220000000a00 */
[----:B------:R-:W-:Y:S02]  /*0110*/  ULDC.64 UR6, c[0x0][0x2c8] ;  /* 0x0000b20000067ab9 */ /* 0x000fe40000000a00 */
[----:B------:R-:W-:-:S04]  /*0120*/  ISETP.NE.U32.AND P2, PT, RZ, UR6, PT ;  /* 0x00000006ff007c0c */ /* 0x000fc8000bf45070 */
[----:B------:R-:W-:-:S13]  /*0130*/  ISETP.NE.AND.EX P2, PT, RZ, UR7, PT, P2 ;  /* 0x00000007ff007c0c */ /* 0x000fda000bf45320 */
[C---:B------:R-:W-:Y:S01]  /*0140*/  @P2 LEA R2, P3, R17.reuse, UR6, 0x4 ;  /* 0x0000000611022c11 */ /* 0x040fe2000f8620ff */
[----:B0-----:R-:W-:-:S03]  /*0150*/  IMAD.WIDE.U32 R64, R17, 0x10, R64 ;  /* 0x0000001011407825 */ /* 0x001fc600078e0040 */
[----:B------:R-:W-:-:S03]  /*0160*/  @P2 LEA.HI.X R3, R17, UR7, RZ, 0x4, P3 ;  /* 0x0000000711032c11 */ /* 0x000fc600098f24ff */
[----:B------:R-:W2:Y:S04]  /*0170*/  LDG.E.128 R64, desc[UR4][R64.64] ;  /* 0x0000000440407981 */ /* 0x000ea8000c1e1d00 */
[----:B------:R0:W5:Y:S01]  /*0180*/  @P2 LDG.E.128 R12, desc[UR4][R2.64] ;  /* 0x00000004020c2981 */ /* 0x000162000c1e1d00 */
[----:B------:R-:W-:Y:S02]  /*0190*/  LOP3.LUT R17, R17, 0x80, RZ, 0xfc, !PT ;  /* 0x0000008011117812 */ /* 0x000fe400078efcff */
[----:B--2---:R-:W-:Y:S02]  /*01a0*/  PRMT R45, R64, 0x7632, R45 ;  /* 0x00007632402d7816 */ /* 0x004fe4000000002d */
[----:B------:R-:W-:Y:S02]  /*01b0*/  PRMT R26, R65, 0x7632, R26 ;  /* 0x00007632411a7816 */ /* 0x000fe4000000001a */
[----:B------:R-:W-:-:S02]  /*01c0*/  PRMT R27, R66, 0x7632, R27 ;  /* 0x00007632421b7816 */ /* 0x000fc4000000001b */
[----:B------:R-:W-:Y:S02]  /*01d0*/  @!P2 CS2R R12, SRZ ;  /* 0x00000000000ca805 */ /* 0x000fe4000001ff00 */
[----:B------:R-:W-:Y:S02]  /*01e0*/  PRMT R24, R67, 0x7632, R24 ;  /* 0x0000763243187816 */ /* 0x000fe40000000018 */
[----:B0-----:R-:W-:-:S07]  /*01f0*/  @!P2 CS2R R14, SRZ ;  /* 0x00000000000ea805 */ /* 0x001fce000001ff00 */
.L_x_239:
[----:B------:R-:W-:Y:S05]  /*0200*/  BSYNC B0 ;  /* 0x0000000000007941 */ /* 0x000fea0003800000 */
.L_x_238:
[----:B------:R-:W-:Y:S04]  /*0210*/  BSSY B0, `(.L_x_240) ;  /* 0x0000012000007945 */ /* 0x000fe80003800000 */
[----:B------:R-:W-:Y:S05]  /*0220*/  @!P4 BRA `(.L_x_241) ;  /* 0x000000000040c947 */ /* 0x000fea0003800000 */
[----:B------:R-:W0:Y:S01]  /*0230*/  LDC.64 R2, c[0x0][0x260] ;  /* 0x00009800ff027b82 */ /* 0x000e220000000a00 */
[----:B------:R-:W-:Y:S02]  /*0240*/  ULDC.64 UR6, c[0x0][0x2c8] ;  /* 0x0000b20000067ab9 */ /* 0x000fe40000000a00 */
[----:B------:R-:W-:-:S04]  /*0250*/  ISETP.NE.U32.AND P2, PT, RZ, UR6, PT ;  /* 0x00000006ff007c0c */ /* 0x000fc8000bf45070 */
[----:B------:R-:W-:Y:S01]  /*0260*/  ISETP.NE.AND.EX P2, PT, RZ, UR7, PT, P2 ;  /* 0x00000007ff007c0c */ /* 0x000fe2000bf45320 */
[----:B0-----:R-:W-:-:S12]  /*0270*/  IMAD.WIDE.U32 R60, R17, 0x10, R2 ;  /* 0x00000010113c7825 */ /* 0x001fd800078e0002 */
[----:B------:R-:W-:-:S04]  /*0280*/  @P2 LEA R2, P3, R17, UR6, 0x4 ;  /* 0x0000000611022c11 */ /* 0x000fc8000f8620ff */
[C---:B------:R-:W-:Y:S01]  /*0290*/  @P2 LEA.HI.X R3, R17.reuse, UR7, RZ, 0x4, P3 ;  /* 0x0000000711032c11 */ /* 0x040fe200098f24ff */
[----:B------:R-:W2:Y:S04]  /*02a0*/  LDG.E.128 R60, desc[UR4][R60.64] ;  /* 0x000000043c3c7981 */ /* 0x000ea8000c1e1d00 */
[----:B------:R0:W5:Y:S01]  /*02b0*/  @P2 LDG.E.128 R8, desc[UR4][R2.64] ;  /* 0x0000000402082981 */ /* 0x000162000c1e1d00 */
[----:B------:R-:W-:Y:S01]  /*02c0*/  VIADD R17, R17, 0x80 ;  /* 0x0000008011117836 */ /* 0x000fe20000000000 */
[----:B--2---:R-:W-:Y:S02]  /*02d0*/  PRMT R25, R60, 0x7632, R25 ;  /* 0x000076323c197816 */ /* 0x004fe40000000019 */
[----:B------:R-:W-:Y:S02]  /*02e0*/  PRMT R22, R61, 0x7632, R22 ;  /* 0x000076323d167816 */ /* 0x000fe40000000016 */
[----:B------:R-:W-:-:S02]  /*02f0*/  PRMT R23, R62, 0x7632, R23 ;  /* 0x000076323e177816 */ /* 0x000fc40000000017 */
[----:B------:R-:W-:Y:S02]  /*0300*/  @!P2 CS2R R8, SRZ ;  /* 0x000000000008a805 */ /* 0x000fe4000001ff00 */
[----:B------:R-:W-:Y:S02]  /*0310*/  PRMT R21, R63, 0x7632, R21 ;  /* 0x000076323f157816 */ /* 0x000fe40000000015 */
[----:B0-----:R-:W-:-:S07]  /*0320*/  @!P2 CS2R R10, SRZ ;  /* 0x00000000000aa805 */ /* 0x001fce000001ff00 */
.L_x_241:
[----:B------:R-:W-:Y:S05]  /*0330*/  BSYNC B0 ;  /* 0x0000000000007941 */ /* 0x000fea0003800000 */
.L_x_240:
[----:B------:R-:W-:Y:S04]  /*0340*/  BSSY B0, `(.L_x_242) ;  /* 0x000000d000007945 */ /* 0x000fe80003800000 */
[----:B------:R-:W-:Y:S05]  /*0350*/  @!P1 BRA `(.L_x_243) ;  /* 0x00000000002c9947 */ /* 0x000fea0003800000 */
[----:B------:R-:W-:Y:S01]  /*0360*/  ULDC.64 UR6, c[0x0][0x2c8] ;  /* 0x0000b20000067ab9 */ /* 0x000fe20000000a00 */
[----:B------:R-:W0:Y:S01]  /*0370*/  LDC.64 R48, c[0x0][0x260] ;  /* 0x00009800ff307b82 */ /* 0x000e220000000a00 */
[----:B------:R-:W-:-:S04]  /*0380*/  ISETP.NE.U32.AND P2, PT, RZ, UR6, PT ;  /* 0x00000006ff007c0c */ /* 0x000fc8000bf45070 */
[----:B------:R-:W-:-:S13]  /*0390*/  ISETP.NE.AND.EX P2, PT, RZ, UR7, PT, P2 ;  /* 0x00000007ff007c0c */ /* 0x000fda000bf45320 */
[----:B------:R-:W-:-:S04]  /*03a0*/  @P2 LEA R2, P3, R17, UR6, 0x4 ;  /* 0x0000000611022c11 */ /* 0x000fc8000f8620ff */
[C---:B------:R-:W-:Y:S01]  /*03b0*/  @P2 LEA.HI.X R3, R17.reuse, UR7, RZ, 0x4, P3 ;  /* 0x0000000711032c11 */ /* 0x040fe200098f24ff */
[----:B0-----:R-:W-:-:S04]  /*03c0*/  IMAD.WIDE.U32 R48, R17, 0x10, R48 ;  /* 0x0000001011307825 */ /* 0x001fc800078e0030 */
[----:B------:R0:W5:Y:S04]  /*03d0*/  @P2 LDG.E.128 R4, desc[UR4][R2.64] ;  /* 0x0000000402042981 */ /* 0x000168000c1e1d00 */
[----:B------:R-:W5:Y:S01]  /*03e0*/  LDG.E.128 R48, desc[UR4][R48.64] ;  /* 0x0000000430307981 */ /* 0x000f62000c1e1d00 */
[----:B------:R-:W-:Y:S02]  /*03f0*/  @!P2 CS2R R4, SRZ ;  /* 0x000000000004a805 */ /* 0x000fe4000001ff00 */
[----:B0-----:R-:W-:-:S07]  /*0400*/  @!P2 CS2R R6, SRZ ;  /* 0x000000000006a805 */ /* 0x001fce000001ff00 */
.L_x_243:
[----:B------:R-:W-:Y:S05]  /*0410*/  BSYNC B0 ;  /* 0x0000000000007941 */ /* 0x000fea0003800000 */
.L_x_242:
[----:B------:R-:W0:Y:S08]  /*0420*/  S2UR UR6, SR_CTAID.X ;  /* 0x00000000000679c3 */ /* 0x000e300000002500 */
[----:B------:R-:W1:Y:S01]  /*0430*/  LDC.64 R2, c[0x0][0x228] ;  /* 0x00008a00ff027b82 */ /* 0x000e620000000a00 */
[----:B0-----:R-:W-:Y:S01]  /*0440*/  LEA.HI R44, R74, UR6, RZ, 0x19 ;  /* 0x000000064a2c7c11 */ /* 0x001fe2000f8fc8ff */
[----:B------:R-:W-:-:S03]  /*0450*/  ULDC UR6, c[0x0][0x214] ;  /* 0x0000850000067ab9 */ /* 0x000fc60000000800 */
[----:B------:R-:W-:Y:S01]  /*0460*/  ISETP.GE.AND P3, PT, R44, UR6, PT ;  /* 0x000000062c007c0c */ /* 0x000fe2000bf66270 */
[----:B------:R-:W-:Y:S02]  /*0470*/  ULDC.64 UR6, c[0x0][0x230] ;  /* 0x00008c0000067ab9 */ /* 0x000fe40000000a00 */
[----:B-1----:R-:W-:-:S04]  /*0480*/  LOP3.LUT P2, RZ, R2, UR6, RZ, 0xfc, !PT ;  /* 0x0000000602ff7c12 */ /* 0x002fc8000f84fcff */
[----:B------:R-:W-:-:S06]  /*0490*/  LOP3.LUT P2, RZ, R3, UR7, RZ, 0xfc, P2 ;  /* 0x0000000703ff7c12 */ /* 0x000fcc000904fcff */
[----:B------:R-:W-:Y:S07]  /*04a0*/  @P3 EXIT ;  /* 0x000000000000394d */ /* 0x000fee0003800000 */
[----:B------:R-:W-:Y:S01]  /*04b0*/  SHF.R.S32.HI R0, RZ, 0x3, R0 ;  /* 0x00000003ff007819 */ /* 0x000fe20000011400 */
[----:B-----5:R-:W-:Y:S01]  /*04c0*/  IMAD.U32 R58, R15, 0x10000, RZ ;  /* 0x000100000f3a7824 */ /* 0x020fe200078e00ff */
[----:B------:R-:W-:Y:S01]  /*04d0*/  LOP3.LUT R3, R74, 0x60, RZ, 0xc0, !PT ;  /* 0x000000604a037812 */ /* 0x000fe200078ec0ff */
[----:B------:R-:W-:Y:S01]  /*04e0*/  IMAD.U32 R56, R9, 0x10000, RZ ;  /* 0x0001000009387824 */ /* 0x000fe200078e00ff */
[----:B------:R-:W-:Y:S01]  /*04f0*/  LOP3.LUT R2, R0, 0x7f, RZ, 0xc0, !PT ;  /* 0x0000007f00027812 */ /* 0x000fe200078ec0ff */
        /* <DEDUP_REMOVED lines=8> */
[----:B------:R-:W-:Y:S01]  /*0580*/  ULDC.U8 UR6, c[0x0][0x2a0] ;  /* 0x0000a80000067ab9 */ /* 0x000fe20000000000 */
[----:B------:R-:W-:Y:S01]  /*0590*/  PRMT R16, R8, 0x7632, R16 ;  /* 0x0000763208107816 */ /* 0x000fe20000000010 */
[----:B------:R-:W-:Y:S01]  /*05a0*/  IMAD.U32 R47, R6, 0x10000, RZ ;  /* 0x00010000062f7824 */ /* 0x000fe200078e00ff */
[----:B------:R-:W-:Y:S01]  /*05b0*/  SHF.L.U32 R57, R8, 0x10, RZ ;  /* 0x0000001008397819 */ /* 0x000fe200000006ff */
[----:B------:R-:W-:Y:S01]  /*05c0*/  IMAD.IADD R3, R3, 0x1, R0 ;  /* 0x0000000103037824 */ /* 0x000fe200078e0200 */
        /* <DEDUP_REMOVED lines=10> */
[----:B------:R-:W-:Y:S01]  /*0670*/  I2FP.F32.U32 R3, R3 ;  /* 0x0000000300037245 */ /* 0x000fe20000201000 */
[----:B------:R-:W-:Y:S01]  /*0680*/  IMAD.U32 R23, R23, 0x10000, RZ ;  /* 0x0001000017177824 */ /* 0x000fe200078e00ff */
[C---:B------:R-:W-:Y:S01]  /*0690*/  PRMT R18, R14.reuse, 0x7632, R18 ;  /* 0x000076320e127816 */ /* 0x040fe20000000012 */
[----:B------:R-:W-:Y:S01]  /*06a0*/  IMAD.MOV.U32 R82, RZ, RZ, 0x1 ;  /* 0x00000001ff527424 */ /* 0x000fe200078e00ff */
[----:B------:R-:W-:Y:S01]  /*06b0*/  SHF.L.U32 R59, R14, 0x10, RZ ;  /* 0x000000100e3b7819 */ /* 0x000fe200000006ff */
[----:B------:R-:W-:Y:S01]  /*06c0*/  IMAD.U32 R16, R16, 0x10000, RZ ;  /* 0x0001000010107824 */ /* 0x000fe200078e00ff */
[----:B------:R-:W-:Y:S01]  /*06d0*/  PRMT R14, R10, 0x7632, R14 ;  /* 0x000076320a0e7816 */ /* 0x000fe2000000000e */
[----:B------:R-:W-:Y:S01]  /*06e0*/  IMAD.U32 R18, R18, 0x10000, RZ ;  /* 0x0001000012127824 */ /* 0x000fe200078e00ff */
[----:B------:R-:W-:Y:S01]  /*06f0*/  SHF.L.U32 R55, R10, 0x10, RZ ;  /* 0x000000100a377819 */ /* 0x000fe200000006ff */
[----:B------:R-:W-:Y:S01]  /*0700*/  ULDC UR10, c[0x0][0x218] ;  /* 0x00008600000a7ab9 */ /* 0x000fe20000000800 */
[----:B------:R-:W-:Y:S01]  /*0710*/  VIADDMNMX R9, R2, -R9, RZ, !PT ;  /* 0x8000000902097246 */ /* 0x000fe200078001ff */
[----:B------:R0:W1:Y:S01]  /*0720*/  MUFU.RCP R10, R3 ;  /* 0x00000003000a7308 */ /* 0x0000620000001000 */
[----:B------:R-:W-:Y:S01]  /*0730*/  SHF.L.U32 R68, R64, 0x10, RZ ;  /* 0x0000001040447819 */ /* 0x000fe200000006ff */
[----:B------:R-:W-:Y:S01]  /*0740*/  IMAD.U32 R14, R14, 0x10000, RZ ;  /* 0x000100000e0e7824 */ /* 0x000fe200078e00ff */
[----:B------:R-:W-:Y:S01]  /*0750*/  VIMNMX R9, R9, 0x20, PT ;  /* 0x0000002009097848 */ /* 0x000fe20003fe0100 */
[----:B------:R-:W-:Y:S01]  /*0760*/  ULDC UR7, c[0x0][0x290] ;  /* 0x0000a40000077ab9 */ /* 0x000fe20000000800 */
[----:B------:R-:W-:Y:S01]  /*0770*/  SHF.L.U32 R64, R60, 0x10, RZ ;  /* 0x000000103c407819 */ /* 0x000fe200000006ff */
[C---:B------:R-:W-:Y:S01]  /*0780*/  IMAD.U32 R60, R13.reuse, 0x10000, RZ ;  /* 0x000100000d3c7824 */ /* 0x040fe200078e00ff */
[C---:B------:R-:W-:Y:S01]  /*0790*/  PRMT R20, R12.reuse, 0x7632, R20 ;  /* 0x000076320c147816 */ /* 0x040fe20000000014 */
[----:B------:R-:W-:Y:S01]  /*07a0*/  ULDC.64 UR12, c[0x0][0x228] ;  /* 0x00008a00000c7ab9 */ /* 0x000fe20000000a00 */
[----:B------:R-:W-:Y:S01]  /*07b0*/  SHF.L.U32 R61, R12, 0x10, RZ ;  /* 0x000000100c3d7819 */ /* 0x000fe200000006ff */
[----:B------:R-:W-:Y:S01]  /*07c0*/  ULDC.64 UR14, c[0x0][0x230] ;  /* 0x00008c00000e7ab9 */ /* 0x000fe20000000a00 */
[----:B------:R-:W-:Y:S01]  /*07d0*/  PRMT R19, R13, 0x7632, R19 ;  /* 0x000076320d137816 */ /* 0x000fe20000000013 */
[----:B------:R-:W-:Y:S01]  /*07e0*/  ULDC.64 UR8, c[0x0][0x210] ;  /* 0x0000840000087ab9 */ /* 0x000fe20000000a00 */
[----:B------:R-:W-:-:S02]  /*07f0*/  PRMT R12, R11, 0x7632, R12 ;  /* 0x000076320b0c7816 */ /* 0x000fc4000000000c */
[C---:B------:R-:W-:Y:S01]  /*0800*/  PRMT R13, R48.reuse, 0x7632, R13 ;  /* 0x00007632300d7816 */ /* 0x040fe2000000000d */
[----:B------:R-:W-:Y:S01]  /*0810*/  IMAD.U32 R19, R19, 0x10000, RZ ;  /* 0x0001000013137824 */ /* 0x000fe200078e00ff */
[----:B------:R-:W-:Y:S02]  /*0820*/  SHF.L.U32 R52, R48, 0x10, RZ ;  /* 0x0000001030347819 */ /* 0x000fe400000006ff */
        /* <DEDUP_REMOVED lines=8> */
[----:B------:R-:W-:-:S02]  /*08b0*/  PRMT R2, R5, 0x7632, R2 ;  /* 0x0000763205027816 */ /* 0x000fc40000000002 */
[----:B------:R-:W-:Y:S02]  /*08c0*/  SHF.L.U32 R48, R5, 0x10, RZ ;  /* 0x0000001005307819 */ /* 0x000fe400000006ff */
[----:B------:R-:W-:Y:S01]  /*08d0*/  IADD3 R0, R0, R9, RZ ;  /* 0x0000000900007210 */ /* 0x000fe20007ffe0ff */
[----:B------:R-:W-:Y:S01]  /*08e0*/  IMAD.U32 R9, R28, 0x10000, RZ ;  /* 0x000100001c097824 */ /* 0x000fe200078e00ff */
[----:B------:R-:W-:Y:S02]  /*08f0*/  PRMT R4, R6, 0x7632, R4 ;  /* 0x0000763206047816 */ /* 0x000fe40000000004 */
[C---:B------:R-:W-:Y:S01]  /*0900*/  PRMT R5, R7.reuse, 0x7632, R5 ;  /* 0x0000763207057816 */ /* 0x040fe20000000005 */
[----:B------:R-:W-:Y:S01]  /*0910*/  IMAD.SHL.U32 R0, R0, 0x8, RZ ;  /* 0x0000000800007824 */ /* 0x000fe200078e00ff */
[----:B------:R-:W-:Y:S02]  /*0920*/  ISETP.NE.AND P3, PT, RZ, UR6, PT ;  /* 0x00000006ff007c0c */ /* 0x000fe4000bf65270 */
[----:B------:R-:W-:Y:S01]  /*0930*/  SHF.L.U32 R46, R7, 0x10, RZ ;  /* 0x00000010072e7819 */ /* 0x000fe200000006ff */
        /* <DEDUP_REMOVED lines=10> */
[----:B------:R-:W-:Y:S02]  /*09e0*/  P2R R76, PR, RZ, 0x8 ;  /* 0x00000008ff4c7803 */ /* 0x000fe40000000000 */
[----:B------:R-:W-:Y:S02]  /*09f0*/  SHF.L.U32 R17, R17, 0x10, RZ ;  /* 0x0000001011117819 */ /* 0x000fe400000006ff */
[----:B------:R-:W-:Y:S02]  /*0a00*/  SHF.L.U32 R15, R15, 0x10, RZ ;  /* 0x000000100f0f7819 */ /* 0x000fe400000006ff */
[----:B------:R-:W-:-:S02]  /*0a10*/  SHF.L.U32 R12, R12, 0x10, RZ ;  /* 0x000000100c0c7819 */ /* 0x000fc400000006ff */
[----:B------:R-:W-:Y:S02]  /*0a20*/  SHF.L.U32 R8, R8, 0x10, RZ ;  /* 0x0000001008087819 */ /* 0x000fe400000006ff */
[----:B------:R-:W-:Y:S02]  /*0a30*/  SHF.L.U32 R4, R4, 0x10, RZ ;  /* 0x0000001004047819 */ /* 0x000fe400000006ff */
[----:B01----:R-:W-:-:S07]  /*0a40*/  SHF.L.U32 R2, R5, 0x10, RZ ;  /* 0x0000001005027819 */ /* 0x003fce00000006ff */
.L_x_353:
[----:B0123--:R-:W-:Y:S01]  /*0a50*/  IMAD R40, R44, UR10, RZ ;  /* 0x0000000a2c287c24 */ /* 0x00ffe2000f8e02ff */
[----:B------:R-:W-:Y:S04]  /*0a60*/  BSSY B0, `(.L_x_244) ;  /* 0x00000aa000007945 */ /* 0x000fe80003800000 */
[----:B------:R-:W-:-:S04]  /*0a70*/  SHF.R.S32.HI R41, RZ, 0x1f, R40 ;  /* 0x0000001fff297819 */ /* 0x000fc80000011428 */
[----:B------:R-:W-:-:S04]  /*0a80*/  LEA.HI R41, R41, R40, RZ, 0x3 ;  /* 0x0000002829297211 */ /* 0x000fc800078f18ff */
[----:B------:R-:W-:-:S04]  /*0a90*/  LEA.HI.SX32 R78, R41, R72, 0x1d ;  /* 0x00000048294e7211 */ /* 0x000fc800078feaff */
[----:B------:R-:W-:Y:S01]  /*0aa0*/  MOV R119, R78 ;  /* 0x0000004e00777202 */ /* 0x000fe20000000f00 */
[----:B-----5:R-:W-:Y:S06]  /*0ab0*/  @!P0 BRA `(.L_x_245) ;  /* 0x0000000800908947 */ /* 0x020fec0003800000 */
[----:B------:R-:W-:Y:S01]  /*0ac0*/  ISETP.NE.U32.AND P3, PT, RZ, UR12, PT ;  /* 0x0000000cff007c0c */ /* 0x000fe2000bf65070 */
[----:B------:R-:W0:Y:S03]  /*0ad0*/  LDC.64 R40, c[0x0][0x220] ;  /* 0x00008800ff287b82 */ /* 0x000e260000000a00 */
[----:B------:R-:W-:-:S13]  /*0ae0*/  ISETP.NE.AND.EX P3, PT, RZ, UR13, PT, P3 ;  /* 0x0000000dff007c0c */ /* 0x000fda000bf65330 */
[----:B------:R-:W-:-:S04]  /*0af0*/  @P3 LEA R84, P4, R78, UR12, 0x4 ;  /* 0x0000000c4e543c11 */ /* 0x000fc8000f8820ff */
[C---:B------:R-:W-:Y:S02]  /*0b00*/  @P3 LEA.HI.X R85, R78.reuse, UR13, RZ, 0x4, P4 ;  /* 0x0000000d4e553c11 */ /* 0x040fe4000a0f24ff */
[----:B------:R-:W-:Y:S01]  /*0b10*/  ISETP.NE.U32.AND P4, PT, RZ, UR14, PT ;  /* 0x0000000eff007c0c */ /* 0x000fe2000bf85070 */
[----:B0-----:R-:W-:Y:S02]  /*0b20*/  IMAD.WIDE.U32 R40, R78, 0x10, R40 ;  /* 0x000000104e287825 */ /* 0x001fe400078e0028 */
[----:B------:R0:W5:Y:S01]  /*0b30*/  @P3 LDG.E.128 R32, desc[UR4][R84.64] ;  /* 0x0000000454203981 */ /* 0x000162000c1e1d00 */
[----:B------:R-:W-:-:S03]  /*0b40*/  ISETP.NE.AND.EX P4, PT, RZ, UR15, PT, P4 ;  /* 0x0000000fff007c0c */ /* 0x000fc6000bf85340 */
[----:B------:R-:W2:Y:S10]  /*0b50*/  LDG.E.128 R40, desc[UR4][R40.64] ;  /* 0x0000000428287981 */ /* 0x000eb4000c1e1d00 */
[----:B------:R-:W-:-:S04]  /*0b60*/  @P4 LEA R70, P5, R78, UR14, 0x4 ;  /* 0x0000000e4e464c11 */ /* 0x000fc8000f8a20ff */
[----:B------:R-:W-:-:S05]  /*0b70*/  @P4 LEA.HI.X R71, R78, UR15, RZ, 0x4, P5 ;  /* 0x0000000f4e474c11 */ /* 0x000fca000a8f24ff */
        /* <DEDUP_REMOVED lines=9> */
[----:B------:R-:W-:Y:S05]  /*0c10*/  @P2 BRA `(.L_x_248) ;  /* 0x0000000000202947 */ /* 0x000fea0003800000 */
[----:B------:R-:W-:Y:S05]  /*0c20*/  BRA `(.L_x_249) ;  /* 0x0000000000247947 */ /* 0x000fea0003800000 */
.L_x_247:
[----:B-----5:R-:W-:-:S05]  /*0c30*/  SHF.L.U32 R40, R28, 0x10, RZ ;  /* 0x000000101c287819 */ /* 0x020fca00000006ff */
[----:B------:R-:W-:Y:S01]  /*0c40*/  FADD.FTZ R5, R40, R5 ;  /* 0x0000000528057221 */ /* 0x000fe20000010000 */
[----:B------:R-:W-:Y:S06]  /*0c50*/  BRA `(.L_x_248) ;  /* 0x0000000000107947 */ /* 0x000fec0003800000 */
.L_x_246:
[----:B-----5:R-:W-:Y:S01]  /*0c60*/  IMAD.U32 R40, R32, 0x10000, RZ ;  /* 0x0001000020287824 */ /* 0x020fe200078e00ff */
[----:B------:R-:W-:-:S03]  /*0c70*/  @P4 SHF.L.U32 R70, R28, 0x10, RZ ;  /* 0x000000101c464819 */ /* 0x000fc600000006ff */
[----:B------:R-:W-:-:S04]  /*0c80*/  FADD.FTZ R5, R40, R5 ;  /* 0x0000000528057221 */ /* 0x000fc80000010000 */
[----:B------:R-:W-:-:S07]  /*0c90*/  @P4 FADD.FTZ R5, R70, R5 ;  /* 0x0000000546054221 */ /* 0x000fce0000010000 */
.L_x_248:
[----:B------:R-:W-:-:S04]  /*0ca0*/  F2FP.BF16.F32.PACK_AB R40, RZ, R5 ;  /* 0x00000005ff28723e */ /* 0x000fc800000010ff */
[----:B------:R-:W-:-:S07]  /*0cb0*/  PRMT R36, R40, 0x7610, R36 ;  /* 0x0000761028247816 */ /* 0x000fce0000000024 */
.L_x_249:
[----:B------:R-:W-:Y:S01]  /*0cc0*/  IMAD.U32 R87, R87, 0x10000, RZ ;  /* 0x0001000057577824 */ /* 0x000fe200078e00ff */
[----:B------:R-:W-:Y:S06]  /*0cd0*/  @P5 BRA `(.L_x_250) ;  /* 0x0000000000245947 */ /* 0x000fec0003800000 */
[----:B------:R-:W-:-:S04]  /*0ce0*/  ISETP.NE.U32.AND P3, PT, RZ, UR14, PT ;  /* 0x0000000eff007c0c */ /* 0x000fc8000bf65070 */
[----:B------:R-:W-:-:S13]  /*0cf0*/  ISETP.NE.AND.EX P3, PT, RZ, UR15, PT, P3 ;  /* 0x0000000fff007c0c */ /* 0x000fda000bf65330 */
[----:B------:R-:W-:Y:S05]  /*0d00*/  @P3 BRA `(.L_x_251) ;  /* 0x0000000000083947 */ /* 0x000fea0003800000 */
[----:B------:R-:W-:Y:S05]  /*0d10*/  @P2 BRA `(.L_x_252) ;  /* 0x00000000002c2947 */ /* 0x000fea0003800000 */
[----:B------:R-:W-:Y:S05]  /*0d20*/  BRA `(.L_x_253) ;  /* 0x0000000000307947 */ /* 0x000fea0003800000 */
.L_x_251:
[----:B-----5:R-:W-:-:S04]  /*0d30*/  PRMT R40, R28, 0x7632, R40 ;  /* 0x000076321c287816 */ /* 0x020fc80000000028 */
[----:B------:R-:W-:-:S05]  /*0d40*/  SHF.L.U32 R40, R40, 0x10, RZ ;  /* 0x0000001028287819 */ /* 0x000fca00000006ff */
[----:B------:R-:W-:Y:S01]  /*0d50*/  FADD.FTZ R87, R40, R87 ;  /* 0x0000005728577221 */ /* 0x000fe20000010000 */
[----:B------:R-:W-:Y:S06]  /*0d60*/  BRA `(.L_x_252) ;  /* 0x0000000000187947 */ /* 0x000fec0003800000 */
.L_x_250:
[----:B-----5:R-:W-:Y:S02]  /*0d70*/  PRMT R40, R32, 0x7632, R40 ;  /* 0x0000763220287816 */ /* 0x020fe40000000028 */
[----:B------:R-:W-:-:S03]  /*0d80*/  @P4 PRMT R70, R28, 0x7632, R70 ;  /* 0x000076321c464816 */ /* 0x000fc60000000046 */
[----:B------:R-:W-:Y:S01]  /*0d90*/  IMAD.U32 R40, R40, 0x10000, RZ ;  /* 0x0001000028287824 */ /* 0x000fe200078e00ff */
[----:B------:R-:W-:-:S03]  /*0da0*/  @P4 SHF.L.U32 R70, R70, 0x10, RZ ;  /* 0x0000001046464819 */ /* 0x000fc600000006ff */
[----:B------:R-:W-:-:S04]  /*0db0*/  FADD.FTZ R87, R40, R87 ;  /* 0x0000005728577221 */ /* 0x000fc80000010000 */
[----:B------:R-:W-:-:S07]  /*0dc0*/  @P4 FADD.FTZ R87, R70, R87 ;  /* 0x0000005746574221 */ /* 0x000fce0000010000 */
.L_x_252:
[----:B------:R-:W-:-:S04]  /*0dd0*/  F2FP.BF16.F32.PACK_AB R40, RZ, R87 ;  /* 0x00000057ff28723e */ /* 0x000fc800000010ff */
[----:B------:R-:W-:-:S07]  /*0de0*/  PRMT R36, R36, 0x5410, R40 ;  /* 0x0000541024247816 */ /* 0x000fce0000000028 */
.L_x_253:
        /* <DEDUP_REMOVED lines=8> */
.L_x_255:
[----:B-----5:R-:W-:-:S05]  /*0e70*/  SHF.L.U32 R40, R29, 0x10, RZ ;  /* 0x000000101d287819 */ /* 0x020fca00000006ff */
[----:B------:R-:W-:Y:S01]  /*0e80*/  FADD.FTZ R85, R40, R85 ;  /* 0x0000005528557221 */ /* 0x000fe20000010000 */
[----:B------:R-:W-:Y:S06]  /*0e90*/  BRA `(.L_x_256) ;  /* 0x0000000000107947 */ /* 0x000fec0003800000 */
.L_x_254:
[----:B-----5:R-:W-:Y:S01]  /*0ea0*/  IMAD.U32 R40, R33, 0x10000, RZ ;  /* 0x0001000021287824 */ /* 0x020fe200078e00ff */
[----:B------:R-:W-:-:S03]  /*0eb0*/  @P4 SHF.L.U32 R70, R29, 0x10, RZ ;  /* 0x000000101d464819 */ /* 0x000fc600000006ff */
[----:B------:R-:W-:-:S04]  /*0ec0*/  FADD.FTZ R85, R40, R85 ;  /* 0x0000005528557221 */ /* 0x000fc80000010000 */
[----:B------:R-:W-:-:S07]  /*0ed0*/  @P4 FADD.FTZ R85, R70, R85 ;  /* 0x0000005546554221 */ /* 0x000fce0000010000 */
.L_x_256:
[----:B------:R-:W-:-:S04]  /*0ee0*/  F2FP.BF16.F32.PACK_AB R40, RZ, R85 ;  /* 0x00000055ff28723e */ /* 0x000fc800000010ff */
[----:B------:R-:W-:-:S07]  /*0ef0*/  PRMT R37, R40, 0x7610, R37 ;  /* 0x0000761028257816 */ /* 0x000fce0000000025 */
.L_x_257:
[----:B------:R-:W-:Y:S01]  /*0f00*/  IMAD.U32 R89, R41, 0x10000, RZ ;  /* 0x0001000029597824 */ /* 0x000fe200078e00ff */
[----:B------:R-:W-:Y:S06]  /*0f10*/  @P5 BRA `(.L_x_258) ;  /* 0x0000000000245947 */ /* 0x000fec0003800000 */
[----:B------:R-:W-:-:S04]  /*0f20*/  ISETP.NE.U32.AND P3, PT, RZ, UR14, PT ;  /* 0x0000000eff007c0c */ /* 0x000fc8000bf65070 */
[----:B------:R-:W-:-:S13]  /*0f30*/  ISETP.NE.AND.EX P3, PT, RZ, UR15, PT, P3 ;  /* 0x0000000fff007c0c */ /* 0x000fda000bf65330 */
[----:B------:R-:W-:Y:S05]  /*0f40*/  @P3 BRA `(.L_x_259) ;  /* 0x0000000000083947 */ /* 0x000fea0003800000 */
[----:B------:R-:W-:Y:S05]  /*0f50*/  @P2 BRA `(.L_x_260) ;  /* 0x00000000002c2947 */ /* 0x000fea0003800000 */
[----:B------:R-:W-:Y:S05]  /*0f60*/  BRA `(.L_x_261) ;  /* 0x0000000000307947 */ /* 0x000fea0003800000 */
.L_x_259:
[----:B-----5:R-:W-:-:S04]  /*0f70*/  PRMT R40, R29, 0x7632, R40 ;  /* 0x000076321d287816 */ /* 0x020fc80000000028 */
[----:B------:R-:W-:-:S05]  /*0f80*/  SHF.L.U32 R40, R40, 0x10, RZ ;  /* 0x0000001028287819 */ /* 0x000fca00000006ff */
[----:B------:R-:W-:Y:S01]  /*0f90*/  FADD.FTZ R89, R40, R89 ;  /* 0x0000005928597221 */ /* 0x000fe20000010000 */
[----:B------:R-:W-:Y:S06]  /*0fa0*/  BRA `(.L_x_260) ;  /* 0x0000000000187947 */ /* 0x000fec0003800000 */
.L_x_258:
[----:B-----5:R-:W-:Y:S02]  /*0fb0*/  PRMT R40, R33, 0x7632, R40 ;  /* 0x0000763221287816 */ /* 0x020fe40000000028 */
[----:B------:R-:W-:-:S03]  /*0fc0*/  @P4 PRMT R41, R29, 0x7632, R41 ;  /* 0x000076321d294816 */ /* 0x000fc60000000029 */
[----:B------:R-:W-:Y:S01]  /*0fd0*/  IMAD.U32 R40, R40, 0x10000, RZ ;  /* 0x0001000028287824 */ /* 0x000fe200078e00ff */
[----:B------:R-:W-:-:S03]  /*0fe0*/  @P4 SHF.L.U32 R70, R41, 0x10, RZ ;  /* 0x0000001029464819 */ /* 0x000fc600000006ff */
[----:B------:R-:W-:-:S04]  /*0ff0*/  FADD.FTZ R89, R40, R89 ;  /* 0x0000005928597221 */ /* 0x000fc80000010000 */
[----:B------:R-:W-:-:S07]  /*1000*/  @P4 FADD.FTZ R89, R70, R89 ;  /* 0x0000005946594221 */ /* 0x000fce0000010000 */
.L_x_260:
[----:B------:R-:W-:-:S04]  /*1010*/  F2FP.BF16.F32.PACK_AB R40, RZ, R89 ;  /* 0x00000059ff28723e */ /* 0x000fc800000010ff */
[----:B------:R-:W-:-:S07]  /*1020*/  PRMT R37, R37, 0x5410, R40 ;  /* 0x0000541025257816 */ /* 0x000fce0000000028 */
.L_x_261:
        /* <DEDUP_REMOVED lines=8> */
.L_x_263:
[----:B-----5:R-:W-:-:S05]  /*10b0*/  SHF.L.U32 R40, R30, 0x10, RZ ;  /* 0x000000101e287819 */ /* 0x020fca00000006ff */
[----:B------:R-:W-:Y:S01]  /*10c0*/  FADD.FTZ R91, R40, R91 ;  /* 0x0000005b285b7221 */ /* 0x000fe20000010000 */
[----:B------:R-:W-:Y:S06]  /*10d0*/  BRA `(.L_x_264) ;  /* 0x0000000000107947 */ /* 0x000fec0003800000 */
.L_x_262:
[----:B-----5:R-:W-:Y:S01]  /*10e0*/  IMAD.U32 R40, R34, 0x10000, RZ ;  /* 0x0001000022287824 */ /* 0x020fe200078e00ff */
[----:B------:R-:W-:-:S03]  /*10f0*/  @P4 SHF.L.U32 R70, R30, 0x10, RZ ;  /* 0x000000101e464819 */ /* 0x000fc600000006ff */
[----:B------:R-:W-:-:S04]  /*1100*/  FADD.FTZ R91, R40, R91 ;  /* 0x0000005b285b7221 */ /* 0x000fc80000010000 */
[----:B------:R-:W-:-:S07]  /*1110*/  @P4 FADD.FTZ R91, R70, R91 ;  /* 0x0000005b465b4221 */ /* 0x000fce0000010000 */
.L_x_264:
[----:B------:R-:W-:-:S04]  /*1120*/  F2FP.BF16.F32.PACK_AB R40, RZ, R91 ;  /* 0x0000005bff28723e */ /* 0x000fc800000010ff */
[----:B------:R-:W-:-:S07]  /*1130*/  PRMT R38, R40, 0x7610, R38 ;  /* 0x0000761028267816 */ /* 0x000fce0000000026 */
.L_x_265:
[----:B------:R-:W-:Y:S01]  /*1140*/  IMAD.U32 R101, R42, 0x10000, RZ ;  /* 0x000100002a657824 */ /* 0x000fe200078e00ff */
[----:B------:R-:W-:Y:S06]  /*1150*/  @P5 BRA `(.L_x_266) ;  /* 0x0000000000245947 */ /* 0x000fec0003800000 */
[----:B------:R-:W-:-:S04]  /*1160*/  ISETP.NE.U32.AND P3, PT, RZ, UR14, PT ;  /* 0x0000000eff007c0c */ /* 0x000fc8000bf65070 */
[----:B------:R-:W-:-:S13]  /*1170*/  ISETP.NE.AND.EX P3, PT, RZ, UR15, PT, P3 ;  /* 0x0000000fff007c0c */ /* 0x000fda000bf65330 */
[----:B------:R-:W-:Y:S05]  /*1180*/  @P3 BRA `(.L_x_267) ;  /* 0x0000000000083947 */ /* 0x000fea0003800000 */
[----:B------:R-:W-:Y:S05]  /*1190*/  @P2 BRA `(.L_x_268) ;  /* 0x00000000002c2947 */ /* 0x000fea0003800000 */
[----:B------:R-:W-:Y:S05]  /*11a0*/  BRA `(.L_x_269) ;  /* 0x0000000000307947 */ /* 0x000fea0003800000 */
.L_x_267:
[----:B-----5:R-:W-:-:S04]  /*11b0*/  PRMT R40, R30, 0x7632, R40 ;  /* 0x000076321e287816 */ /* 0x020fc80000000028 */
[----:B------:R-:W-:-:S05]  /*11c0*/  SHF.L.U32 R40, R40, 0x10, RZ ;  /* 0x0000001028287819 */ /* 0x000fca00000006ff */
[----:B------:R-:W-:Y:S01]  /*11d0*/  FADD.FTZ R101, R40, R101 ;  /* 0x0000006528657221 */ /* 0x000fe20000010000 */
[----:B------:R-:W-:Y:S06]  /*11e0*/  BRA `(.L_x_268) ;  /* 0x0000000000187947 */ /* 0x000fec0003800000 */
.L_x_266:
[----:B-----5:R-:W-:Y:S02]  /*11f0*/  PRMT R40, R34, 0x7632, R40 ;  /* 0x0000763222287816 */ /* 0x020fe40000000028 */
[----:B------:R-:W-:-:S03]  /*1200*/  @P4 PRMT R41, R30, 0x7632, R41 ;  /* 0x000076321e294816 */ /* 0x000fc60000000029 */
[----:B------:R-:W-:Y:S01]  /*1210*/  IMAD.U32 R40, R40, 0x10000, RZ ;  /* 0x0001000028287824 */ /* 0x000fe200078e00ff */
[----:B------:R-:W-:-:S03]  /*1220*/  @P4 SHF.L.U32 R42, R41, 0x10, RZ ;  /* 0x00000010292a4819 */ /* 0x000fc600000006ff */
[----:B------:R-:W-:-:S04]  /*1230*/  FADD.FTZ R101, R40, R101 ;  /* 0x0000006528657221 */ /* 0x000fc80000010000 */
[----:B------:R-:W-:-:S07]  /*1240*/  @P4 FADD.FTZ R101, R42, R101 ;  /* 0x000000652a654221 */ /* 0x000fce0000010000 */
.L_x_268:
[----:B------:R-:W-:-:S04]  /*1250*/  F2FP.BF16.F32.PACK_AB R40, RZ, R101 ;  /* 0x00000065ff28723e */ /* 0x000fc800000010ff */
[----:B------:R-:W-:-:S07]  /*1260*/  PRMT R38, R38, 0x5410, R40 ;  /* 0x0000541026267816 */ /* 0x000fce0000000028 */
.L_x_269:
        /* <DEDUP_REMOVED lines=8> */
.L_x_271:
[----:B-----5:R-:W-:-:S05]  /*12f0*/  SHF.L.U32 R40, R31, 0x10, RZ ;  /* 0x000000101f287819 */ /* 0x020fca00000006ff */
[----:B------:R-:W-:Y:S01]  /*1300*/  FADD.FTZ R103, R40, R103 ;  /* 0x0000006728677221 */ /* 0x000fe20000010000 */
[----:B------:R-:W-:Y:S06]  /*1310*/  BRA `(.L_x_272) ;  /* 0x0000000000107947 */ /* 0x000fec0003800000 */
.L_x_270:
[----:B-----5:R-:W-:Y:S01]  /*1320*/  IMAD.U32 R40, R35, 0x10000, RZ ;  /* 0x0001000023287824 */ /* 0x020fe200078e00ff */
[----:B------:R-:W-:-:S03]  /*1330*/  @P4 SHF.L.U32 R42, R31, 0x10, RZ ;  /* 0x000000101f2a4819 */ /* 0x000fc600000006ff */
[----:B------:R-:W-:-:S04]  /*1340*/  FADD.FTZ R103, R40, R103 ;  /* 0x0000006728677221 */ /* 0x000fc80000010000 */
[----:B------:R-:W-:-:S07]  /*1350*/  @P4 FADD.FTZ R103, R42, R103 ;  /* 0x000000672a674221 */ /* 0x000fce0000010000 */
.L_x_272:
[----:B------:R-:W-:-:S04]  /*1360*/  F2FP.BF16.F32.PACK_AB R40, RZ, R103 ;  /* 0x00000067ff28723e */ /* 0x000fc800000010ff */
[----:B------:R-:W-:-:S07]  /*1370*/  PRMT R39, R40, 0x7610, R39 ;  /* 0x0000761028277816 */ /* 0x000fce0000000027 */
.L_x_273:
[----:B------:R-:W-:Y:S01]  /*1380*/  IMAD.U32 R113, R43, 0x10000, RZ ;  /* 0x000100002b717824 */ /* 0x000fe200078e00ff */
[----:B------:R-:W-:Y:S06]  /*1390*/  @P5 BRA `(.L_x_274) ;  /* 0x0000000000245947 */ /* 0x000fec0003800000 */
[----:B------:R-:W-:-:S04]  /*13a0*/  ISETP.NE.U32.AND P3, PT, RZ, UR14, PT ;  /* 0x0000000eff007c0c */ /* 0x000fc8000bf65070 */
[----:B------:R-:W-:-:S13]  /*13b0*/  ISETP.NE.AND.EX P3, PT, RZ, UR15, PT, P3 ;  /* 0x0000000fff007c0c */ /* 0x000fda000bf65330 */
[----:B------:R-:W-:Y:S05]  /*13c0*/  @P3 BRA `(.L_x_275) ;  /* 0x0000000000083947 */ /* 0x000fea0003800000 */
[----:B------:R-:W-:Y:S05]  /*13d0*/  @P2 BRA `(.L_x_276) ;  /* 0x00000000002c2947 */ /* 0x000fea0003800000 */
[----:B------:R-:W-:Y:S05]  /*13e0*/  BRA `(.L_x_277) ;  /* 0x0000000000307947 */ /* 0x000fea0003800000 */
.L_x_275:
[----:B-----5:R-:W-:-:S04]  /*13f0*/  PRMT R40, R31, 0x7632, R40 ;  /* 0x000076321f287816 */ /* 0x020fc80000000028 */
[----:B------:R-:W-:-:S05]  /*1400*/  SHF.L.U32 R40, R40, 0x10, RZ ;  /* 0x0000001028287819 */ /* 0x000fca00000006ff */
[----:B------:R-:W-:Y:S01]  /*1410*/  FADD.FTZ R113, R40, R113 ;  /* 0x0000007128717221 */ /* 0x000fe20000010000 */
[----:B------:R-:W-:Y:S06]  /*1420*/  BRA `(.L_x_276) ;  /* 0x0000000000187947 */ /* 0x000fec0003800000 */
.L_x_274:
[----:B-----5:R-:W-:Y:S02]  /*1430*/  PRMT R40, R35, 0x7632, R40 ;  /* 0x0000763223287816 */ /* 0x020fe40000000028 */
[----:B------:R-:W-:-:S03]  /*1440*/  @P4 PRMT R41, R31, 0x7632, R41 ;  /* 0x000076321f294816 */ /* 0x000fc60000000029 */
[----:B------:R-:W-:Y:S01]  /*1450*/  IMAD.U32 R40, R40, 0x10000, RZ ;  /* 0x0001000028287824 */ /* 0x000fe200078e00ff */
[----:B------:R-:W-:-:S03]  /*1460*/  @P4 SHF.L.U32 R42, R41, 0x10, RZ ;  /* 0x00000010292a4819 */ /* 0x000fc600000006ff */
[----:B------:R-:W-:-:S04]  /*1470*/  FADD.FTZ R113, R40, R113 ;  /* 0x0000007128717221 */ /* 0x000fc80000010000 */
[----:B------:R-:W-:-:S07]  /*1480*/  @P4 FADD.FTZ R113, R42, R113 ;  /* 0x000000712a714221 */ /* 0x000fce0000010000 */
.L_x_276:
[----:B------:R-:W-:-:S04]  /*1490*/  F2FP.BF16.F32.PACK_AB R40, RZ, R113 ;  /* 0x00000071ff28723e */ /* 0x000fc800000010ff */
[----:B------:R-:W-:-:S07]  /*14a0*/  PRMT R39, R39, 0x5410, R40 ;  /* 0x0000541027277816 */ /* 0x000fce0000000028 */
.L_x_277:
[----:B------:R-:W0:Y:S01]  /*14b0*/  @P2 LDC.64 R40, c[0x0][0x238] ;  /* 0x00008e00ff282b82 */ /* 0x000e220000000a00 */
[C---:B------:R-:W-:Y:S01]  /*14c0*/  VIADD R119, R78.reuse, 0x80 ;  /* 0x000000804e777836 */ /* 0x040fe20000000000 */
[----:B0-----:R-:W-:-:S04]  /*14d0*/  @P2 LEA R40, P3, R78, R40, 0x4 ;  /* 0x000000284e282211 */ /* 0x001fc800078620ff */
[----:B------:R-:W-:-:S05]  /*14e0*/  @P2 LEA.HI.X R41, R78, R41, RZ, 0x4, P3 ;  /* 0x000000294e292211 */ /* 0x000fca00018f24ff */
[----:B------:R0:W-:Y:S04]  /*14f0*/  @P2 STG.E.128 desc[UR4][R40.64], R36 ;  /* 0x0000002428002986 */ /* 0x0001e8000c101d04 */
.L_x_245:
[----:B------:R-:W-:Y:S05]  /*1500*/  BSYNC B0 ;  /* 0x0000000000007941 */ /* 0x000fea0003800000 */
.L_x_244:
[----:B------:R-:W-:Y:S01]  /*1510*/  ISETP.GE.U32.AND P3, PT, R73, 0x100, PT ;  /* 0x000001004900780c */ /* 0x000fe20003f66070 */
[----:B------:R-:W-:-:S12]  /*1520*/  BSSY B0, `(.L_x_278) ;  /* 0x00000a6000007945 */ /* 0x000fd80003800000 */
[----:B------:R-:W-:Y:S05]  /*1530*/  @!P3 BRA `(.L_x_279) ;  /* 0x000000080090b947 */ /* 0x000fea0003800000 */
[----:B------:R-:W-:Y:S01]  /*1540*/  ISETP.NE.U32.AND P3, PT, RZ, UR12, PT ;  /* 0x0000000cff007c0c */ /* 0x000fe2000bf65070 */
[----:B0-----:R-:W0:Y:S03]  /*1550*/  LDC.64 R40, c[0x0][0x220] ;  /* 0x00008800ff287b82 */ /* 0x001e260000000a00 */
[----:B------:R-:W-:-:S13]  /*1560*/  ISETP.NE.AND.EX P3, PT, RZ, UR13, PT, P3 ;  /* 0x0000000dff007c0c */ /* 0x000fda000bf65330 */
[----:B------:R-:W-:-:S04]  /*1570*/  @P3 LEA R80, P4, R119, UR12, 0x4 ;  /* 0x0000000c77503c11 */ /* 0x000fc8000f8820ff */
[C---:B------:R-:W-:Y:S02]  /*1580*/  @P3 LEA.HI.X R81, R119.reuse, UR13, RZ, 0x4, P4 ;  /* 0x0000000d77513c11 */ /* 0x040fe4000a0f24ff */
[----:B------:R-:W-:Y:S01]  /*1590*/  ISETP.NE.U32.AND P4, PT, RZ, UR14, PT ;  /* 0x0000000eff007c0c */ /* 0x000fe2000bf85070 */
[----:B0-----:R-:W-:Y:S02]  /*15a0*/  IMAD.WIDE.U32 R40, R119, 0x10, R40 ;  /* 0x0000001077287825 */ /* 0x001fe400078e0028 */
[----:B-----5:R0:W5:Y:S01]  /*15b0*/  @P3 LDG.E.128 R32, desc[UR4][R80.64] ;  /* 0x0000000450203981 */ /* 0x020162000c1e1d00 */
[----:B------:R-:W-:-:S03]  /*15c0*/  ISETP.NE.AND.EX P4, PT, RZ, UR15, PT, P4 ;  /* 0x0000000fff007c0c */ /* 0x000fc6000bf85340 */
[----:B------:R-:W2:Y:S10]  /*15d0*/  LDG.E.128 R40, desc[UR4][R40.64] ;  /* 0x0000000428287981 */ /* 0x000eb4000c1e1d00 */
[----:B------:R-:W-:-:S04]  /*15e0*/  @P4 LEA R70, P5, R119, UR14, 0x4 ;  /* 0x0000000e77464c11 */ /* 0x000fc8000f8a20ff */
[----:B------:R-:W-:-:S05]  /*15f0*/  @P4 LEA.HI.X R71, R119, UR15, RZ, 0x4, P5 ;  /* 0x0000000f77474c11 */ /* 0x000fca000a8f24ff */
        /* <DEDUP_REMOVED lines=11> */
.L_x_281:
[----:B-----5:R-:W-:-:S04]  /*16b0*/  IMAD.U32 R40, R28, 0x10000, RZ ;  /* 0x000100001c287824 */ /* 0x020fc800078e00ff */
[----:B------:R-:W-:Y:S01]  /*16c0*/  FADD.FTZ R3, R40, R3 ;  /* 0x0000000328037221 */ /* 0x000fe20000010000 */
[----:B------:R-:W-:Y:S06]  /*16d0*/  BRA `(.L_x_282) ;  /* 0x0000000000107947 */ /* 0x000fec0003800000 */
.L_x_280:
[----:B-----5:R-:W-:Y:S01]  /*16e0*/  SHF.L.U32 R40, R32, 0x10, RZ ;  /* 0x0000001020287819 */ /* 0x020fe200000006ff */
[----:B------:R-:W-:-:S04]  /*16f0*/  @P4 IMAD.U32 R70, R28, 0x10000, RZ ;  /* 0x000100001c464824 */ /* 0x000fc800078e00ff */
[----:B------:R-:W-:-:S04]  /*1700*/  FADD.FTZ R3, R40, R3 ;  /* 0x0000000328037221 */ /* 0x000fc80000010000 */
[----:B------:R-:W-:-:S07]  /*1710*/  @P4 FADD.FTZ R3, R70, R3 ;  /* 0x0000000346034221 */ /* 0x000fce0000010000 */
.L_x_282:
[----:B------:R-:W-:-:S04]  /*1720*/  F2FP.BF16.F32.PACK_AB R40, RZ, R3 ;  /* 0x00000003ff28723e */ /* 0x000fc800000010ff */
[----:B------:R-:W-:-:S07]  /*1730*/  PRMT R36, R40, 0x7610, R36 ;  /* 0x0000761028247816 */ /* 0x000fce0000000024 */
.L_x_283:
[----:B------:R-:W-:Y:S01]  /*1740*/  SHF.L.U32 R83, R83, 0x10, RZ ;  /* 0x0000001053537819 */ /* 0x000fe200000006ff */
[----:B------:R-:W-:Y:S06]  /*1750*/  @P5 BRA `(.L_x_284) ;  /* 0x0000000000245947 */ /* 0x000fec0003800000 */
[----:B------:R-:W-:-:S04]  /*1760*/  ISETP.NE.U32.AND P3, PT, RZ, UR14, PT ;  /* 0x0000000eff007c0c */ /* 0x000fc8000bf65070 */
[----:B------:R-:W-:-:S13]  /*1770*/  ISETP.NE.AND.EX P3, PT, RZ, UR15, PT, P3 ;  /* 0x0000000fff007c0c */ /* 0x000fda000bf65330 */
[----:B------:R-:W-:Y:S05]  /*1780*/  @P3 BRA `(.L_x_285) ;  /* 0x0000000000083947 */ /* 0x000fea0003800000 */
[----:B------:R-:W-:Y:S05]  /*1790*/  @P2 BRA `(.L_x_286) ;  /* 0x00000000002c2947 */ /* 0x000fea0003800000 */
[----:B------:R-:W-:Y:S05]  /*17a0*/  BRA `(.L_x_287) ;  /* 0x0000000000307947 */ /* 0x000fea0003800000 */
.L_x_285:
[----:B-----5:R-:W-:-:S05]  /*17b0*/  PRMT R40, R28, 0x7632, R40 ;  /* 0x000076321c287816 */ /* 0x020fca0000000028 */
[----:B------:R-:W-:-:S04]  /*17c0*/  IMAD.U32 R40, R40, 0x10000, RZ ;  /* 0x0001000028287824 */ /* 0x000fc800078e00ff */
[----:B------:R-:W-:Y:S01]  /*17d0*/  FADD.FTZ R83, R40, R83 ;  /* 0x0000005328537221 */ /* 0x000fe20000010000 */
[----:B------:R-:W-:Y:S06]  /*17e0*/  BRA `(.L_x_286) ;  /* 0x0000000000187947 */ /* 0x000fec0003800000 */
.L_x_284:
[----:B-----5:R-:W-:Y:S02]  /*17f0*/  PRMT R40, R32, 0x7632, R40 ;  /* 0x0000763220287816 */ /* 0x020fe40000000028 */
[----:B------:R-:W-:Y:S02]  /*1800*/  @P4 PRMT R70, R28, 0x7632, R70 ;  /* 0x000076321c464816 */ /* 0x000fe40000000046 */
[----:B------:R-:W-:-:S03]  /*1810*/  SHF.L.U32 R40, R40, 0x10, RZ ;  /* 0x0000001028287819 */ /* 0x000fc600000006ff */
[----:B------:R-:W-:Y:S02]  /*1820*/  @P4 IMAD.U32 R70, R70, 0x10000, RZ ;  /* 0x0001000046464824 */ /* 0x000fe400078e00ff */
[----:B------:R-:W-:-:S04]  /*1830*/  FADD.FTZ R83, R40, R83 ;  /* 0x0000005328537221 */ /* 0x000fc80000010000 */
[----:B------:R-:W-:-:S07]  /*1840*/  @P4 FADD.FTZ R83, R70, R83 ;  /* 0x0000005346534221 */ /* 0x000fce0000010000 */
.L_x_286:
[----:B------:R-:W-:-:S04]  /*1850*/  F2FP.BF16.F32.PACK_AB R40, RZ, R83 ;  /* 0x00000053ff28723e */ /* 0x000fc800000010ff */
[----:B------:R-:W-:-:S07]  /*1860*/  PRMT R36, R36, 0x5410, R40 ;  /* 0x0000541024247816 */ /* 0x000fce0000000028 */
.L_x_287:
        /* <DEDUP_REMOVED lines=8> */
.L_x_289:
[----:B-----5:R-:W-:-:S04]  /*18f0*/  IMAD.U32 R40, R29, 0x10000, RZ ;  /* 0x000100001d287824 */ /* 0x020fc800078e00ff */
[----:B------:R-:W-:Y:S01]  /*1900*/  FADD.FTZ R81, R40, R81 ;  /* 0x0000005128517221 */ /* 0x000fe20000010000 */
[----:B------:R-:W-:Y:S06]  /*1910*/  BRA `(.L_x_290) ;  /* 0x0000000000107947 */ /* 0x000fec0003800000 */
.L_x_288:
[----:B-----5:R-:W-:Y:S01]  /*1920*/  SHF.L.U32 R40, R33, 0x10, RZ ;  /* 0x0000001021287819 */ /* 0x020fe200000006ff */
[----:B------:R-:W-:-:S04]  /*1930*/  @P4 IMAD.U32 R70, R29, 0x10000, RZ ;  /* 0x000100001d464824 */ /* 0x000fc800078e00ff */
[----:B------:R-:W-:-:S04]  /*1940*/  FADD.FTZ R81, R40, R81 ;  /* 0x0000005128517221 */ /* 0x000fc80000010000 */
[----:B------:R-:W-:-:S07]  /*1950*/  @P4 FADD.FTZ R81, R70, R81 ;  /* 0x0000005146514221 */ /* 0x000fce0000010000 */
.L_x_290:
[----:B------:R-:W-:-:S04]  /*1960*/  F2FP.BF16.F32.PACK_AB R40, RZ, R81 ;  /* 0x00000051ff28723e */ /* 0x000fc800000010ff */
[----:B------:R-:W-:-:S07]  /*1970*/  PRMT R37, R40, 0x7610, R37 ;  /* 0x0000761028257816 */ /* 0x000fce0000000025 */
.L_x_291:
[----:B------:R-:W-:Y:S01]  /*1980*/  SHF.L.U32 R93, R41, 0x10, RZ ;  /* 0x00000010295d7819 */ /* 0x000fe200000006ff */
[----:B------:R-:W-:Y:S06]  /*1990*/  @P5 BRA `(.L_x_292) ;  /* 0x0000000000245947 */ /* 0x000fec0003800000 */
[----:B------:R-:W-:-:S04]  /*19a0*/  ISETP.NE.U32.AND P3, PT, RZ, UR14, PT ;  /* 0x0000000eff007c0c */ /* 0x000fc8000bf65070 */
[----:B------:R-:W-:-:S13]  /*19b0*/  ISETP.NE.AND.EX P3, PT, RZ, UR15, PT, P3 ;  /* 0x0000000fff007c0c */ /* 0x000fda000bf65330 */
[----:B------:R-:W-:Y:S05]  /*19c0*/  @P3 BRA `(.L_x_293) ;  /* 0x0000000000083947 */ /* 0x000fea0003800000 */
[----:B------:R-:W-:Y:S05]  /*19d0*/  @P2 BRA `(.L_x_294) ;  /* 0x00000000002c2947 */ /* 0x000fea0003800000 */
[----:B------:R-:W-:Y:S05]  /*19e0*/  BRA `(.L_x_295) ;  /* 0x0000000000307947 */ /* 0x000fea0003800000 */
.L_x_293:
[----:B-----5:R-:W-:-:S05]  /*19f0*/  PRMT R40, R29, 0x7632, R40 ;  /* 0x000076321d287816 */ /* 0x020fca0000000028 */
[----:B------:R-:W-:-:S04]  /*1a00*/  IMAD.U32 R40, R40, 0x10000, RZ ;  /* 0x0001000028287824 */ /* 0x000fc800078e00ff */
[----:B------:R-:W-:Y:S01]  /*1a10*/  FADD.FTZ R93, R40, R93 ;  /* 0x0000005d285d7221 */ /* 0x000fe20000010000 */
[----:B------:R-:W-:Y:S06]  /*1a20*/  BRA `(.L_x_294) ;  /* 0x0000000000187947 */ /* 0x000fec0003800000 */
.L_x_292:
[----:B-----5:R-:W-:Y:S02]  /*1a30*/  PRMT R40, R33, 0x7632, R40 ;  /* 0x0000763221287816 */ /* 0x020fe40000000028 */
[----:B------:R-:W-:Y:S02]  /*1a40*/  @P4 PRMT R41, R29, 0x7632, R41 ;  /* 0x000076321d294816 */ /* 0x000fe40000000029 */
[----:B------:R-:W-:-:S03]  /*1a50*/  SHF.L.U32 R40, R40, 0x10, RZ ;  /* 0x0000001028287819 */ /* 0x000fc600000006ff */
[----:B------:R-:W-:Y:S02]  /*1a60*/  @P4 IMAD.U32 R70, R41, 0x10000, RZ ;  /* 0x0001000029464824 */ /* 0x000fe400078e00ff */
[----:B------:R-:W-:-:S04]  /*1a70*/  FADD.FTZ R93, R40, R93 ;  /* 0x0000005d285d7221 */ /* 0x000fc80000010000 */
[----:B------:R-:W-:-:S07]  /*1a80*/  @P4 FADD.FTZ R93, R70, R93 ;  /* 0x0000005d465d4221 */ /* 0x000fce0000010000 */
.L_x_294:
[----:B------:R-:W-:-:S04]  /*1a90*/  F2FP.BF16.F32.PACK_AB R40, RZ, R93 ;  /* 0x0000005dff28723e */ /* 0x000fc800000010ff */
[----:B------:R-:W-:-:S07]  /*1aa0*/  PRMT R37, R37, 0x5410, R40 ;  /* 0x0000541025257816 */ /* 0x000fce0000000028 */
.L_x_295:
        /* <DEDUP_REMOVED lines=8> */
.L_x_297:
[----:B-----5:R-:W-:-:S04]  /*1b30*/  IMAD.U32 R40, R30, 0x10000, RZ ;  /* 0x000100001e287824 */ /* 0x020fc800078e00ff */
[----:B------:R-:W-:Y:S01]  /*1b40*/  FADD.FTZ R95, R40, R95 ;  /* 0x0000005f285f7221 */ /* 0x000fe20000010000 */
[----:B------:R-:W-:Y:S06]  /*1b50*/  BRA `(.L_x_298) ;  /* 0x0000000000107947 */ /* 0x000fec0003800000 */
.L_x_296:
[----:B-----5:R-:W-:Y:S01]  /*1b60*/  SHF.L.U32 R40, R34, 0x10, RZ ;  /* 0x0000001022287819 */ /* 0x020fe200000006ff */
[----:B------:R-:W-:-:S04]  /*1b70*/  @P4 IMAD.U32 R70, R30, 0x10000, RZ ;  /* 0x000100001e464824 */ /* 0x000fc800078e00ff */
[----:B------:R-:W-:-:S04]  /*1b80*/  FADD.FTZ R95, R40, R95 ;  /* 0x0000005f285f7221 */ /* 0x000fc80000010000 */
[----:B------:R-:W-:-:S07]  /*1b90*/  @P4 FADD.FTZ R95, R70, R95 ;  /* 0x0000005f465f4221 */ /* 0x000fce0000010000 */
.L_x_298:
[----:B------:R-:W-:-:S04]  /*1ba0*/  F2FP.BF16.F32.PACK_AB R40, RZ, R95 ;  /* 0x0000005fff28723e */ /* 0x000fc800000010ff */
[----:B------:R-:W-:-:S07]  /*1bb0*/  PRMT R38, R40, 0x7610, R38 ;  /* 0x0000761028267816 */ /* 0x000fce0000000026 */
.L_x_299:
[----:B------:R-:W-:Y:S01]  /*1bc0*/  SHF.L.U32 R105, R42, 0x10, RZ ;  /* 0x000000102a697819 */ /* 0x000fe200000006ff */
[----:B------:R-:W-:Y:S06]  /*1bd0*/  @P5 BRA `(.L_x_300) ;  /* 0x0000000000245947 */ /* 0x000fec0003800000 */
[----:B------:R-:W-:-:S04]  /*1be0*/  ISETP.NE.U32.AND P3, PT, RZ, UR14, PT ;  /* 0x0000000eff007c0c */ /* 0x000fc8000bf65070 */
[----:B------:R-:W-:-:S13]  /*1bf0*/  ISETP.NE.AND.EX P3, PT, RZ, UR15, PT, P3 ;  /* 0x0000000fff007c0c */ /* 0x000fda000bf65330 */
[----:B------:R-:W-:Y:S05]  /*1c00*/  @P3 BRA `(.L_x_301) ;  /* 0x0000000000083947 */ /* 0x000fea0003800000 */
[----:B------:R-:W-:Y:S05]  /*1c10*/  @P2 BRA `(.L_x_302) ;  /* 0x00000000002c2947 */ /* 0x000fea0003800000 */
[----:B------:R-:W-:Y:S05]  /*1c20*/  BRA `(.L_x_303) ;  /* 0x0000000000307947 */ /* 0x000fea0003800000 */
.L_x_301:
[----:B-----5:R-:W-:-:S05]  /*1c30*/  PRMT R40, R30, 0x7632, R40 ;  /* 0x000076321e287816 */ /* 0x020fca0000000028 */
[----:B------:R-:W-:-:S04]  /*1c40*/  IMAD.U32 R40, R40, 0x10000, RZ ;  /* 0x0001000028287824 */ /* 0x000fc800078e00ff */
[----:B------:R-:W-:Y:S01]  /*1c50*/  FADD.FTZ R105, R40, R105 ;  /* 0x0000006928697221 */ /* 0x000fe20000010000 */
[----:B------:R-:W-:Y:S06]  /*1c60*/  BRA `(.L_x_302) ;  /* 0x0000000000187947 */ /* 0x000fec0003800000 */
.L_x_300:
[----:B-----5:R-:W-:Y:S02]  /*1c70*/  PRMT R40, R34, 0x7632, R40 ;  /* 0x0000763222287816 */ /* 0x020fe40000000028 */
[----:B------:R-:W-:Y:S02]  /*1c80*/  @P4 PRMT R41, R30, 0x7632, R41 ;  /* 0x000076321e294816 */ /* 0x000fe40000000029 */
[----:B------:R-:W-:-:S03]  /*1c90*/  SHF.L.U32 R40, R40, 0x10, RZ ;  /* 0x0000001028287819 */ /* 0x000fc600000006ff */
[----:B------:R-:W-:Y:S02]  /*1ca0*/  @P4 IMAD.U32 R42, R41, 0x10000, RZ ;  /* 0x00010000292a4824 */ /* 0x000fe400078e00ff */
[----:B------:R-:W-:-:S04]  /*1cb0*/  FADD.FTZ R105, R40, R105 ;  /* 0x0000006928697221 */ /* 0x000fc80000010000 */
[----:B------:R-:W-:-:S07]  /*1cc0*/  @P4 FADD.FTZ R105, R42, R105 ;  /* 0x000000692a694221 */ /* 0x000fce0000010000 */
.L_x_302:
[----:B------:R-:W-:-:S04]  /*1cd0*/  F2FP.BF16.F32.PACK_AB R40, RZ, R105 ;  /* 0x00000069ff28723e */ /* 0x000fc800000010ff */
[----:B------:R-:W-:-:S07]  /*1ce0*/  PRMT R38, R38, 0x5410, R40 ;  /* 0x0000541026267816 */ /* 0x000fce0000000028 */
.L_x_303:
        /* <DEDUP_REMOVED lines=8> */
.L_x_305:
[----:B-----5:R-:W-:-:S04]  /*1d70*/  IMAD.U32 R40, R31, 0x10000, RZ ;  /* 0x000100001f287824 */ /* 0x020fc800078e00ff */
[----:B------:R-:W-:Y:S01]  /*1d80*/  FADD.FTZ R107, R40, R107 ;  /* 0x0000006b286b7221 */ /* 0x000fe20000010000 */
[----:B------:R-:W-:Y:S06]  /*1d90*/  BRA `(.L_x_306) ;  /* 0x0000000000107947 */ /* 0x000fec0003800000 */
.L_x_304:
[----:B-----5:R-:W-:Y:S01]  /*1da0*/  SHF.L.U32 R40, R35, 0x10, RZ ;  /* 0x0000001023287819 */ /* 0x020fe200000006ff */
[----:B------:R-:W-:-:S04]  /*1db0*/  @P4 IMAD.U32 R42, R31, 0x10000, RZ ;  /* 0x000100001f2a4824 */ /* 0x000fc800078e00ff */
[----:B------:R-:W-:-:S04]  /*1dc0*/  FADD.FTZ R107, R40, R107 ;  /* 0x0000006b286b7221 */ /* 0x000fc80000010000 */
[----:B------:R-:W-:-:S07]  /*1dd0*/  @P4 FADD.FTZ R107, R42, R107 ;  /* 0x0000006b2a6b4221 */ /* 0x000fce0000010000 */
.L_x_306:
[----:B------:R-:W-:-:S04]  /*1de0*/  F2FP.BF16.F32.PACK_AB R40, RZ, R107 ;  /* 0x0000006bff28723e */ /* 0x000fc800000010ff */
[----:B------:R-:W-:-:S07]  /*1df0*/  PRMT R39, R40, 0x7610, R39 ;  /* 0x0000761028277816 */ /* 0x000fce0000000027 */
.L_x_307:
[----:B------:R-:W-:Y:S01]  /*1e00*/  SHF.L.U32 R115, R43, 0x10, RZ ;  /* 0x000000102b737819 */ /* 0x000fe200000006ff */
[----:B------:R-:W-:Y:S06]  /*1e10*/  @P5 BRA `(.L_x_308) ;  /* 0x0000000000245947 */ /* 0x000fec0003800000 */
[----:B------:R-:W-:-:S04]  /*1e20*/  ISETP.NE.U32.AND P3, PT, RZ, UR14, PT ;  /* 0x0000000eff007c0c */ /* 0x000fc8000bf65070 */
[----:B------:R-:W-:-:S13]  /*1e30*/  ISETP.NE.AND.EX P3, PT, RZ, UR15, PT, P3 ;  /* 0x0000000fff007c0c */ /* 0x000fda000bf65330 */
[----:B------:R-:W-:Y:S05]  /*1e40*/  @P3 BRA `(.L_x_309) ;  /* 0x0000000000083947 */ /* 0x000fea0003800000 */
[----:B------:R-:W-:Y:S05]  /*1e50*/  @P2 BRA `(.L_x_310) ;  /* 0x00000000002c2947 */ /* 0x000fea0003800000 */
[----:B------:R-:W-:Y:S05]  /*1e60*/  BRA `(.L_x_311) ;  /* 0x0000000000307947 */ /* 0x000fea0003800000 */
.L_x_309:
[----:B-----5:R-:W-:-:S05]  /*1e70*/  PRMT R40, R31, 0x7632, R40 ;  /* 0x000076321f287816 */ /* 0x020fca0000000028 */
[----:B------:R-:W-:-:S04]  /*1e80*/  IMAD.U32 R40, R40, 0x10000, RZ ;  /* 0x0001000028287824 */ /* 0x000fc800078e00ff */
[----:B------:R-:W-:Y:S01]  /*1e90*/  FADD.FTZ R115, R40, R115 ;  /* 0x0000007328737221 */ /* 0x000fe20000010000 */
[----:B------:R-:W-:Y:S06]  /*1ea0*/  BRA `(.L_x_310) ;  /* 0x0000000000187947 */ /* 0x000fec0003800000 */
.L_x_308:
[----:B-----5:R-:W-:Y:S02]  /*1eb0*/  PRMT R40, R35, 0x7632, R40 ;  /* 0x0000763223287816 */ /* 0x020fe40000000028 */
[----:B------:R-:W-:Y:S02]  /*1ec0*/  @P4 PRMT R41, R31, 0x7632, R41 ;  /* 0x000076321f294816 */ /* 0x000fe40000000029 */
[----:B------:R-:W-:-:S03]  /*1ed0*/  SHF.L.U32 R40, R40, 0x10, RZ ;  /* 0x0000001028287819 */ /* 0x000fc600000006ff */
[----:B------:R-:W-:Y:S02]  /*1ee0*/  @P4 IMAD.U32 R42, R41, 0x10000, RZ ;  /* 0x00010000292a4824 */ /* 0x000fe400078e00ff */
[----:B------:R-:W-:-:S04]  /*1ef0*/  FADD.FTZ R115, R40, R115 ;  /* 0x0000007328737221 */ /* 0x000fc80000010000 */
[----:B------:R-:W-:-:S07]  /*1f00*/  @P4 FADD.FTZ R115, R42, R115 ;  /* 0x000000732a734221 */ /* 0x000fce0000010000 */
.L_x_310:
[----:B------:R-:W-:-:S04]  /*1f10*/  F2FP.BF16.F32.PACK_AB R40, RZ, R115 ;  /* 0x00000073ff28723e */ /* 0x000fc800000010ff */
[----:B------:R-:W-:-:S07]  /*1f20*/  PRMT R39, R39, 0x5410, R40 ;  /* 0x0000541027277816 */ /* 0x000fce0000000028 */
.L_x_311:
[----:B------:R-:W0:Y:S02]  /*1f30*/  @P2 LDC.64 R40, c[0x0][0x238] ;  /* 0x00008e00ff282b82 */ /* 0x000e240000000a00 */
[----:B0-----:R-:W-:-:S04]  /*1f40*/  @P2 LEA R40, P3, R119, R40, 0x4 ;  /* 0x0000002877282211 */ /* 0x001fc800078620ff */
[C---:B------:R-:W-:Y:S02]  /*1f50*/  @P2 LEA.HI.X R41, R119.reuse, R41, RZ, 0x4, P3 ;  /* 0x0000002977292211 */ /* 0x040fe400018f24ff */
[----:B------:R-:W-:-:S03]  /*1f60*/  IADD3 R119, R119, 0x80, RZ ;  /* 0x0000008077777810 */ /* 0x000fc60007ffe0ff */
[----:B------:R1:W-:Y:S04]  /*1f70*/  @P2 STG.E.128 desc[UR4][R40.64], R36 ;  /* 0x0000002428002986 */ /* 0x0003e8000c101d04 */
.L_x_279:
[----:B------:R-:W-:Y:S05]  /*1f80*/  BSYNC B0 ;  /* 0x0000000000007941 */ /* 0x000fea0003800000 */
.L_x_278:
[----:B------:R-:W-:Y:S04]  /*1f90*/  BSSY B0, `(.L_x_312) ;  /* 0x00000a5000007945 */ /* 0x000fe80003800000 */
[----:B------:R-:W-:Y:S05]  /*1fa0*/  @!P1 BRA `(.L_x_313) ;  /* 0x00000008008c9947 */ /* 0x000fea0003800000 */
[----:B------:R-:W-:Y:S01]  /*1fb0*/  ISETP.NE.U32.AND P3, PT, RZ, UR12, PT ;  /* 0x0000000cff007c0c */ /* 0x000fe2000bf65070 */
[----:B01----:R-:W0:Y:S03]  /*1fc0*/  LDC.64 R40, c[0x0][0x220] ;  /* 0x00008800ff287b82 */ /* 0x003e260000000a00 */
        /* <DEDUP_REMOVED lines=21> */
.L_x_315:
[----:B-----5:R-:W-:-:S05]  /*2120*/  SHF.L.U32 R40, R28, 0x10, RZ ;  /* 0x000000101c287819 */ /* 0x020fca00000006ff */
[----:B------:R-:W-:Y:S01]  /*2130*/  FADD.FTZ R75, R40, R75 ;  /* 0x0000004b284b7221 */ /* 0x000fe20000010000 */
[----:B------:R-:W-:Y:S06]  /*2140*/  BRA `(.L_x_316) ;  /* 0x0000000000107947 */ /* 0x000fec0003800000 */
.L_x_314:
[----:B-----5:R-:W-:Y:S01]  /*2150*/  IMAD.U32 R40, R32, 0x10000, RZ ;  /* 0x0001000020287824 */ /* 0x020fe200078e00ff */
[----:B------:R-:W-:-:S03]  /*2160*/  @P4 SHF.L.U32 R70, R28, 0x10, RZ ;  /* 0x000000101c464819 */ /* 0x000fc600000006ff */
[----:B------:R-:W-:-:S04]  /*2170*/  FADD.FTZ R75, R40, R75 ;  /* 0x0000004b284b7221 */ /* 0x000fc80000010000 */
[----:B------:R-:W-:-:S07]  /*2180*/  @P4 FADD.FTZ R75, R70, R75 ;  /* 0x0000004b464b4221 */ /* 0x000fce0000010000 */
.L_x_316:
[----:B------:R-:W-:-:S04]  /*2190*/  F2FP.BF16.F32.PACK_AB R40, RZ, R75 ;  /* 0x0000004bff28723e */ /* 0x000fc800000010ff */
[----:B------:R-:W-:-:S07]  /*21a0*/  PRMT R36, R40, 0x7610, R36 ;  /* 0x0000761028247816 */ /* 0x000fce0000000024 */
.L_x_317:
[----:B------:R-:W-:Y:S01]  /*21b0*/  IMAD.U32 R79, R79, 0x10000, RZ ;  /* 0x000100004f4f7824 */ /* 0x000fe200078e00ff */
[----:B------:R-:W-:Y:S06]  /*21c0*/  @P5 BRA `(.L_x_318) ;  /* 0x0000000000245947 */ /* 0x000fec0003800000 */
[----:B------:R-:W-:-:S04]  /*21d0*/  ISETP.NE.U32.AND P3, PT, RZ, UR14, PT ;  /* 0x0000000eff007c0c */ /* 0x000fc8000bf65070 */
[----:B------:R-:W-:-:S13]  /*21e0*/  ISETP.NE.AND.EX P3, PT, RZ, UR15, PT, P3 ;  /* 0x0000000fff007c0c */ /* 0x000fda000bf65330 */
[----:B------:R-:W-:Y:S05]  /*21f0*/  @P3 BRA `(.L_x_319) ;  /* 0x0000000000083947 */ /* 0x000fea0003800000 */
[----:B------:R-:W-:Y:S05]  /*2200*/  @P2 BRA `(.L_x_320) ;  /* 0x00000000002c2947 */ /* 0x000fea0003800000 */
[----:B------:R-:W-:Y:S05]  /*2210*/  BRA `(.L_x_321) ;  /* 0x0000000000307947 */ /* 0x000fea0003800000 */
.L_x_319:
[----:B-----5:R-:W-:-:S04]  /*2220*/  PRMT R40, R28, 0x7632, R40 ;  /* 0x000076321c287816 */ /* 0x020fc80000000028 */
[----:B------:R-:W-:-:S05]  /*2230*/  SHF.L.U32 R40, R40, 0x10, RZ ;  /* 0x0000001028287819 */ /* 0x000fca00000006ff */
[----:B------:R-:W-:Y:S01]  /*2240*/  FADD.FTZ R79, R40, R79 ;  /* 0x0000004f284f7221 */ /* 0x000fe20000010000 */
[----:B------:R-:W-:Y:S06]  /*2250*/  BRA `(.L_x_320) ;  /* 0x0000000000187947 */ /* 0x000fec0003800000 */
.L_x_318:
[----:B-----5:R-:W-:Y:S02]  /*2260*/  PRMT R40, R32, 0x7632, R40 ;  /* 0x0000763220287816 */ /* 0x020fe40000000028 */
[----:B------:R-:W-:-:S03]  /*2270*/  @P4 PRMT R70, R28, 0x7632, R70 ;  /* 0x000076321c464816 */ /* 0x000fc60000000046 */
[----:B------:R-:W-:Y:S01]  /*2280*/  IMAD.U32 R40, R40, 0x10000, RZ ;  /* 0x0001000028287824 */ /* 0x000fe200078e00ff */
[----:B------:R-:W-:-:S03]  /*2290*/  @P4 SHF.L.U32 R70, R70, 0x10, RZ ;  /* 0x0000001046464819 */ /* 0x000fc600000006ff */
[----:B------:R-:W-:-:S04]  /*22a0*/  FADD.FTZ R79, R40, R79 ;  /* 0x0000004f284f7221 */ /* 0x000fc80000010000 */
[----:B------:R-:W-:-:S07]  /*22b0*/  @P4 FADD.FTZ R79, R70, R79 ;  /* 0x0000004f464f4221 */ /* 0x000fce0000010000 */
.L_x_320:
[----:B------:R-:W-:-:S04]  /*22c0*/  F2FP.BF16.F32.PACK_AB R40, RZ, R79 ;  /* 0x0000004fff28723e */ /* 0x000fc800000010ff */
[----:B------:R-:W-:-:S07]  /*22d0*/  PRMT R36, R36, 0x5410, R40 ;  /* 0x0000541024247816 */ /* 0x000fce0000000028 */
.L_x_321:
        /* <DEDUP_REMOVED lines=8> */
.L_x_323:
[----:B-----5:R-:W-:-:S05]  /*2360*/  SHF.L.U32 R40, R29, 0x10, RZ ;  /* 0x000000101d287819 */ /* 0x020fca00000006ff */
[----:B------:R-:W-:Y:S01]  /*2370*/  FADD.FTZ R77, R40, R77 ;  /* 0x0000004d284d7221 */ /* 0x000fe20000010000 */
[----:B------:R-:W-:Y:S06]  /*2380*/  BRA `(.L_x_324) ;  /* 0x0000000000107947 */ /* 0x000fec0003800000 */
.L_x_322:
[----:B-----5:R-:W-:Y:S01]  /*2390*/  IMAD.U32 R40, R33, 0x10000, RZ ;  /* 0x0001000021287824 */ /* 0x020fe200078e00ff */
[----:B------:R-:W-:-:S03]  /*23a0*/  @P4 SHF.L.U32 R70, R29, 0x10, RZ ;  /* 0x000000101d464819 */ /* 0x000fc600000006ff */
[----:B------:R-:W-:-:S04]  /*23b0*/  FADD.FTZ R77, R40, R77 ;  /* 0x0000004d284d7221 */ /* 0x000fc80000010000 */
[----:B------:R-:W-:-:S07]  /*23c0*/  @P4 FADD.FTZ R77, R70, R77 ;  /* 0x0000004d464d4221 */ /* 0x000fce0000010000 */
.L_x_324:
[----:B------:R-:W-:-:S04]  /*23d0*/  F2FP.BF16.F32.PACK_AB R40, RZ, R77 ;  /* 0x0000004dff28723e */ /* 0x000fc800000010ff */
[----:B------:R-:W-:-:S07]  /*23e0*/  PRMT R37, R40, 0x7610, R37 ;  /* 0x0000761028257816 */ /* 0x000fce0000000025 */
.L_x_325:
[----:B------:R-:W-:Y:S01]  /*23f0*/  SHF.L.U32 R97, R41, 0x10, RZ ;  /* 0x0000001029617819 */ /* 0x000fe200000006ff */
[----:B------:R-:W-:Y:S06]  /*2400*/  @P5 BRA `(.L_x_326) ;  /* 0x0000000000245947 */ /* 0x000fec0003800000 */
[----:B------:R-:W-:-:S04]  /*2410*/  ISETP.NE.U32.AND P3, PT, RZ, UR14, PT ;  /* 0x0000000eff007c0c */ /* 0x000fc8000bf65070 */
[----:B------:R-:W-:-:S13]  /*2420*/  ISETP.NE.AND.EX P3, PT, RZ, UR15, PT, P3 ;  /* 0x0000000fff007c0c */ /* 0x000fda000bf65330 */
[----:B------:R-:W-:Y:S05]  /*2430*/  @P3 BRA `(.L_x_327) ;  /* 0x0000000000083947 */ /* 0x000fea0003800000 */
[----:B------:R-:W-:Y:S05]  /*2440*/  @P2 BRA `(.L_x_328) ;  /* 0x00000000002c2947 */ /* 0x000fea0003800000 */
[----:B------:R-:W-:Y:S05]  /*2450*/  BRA `(.L_x_329) ;  /* 0x0000000000307947 */ /* 0x000fea0003800000 */
.L_x_327:
[----:B-----5:R-:W-:-:S05]  /*2460*/  PRMT R40, R29, 0x7632, R40 ;  /* 0x000076321d287816 */ /* 0x020fca0000000028 */
[----:B------:R-:W-:-:S04]  /*2470*/  IMAD.U32 R40, R40, 0x10000, RZ ;  /* 0x0001000028287824 */ /* 0x000fc800078e00ff */
[----:B------:R-:W-:Y:S01]  /*2480*/  FADD.FTZ R97, R40, R97 ;  /* 0x0000006128617221 */ /* 0x000fe20000010000 */
[----:B------:R-:W-:Y:S06]  /*2490*/  BRA `(.L_x_328) ;  /* 0x0000000000187947 */ /* 0x000fec0003800000 */
.L_x_326:
[----:B-----5:R-:W-:Y:S02]  /*24a0*/  PRMT R40, R33, 0x7632, R40 ;  /* 0x0000763221287816 */ /* 0x020fe40000000028 */
[----:B------:R-:W-:Y:S02]  /*24b0*/  @P4 PRMT R41, R29, 0x7632, R41 ;  /* 0x000076321d294816 */ /* 0x000fe40000000029 */
[----:B------:R-:W-:Y:S02]  /*24c0*/  SHF.L.U32 R40, R40, 0x10, RZ ;  /* 0x0000001028287819 */ /* 0x000fe400000006ff */
[----:B------:R-:W-:-:S03]  /*24d0*/  @P4 SHF.L.U32 R70, R41, 0x10, RZ ;  /* 0x0000001029464819 */ /* 0x000fc600000006ff */
[----:B------:R-:W-:-:S04]  /*24e0*/  FADD.FTZ R97, R40, R97 ;  /* 0x0000006128617221 */ /* 0x000fc80000010000 */
[----:B------:R-:W-:-:S07]  /*24f0*/  @P4 FADD.FTZ R97, R70, R97 ;  /* 0x0000006146614221 */ /* 0x000fce0000010000 */
.L_x_328:
[----:B------:R-:W-:-:S04]  /*2500*/  F2FP.BF16.F32.PACK_AB R40, RZ, R97 ;  /* 0x00000061ff28723e */ /* 0x000fc800000010ff */
[----:B------:R-:W-:-:S07]  /*2510*/  PRMT R37, R37, 0x5410, R40 ;  /* 0x0000541025257816 */ /* 0x000fce0000000028 */
.L_x_329:
        /* <DEDUP_REMOVED lines=8> */
.L_x_331:
[----:B-----5:R-:W-:-:S05]  /*25a0*/  SHF.L.U32 R40, R30, 0x10, RZ ;  /* 0x000000101e287819 */ /* 0x020fca00000006ff */
[----:B------:R-:W-:Y:S01]  /*25b0*/  FADD.FTZ R99, R40, R99 ;  /* 0x0000006328637221 */ /* 0x000fe20000010000 */
[----:B------:R-:W-:Y:S06]  /*25c0*/  BRA `(.L_x_332) ;  /* 0x0000000000107947 */ /* 0x000fec0003800000 */
.L_x_330:
[----:B-----5:R-:W-:Y:S01]  /*25d0*/  SHF.L.U32 R40, R34, 0x10, RZ ;  /* 0x0000001022287819 */ /* 0x020fe200000006ff */
[----:B------:R-:W-:-:S04]  /*25e0*/  @P4 IMAD.U32 R70, R30, 0x10000, RZ ;  /* 0x000100001e464824 */ /* 0x000fc800078e00ff */
[----:B------:R-:W-:-:S04]  /*25f0*/  FADD.FTZ R99, R40, R99 ;  /* 0x0000006328637221 */ /* 0x000fc80000010000 */
[----:B------:R-:W-:-:S07]  /*2600*/  @P4 FADD.FTZ R99, R70, R99 ;  /* 0x0000006346634221 */ /* 0x000fce0000010000 */
.L_x_332:
[----:B------:R-:W-:-:S04]  /*2610*/  F2FP.BF16.F32.PACK_AB R40, RZ, R99 ;  /* 0x00000063ff28723e */ /* 0x000fc800000010ff */
[----:B------:R-:W-:-:S07]  /*2620*/  PRMT R38, R40, 0x7610, R38 ;  /* 0x0000761028267816 */ /* 0x000fce0000000026 */
.L_x_333:
[----:B------:R-:W-:Y:S01]  /*2630*/  SHF.L.U32 R109, R42, 0x10, RZ ;  /* 0x000000102a6d7819 */ /* 0x000fe200000006ff */
[----:B------:R-:W-:Y:S06]  /*2640*/  @P5 BRA `(.L_x_334) ;  /* 0x0000000000245947 */ /* 0x000fec0003800000 */
[----:B------:R-:W-:-:S04]  /*2650*/  ISETP.NE.U32.AND P3, PT, RZ, UR14, PT ;  /* 0x0000000eff007c0c */ /* 0x000fc8000bf65070 */
[----:B------:R-:W-:-:S13]  /*2660*/  ISETP.NE.AND.EX P3, PT, RZ, UR15, PT, P3 ;  /* 0x0000000fff007c0c */ /* 0x000fda000bf65330 */
[----:B------:R-:W-:Y:S05]  /*2670*/  @P3 BRA `(.L_x_335) ;  /* 0x0000000000083947 */ /* 0x000fea0003800000 */
[----:B------:R-:W-:Y:S05]  /*2680*/  @P2 BRA `(.L_x_336) ;  /* 0x00000000002c2947 */ /* 0x000fea0003800000 */
[----:B------:R-:W-:Y:S05]  /*2690*/  BRA `(.L_x_337) ;  /* 0x0000000000307947 */ /* 0x000fea0003800000 */
.L_x_335:
[----:B-----5:R-:W-:-:S04]  /*26a0*/  PRMT R40, R30, 0x7632, R40 ;  /* 0x000076321e287816 */ /* 0x020fc80000000028 */
[----:B------:R-:W-:-:S05]  /*26b0*/  SHF.L.U32 R40, R40, 0x10, RZ ;  /* 0x0000001028287819 */ /* 0x000fca00000006ff */
[----:B------:R-:W-:Y:S01]  /*26c0*/  FADD.FTZ R109, R40, R109 ;  /* 0x0000006d286d7221 */ /* 0x000fe20000010000 */
[----:B------:R-:W-:Y:S06]  /*26d0*/  BRA `(.L_x_336) ;  /* 0x0000000000187947 */ /* 0x000fec0003800000 */
.L_x_334:
[----:B-----5:R-:W-:Y:S02]  /*26e0*/  PRMT R40, R34, 0x7632, R40 ;  /* 0x0000763222287816 */ /* 0x020fe40000000028 */
[----:B------:R-:W-:-:S03]  /*26f0*/  @P4 PRMT R41, R30, 0x7632, R41 ;  /* 0x000076321e294816 */ /* 0x000fc60000000029 */
[----:B------:R-:W-:Y:S01]  /*2700*/  IMAD.U32 R40, R40, 0x10000, RZ ;  /* 0x0001000028287824 */ /* 0x000fe200078e00ff */
[----:B------:R-:W-:-:S03]  /*2710*/  @P4 SHF.L.U32 R42, R41, 0x10, RZ ;  /* 0x00000010292a4819 */ /* 0x000fc600000006ff */
[----:B------:R-:W-:-:S04]  /*2720*/  FADD.FTZ R109, R40, R109 ;  /* 0x0000006d286d7221 */ /* 0x000fc80000010000 */
[----:B------:R-:W-:-:S07]  /*2730*/  @P4 FADD.FTZ R109, R42, R109 ;  /* 0x0000006d2a6d4221 */ /* 0x000fce0000010000 */
.L_x_336:
[----:B------:R-:W-:-:S04]  /*2740*/  F2FP.BF16.F32.PACK_AB R40, RZ, R109 ;  /* 0x0000006dff28723e */ /* 0x000fc800000010ff */
[----:B------:R-:W-:-:S07]  /*2750*/  PRMT R38, R38, 0x5410, R40 ;  /* 0x0000541026267816 */ /* 0x000fce0000000028 */
.L_x_337:
        /* <DEDUP_REMOVED lines=8> */
.L_x_339:
[----:B-----5:R-:W-:-:S04]  /*27e0*/  IMAD.U32 R40, R31, 0x10000, RZ ;  /* 0x000100001f287824 */ /* 0x020fc800078e00ff */
[----:B------:R-:W-:Y:S01]  /*27f0*/  FADD.FTZ R111, R40, R111 ;  /* 0x0000006f286f7221 */ /* 0x000fe20000010000 */
[----:B------:R-:W-:Y:S06]  /*2800*/  BRA `(.L_x_340) ;  /* 0x0000000000107947 */ /* 0x000fec0003800000 */
.L_x_338:
[----:B-----5:R-:W-:Y:S02]  /*2810*/  SHF.L.U32 R40, R35, 0x10, RZ ;  /* 0x0000001023287819 */ /* 0x020fe400000006ff */
[----:B------:R-:W-:-:S03]  /*2820*/  @P4 SHF.L.U32 R42, R31, 0x10, RZ ;  /* 0x000000101f2a4819 */ /* 0x000fc600000006ff */
[----:B------:R-:W-:-:S04]  /*2830*/  FADD.FTZ R111, R40, R111 ;  /* 0x0000006f286f7221 */ /* 0x000fc80000010000 */
[----:B------:R-:W-:-:S07]  /*2840*/  @P4 FADD.FTZ R111, R42, R111 ;  /* 0x0000006f2a6f4221 */ /* 0x000fce0000010000 */
.L_x_340:
[----:B------:R-:W-:-:S04]  /*2850*/  F2FP.BF16.F32.PACK_AB R40, RZ, R111 ;  /* 0x0000006fff28723e */ /* 0x000fc800000010ff */
[----:B------:R-:W-:-:S07]  /*2860*/  PRMT R39, R40, 0x7610, R39 ;  /* 0x0000761028277816 */ /* 0x000fce0000000027 */
.L_x_341:
[----:B------:R-:W-:Y:S01]  /*2870*/  IMAD.U32 R117, R43, 0x10000, RZ ;  /* 0x000100002b757824 */ /* 0x000fe200078e00ff */
[----:B------:R-:W-:Y:S06]  /*2880*/  @P5 BRA `(.L_x_342) ;  /* 0x0000000000245947 */ /* 0x000fec0003800000 */
[----:B------:R-:W-:-:S04]  /*2890*/  ISETP.NE.U32.AND P3, PT, RZ, UR14, PT ;  /* 0x0000000eff007c0c */ /* 0x000fc8000bf65070 */
[----:B------:R-:W-:-:S13]  /*28a0*/  ISETP.NE.AND.EX P3, PT, RZ, UR15, PT, P3 ;  /* 0x0000000fff007c0c */ /* 0x000fda000bf65330 */
[----:B------:R-:W-:Y:S05]  /*28b0*/  @P3 BRA `(.L_x_343) ;  /* 0x0000000000083947 */ /* 0x000fea0003800000 */
[----:B------:R-:W-:Y:S05]  /*28c0*/  @P2 BRA `(.L_x_344) ;  /* 0x00000000002c2947 */ /* 0x000fea0003800000 */
[----:B------:R-:W-:Y:S05]  /*28d0*/  BRA `(.L_x_345) ;  /* 0x0000000000307947 */ /* 0x000fea0003800000 */
.L_x_343:
[----:B-----5:R-:W-:-:S04]  /*28e0*/  PRMT R40, R31, 0x7632, R40 ;  /* 0x000076321f287816 */ /* 0x020fc80000000028 */
[----:B------:R-:W-:-:S05]  /*28f0*/  SHF.L.U32 R40, R40, 0x10, RZ ;  /* 0x0000001028287819 */ /* 0x000fca00000006ff */
[----:B------:R-:W-:Y:S01]  /*2900*/  FADD.FTZ R117, R40, R117 ;  /* 0x0000007528757221 */ /* 0x000fe20000010000 */
[----:B------:R-:W-:Y:S06]  /*2910*/  BRA `(.L_x_344) ;  /* 0x0000000000187947 */ /* 0x000fec0003800000 */
.L_x_342:
[----:B-----5:R-:W-:Y:S02]  /*2920*/  PRMT R40, R35, 0x7632, R40 ;  /* 0x0000763223287816 */ /* 0x020fe40000000028 */
[----:B------:R-:W-:Y:S02]  /*2930*/  @P4 PRMT R41, R31, 0x7632, R41 ;  /* 0x000076321f294816 */ /* 0x000fe40000000029 */
[----:B------:R-:W-:-:S03]  /*2940*/  SHF.L.U32 R40, R40, 0x10, RZ ;  /* 0x0000001028287819 */ /* 0x000fc600000006ff */
[----:B------:R-:W-:Y:S02]  /*2950*/  @P4 IMAD.U32 R42, R41, 0x10000, RZ ;  /* 0x00010000292a4824 */ /* 0x000fe400078e00ff */
[----:B------:R-:W-:-:S04]  /*2960*/  FADD.FTZ R117, R40, R117 ;  /* 0x0000007528757221 */ /* 0x000fc80000010000 */
[----:B------:R-:W-:-:S07]  /*2970*/  @P4 FADD.FTZ R117, R42, R117 ;  /* 0x000000752a754221 */ /* 0x000fce0000010000 */
.L_x_344:
[----:B------:R-:W-:-:S04]  /*2980*/  F2FP.BF16.F32.PACK_AB R40, RZ, R117 ;  /* 0x00000075ff28723e */ /* 0x000fc800000010ff */
[----:B------:R-:W-:-:S07]  /*2990*/  PRMT R39, R39, 0x5410, R40 ;  /* 0x0000541027277816 */ /* 0x000fce0000000028 */
.L_x_345:
[----:B------:R-:W0:Y:S02]  /*29a0*/  @P2 LDC.64 R40, c[0x0][0x238] ;  /* 0x00008e00ff282b82 */ /* 0x000e240000000a00 */
[----:B0-----:R-:W-:-:S04]  /*29b0*/  @P2 LEA R40, P3, R119, R40, 0x4 ;  /* 0x0000002877282211 */ /* 0x001fc800078620ff */
[----:B------:R-:W-:-:S05]  /*29c0*/  @P2 LEA.HI.X R41, R119, R41, RZ, 0x4, P3 ;  /* 0x0000002977292211 */ /* 0x000fca00018f24ff */
[----:B------:R2:W-:Y:S04]  /*29d0*/  @P2 STG.E.128 desc[UR4][R40.64], R36 ;  /* 0x0000002428002986 */ /* 0x0005e8000c101d04 */
.L_x_313:
[----:B------:R-:W-:Y:S05]  /*29e0*/  BSYNC B0 ;  /* 0x0000000000007941 */ /* 0x000fea0003800000 */
.L_x_312:
[----:B012---:R-:W-:Y:S01]  /*29f0*/  FADD.FTZ R40, RZ, R5 ;  /* 0x00000005ff287221 */ /* 0x007fe20000010000 */
[C---:B------:R-:W-:Y:S01]  /*2a00*/  ISETP.GT.U32.AND P3, PT, R73.reuse, 0xff, PT ;  /* 0x000000ff4900780c */ /* 0x040fe20003f64070 */
[----:B------:R-:W-:Y:S01]  /*2a10*/  UMOV UR6, 0xffffffff ;  /* 0xffffffff00067882 */ /* 0x000fe20000000000 */
[----:B------:R-:W-:Y:S01]  /*2a20*/  ISETP.GT.U32.AND P5, PT, R73, 0x17f, PT ;  /* 0x0000017f4900780c */ /* 0x000fe20003fa4070 */
[----:B------:R-:W-:Y:S01]  /*2a30*/  FADD.FTZ R40, R87, R40 ;  /* 0x0000002857287221 */ /* 0x000fe20000010000 */
[----:B------:R-:W-:Y:S02]  /*2a40*/  LOP3.LUT P4, RZ, R82, 0xff, RZ, 0xc0, !PT ;  /* 0x000000ff52ff7812 */ /* 0x000fe4000788c0ff */
[----:B------:R-:W-:Y:S01]  /*2a50*/  SHF.R.U32.HI R43, RZ, 0x5, R74 ;  /* 0x00000005ff2b7819 */ /* 0x000fe2000001164a */
[----:B------:R-:W-:Y:S01]  /*2a60*/  FADD.FTZ R40, R85, R40 ;  /* 0x0000002855287221 */ /* 0x000fe20000010000 */
[----:B------:R-:W-:Y:S02]  /*2a70*/  LOP3.LUT P6, RZ, R74, 0x1f, RZ, 0xc0, !PT ;  /* 0x0000001f4aff7812 */ /* 0x000fe400078cc0ff */
[----:B------:R-:W-:Y:S01]  /*2a80*/  LOP3.LUT R42, R43, 0x7fffffc, RZ, 0xc0, !PT ;  /* 0x07fffffc2b2a7812 */ /* 0x000fe200078ec0ff */
[----:B------:R-:W-:-:S04]  /*2a90*/  FADD.FTZ R40, R89, R40 ;  /* 0x0000002859287221 */ /* 0x000fc80000010000 */
[----:B------:R-:W-:Y:S02]  /*2aa0*/  FADD.FTZ R40, R91, R40 ;  /* 0x000000285b287221 */ /* 0x000fe40000010000 */
[----:B------:R-:W-:Y:S02]  /*2ab0*/  @!P4 IADD3 R42, R42, 0x4, RZ ;  /* 0x000000042a2ac810 */ /* 0x000fe40007ffe0ff */
        /* <DEDUP_REMOVED lines=16> */
[----:B------:R-:W-:-:S04]  /*2bc0*/  FADD.FTZ R40, R99, R40 ;  /* 0x0000002863287221 */ /* 0x000fc80000010000 */
[----:B------:R-:W-:-:S04]  /*2bd0*/  FADD.FTZ R40, R109, R40 ;  /* 0x000000286d287221 */ /* 0x000fc80000010000 */
[----:B------:R-:W-:-:S04]  /*2be0*/  FADD.FTZ R40, R111, R40 ;  /* 0x000000286f287221 */ /* 0x000fc80000010000 */
[----:B------:R-:W-:Y:S01]  /*2bf0*/  @P5 FADD.FTZ R70, R117, R40 ;  /* 0x0000002875465221 */ /* 0x000fe20000010000 */
[----:B------:R-:W-:Y:S01]  /*2c00*/  P2R R40, PR, RZ, 0x40 ;  /* 0x00000040ff287803 */ /* 0x000fe20000000000 */
        /* <DEDUP_REMOVED lines=28> */
[----:B------:R-:W-:-:S04]  /*2dd0*/  FFMA.FTZ R41, R80, R80, R41 ;  /* 0x0000005050297223 */ /* 0x000fc80000010029 */
        /* <DEDUP_REMOVED lines=17> */
[--C-:B------:R-:W-:Y:S01]  /*2ef0*/  FADD.FTZ R70, R75, -R40.reuse ;  /* 0x800000284b467221 */ /* 0x100fe20000010000 */
        /* <DEDUP_REMOVED lines=23> */
.L_x_364:
[----:B------:R-:W-:Y:S01]  /*3070*/  LOP3.LUT P3, RZ, R74, 0x1f, RZ, 0xc0, !PT ;  /* 0x0000001f4aff7812 */ /* 0x000fe2000786c0ff */
[----:B------:R-:W-:Y:S05]  /*3080*/  WARPSYNC.ALL ;  /* 0x0000000000007948 */ /* 0x000fea0003800000 */
[----:B------:R-:W-:-:S07]  /*3090*/  LOP3.LUT R43, R43, 0x3, RZ, 0xc0, !PT ;  /* 0x000000032b2b7812 */ /* 0x000fce00078ec0ff */
[----:B------:R-:W2:Y:S01]  /*30a0*/  @!P3 S2R R70, SR_CgaCtaId ;  /* 0x000000000046b919 */ /* 0x000ea20000008800 */
[----:B------:R-:W-:-:S04]  /*30b0*/  @!P3 MOV R41, 0x400 ;  /* 0x000004000029b802 */ /* 0x000fc80000000f00 */
[----:B--2---:R-:W-:Y:S01]  /*30c0*/  @!P3 LEA R71, R70, R41, 0x18 ;  /* 0x000000294647b211 */ /* 0x004fe200078ec0ff */
[----:B-1----:R-:W-:Y:S01]  /*30d0*/  FADD.FTZ R41, R119, R82 ;  /* 0x0000005277297221 */ /* 0x002fe20000010000 */
[----:B------:R-:W-:-:S05]  /*30e0*/  @!P3 IADD3 R70, R42, R43, RZ ;  /* 0x0000002b2a46b210 */ /* 0x000fca0007ffe0ff */
[----:B------:R-:W-:Y:S01]  /*30f0*/  @!P3 IMAD R70, R70, 0x8, R71 ;  /* 0x000000084646b824 */ /* 0x000fe200078e0247 */
[----:B------:R-:W-:-:S04]  /*3100*/  LOP3.LUT R71, R74, 0x1f, RZ, 0xc0, !PT ;  /* 0x0000001f4a477812 */ /* 0x000fc800078ec0ff */
[----:B------:R1:W-:Y:S01]  /*3110*/  @!P3 STS.64 [R70], R40 ;  /* 0x000000284600b388 */ /* 0x0003e20000000a00 */
[----:B------:R-:W-:-:S13]  /*3120*/  ISETP.GT.U32.AND P3, PT, R71, 0x3, PT ;  /* 0x000000034700780c */ /* 0x000fda0003f64070 */
[----:B-1----:R-:W1:Y:S01]  /*3130*/  @!P3 S2R R41, SR_CgaCtaId ;  /* 0x000000000029b919 */ /* 0x002e620000008800 */
[----:B------:R-:W-:Y:S01]  /*3140*/  @!P3 MOV R40, 0x400 ;  /* 0x000004000028b802 */ /* 0x000fe20000000f00 */
[----:B------:R-:W-:Y:S01]  /*3150*/  BSSY B0, `(.L_x_347) ;  /* 0x000005c000007945 */ /* 0x000fe20003800000 */
[----:B------:R-:W-:Y:S01]  /*3160*/  @!P3 IADD3 R42, R42, R71, RZ ;  /* 0x000000472a2ab210 */ /* 0x000fe20007ffe0ff */
[----:B------:R-:W-:Y:S01]  /*3170*/  BAR.SYNC.DEFER_BLOCKING 0x0 ;  /* 0x0000000000007b1d */ /* 0x000fe20000010000 */
[----:B------:R-:W-:Y:S02]  /*3180*/  ISETP.NE.AND P5, PT, R76, RZ, PT ;  /* 0x000000ff4c00720c */ /* 0x000fe40003fa5270 */
[----:B-1----:R-:W-:Y:S02]  /*3190*/  @!P3 LEA R71, R41, R40, 0x18 ;  /* 0x000000282947b211 */ /* 0x002fe400078ec0ff */
[----:B------:R-:W-:Y:S02]  /*31a0*/  CS2R R40, SRZ ;  /* 0x0000000000287805 */ /* 0x000fe4000001ff00 */
[----:B------:R-:W-:Y:S01]  /*31b0*/  @!P3 LEA R70, R42, R71, 0x3 ;  /* 0x000000472a46b211 */ /* 0x000fe200078e18ff */
[----:B------:R-:W-:Y:S01]  /*31c0*/  IMAD.MOV.U32 R42, RZ, RZ, RZ ;  /* 0x000000ffff2a7224 */ /* 0x000fe200078e00ff */
[----:B------:R-:W-:-:S03]  /*31d0*/  @!P3 MOV R42, R0 ;  /* 0x00000000002ab202 */ /* 0x000fc60000000f00 */
[----:B------:R1:W-:Y:S01]  /*31e0*/  @!P3 LDS.64 R40, [R70] ;  /* 0x000000004628b984 */ /* 0x0003e20000000a00 */
[----:B------:R-:W-:-:S03]  /*31f0*/  LOP3.LUT P3, RZ, R43, 0x1f, R74, 0xf8, !PT ;  /* 0x0000001f2bff7812 */ /* 0x000fc6000786f84a */
[----:B------:R-:W2:Y:S01]  /*3200*/  SHFL.DOWN PT, R71, R42, 0x2, 0x1f ;  /* 0x08401f002a477f89 */ /* 0x000ea200000e0000 */
[-C--:B-1----:R-:W-:Y:S02]  /*3210*/  I2FP.F32.S32 R70, R42.reuse ;  /* 0x0000002a00467245 */ /* 0x082fe40000201400 */
[----:B--2---:R-:W-:Y:S02]  /*3220*/  IADD3 R82, R71, R42, RZ ;  /* 0x0000002a47527210 */ /* 0x004fe40007ffe0ff */
[----:B------:R-:W-:Y:S02]  /*3230*/  I2FP.F32.S32 R88, R71 ;  /* 0x0000004700587245 */ /* 0x000fe40000201400 */
[----:B------:R-:W-:Y:S01]  /*3240*/  I2FP.F32.S32 R84, R82 ;  /* 0x0000005200547245 */ /* 0x000fe20000201400 */
[----:B------:R-:W1:Y:S03]  /*3250*/  SHFL.DOWN PT, R121, R82, 0x1, 0x1f ;  /* 0x08201f0052797f89 */ /* 0x000e6600000e0000 */
[----:B------:R-:W2:Y:S01]  /*3260*/  MUFU.RCP R86, R84 ;  /* 0x0000005400567308 */ /* 0x000ea20000001000 */
[----:B0-----:R-:W0:Y:S04]  /*3270*/  SHFL.DOWN PT, R119, R40, 0x2, 0x1f ;  /* 0x08401f0028777f89 */ /* 0x001e2800000e0000 */
[----:B------:R-:W3:Y:S01]  /*3280*/  SHFL.DOWN PT, R80, R41, 0x2, 0x1f ;  /* 0x08401f0029507f89 */ /* 0x000ee200000e0000 */
[----:B-1----:R-:W-:Y:S01]  /*3290*/  IMAD.IADD R82, R82, 0x1, R121 ;  /* 0x0000000152527824 */ /* 0x002fe200078e0279 */
[----:B------:R-:W-:-:S04]  /*32a0*/  I2FP.F32.S32 R121, R121 ;  /* 0x0000007900797245 */ /* 0x000fc80000201400 */
[----:B------:R-:W-:Y:S01]  /*32b0*/  I2FP.F32.S32 R82, R82 ;  /* 0x0000005200527245 */ /* 0x000fe20000201400 */
[C---:B0-----:R-:W-:Y:S01]  /*32c0*/  FMUL.FTZ R71, R119.reuse, R88 ;  /* 0x0000005877477220 */ /* 0x041fe20000410000 */
[----:B------:R-:W-:-:S03]  /*32d0*/  FADD.FTZ R119, -R119, R40 ;  /* 0x0000002877777221 */ /* 0x000fc60000010100 */
[----:B------:R-:W-:Y:S01]  /*32e0*/  FFMA.FTZ R71, R70, R40, R71 ;  /* 0x0000002846477223 */ /* 0x000fe20000010047 */
[----:B------:R-:W-:Y:S01]  /*32f0*/  FMUL.FTZ R119, R119, R119 ;  /* 0x0000007777777220 */ /* 0x000fe20000410000 */
[----:B---3--:R-:W-:Y:S01]  /*3300*/  FADD.FTZ R41, R80, R41 ;  /* 0x0000002950297221 */ /* 0x008fe20000010000 */
[----:B------:R-:W0:Y:S01]  /*3310*/  MUFU.RCP R82, R82 ;  /* 0x0000005200527308 */ /* 0x000e220000001000 */
        /* <DEDUP_REMOVED lines=12> */
[C---:B0-----:R-:W-:Y:S01]  /*33e0*/  FMUL.FTZ R123, R82.reuse, R123 ;  /* 0x0000007b527b7220 */ /* 0x041fe20000410000 */
        /* <DEDUP_REMOVED lines=8> */
[----:B--2---:R-:W-:Y:S01]  /*3470*/  FMUL.FTZ R70, R123, R123 ;  /* 0x0000007b7b467220 */ /* 0x004fe20000410000 */
[----:B------:R0:W-:Y:S04]  /*3480*/  @!P3 STG.E desc[UR4][R42.64], R123 ;  /* 0x0000007b2a00b986 */ /* 0x0001e8000c101904 */
[----:B------:R-:W-:Y:S01]  /*3490*/  FSEL R119, R70, RZ, P5 ;  /* 0x000000ff46777208 */ /* 0x000fe20002800000 */
[----:B---3--:R-:W-:-:S04]  /*34a0*/  @!P3 IMAD.WIDE R40, R44, 0x4, R40 ;  /* 0x000000042c28b825 */ /* 0x008fc800078e0228 */
[----:B-1----:R-:W-:Y:S01]  /*34b0*/  FFMA.FTZ R70, R71, UR7, R80 ;  /* 0x0000000747467c23 */ /* 0x002fe20008010050 */
[----:B------:R-:W-:-:S03]  /*34c0*/  FSEL R80, R123, RZ, !P5 ;  /* 0x000000ff7b507208 */ /* 0x000fc60006800000 */
[----:B------:R-:W-:-:S06]  /*34d0*/  FADD.FTZ R119, R70, R119 ;  /* 0x0000007746777221 */ /* 0x000fcc0000010000 */
[----:B------:R-:W1:Y:S02]  /*34e0*/  MUFU.RSQ R119, R119 ;  /* 0x0000007700777308 */ /* 0x000e640000001400 */
[----:B-1----:R0:W-:Y:S01]  /*34f0*/  @!P3 STG.E desc[UR4][R40.64], R119 ;  /* 0x000000772800b986 */ /* 0x0021e2000c101904 */
[----:B------:R-:W-:Y:S05]  /*3500*/  @!P0 BRA `(.L_x_348) ;  /* 0x0000000000808947 */ /* 0x000fea0003800000 */
[----:B------:R-:W1:Y:S01]  /*3510*/  LDC.64 R70, c[0x0][0x2b8] ;  /* 0x0000ae00ff467b82 */ /* 0x000e620000000a00 */
[--C-:B0-----:R-:W-:Y:S01]  /*3520*/  FADD.FTZ R40, R5, -R80.reuse ;  /* 0x8000005005287221 */ /* 0x101fe20000010000 */
[--C-:B------:R-:W-:Y:S01]  /*3530*/  FADD.FTZ R42, R87, -R80.reuse ;  /* 0x80000050572a7221 */ /* 0x100fe20000010000 */
[--C-:B------:R-:W-:Y:S01]  /*3540*/  FADD.FTZ R82, R85, -R80.reuse ;  /* 0x8000005055527221 */ /* 0x100fe20000010000 */
[--C-:B------:R-:W-:Y:S01]  /*3550*/  FADD.FTZ R84, R89, -R80.reuse ;  /* 0x8000005059547221 */ /* 0x100fe20000010000 */
[--C-:B------:R-:W-:Y:S01]  /*3560*/  FADD.FTZ R86, R91, -R80.reuse ;  /* 0x800000505b567221 */ /* 0x100fe20000010000 */
[--C-:B------:R-:W-:Y:S01]  /*3570*/  FADD.FTZ R88, R101, -R80.reuse ;  /* 0x8000005065587221 */ /* 0x100fe20000010000 */
[--C-:B------:R-:W-:Y:S01]  /*3580*/  FADD.FTZ R90, R103, -R80.reuse ;  /* 0x80000050675a7221 */ /* 0x100fe20000010000 */
[----:B------:R-:W-:Y:S01]  /*3590*/  FADD.FTZ R92, R113, -R80 ;  /* 0x80000050715c7221 */ /* 0x000fe20000010000 */
        /* <DEDUP_REMOVED lines=17> */
[----:B-1----:R-:W-:Y:S01]  /*36b0*/  IMAD.WIDE.U32 R70, R78, 0x10, R70 ;  /* 0x000000104e467825 */ /* 0x002fe200078e0046 */
[----:B------:R-:W-:-:S02]  /*36c0*/  F2FP.BF16.F32.PACK_AB R41, R43, R82 ;  /* 0x000000522b29723e */ /* 0x000fc400000010ff */
[----:B------:R-:W-:Y:S02]  /*36d0*/  F2FP.BF16.F32.PACK_AB R42, R121, R42 ;  /* 0x0000002a792a723e */ /* 0x000fe400000010ff */
[----:B------:R-:W-:Y:S02]  /*36e0*/  F2FP.BF16.F32.PACK_AB R43, R123, R90 ;  /* 0x0000005a7b2b723e */ /* 0x000fe400000010ff */
[----:B------:R-:W-:-:S03]  /*36f0*/  IADD3 R78, R78, 0x80, RZ ;  /* 0x000000804e4e7810 */ /* 0x000fc60007ffe0ff */
[----:B------:R1:W-:Y:S04]  /*3700*/  STG.E.128 desc[UR4][R70.64], R40 ;  /* 0x0000002846007986 */ /* 0x0003e8000c101d04 */
.L_x_348:
[----:B------:R-:W-:Y:S05]  /*3710*/  BSYNC B0 ;  /* 0x0000000000007941 */ /* 0x000fea0003800000 */
.L_x_347:
[----:B------:R-:W-:Y:S01]  /*3720*/  ISETP.GE.U32.AND P3, PT, R73, 0x100, PT ;  /* 0x000001004900780c */ /* 0x000fe20003f66070 */
[----:B------:R-:W-:-:S12]  /*3730*/  BSSY B0, `(.L_x_349) ;  /* 0x0000022000007945 */ /* 0x000fd80003800000 */
[----:B------:R-:W-:Y:S05]  /*3740*/  @!P3 BRA `(.L_x_350) ;  /* 0x000000000080b947 */ /* 0x000fea0003800000 */
[----:B-1----:R-:W1:Y:S01]  /*3750*/  LDC.64 R70, c[0x0][0x2b8] ;  /* 0x0000ae00ff467b82 */ /* 0x002e620000000a00 */
        /* <DEDUP_REMOVED lines=31> */
.L_x_350:
[----:B------:R-:W-:Y:S05]  /*3950*/  BSYNC B0 ;  /* 0x0000000000007941 */ /* 0x000fea0003800000 */
.L_x_349:
[----:B------:R-:W-:Y:S04]  /*3960*/  BSSY B0, `(.L_x_351) ;  /* 0x0000021000007945 */ /* 0x000fe80003800000 */
[----:B------:R-:W-:Y:S05]  /*3970*/  @!P1 BRA `(.L_x_352) ;  /* 0x00000000007c9947 */ /* 0x000fea0003800000 */
[----:B-12---:R-:W1:Y:S01]  /*3980*/  LDC.64 R70, c[0x0][0x2b8] ;  /* 0x0000ae00ff467b82 */ /* 0x006e620000000a00 */
        /* <DEDUP_REMOVED lines=24> */
[----:B-1----:R-:W-:Y:S01]  /*3b10*/  IMAD.WIDE.U32 R70, R78, 0x10, R70 ;  /* 0x000000104e467825 */ /* 0x002fe200078e0046 */
[----:B------:R-:W-:-:S02]  /*3b20*/  F2FP.BF16.F32.PACK_AB R43, R80, R43 ;  /* 0x0000002b502b723e */ /* 0x000fc400000010ff */
[----:B------:R-:W-:Y:S02]  /*3b30*/  F2FP.BF16.F32.PACK_AB R42, R121, R86 ;  /* 0x00000056792a723e */ /* 0x000fe400000010ff */
[----:B------:R-:W-:Y:S02]  /*3b40*/  F2FP.BF16.F32.PACK_AB R41, R84, R41 ;  /* 0x000000295429723e */ /* 0x000fe400000010ff */
[----:B------:R-:W-:-:S05]  /*3b50*/  F2FP.BF16.F32.PACK_AB R40, R119, R40 ;  /* 0x000000287728723e */ /* 0x000fca00000010ff */
[----:B------:R3:W-:Y:S02]  /*3b60*/  STG.E.128 desc[UR4][R70.64], R40 ;  /* 0x0000002846007986 */ /* 0x0007e4000c101d04 */
.L_x_352:
[----:B------:R-:W-:Y:S05]  /*3b70*/  BSYNC B0 ;  /* 0x0000000000007941 */ /* 0x000fea0003800000 */
.L_x_351:
[----:B------:R-:W-:Y:S01]  /*3b80*/  VIADD R44, R44, UR8 ;  /* 0x000000082c2c7c36 */ /* 0x000fe20008000000 */
[----:B------:R-:W-:-:S04]  /*3b90*/  SEL R82, RZ, 0x1, P4 ;  /* 0x00000001ff527807 */ /* 0x000fc80002000000 */
[----:B------:R-:W-:-:S13]  /*3ba0*/  ISETP.GE.AND P3, PT, R44, UR9, PT ;  /* 0x000000092c007c0c */ /* 0x000fda000bf66270 */
[----:B------:R-:W-:Y:S05]  /*3bb0*/  @!P3 BRA `(.L_x_353) ;  /* 0xffffffcc00a4b947 */ /* 0x000fea000383ffff */
[----:B------:R-:W-:Y:S05]  /*3bc0*/  EXIT ;  /* 0x000000000000794d */ /* 0x000fea0003800000 */
.L_x_346:
[----:B------:R-:W-:Y:S01]  /*3bd0*/  HFMA2.MMA R90, -RZ, RZ, 0, 5.9604644775390625e-08 ;  /* 0x00000001ff5a7435 */ /* 0x000fe200000001ff */
[----:B------:R-:W-:Y:S01]  /*3be0*/  MOV R121, R70 ;  /* 0x0000004600797202 */ /* 0x000fe20000000f00 */
[----:B------:R-:W-:Y:S01]  /*3bf0*/  IMAD.MOV.U32 R123, RZ, RZ, 0x1f ;  /* 0x0000001fff7b7424 */ /* 0x000fe200078e00ff */
[----:B------:R-:W-:-:S08]  /*3c00*/  MOV R86, 0xffffffff ;  /* 0xffffffff00567802 */ /* 0x000fd00000000f00 */
[----:B-----5:R-:W-:Y:S05]  /*3c10*/  WARPSYNC.COLLECTIVE R86, `(.L_x_354) ;  /* 0x0000000056087348 */ /* 0x020fea0003c00000 */
[----:B------:R0:W1:Y:S02]  /*3c20*/  SHFL.BFLY P6, R88, R121, R90, R123 ;  /* 0x0c00005a79587389 */ /* 0x00006400000c007b */
[----:B01---5:R-:W-:Y:S01]  /*3c30*/  ENDCOLLECTIVE ;  /* 0x000000000000791b */ /* 0x023fe20003800000 */
.L_x_354:
[----:B------:R-:W-:Y:S01]  /*3c40*/  HFMA2.MMA R90, -RZ, RZ, 0, 1.1920928955078125e-07 ;  /* 0x00000002ff5a7435 */ /* 0x000fe200000001ff */
[----:B------:R-:W-:-:S05]  /*3c50*/  MOV R41, R88 ;  /* 0x0000005800297202 */ /* 0x000fca0000000f00 */
[----:B------:R-:W-:-:S04]  /*3c60*/  FADD.FTZ R71, R70, R41 ;  /* 0x0000002946477221 */ /* 0x000fc80000010000 */
[----:B------:R-:W-:-:S07]  /*3c70*/  IMAD.MOV.U32 R121, RZ, RZ, R71 ;  /* 0x000000ffff797224 */ /* 0x000fce00078e0047 */
[----:B------:R-:W-:Y:S05]  /*3c80*/  WARPSYNC.COLLECTIVE R86, `(.L_x_355) ;  /* 0x0000000056087348 */ /* 0x000fea0003c00000 */
[----:B------:R0:W1:Y:S02]  /*3c90*/  SHFL.BFLY P6, R88, R121, R90, R123 ;  /* 0x0c00005a79587389 */ /* 0x00006400000c007b */
[----:B01----:R-:W-:Y:S01]  /*3ca0*/  ENDCOLLECTIVE ;  /* 0x000000000000791b */ /* 0x003fe20003800000 */
.L_x_355:
[----:B------:R-:W-:Y:S01]  /*3cb0*/  HFMA2.MMA R90, -RZ, RZ, 0, 2.384185791015625e-07 ;  /* 0x00000004ff5a7435 */ /* 0x000fe200000001ff */
[----:B------:R-:W-:-:S05]  /*3cc0*/  MOV R40, R88 ;  /* 0x0000005800287202 */ /* 0x000fca0000000f00 */
[----:B------:R-:W-:-:S04]  /*3cd0*/  FADD.FTZ R80, R71, R40 ;  /* 0x0000002847507221 */ /* 0x000fc80000010000 */
[----:B------:R-:W-:-:S07]  /*3ce0*/  IMAD.MOV.U32 R121, RZ, RZ, R80 ;  /* 0x000000ffff797224 */ /* 0x000fce00078e0050 */
[----:B------:R-:W-:Y:S05]  /*3cf0*/  WARPSYNC.COLLECTIVE R86, `(.L_x_356) ;  /* 0x0000000056087348 */ /* 0x000fea0003c00000 */
[----:B------:R0:W1:Y:S02]  /*3d00*/  SHFL.BFLY P6, R88, R121, R90, R123 ;  /* 0x0c00005a79587389 */ /* 0x00006400000c007b */
[----:B01----:R-:W-:Y:S01]  /*3d10*/  ENDCOLLECTIVE ;  /* 0x000000000000791b */ /* 0x003fe20003800000 */
.L_x_356:
[----:B------:R-:W-:Y:S01]  /*3d20*/  HFMA2.MMA R90, -RZ, RZ, 0, 4.76837158203125e-07 ;  /* 0x00000008ff5a7435 */ /* 0x000fe200000001ff */
[----:B------:R-:W-:-:S05]  /*3d30*/  MOV R41, R88 ;  /* 0x0000005800297202 */ /* 0x000fca0000000f00 */
[----:B------:R-:W-:-:S04]  /*3d40*/  FADD.FTZ R82, R80, R41 ;  /* 0x0000002950527221 */ /* 0x000fc80000010000 */
[----:B------:R-:W-:-:S07]  /*3d50*/  IMAD.MOV.U32 R121, RZ, RZ, R82 ;  /* 0x000000ffff797224 */ /* 0x000fce00078e0052 */
[----:B------:R-:W-:Y:S05]  /*3d60*/  WARPSYNC.COLLECTIVE R86, `(.L_x_357) ;  /* 0x0000000056087348 */ /* 0x000fea0003c00000 */
[----:B------:R0:W1:Y:S02]  /*3d70*/  SHFL.BFLY P6, R88, R121, R90, R123 ;  /* 0x0c00005a79587389 */ /* 0x00006400000c007b */
[----:B01----:R-:W-:Y:S01]  /*3d80*/  ENDCOLLECTIVE ;  /* 0x000000000000791b */ /* 0x003fe20003800000 */
.L_x_357:
[----:B------:R-:W-:Y:S01]  /*3d90*/  HFMA2.MMA R90, -RZ, RZ, 0, 9.5367431640625e-07 ;  /* 0x00000010ff5a7435 */ /* 0x000fe200000001ff */
[----:B------:R-:W-:-:S05]  /*3da0*/  MOV R41, R88 ;  /* 0x0000005800297202 */ /* 0x000fca0000000f00 */
[----:B------:R-:W-:-:S04]  /*3db0*/  FADD.FTZ R84, R82, R41 ;  /* 0x0000002952547221 */ /* 0x000fc80000010000 */
[----:B------:R-:W-:-:S07]  /*3dc0*/  IMAD.MOV.U32 R121, RZ, RZ, R84 ;  /* 0x000000ffff797224 */ /* 0x000fce00078e0054 */
[----:B------:R-:W-:Y:S05]  /*3dd0*/  WARPSYNC.COLLECTIVE R86, `(.L_x_358) ;  /* 0x0000000056087348 */ /* 0x000fea0003c00000 */
[----:B------:R0:W1:Y:S02]  /*3de0*/  SHFL.BFLY P6, R88, R121, R90, R123 ;  /* 0x0c00005a79587389 */ /* 0x00006400000c007b */
[----:B01----:R-:W-:Y:S01]  /*3df0*/  ENDCOLLECTIVE ;  /* 0x000000000000791b */ /* 0x003fe20003800000 */
.L_x_358:
        /* <DEDUP_REMOVED lines=57> */
.L_x_359:
[----:B------:R-:W-:Y:S01]  /*4190*/  HFMA2.MMA R90, -RZ, RZ, 0, 1.1920928955078125e-07 ;  /* 0x00000002ff5a7435 */ /* 0x000fe200000001ff */
[----:B------:R-:W-:-:S05]  /*41a0*/  MOV R70, R88 ;  /* 0x0000005800467202 */ /* 0x000fca0000000f00 */
[----:B------:R-:W-:-:S04]  /*41b0*/  FADD.FTZ R70, R41, R70 ;  /* 0x0000004629467221 */ /* 0x000fc80000010000 */
[----:B------:R-:W-:-:S07]  /*41c0*/  IMAD.MOV.U32 R121, RZ, RZ, R70 ;  /* 0x000000ffff797224 */ /* 0x000fce00078e0046 */
[----:B------:R-:W-:Y:S05]  /*41d0*/  WARPSYNC.COLLECTIVE R86, `(.L_x_360) ;  /* 0x0000000056087348 */ /* 0x000fea0003c00000 */
[----:B------:R0:W1:Y:S02]  /*41e0*/  SHFL.BFLY P6, R88, R121, R90, R123 ;  /* 0x0c00005a79587389 */ /* 0x00006400000c007b */
[----:B01----:R-:W-:Y:S01]  /*41f0*/  ENDCOLLECTIVE ;  /* 0x000000000000791b */ /* 0x003fe20003800000 */
.L_x_360:
[----:B------:R-:W-:Y:S01]  /*4200*/  HFMA2.MMA R90, -RZ, RZ, 0, 2.384185791015625e-07 ;  /* 0x00000004ff5a7435 */ /* 0x000fe200000001ff */
[----:B------:R-:W-:-:S05]  /*4210*/  MOV R71, R88 ;  /* 0x0000005800477202 */ /* 0x000fca0000000f00 */
[----:B------:R-:W-:-:S04]  /*4220*/  FADD.FTZ R71, R70, R71 ;  /* 0x0000004746477221 */ /* 0x000fc80000010000 */
[----:B------:R-:W-:-:S07]  /*4230*/  IMAD.MOV.U32 R121, RZ, RZ, R71 ;  /* 0x000000ffff797224 */ /* 0x000fce00078e0047 */
[----:B------:R-:W-:Y:S05]  /*4240*/  WARPSYNC.COLLECTIVE R86, `(.L_x_361) ;  /* 0x0000000056087348 */ /* 0x000fea0003c00000 */
[----:B------:R0:W1:Y:S02]  /*4250*/  SHFL.BFLY P6, R88, R121, R90, R123 ;  /* 0x0c00005a79587389 */ /* 0x00006400000c007b */
[----:B01----:R-:W-:Y:S01]  /*4260*/  ENDCOLLECTIVE ;  /* 0x000000000000791b */ /* 0x003fe20003800000 */
.L_x_361:
[----:B------:R-:W-:Y:S01]  /*4270*/  HFMA2.MMA R90, -RZ, RZ, 0, 4.76837158203125e-07 ;  /* 0x00000008ff5a7435 */ /* 0x000fe200000001ff */
[----:B------:R-:W-:-:S05]  /*4280*/  MOV R80, R88 ;  /* 0x0000005800507202 */ /* 0x000fca0000000f00 */
[----:B------:R-:W-:-:S04]  /*4290*/  FADD.FTZ R80, R71, R80 ;  /* 0x0000005047507221 */ /* 0x000fc80000010000 */
[----:B------:R-:W-:-:S07]  /*42a0*/  IMAD.MOV.U32 R121, RZ, RZ, R80 ;  /* 0x000000ffff797224 */ /* 0x000fce00078e0050 */
[----:B------:R-:W-:Y:S05]  /*42b0*/  WARPSYNC.COLLECTIVE R86, `(.L_x_362) ;  /* 0x0000000056087348 */ /* 0x000fea0003c00000 */
[----:B------:R0:W1:Y:S02]  /*42c0*/  SHFL.BFLY P6, R88, R121, R90, R123 ;  /* 0x0c00005a79587389 */ /* 0x00006400000c007b */
[----:B01----:R-:W-:Y:S01]  /*42d0*/  ENDCOLLECTIVE ;  /* 0x000000000000791b */ /* 0x003fe20003800000 */
.L_x_362:
[----:B------:R-:W-:Y:S01]  /*42e0*/  HFMA2.MMA R90, -RZ, RZ, 0, 9.5367431640625e-07 ;  /* 0x00000010ff5a7435 */ /* 0x000fe200000001ff */
[----:B------:R-:W-:-:S05]  /*42f0*/  MOV R119, R88 ;  /* 0x0000005800777202 */ /* 0x000fca0000000f00 */
[----:B------:R-:W-:-:S04]  /*4300*/  FADD.FTZ R119, R80, R119 ;  /* 0x0000007750777221 */ /* 0x000fc80000010000 */
[----:B------:R-:W-:-:S07]  /*4310*/  IMAD.MOV.U32 R121, RZ, RZ, R119 ;  /* 0x000000ffff797224 */ /* 0x000fce00078e0077 */
[----:B------:R-:W-:Y:S05]  /*4320*/  WARPSYNC.COLLECTIVE R86, `(.L_x_363) ;  /* 0x0000000056087348 */ /* 0x000fea0003c00000 */
[----:B------:R0:W1:Y:S02]  /*4330*/  SHFL.BFLY P6, R88, R121, R90, R123 ;  /* 0x0c00005a79587389 */ /* 0x00006400000c007b */
[----:B01----:R-:W-:Y:S01]  /*4340*/  ENDCOLLECTIVE ;  /* 0x000000000000791b */ /* 0x003fe20003800000 */
.L_x_363:
[----:B------:R-:W-:Y:S01]  /*4350*/  MOV R82, R88 ;  /* 0x0000005800527202 */ /* 0x000fe20000000f00 */
[----:B------:R-:W-:Y:S06]  /*4360*/  BRA `(.L_x_364) ;  /* 0xffffffec00407947 */ /* 0x000fec000383ffff */
.L_x_365:
        /* <DEDUP_REMOVED lines=9> */
.L_x_20542:


//--------------------- .text._ZN10layer_norm31ln_parallel_residual_fwd_kernelINS_13Kernel_traitsI13__nv_bfloat16S2_S2_S2_fjLj3072ELj1ELj1ELj4ELj16ENS_18Kernel_traits_baseILj3072ES2_S2_S2_S2_fjLj128EEEEELb0ELb1ELb1EEEvNS_9FwdParamsE --------------------------
	.section	.text._ZN10layer_norm31ln_parallel_residual_fwd_kernelINS_13Kernel_traitsI13__nv_bfloat16S2_S2_S2_fjLj3072ELj1ELj1ELj4ELj16ENS_18Kernel_traits_baseILj3072ES2_S2_S2_S2_fjLj128EEEEELb0ELb1ELb1EEEvNS_9FwdParamsE,"ax",@progbits
	.align	128
        .global         _ZN10layer_norm31ln_parallel_residual_fwd_kernelINS_13Kernel_traitsI13__nv_bfloat16S2_S2_S2_fjLj3072ELj1ELj1ELj4ELj16ENS_18Kernel_traits_baseILj3072ES2_S2_S2_S2_fjLj128EEEEELb0ELb1ELb1EEEvNS_9FwdParamsE
        .type           _ZN10layer_norm31ln_parallel_residual_fwd_kernelINS_13Kernel_traitsI13__nv_bfloat16S2_S2_S2_fjLj3072ELj1ELj1ELj4ELj16ENS_18Kernel_traits_baseILj3072ES2_S2_S2_S2_fjLj128EEEEELb0ELb1ELb1EEEvNS_9FwdParamsE,@function
        .size           _ZN10layer_norm31ln_parallel_residual_fwd_kernelINS_13Kernel_traitsI13__nv_bfloat16S2_S2_S2_fjLj3072ELj1ELj1ELj4ELj16ENS_18Kernel_traits_baseILj3072ES2_S2_S2_S2_fjLj128EEEEELb0ELb1ELb1EEEvNS_9FwdParamsE,(.L_x_20543 - _ZN10layer_norm31ln_parallel_residual_fwd_kernelINS_13Kernel_traitsI13__nv_bfloat16S2_S2_S2_fjLj3072ELj1ELj1ELj4ELj16ENS_18Kernel_traits_baseILj3072ES2_S2_S2_S2_fjLj128EEEEELb0ELb1ELb1EEEvNS_9FwdParamsE)
        .other          _ZN10layer_norm31ln_parallel_residual_fwd_kernelINS_13Kernel_traitsI13__nv_bfloat16S2_S2_S2_fjLj3072ELj1ELj1ELj4ELj16ENS_18Kernel_traits_baseILj3072ES2_S2_S2_S2_fjLj128EEEEELb0ELb1ELb1EEEvNS_9FwdParamsE,@"STO_CUDA_ENTRY STV_DEFAULT"
_ZN10layer_norm31ln_parallel_residual_fwd_kernelINS_13Kernel_traitsI13__nv_bfloat16S2_S2_S2_fjLj3072ELj1ELj1ELj4ELj16ENS_18Kernel_traits_baseILj3072ES2_S2_S2_S2_fjLj128EEEEELb0ELb1ELb1EEEvNS_9FwdParamsE:
.text._ZN10layer_norm31ln_parallel_residual_fwd_kernelINS_13Kernel_traitsI13__nv_bfloat16S2_S2_S2_fjLj3072ELj1ELj1ELj4ELj16ENS_18Kernel_traits_baseILj3072ES2_S2_S2_S2_fjLj128EEEEELb0ELb1ELb1EEEvNS_9FwdParamsE:
[----:B------:R-:W-:Y:S01]  /*0000*/  LDC R1, c[0x0][0x28] ;  /* 0x00000a00ff017b82 */ /* 0x000fe20000000800 */
[----:B------:R-:W0:Y:S01]  /*0010*/  S2R R36, SR_TID.X ;  /* 0x0000000000247919 */ /* 0x000e220000002100 */
[----:B------:R-:W-:-:S06]  /*0020*/  ULDC.64 UR4, c[0x0][0x2c8] ;  /* 0x0000b20000047ab9 */ /* 0x000fcc0000000a00 */
[----:B------:R-:W1:Y:S01]  /*0030*/  S2UR UR6, SR_CTAID.X ;  /* 0x00000000000679c3 */ /* 0x000e620000002500 */
[----:B------:R-:W-:Y:S01]  /*0040*/  ISETP.NE.U32.AND P1, PT, RZ, UR4, PT ;  /* 0x00000004ff007c0c */ /* 0x000fe2000bf25070 */
[----:B------:R-:W-:-:S03]  /*0050*/  ULDC.64 UR8, c[0x0][0x260] ;  /* 0x0000980000087ab9 */ /* 0x000fc60000000a00 */
[----:B------:R-:W-:-:S03]  /*0060*/  ISETP.NE.AND.EX P1, PT, RZ, UR5, PT, P1 ;  /* 0x00000005ff007c0c */ /* 0x000fc6000bf25310 */
[----:B------:R-:W2:Y:S01]  /*0070*/  LDC.64 R28, c[0x0][0x228] ;  /* 0x00008a00ff1c7b82 */ /* 0x000ea20000000a00 */
[----:B0-----:R-:W-:-:S04]  /*0080*/  SHF.L.U32 R0, R36, 0x4, RZ ;  /* 0x0000000424007819 */ /* 0x001fc800000006ff */
[----:B------:R-:W-:-:S04]  /*0090*/  LOP3.LUT R0, R0, 0x7f0, RZ, 0xc0, !PT ;  /* 0x000007f000007812 */ /* 0x000fc800078ec0ff */
[----:B------:R-:W-:-:S04]  /*00a0*/  IADD3 R4, P0, R0, UR4, RZ ;  /* 0x0000000400047c10 */ /* 0x000fc8000ff1e0ff */
[----:B------:R-:W-:Y:S01]  /*00b0*/  IADD3.X R5, RZ, UR5, RZ, P0, !PT ;  /* 0x00000005ff057c10 */ /* 0x000fe200087fe4ff */
[----:B------:R-:W-:-:S04]  /*00c0*/  ULDC.64 UR4, c[0x0][0x208] ;  /* 0x0000820000047ab9 */ /* 0x000fc80000000a00 */
[----:B------:R0:W5:Y:S04]  /*00d0*/  @P1 LDG.E.128 R20, desc[UR4][R4.64] ;  /* 0x0000000404141981 */ /* 0x000168000c1e1d00 */
[----:B------:R0:W5:Y:S01]  /*00e0*/  @P1 LDG.E.128 R24, desc[UR4][R4.64+0x800] ;  /* 0x0008000404181981 */ /* 0x000162000c1e1d00 */
[----:B-1----:R-:W-:Y:S01]  /*00f0*/  LEA.HI R61, R36, UR6, RZ, 0x19 ;  /* 0x00000006243d7c11 */ /* 0x002fe2000f8fc8ff */
[----:B------:R-:W-:Y:S01]  /*0100*/  ULDC UR6, c[0x0][0x214] ;  /* 0x0000850000067ab9 */ /* 0x000fe20000000800 */
[----:B------:R-:W-:Y:S01]  /*0110*/  IADD3 R2, P0, R0, UR8, RZ ;  /* 0x0000000800027c10 */ /* 0x000fe2000ff1e0ff */
[----:B------:R0:W5:Y:S01]  /*0120*/  @P1 LDG.E.128 R16, desc[UR4][R4.64+0x1000] ;  /* 0x0010000404101981 */ /* 0x000162000c1e1d00 */
[----:B------:R-:W-:Y:S01]  /*0130*/  ISETP.GE.AND P2, PT, R61, UR6, PT ;  /* 0x000000063d007c0c */ /* 0x000fe2000bf46270 */
[----:B------:R-:W-:-:S02]  /*0140*/  ULDC.64 UR6, c[0x0][0x230] ;  /* 0x00008c0000067ab9 */ /* 0x000fc40000000a00 */
[----:B------:R-:W-:Y:S01]  /*0150*/  IMAD.X R3, RZ, RZ, UR9, P0 ;  /* 0x00000009ff037e24 */ /* 0x000fe200080e06ff */
[----:B--2---:R-:W-:-:S04]  /*0160*/  LOP3.LUT P0, RZ, R28, UR6, RZ, 0xfc, !PT ;  /* 0x000000061cff7c12 */ /* 0x004fc8000f80fcff */
[----:B------:R-:W-:-:S05]  /*0170*/  LOP3.LUT P0, RZ, R29, UR7, RZ, 0xfc, P0 ;  /* 0x000000071dff7c12 */ /* 0x000fca000800fcff */
[----:B0-----:R-:W-:Y:S08]  /*0180*/  @P2 EXIT ;  /* 0x000000000000294d */ /* 0x001ff00003800000 */
[----:B------:R-:W2:Y:S04]  /*0190*/  LDG.E.128 R12, desc[UR4][R2.64] ;  /* 0x00000004020c7981 */ /* 0x000ea8000c1e1d00 */
[----:B------:R-:W3:Y:S04]  /*01a0*/  LDG.E.128 R8, desc[UR4][R2.64+0x800] ;  /* 0x0008000402087981 */ /* 0x000ee8000c1e1d00 */
[----:B------:R-:W4:Y:S01]  /*01b0*/  LDG.E.128 R4, desc[UR4][R2.64+0x1000] ;  /* 0x0010000402047981 */ /* 0x000f22000c1e1d00 */
[----:B-----5:R-:W-:Y:S02]  /*01c0*/  @!P1 CS2R R20, SRZ ;  /* 0x0000000000149805 */ /* 0x020fe4000001ff00 */
[----:B------:R-:W-:-:S02]  /*01d0*/  @!P1 CS2R R24, SRZ ;  /* 0x0000000000189805 */ /* 0x000fc4000001ff00 */
[----:B------:R-:W-:Y:S02]  /*01e0*/  @!P1 CS2R R26, SRZ ;  /* 0x00000000001a9805 */ /* 0x000fe4000001ff00 */
[----:B------:R-:W-:Y:S02]  /*01f0*/  @!P1 CS2R R18, SRZ ;  /* 0x0000000000129805 */ /* 0x000fe4000001ff00 */
[----:B------:R-:W-:Y:S02]  /*0200*/  @!P1 CS2R R22, SRZ ;  /* 0x0000000000169805 */ /* 0x000fe4000001ff00 */
[----:B------:R-:W-:Y:S02]  /*0210*/  @!P1 CS2R R16, SRZ ;  /* 0x0000000000109805 */ /* 0x000fe4000001ff00 */
        /* <DEDUP_REMOVED lines=8> */
[----:B------:R-:W-:Y:S01]  /*02a0*/  ISETP.NE.U32.AND P2, PT, R28, RZ, PT ;  /* 0x000000ff1c00720c */ /* 0x000fe20003f45070 */
        /* <DEDUP_REMOVED lines=12> */
[----:B------:R-:W-:Y:S01]  /*0370*/  ULDC UR7, c[0x0][0x218] ;  /* 0x0000860000077ab9 */ /* 0x000fe20000000800 */
[----:B------:R-:W-:Y:S01]  /*0380*/  PRMT R72, R17, 0x7632, R72 ;  /* 0x0000763211487816 */ /* 0x000fe20000000048 */
[----:B------:R-:W-:Y:S01]  /*0390*/  ULDC UR8, c[0x0][0x290] ;  /* 0x0000a40000087ab9 */ /* 0x000fe20000000800 */
[----:B------:R-:W-:Y:S01]  /*03a0*/  PRMT R74, R19, 0x7632, R74 ;  /* 0x00007632134a7816 */ /* 0x000fe2000000004a */
        /* <DEDUP_REMOVED lines=8> */
[----:B------:R-:W-:Y:S02]  /*0430*/  SHF.L.U32 R44, R27, 0x10, RZ ;  /* 0x000000101b2c7819 */ /* 0x000fe400000006ff */
[----:B------:R-:W-:Y:S02]  /*0440*/  SHF.L.U32 R46, R17, 0x10, RZ ;  /* 0x00000010112e7819 */ /* 0x000fe400000006ff */
[----:B------:R-:W-:Y:S02]  /*0450*/  SHF.L.U32 R47, R18, 0x10, RZ ;  /* 0x00000010122f7819 */ /* 0x000fe400000006ff */
[----:B------:R-:W-:-:S02]  /*0460*/  ISETP.NE.AND.EX P1, PT, R29, RZ, PT, P2 ;  /* 0x000000ff1d00720c */ /* 0x000fc40003f25320 */
[----:B------:R-:W-:Y:S02]  /*0470*/  LOP3.LUT R62, R36, 0x7f, RZ, 0xc0, !PT ;  /* 0x0000007f243e7812 */ /* 0x000fe400078ec0ff */
[----:B------:R-:W-:Y:S02]  /*0480*/  ISETP.NE.AND P5, PT, RZ, UR6, PT ;  /* 0x00000006ff007c0c */ /* 0x000fe4000bfa5270 */
        /* <DEDUP_REMOVED lines=8> */
[----:B--2---:R-:W-:Y:S01]  /*0510*/  PRMT R75, R13, 0x7632, R75 ;  /* 0x000076320d4b7816 */ /* 0x004fe2000000004b */
[----:B------:R-:W-:Y:S01]  /*0520*/  IMAD.U32 R52, R14, 0x10000, RZ ;  /* 0x000100000e347824 */ /* 0x000fe200078e00ff */
[----:B------:R-:W-:-:S02]  /*0530*/  PRMT R76, R12, 0x7632, R76 ;  /* 0x000076320c4c7816 */ /* 0x000fc4000000004c */
        /* <DEDUP_REMOVED lines=14> */
[----:B------:R-:W-:-:S02]  /*0620*/  PRMT R84, R4, 0x7632, R84 ;  /* 0x0000763204547816 */ /* 0x000fc40000000054 */
[----:B------:R-:W-:Y:S02]  /*0630*/  PRMT R83, R5, 0x7632, R83 ;  /* 0x0000763205537816 */ /* 0x000fe40000000053 */
[----:B------:R-:W-:Y:S02]  /*0640*/  PRMT R85, R7, 0x7632, R85 ;  /* 0x0000763207557816 */ /* 0x000fe40000000055 */
        /* <DEDUP_REMOVED lines=15> */
[----:B------:R-:W-:-:S07]  /*0740*/  SHF.L.U32 R85, R85, 0x10, RZ ;  /* 0x0000001055557819 */ /* 0x000fce00000006ff */
.L_x_463:
[----:B------:R-:W-:Y:S01]  /*0750*/  ISETP.NE.U32.AND P2, PT, RZ, UR12, PT ;  /* 0x0000000cff007c0c */ /* 0x000fe2000bf45070 */
[----:B0-----:R-:W0:Y:S01]  /*0760*/  LDC.64 R2, c[0x0][0x220] ;  /* 0x00008800ff027b82 */ /* 0x001e220000000a00 */
[----:B------:R-:W-:Y:S02]  /*0770*/  IMAD R16, R61, UR7, RZ ;  /* 0x000000073d107c24 */ /* 0x000fe4000f8e02ff */
[----:B------:R-:W-:-:S03]  /*0780*/  ISETP.NE.AND.EX P2, PT, RZ, UR13, PT, P2 ;  /* 0x0000000dff007c0c */ /* 0x000fc6000bf45320 */
[----:B------:R-:W-:Y:S02]  /*0790*/  SHF.R.S32.HI R17, RZ, 0x1f, R16 ;  /* 0x0000001fff117819 */ /* 0x000fe40000011410 */
[----:B------:R-:W1:Y:S02]  /*07a0*/  @P1 LDC.64 R22, c[0x0][0x228] ;  /* 0x00008a00ff161b82 */ /* 0x000e640000000a00 */
[----:B------:R-:W-:-:S04]  /*07b0*/  LEA.HI R17, R17, R16, RZ, 0x3 ;  /* 0x0000001011117211 */ /* 0x000fc800078f18ff */
[----:B------:R-:W-:Y:S02]  /*07c0*/  LEA.HI.SX32 R27, R17, R62, 0x1d ;  /* 0x0000003e111b7211 */ /* 0x000fe400078feaff */
[----:B------:R-:W2:Y:S03]  /*07d0*/  @P2 LDC.64 R20, c[0x0][0x230] ;  /* 0x00008c00ff142b82 */ /* 0x000ea60000000a00 */
[----:B0-----:R-:W-:-:S06]  /*07e0*/  IMAD.WIDE.U32 R16, R27, 0x10, R2 ;  /* 0x000000101b107825 */ /* 0x001fcc00078e0002 */
[----:B------:R-:W3:Y:S01]  /*07f0*/  LDG.E.128 R16, desc[UR4][R16.64] ;  /* 0x0000000410107981 */ /* 0x000ee2000c1e1d00 */
[----:B-1----:R-:W-:-:S05]  /*0800*/  @P1 IMAD.WIDE.U32 R22, R27, 0x10, R22 ;  /* 0x000000101b161825 */ /* 0x002fca00078e0016 */
[----:B-----5:R0:W5:Y:S01]  /*0810*/  @P1 LDG.E.128 R4, desc[UR4][R22.64] ;  /* 0x0000000416041981 */ /* 0x020162000c1e1d00 */
[----:B--2---:R-:W-:-:S05]  /*0820*/  @P2 IMAD.WIDE.U32 R20, R27, 0x10, R20 ;  /* 0x000000101b142825 */ /* 0x004fca00078e0014 */
[----:B------:R0:W5:Y:S01]  /*0830*/  @P2 LDG.E.128 R8, desc[UR4][R20.64] ;  /* 0x0000000414082981 */ /* 0x000162000c1e1d00 */
[----:B------:R-:W-:-:S04]  /*0840*/  ISETP.NE.U32.AND P3, PT, RZ, UR14, PT ;  /* 0x0000000eff007c0c */ /* 0x000fc8000bf65070 */
[----:B------:R-:W-:Y:S02]  /*0850*/  ISETP.NE.AND.EX P3, PT, RZ, UR15, PT, P3 ;  /* 0x0000000fff007c0c */ /* 0x000fe4000bf65330 */
[C---:B---3--:R-:W-:Y:S02]  /*0860*/  SHF.L.U32 R29, R16.reuse, 0x10, RZ ;  /* 0x00000010101d7819 */ /* 0x048fe400000006ff */
[----:B------:R-:W-:-:S09]  /*0870*/  PRMT R35, R16, 0x7632, R35 ;  /* 0x0000763210237816 */ /* 0x000fd20000000023 */
[----:B0-----:R-:W-:Y:S05]  /*0880*/  @P3 BRA `(.L_x_366) ;  /* 0x0000000000203947 */ /* 0x001fea0003800000 */
[----:B------:R-:W-:-:S04]  /*0890*/  ISETP.NE.U32.AND P4, PT, RZ, UR12, PT ;  /* 0x0000000cff007c0c */ /* 0x000fc8000bf85070 */
[----:B------:R-:W-:-:S13]  /*08a0*/  ISETP.NE.AND.EX P4, PT, RZ, UR13, PT, P4 ;  /* 0x0000000dff007c0c */ /* 0x000fda000bf85340 */
[----:B------:R-:W-:Y:S05]  /*08b0*/  @P4 BRA `(.L_x_367) ;  /* 0x0000000000084947 */ /* 0x000fea0003800000 */
[----:B------:R-:W-:Y:S05]  /*08c0*/  @P0 BRA `(.L_x_368) ;  /* 0x0000000000200947 */ /* 0x000fea0003800000 */
[----:B------:R-:W-:Y:S05]  /*08d0*/  BRA `(.L_x_369) ;  /* 0x0000000000247947 */ /* 0x000fea0003800000 */
.L_x_367:
[----:B-----5:R-:W-:-:S05]  /*08e0*/  SHF.L.U32 R16, R8, 0x10, RZ ;  /* 0x0000001008107819 */ /* 0x020fca00000006ff */
[----:B------:R-:W-:Y:S01]  /*08f0*/  FADD.FTZ R29, R29, R16 ;  /* 0x000000101d1d7221 */ /* 0x000fe20000010000 */
[----:B------:R-:W-:Y:S06]  /*0900*/  BRA `(.L_x_368) ;  /* 0x0000000000107947 */ /* 0x000fec0003800000 */
.L_x_366:
[----:B-----5:R-:W-:Y:S01]  /*0910*/  IMAD.U32 R16, R4, 0x10000, RZ ;  /* 0x0001000004107824 */ /* 0x020fe200078e00ff */
[----:B------:R-:W-:-:S03]  /*0920*/  @P2 SHF.L.U32 R20, R8, 0x10, RZ ;  /* 0x0000001008142819 */ /* 0x000fc600000006ff */
[----:B------:R-:W-:-:S04]  /*0930*/  FADD.FTZ R29, R29, R16 ;  /* 0x000000101d1d7221 */ /* 0x000fc80000010000 */
[----:B------:R-:W-:-:S07]  /*0940*/  @P2 FADD.FTZ R29, R29, R20 ;  /* 0x000000141d1d2221 */ /* 0x000fce0000010000 */
.L_x_368:
[----:B------:R-:W-:-:S04]  /*0950*/  F2FP.BF16.F32.PACK_AB R16, RZ, R29 ;  /* 0x0000001dff10723e */ /* 0x000fc800000010ff */
[----:B------:R-:W-:-:S07]  /*0960*/  PRMT R12, R16, 0x7610, R12 ;  /* 0x00007610100c7816 */ /* 0x000fce000000000c */
.L_x_369:
[----:B------:R-:W-:Y:S01]  /*0970*/  SHF.L.U32 R35, R35, 0x10, RZ ;  /* 0x0000001023237819 */ /* 0x000fe200000006ff */
[----:B------:R-:W-:Y:S06]  /*0980*/  @P3 BRA `(.L_x_370) ;  /* 0x0000000000243947 */ /* 0x000fec0003800000 */
[----:B------:R-:W-:-:S04]  /*0990*/  ISETP.NE.U32.AND P4, PT, RZ, UR12, PT ;  /* 0x0000000cff007c0c */ /* 0x000fc8000bf85070 */
[----:B------:R-:W-:-:S13]  /*09a0*/  ISETP.NE.AND.EX P4, PT, RZ, UR13, PT, P4 ;  /* 0x0000000dff007c0c */ /* 0x000fda000bf85340 */
[----:B------:R-:W-:Y:S05]  /*09b0*/  @P4 BRA `(.L_x_371) ;  /* 0x0000000000084947 */ /* 0x000fea0003800000 */
[----:B------:R-:W-:Y:S05]  /*09c0*/  @P0 BRA `(.L_x_372) ;  /* 0x00000000002c0947 */ /* 0x000fea0003800000 */
[----:B------:R-:W-:Y:S05]  /*09d0*/  BRA `(.L_x_373) ;  /* 0x0000000000307947 */ /* 0x000fea0003800000 */
.L_x_371:
[----:B-----5:R-:W-:-:S04]  /*09e0*/  PRMT R16, R8, 0x7632, R16 ;  /* 0x0000763208107816 */ /* 0x020fc80000000010 */
[----:B------:R-:W-:-:S05]  /*09f0*/  SHF.L.U32 R16, R16, 0x10, RZ ;  /* 0x0000001010107819 */ /* 0x000fca00000006ff */
[----:B------:R-:W-:Y:S01]  /*0a00*/  FADD.FTZ R35, R35, R16 ;  /* 0x0000001023237221 */ /* 0x000fe20000010000 */
[----:B------:R-:W-:Y:S06]  /*0a10*/  BRA `(.L_x_372) ;  /* 0x0000000000187947 */ /* 0x000fec0003800000 */
.L_x_370:
[----:B-----5:R-:W-:Y:S02]  /*0a20*/  PRMT R16, R4, 0x7632, R16 ;  /* 0x0000763204107816 */ /* 0x020fe40000000010 */
[----:B------:R-:W-:-:S03]  /*0a30*/  @P2 PRMT R20, R8, 0x7632, R20 ;  /* 0x0000763208142816 */ /* 0x000fc60000000014 */
[----:B------:R-:W-:Y:S01]  /*0a40*/  IMAD.U32 R16, R16, 0x10000, RZ ;  /* 0x0001000010107824 */ /* 0x000fe200078e00ff */
[----:B------:R-:W-:-:S03]  /*0a50*/  @P2 SHF.L.U32 R20, R20, 0x10, RZ ;  /* 0x0000001014142819 */ /* 0x000fc600000006ff */
[----:B------:R-:W-:-:S04]  /*0a60*/  FADD.FTZ R35, R35, R16 ;  /* 0x0000001023237221 */ /* 0x000fc80000010000 */
[----:B------:R-:W-:-:S07]  /*0a70*/  @P2 FADD.FTZ R35, R35, R20 ;  /* 0x0000001423232221 */ /* 0x000fce0000010000 */
.L_x_372:
[----:B------:R-:W-:-:S04]  /*0a80*/  F2FP.BF16.F32.PACK_AB R16, RZ, R35 ;  /* 0x00000023ff10723e */ /* 0x000fc800000010ff */
[----:B------:R-:W-:-:S07]  /*0a90*/  PRMT R12, R12, 0x5410, R16 ;  /* 0x000054100c0c7816 */ /* 0x000fce0000000010 */
.L_x_373:
        /* <DEDUP_REMOVED lines=8> */
.L_x_375:
[----:B-----5:R-:W-:-:S05]  /*0b20*/  SHF.L.U32 R16, R9, 0x10, RZ ;  /* 0x0000001009107819 */ /* 0x020fca00000006ff */
[----:B------:R-:W-:Y:S01]  /*0b30*/  FADD.FTZ R33, R33, R16 ;  /* 0x0000001021217221 */ /* 0x000fe20000010000 */
[----:B------:R-:W-:Y:S06]  /*0b40*/  BRA `(.L_x_376) ;  /* 0x0000000000107947 */ /* 0x000fec0003800000 */
.L_x_374:
[----:B-----5:R-:W-:Y:S01]  /*0b50*/  IMAD.U32 R16, R5, 0x10000, RZ ;  /* 0x0001000005107824 */ /* 0x020fe200078e00ff */
[----:B------:R-:W-:-:S03]  /*0b60*/  @P2 SHF.L.U32 R20, R9, 0x10, RZ ;  /* 0x0000001009142819 */ /* 0x000fc600000006ff */
[----:B------:R-:W-:-:S04]  /*0b70*/  FADD.FTZ R33, R33, R16 ;  /* 0x0000001021217221 */ /* 0x000fc80000010000 */
[----:B------:R-:W-:-:S07]  /*0b80*/  @P2 FADD.FTZ R33, R33, R20 ;  /* 0x0000001421212221 */ /* 0x000fce0000010000 */
.L_x_376:
[----:B------:R-:W-:-:S04]  /*0b90*/  F2FP.BF16.F32.PACK_AB R16, RZ, R33 ;  /* 0x00000021ff10723e */ /* 0x000fc800000010ff */
[----:B------:R-:W-:-:S07]  /*0ba0*/  PRMT R13, R16, 0x7610, R13 ;  /* 0x00007610100d7816 */ /* 0x000fce000000000d */
.L_x_377:
[----:B------:R-:W-:Y:S01]  /*0bb0*/  SHF.L.U32 R91, R17, 0x10, RZ ;  /* 0x00000010115b7819 */ /* 0x000fe200000006ff */
[----:B------:R-:W-:Y:S06]  /*0bc0*/  @P3 BRA `(.L_x_378) ;  /* 0x0000000000243947 */ /* 0x000fec0003800000 */
[----:B------:R-:W-:-:S04]  /*0bd0*/  ISETP.NE.U32.AND P4, PT, RZ, UR12, PT ;  /* 0x0000000cff007c0c */ /* 0x000fc8000bf85070 */
[----:B------:R-:W-:-:S13]  /*0be0*/  ISETP.NE.AND.EX P4, PT, RZ, UR13, PT, P4 ;  /* 0x0000000dff007c0c */ /* 0x000fda000bf85340 */
[----:B------:R-:W-:Y:S05]  /*0bf0*/  @P4 BRA `(.L_x_379) ;  /* 0x0000000000084947 */ /* 0x000fea0003800000 */
[----:B------:R-:W-:Y:S05]  /*0c00*/  @P0 BRA `(.L_x_380) ;  /* 0x00000000002c0947 */ /* 0x000fea0003800000 */
[----:B------:R-:W-:Y:S05]  /*0c10*/  BRA `(.L_x_381) ;  /* 0x0000000000307947 */ /* 0x000fea0003800000 */
.L_x_379:
[----:B-----5:R-:W-:-:S04]  /*0c20*/  PRMT R16, R9, 0x7632, R16 ;  /* 0x0000763209107816 */ /* 0x020fc80000000010 */
[----:B------:R-:W-:-:S05]  /*0c30*/  SHF.L.U32 R16, R16, 0x10, RZ ;  /* 0x0000001010107819 */ /* 0x000fca00000006ff */
[----:B------:R-:W-:Y:S01]  /*0c40*/  FADD.FTZ R91, R91, R16 ;  /* 0x000000105b5b7221 */ /* 0x000fe20000010000 */
[----:B------:R-:W-:Y:S06]  /*0c50*/  BRA `(.L_x_380) ;  /* 0x0000000000187947 */ /* 0x000fec0003800000 */
.L_x_378:
[----:B-----5:R-:W-:Y:S02]  /*0c60*/  PRMT R16, R5, 0x7632, R16 ;  /* 0x0000763205107816 */ /* 0x020fe40000000010 */
[----:B------:R-:W-:-:S03]  /*0c70*/  @P2 PRMT R17, R9, 0x7632, R17 ;  /* 0x0000763209112816 */ /* 0x000fc60000000011 */
[----:B------:R-:W-:Y:S01]  /*0c80*/  IMAD.U32 R16, R16, 0x10000, RZ ;  /* 0x0001000010107824 */ /* 0x000fe200078e00ff */
[----:B------:R-:W-:-:S03]  /*0c90*/  @P2 SHF.L.U32 R20, R17, 0x10, RZ ;  /* 0x0000001011142819 */ /* 0x000fc600000006ff */
[----:B------:R-:W-:-:S04]  /*0ca0*/  FADD.FTZ R91, R91, R16 ;  /* 0x000000105b5b7221 */ /* 0x000fc80000010000 */
[----:B------:R-:W-:-:S07]  /*0cb0*/  @P2 FADD.FTZ R91, R91, R20 ;  /* 0x000000145b5b2221 */ /* 0x000fce0000010000 */
.L_x_380:
[----:B------:R-:W-:-:S04]  /*0cc0*/  F2FP.BF16.F32.PACK_AB R16, RZ, R91 ;  /* 0x0000005bff10723e */ /* 0x000fc800000010ff */
[----:B------:R-:W-:-:S07]  /*0cd0*/  PRMT R13, R13, 0x5410, R16 ;  /* 0x000054100d0d7816 */ /* 0x000fce0000000010 */
.L_x_381:
        /* <DEDUP_REMOVED lines=8> */
.L_x_383:
[----:B-----5:R-:W-:-:S05]  /*0d60*/  SHF.L.U32 R16, R10, 0x10, RZ ;  /* 0x000000100a107819 */ /* 0x020fca00000006ff */
[----:B------:R-:W-:Y:S01]  /*0d70*/  FADD.FTZ R89, R89, R16 ;  /* 0x0000001059597221 */ /* 0x000fe20000010000 */
[----:B------:R-:W-:Y:S06]  /*0d80*/  BRA `(.L_x_384) ;  /* 0x0000000000107947 */ /* 0x000fec0003800000 */
.L_x_382:
[----:B-----5:R-:W-:Y:S01]  /*0d90*/  IMAD.U32 R16, R6, 0x10000, RZ ;  /* 0x0001000006107824 */ /* 0x020fe200078e00ff */
[----:B------:R-:W-:-:S03]  /*0da0*/  @P2 SHF.L.U32 R20, R10, 0x10, RZ ;  /* 0x000000100a142819 */ /* 0x000fc600000006ff */
[----:B------:R-:W-:-:S04]  /*0db0*/  FADD.FTZ R89, R89, R16 ;  /* 0x0000001059597221 */ /* 0x000fc80000010000 */
[----:B------:R-:W-:-:S07]  /*0dc0*/  @P2 FADD.FTZ R89, R89, R20 ;  /* 0x0000001459592221 */ /* 0x000fce0000010000 */
.L_x_384:
[----:B------:R-:W-:-:S04]  /*0dd0*/  F2FP.BF16.F32.PACK_AB R16, RZ, R89 ;  /* 0x00000059ff10723e */ /* 0x000fc800000010ff */
[----:B------:R-:W-:-:S07]  /*0de0*/  PRMT R14, R16, 0x7610, R14 ;  /* 0x00007610100e7816 */ /* 0x000fce000000000e */
.L_x_385:
[----:B------:R-:W-:Y:S01]  /*0df0*/  SHF.L.U32 R95, R18, 0x10, RZ ;  /* 0x00000010125f7819 */ /* 0x000fe200000006ff */
[----:B------:R-:W-:Y:S06]  /*0e00*/  @P3 BRA `(.L_x_386) ;  /* 0x0000000000243947 */ /* 0x000fec0003800000 */
[----:B------:R-:W-:-:S04]  /*0e10*/  ISETP.NE.U32.AND P4, PT, RZ, UR12, PT ;  /* 0x0000000cff007c0c */ /* 0x000fc8000bf85070 */
[----:B------:R-:W-:-:S13]  /*0e20*/  ISETP.NE.AND.EX P4, PT, RZ, UR13, PT, P4 ;  /* 0x0000000dff007c0c */ /* 0x000fda000bf85340 */
[----:B------:R-:W-:Y:S05]  /*0e30*/  @P4 BRA `(.L_x_387) ;  /* 0x0000000000084947 */ /* 0x000fea0003800000 */
[----:B------:R-:W-:Y:S05]  /*0e40*/  @P0 BRA `(.L_x_388) ;  /* 0x00000000002c0947 */ /* 0x000fea0003800000 */
[----:B------:R-:W-:Y:S05]  /*0e50*/  BRA `(.L_x_389) ;  /* 0x0000000000307947 */ /* 0x000fea0003800000 */
.L_x_387:
[----:B-----5:R-:W-:-:S04]  /*0e60*/  PRMT R16, R10, 0x7632, R16 ;  /* 0x000076320a107816 */ /* 0x020fc80000000010 */
[----:B------:R-:W-:-:S05]  /*0e70*/  SHF.L.U32 R16, R16, 0x10, RZ ;  /* 0x0000001010107819 */ /* 0x000fca00000006ff */
[----:B------:R-:W-:Y:S01]  /*0e80*/  FADD.FTZ R95, R95, R16 ;  /* 0x000000105f5f7221 */ /* 0x000fe20000010000 */
[----:B------:R-:W-:Y:S06]  /*0e90*/  BRA `(.L_x_388) ;  /* 0x0000000000187947 */ /* 0x000fec0003800000 */
.L_x_386:
[----:B-----5:R-:W-:Y:S02]  /*0ea0*/  PRMT R16, R6, 0x7632, R16 ;  /* 0x0000763206107816 */ /* 0x020fe40000000010 */
[----:B------:R-:W-:-:S03]  /*0eb0*/  @P2 PRMT R17, R10, 0x7632, R17 ;  /* 0x000076320a112816 */ /* 0x000fc60000000011 */
[----:B------:R-:W-:Y:S01]  /*0ec0*/  IMAD.U32 R16, R16, 0x10000, RZ ;  /* 0x0001000010107824 */ /* 0x000fe200078e00ff */
[----:B------:R-:W-:-:S03]  /*0ed0*/  @P2 SHF.L.U32 R18, R17, 0x10, RZ ;  /* 0x0000001011122819 */ /* 0x000fc600000006ff */
[----:B------:R-:W-:-:S04]  /*0ee0*/  FADD.FTZ R95, R95, R16 ;  /* 0x000000105f5f7221 */ /* 0x000fc80000010000 */
[----:B------:R-:W-:-:S07]  /*0ef0*/  @P2 FADD.FTZ R95, R95, R18 ;  /* 0x000000125f5f2221 */ /* 0x000fce0000010000 */
.L_x_388:
[----:B------:R-:W-:-:S04]  /*0f00*/  F2FP.BF16.F32.PACK_AB R16, RZ, R95 ;  /* 0x0000005fff10723e */ /* 0x000fc800000010ff */
[----:B------:R-:W-:-:S07]  /*0f10*/  PRMT R14, R14, 0x5410, R16 ;  /* 0x000054100e0e7816 */ /* 0x000fce0000000010 */
.L_x_389:
        /* <DEDUP_REMOVED lines=8> */
.L_x_391:
[----:B-----5:R-:W-:-:S05]  /*0fa0*/  SHF.L.U32 R16, R11, 0x10, RZ ;  /* 0x000000100b107819 */ /* 0x020fca00000006ff */
[----:B------:R-:W-:Y:S01]  /*0fb0*/  FADD.FTZ R93, R93, R16 ;  /* 0x000000105d5d7221 */ /* 0x000fe20000010000 */
[----:B------:R-:W-:Y:S06]  /*0fc0*/  BRA `(.L_x_392) ;  /* 0x0000000000107947 */ /* 0x000fec0003800000 */
.L_x_390:
[----:B-----5:R-:W-:Y:S01]  /*0fd0*/  IMAD.U32 R16, R7, 0x10000, RZ ;  /* 0x0001000007107824 */ /* 0x020fe200078e00ff */
[----:B------:R-:W-:-:S03]  /*0fe0*/  @P2 SHF.L.U32 R18, R11, 0x10, RZ ;  /* 0x000000100b122819 */ /* 0x000fc600000006ff */
[----:B------:R-:W-:-:S04]  /*0ff0*/  FADD.FTZ R93, R93, R16 ;  /* 0x000000105d5d7221 */ /* 0x000fc80000010000 */
[----:B------:R-:W-:-:S07]  /*1000*/  @P2 FADD.FTZ R93, R93, R18 ;  /* 0x000000125d5d2221 */ /* 0x000fce0000010000 */
.L_x_392:
[----:B------:R-:W-:-:S04]  /*1010*/  F2FP.BF16.F32.PACK_AB R16, RZ, R93 ;  /* 0x0000005dff10723e */ /* 0x000fc800000010ff */
[----:B------:R-:W-:-:S07]  /*1020*/  PRMT R15, R16, 0x7610, R15 ;  /* 0x00007610100f7816 */ /* 0x000fce000000000f */
.L_x_393:
[----:B------:R-:W-:Y:S01]  /*1030*/  SHF.L.U32 R97, R19, 0x10, RZ ;  /* 0x0000001013617819 */ /* 0x000fe200000006ff */
[----:B------:R-:W-:Y:S06]  /*1040*/  @P3 BRA `(.L_x_394) ;  /* 0x0000000000243947 */ /* 0x000fec0003800000 */
[----:B------:R-:W-:-:S04]  /*1050*/  ISETP.NE.U32.AND P4, PT, RZ, UR12, PT ;  /* 0x0000000cff007c0c */ /* 0x000fc8000bf85070 */
[----:B------:R-:W-:-:S13]  /*1060*/  ISETP.NE.AND.EX P4, PT, RZ, UR13, PT, P4 ;  /* 0x0000000dff007c0c */ /* 0x000fda000bf85340 */
[----:B------:R-:W-:Y:S05]  /*1070*/  @P4 BRA `(.L_x_395) ;  /* 0x0000000000084947 */ /* 0x000fea0003800000 */
[----:B------:R-:W-:Y:S05]  /*1080*/  @P0 BRA `(.L_x_396) ;  /* 0x00000000002c0947 */ /* 0x000fea0003800000 */
[----:B------:R-:W-:Y:S05]  /*1090*/  BRA `(.L_x_397) ;  /* 0x0000000000307947 */ /* 0x000fea0003800000 */
.L_x_395:
[----:B-----5:R-:W-:-:S04]  /*10a0*/  PRMT R16, R11, 0x7632, R16 ;  /* 0x000076320b107816 */ /* 0x020fc80000000010 */
[----:B------:R-:W-:-:S05]  /*10b0*/  SHF.L.U32 R16, R16, 0x10, RZ ;  /* 0x0000001010107819 */ /* 0x000fca00000006ff */
[----:B------:R-:W-:Y:S01]  /*10c0*/  FADD.FTZ R97, R97, R16 ;  /* 0x0000001061617221 */ /* 0x000fe20000010000 */
[----:B------:R-:W-:Y:S06]  /*10d0*/  BRA `(.L_x_396) ;  /* 0x0000000000187947 */ /* 0x000fec0003800000 */
.L_x_394:
[----:B-----5:R-:W-:Y:S02]  /*10e0*/  PRMT R16, R7, 0x7632, R16 ;  /* 0x0000763207107816 */ /* 0x020fe40000000010 */
[----:B------:R-:W-:-:S03]  /*10f0*/  @P2 PRMT R17, R11, 0x7632, R17 ;  /* 0x000076320b112816 */ /* 0x000fc60000000011 */
[----:B------:R-:W-:Y:S01]  /*1100*/  IMAD.U32 R16, R16, 0x10000, RZ ;  /* 0x0001000010107824 */ /* 0x000fe200078e00ff */
[----:B------:R-:W-:-:S03]  /*1110*/  @P2 SHF.L.U32 R18, R17, 0x10, RZ ;  /* 0x0000001011122819 */ /* 0x000fc600000006ff */
[----:B------:R-:W-:-:S04]  /*1120*/  FADD.FTZ R97, R97, R16 ;  /* 0x0000001061617221 */ /* 0x000fc80000010000 */
[----:B------:R-:W-:-:S07]  /*1130*/  @P2 FADD.FTZ R97, R97, R18 ;  /* 0x0000001261612221 */ /* 0x000fce0000010000 */
.L_x_396:
[----:B------:R-:W-:-:S04]  /*1140*/  F2FP.BF16.F32.PACK_AB R16, RZ, R97 ;  /* 0x00000061ff10723e */ /* 0x000fc800000010ff */
[----:B------:R-:W-:-:S07]  /*1150*/  PRMT R15, R15, 0x5410, R16 ;  /* 0x000054100f0f7816 */ /* 0x000fce0000000010 */
.L_x_397:
[----:B------:R-:W0:Y:S01]  /*1160*/  @P0 LDC.64 R24, c[0x0][0x238] ;  /* 0x00008e00ff180b82 */ /* 0x000e220000000a00 */
[----:B------:R-:W-:-:S05]  /*1170*/  IADD3 R87, R27, 0x80, RZ ;  /* 0x000000801b577810 */ /* 0x000fca0007ffe0ff */
[----:B------:R-:W-:Y:S02]  /*1180*/  IMAD.WIDE.U32 R16, R87, 0x10, R2 ;  /* 0x0000001057107825 */ /* 0x000fe400078e0002 */
[----:B------:R-:W1:Y:S08]  /*1190*/  @P1 LDC.64 R22, c[0x0][0x228] ;  /* 0x00008a00ff161b82 */ /* 0x000e700000000a00 */
[----:B------:R-:W2:Y:S01]  /*11a0*/  @P2 LDC.64 R20, c[0x0][0x230] ;  /* 0x00008c00ff142b82 */ /* 0x000ea20000000a00 */
[----:B0-----:R-:W-:-:S05]  /*11b0*/  @P0 IMAD.WIDE.U32 R24, R27, 0x10, R24 ;  /* 0x000000101b180825 */ /* 0x001fca00078e0018 */
[----:B------:R0:W-:Y:S01]  /*11c0*/  @P0 STG.E.128 desc[UR4][R24.64], R12 ;  /* 0x0000000c18000986 */ /* 0x0001e2000c101d04 */
[----:B-1----:R-:W-:-:S03]  /*11d0*/  @P1 IMAD.WIDE.U32 R22, R87, 0x10, R22 ;  /* 0x0000001057161825 */ /* 0x002fc600078e0016 */
[----:B------:R-:W3:Y:S04]  /*11e0*/  LDG.E.128 R16, desc[UR4][R16.64] ;  /* 0x0000000410107981 */ /* 0x000ee8000c1e1d00 */
[----:B-----5:R0:W5:Y:S01]  /*11f0*/  @P1 LDG.E.128 R4, desc[UR4][R22.64] ;  /* 0x0000000416041981 */ /* 0x020162000c1e1d00 */
[----:B--2---:R-:W-:-:S05]  /*1200*/  @P2 IMAD.WIDE.U32 R20, R87, 0x10, R20 ;  /* 0x0000001057142825 */ /* 0x004fca00078e0014 */
[----:B------:R0:W5:Y:S01]  /*1210*/  @P2 LDG.E.128 R8, desc[UR4][R20.64] ;  /* 0x0000000414082981 */ /* 0x000162000c1e1d00 */
[C---:B---3--:R-:W-:Y:S02]  /*1220*/  SHF.L.U32 R101, R16.reuse, 0x10, RZ ;  /* 0x0000001010657819 */ /* 0x048fe400000006ff */
[----:B------:R-:W-:Y:S01]  /*1230*/  PRMT R103, R16, 0x7632, R103 ;  /* 0x0000763210677816 */ /* 0x000fe20000000067 */
[----:B0-----:R-:W-:Y:S06]  /*1240*/  @P3 BRA `(.L_x_398) ;  /* 0x0000000000203947 */ /* 0x001fec0003800000 */
[----:B------:R-:W-:-:S04]  /*1250*/  ISETP.NE.U32.AND P4, PT, RZ, UR12, PT ;  /* 0x0000000cff007c0c */ /* 0x000fc8000bf85070 */
[----:B------:R-:W-:-:S13]  /*1260*/  ISETP.NE.AND.EX P4, PT, RZ, UR13, PT, P4 ;  /* 0x0000000dff007c0c */ /* 0x000fda000bf85340 */
[----:B------:R-:W-:Y:S05]  /*1270*/  @P4 BRA `(.L_x_399) ;  /* 0x0000000000084947 */ /* 0x000fea0003800000 */
[----:B------:R-:W-:Y:S05]  /*1280*/  @P0 BRA `(.L_x_400) ;  /* 0x0000000000200947 */ /* 0x000fea0003800000 */
[----:B------:R-:W-:Y:S05]  /*1290*/  BRA `(.L_x_401) ;  /* 0x0000000000247947 */ /* 0x000fea0003800000 */
.L_x_399:
[----:B-----5:R-:W-:-:S04]  /*12a0*/  IMAD.U32 R16, R8, 0x10000, RZ ;  /* 0x0001000008107824 */ /* 0x020fc800078e00ff */
[----:B------:R-:W-:Y:S01]  /*12b0*/  FADD.FTZ R101, R16, R101 ;  /* 0x0000006510657221 */ /* 0x000fe20000010000 */
[----:B------:R-:W-:Y:S06]  /*12c0*/  BRA `(.L_x_400) ;  /* 0x0000000000107947 */ /* 0x000fec0003800000 */
.L_x_398:
[----:B-----5:R-:W-:Y:S02]  /*12d0*/  SHF.L.U32 R16, R4, 0x10, RZ ;  /* 0x0000001004107819 */ /* 0x020fe400000006ff */
[----:B------:R-:W-:-:S03]  /*12e0*/  @P2 SHF.L.U32 R20, R8, 0x10, RZ ;  /* 0x0000001008142819 */ /* 0x000fc600000006ff */
[----:B------:R-:W-:-:S04]  /*12f0*/  FADD.FTZ R101, R16, R101 ;  /* 0x0000006510657221 */ /* 0x000fc80000010000 */
[----:B------:R-:W-:-:S07]  /*1300*/  @P2 FADD.FTZ R101, R20, R101 ;  /* 0x0000006514652221 */ /* 0x000fce0000010000 */
.L_x_400:
[----:B------:R-:W-:-:S04]  /*1310*/  F2FP.BF16.F32.PACK_AB R16, RZ, R101 ;  /* 0x00000065ff10723e */ /* 0x000fc800000010ff */
[----:B------:R-:W-:-:S07]  /*1320*/  PRMT R12, R16, 0x7610, R12 ;  /* 0x00007610100c7816 */ /* 0x000fce000000000c */
.L_x_401:
[----:B------:R-:W-:Y:S01]  /*1330*/  SHF.L.U32 R103, R103, 0x10, RZ ;  /* 0x0000001067677819 */ /* 0x000fe200000006ff */
[----:B------:R-:W-:Y:S06]  /*1340*/  @P3 BRA `(.L_x_402) ;  /* 0x0000000000243947 */ /* 0x000fec0003800000 */
[----:B------:R-:W-:-:S04]  /*1350*/  ISETP.NE.U32.AND P4, PT, RZ, UR12, PT ;  /* 0x0000000cff007c0c */ /* 0x000fc8000bf85070 */
[----:B------:R-:W-:-:S13]  /*1360*/  ISETP.NE.AND.EX P4, PT, RZ, UR13, PT, P4 ;  /* 0x0000000dff007c0c */ /* 0x000fda000bf85340 */
[----:B------:R-:W-:Y:S05]  /*1370*/  @P4 BRA `(.L_x_403) ;  /* 0x0000000000084947 */ /* 0x000fea0003800000 */
[----:B------:R-:W-:Y:S05]  /*1380*/  @P0 BRA `(.L_x_404) ;  /* 0x00000000002c0947 */ /* 0x000fea0003800000 */
[----:B------:R-:W-:Y:S05]  /*1390*/  BRA `(.L_x_405) ;  /* 0x0000000000307947 */ /* 0x000fea0003800000 */
.L_x_403:
[----:B-----5:R-:W-:-:S05]  /*13a0*/  PRMT R16, R8, 0x7632, R16 ;  /* 0x0000763208107816 */ /* 0x020fca0000000010 */
[----:B------:R-:W-:-:S04]  /*13b0*/  IMAD.U32 R16, R16, 0x10000, RZ ;  /* 0x0001000010107824 */ /* 0x000fc800078e00ff */
[----:B------:R-:W-:Y:S01]  /*13c0*/  FADD.FTZ R103, R103, R16 ;  /* 0x0000001067677221 */ /* 0x000fe20000010000 */
[----:B------:R-:W-:Y:S06]  /*13d0*/  BRA `(.L_x_404) ;  /* 0x0000000000187947 */ /* 0x000fec0003800000 */
.L_x_402:
[----:B-----5:R-:W-:Y:S02]  /*13e0*/  PRMT R16, R4, 0x7632, R16 ;  /* 0x0000763204107816 */ /* 0x020fe40000000010 */
[----:B------:R-:W-:Y:S02]  /*13f0*/  @P2 PRMT R20, R8, 0x7632, R20 ;  /* 0x0000763208142816 */ /* 0x000fe40000000014 */
[----:B------:R-:W-:Y:S02]  /*1400*/  SHF.L.U32 R16, R16, 0x10, RZ ;  /* 0x0000001010107819 */ /* 0x000fe400000006ff */
[----:B------:R-:W-:-:S03]  /*1410*/  @P2 SHF.L.U32 R20, R20, 0x10, RZ ;  /* 0x0000001014142819 */ /* 0x000fc600000006ff */
[----:B------:R-:W-:-:S04]  /*1420*/  FADD.FTZ R103, R103, R16 ;  /* 0x0000001067677221 */ /* 0x000fc80000010000 */
[----:B------:R-:W-:-:S07]  /*1430*/  @P2 FADD.FTZ R103, R103, R20 ;  /* 0x0000001467672221 */ /* 0x000fce0000010000 */
.L_x_404:
[----:B------:R-:W-:-:S04]  /*1440*/  F2FP.BF16.F32.PACK_AB R16, RZ, R103 ;  /* 0x00000067ff10723e */ /* 0x000fc800000010ff */
[----:B------:R-:W-:-:S07]  /*1450*/  PRMT R12, R12, 0x5410, R16 ;  /* 0x000054100c0c7816 */ /* 0x000fce0000000010 */
.L_x_405:
        /* <DEDUP_REMOVED lines=8> */
.L_x_407:
[----:B-----5:R-:W-:-:S04]  /*14e0*/  IMAD.U32 R16, R9, 0x10000, RZ ;  /* 0x0001000009107824 */ /* 0x020fc800078e00ff */
[----:B------:R-:W-:Y:S01]  /*14f0*/  FADD.FTZ R99, R16, R99 ;  /* 0x0000006310637221 */ /* 0x000fe20000010000 */
[----:B------:R-:W-:Y:S06]  /*1500*/  BRA `(.L_x_408) ;  /* 0x0000000000107947 */ /* 0x000fec0003800000 */
.L_x_406:
[----:B-----5:R-:W-:Y:S02]  /*1510*/  SHF.L.U32 R16, R5, 0x10, RZ ;  /* 0x0000001005107819 */ /* 0x020fe400000006ff */
[----:B------:R-:W-:-:S03]  /*1520*/  @P2 SHF.L.U32 R20, R9, 0x10, RZ ;  /* 0x0000001009142819 */ /* 0x000fc600000006ff */
[----:B------:R-:W-:-:S04]  /*1530*/  FADD.FTZ R99, R16, R99 ;  /* 0x0000006310637221 */ /* 0x000fc80000010000 */
[----:B------:R-:W-:-:S07]  /*1540*/  @P2 FADD.FTZ R99, R20, R99 ;  /* 0x0000006314632221 */ /* 0x000fce0000010000 */
.L_x_408:
[----:B------:R-:W-:-:S04]  /*1550*/  F2FP.BF16.F32.PACK_AB R16, RZ, R99 ;  /* 0x00000063ff10723e */ /* 0x000fc800000010ff */
[----:B------:R-:W-:-:S07]  /*1560*/  PRMT R13, R16, 0x7610, R13 ;  /* 0x00007610100d7816 */ /* 0x000fce000000000d */
.L_x_409:
[----:B------:R-:W-:Y:S01]  /*1570*/  SHF.L.U32 R107, R17, 0x10, RZ ;  /* 0x00000010116b7819 */ /* 0x000fe200000006ff */
[----:B------:R-:W-:Y:S06]  /*1580*/  @P3 BRA `(.L_x_410) ;  /* 0x0000000000243947 */ /* 0x000fec0003800000 */
[----:B------:R-:W-:-:S04]  /*1590*/  ISETP.NE.U32.AND P4, PT, RZ, UR12, PT ;  /* 0x0000000cff007c0c */ /* 0x000fc8000bf85070 */
[----:B------:R-:W-:-:S13]  /*15a0*/  ISETP.NE.AND.EX P4, PT, RZ, UR13, PT, P4 ;  /* 0x0000000dff007c0c */ /* 0x000fda000bf85340 */
[----:B------:R-:W-:Y:S05]  /*15b0*/  @P4 BRA `(.L_x_411) ;  /* 0x0000000000084947 */ /* 0x000fea0003800000 */
[----:B------:R-:W-:Y:S05]  /*15c0*/  @P0 BRA `(.L_x_412) ;  /* 0x00000000002c0947 */ /* 0x000fea0003800000 */
[----:B------:R-:W-:Y:S05]  /*15d0*/  BRA `(.L_x_413) ;  /* 0x0000000000307947 */ /* 0x000fea0003800000 */
.L_x_411:
[----:B-----5:R-:W-:-:S05]  /*15e0*/  PRMT R16, R9, 0x7632, R16 ;  /* 0x0000763209107816 */ /* 0x020fca0000000010 */
[----:B------:R-:W-:-:S04]  /*15f0*/  IMAD.U32 R16, R16, 0x10000, RZ ;  /* 0x0001000010107824 */ /* 0x000fc800078e00ff */
[----:B------:R-:W-:Y:S01]  /*1600*/  FADD.FTZ R107, R107, R16 ;  /* 0x000000106b6b7221 */ /* 0x000fe20000010000 */
[----:B------:R-:W-:Y:S06]  /*1610*/  BRA `(.L_x_412) ;  /* 0x0000000000187947 */ /* 0x000fec0003800000 */
.L_x_410:
[----:B-----5:R-:W-:Y:S02]  /*1620*/  PRMT R16, R5, 0x7632, R16 ;  /* 0x0000763205107816 */ /* 0x020fe40000000010 */
[----:B------:R-:W-:Y:S02]  /*1630*/  @P2 PRMT R17, R9, 0x7632, R17 ;  /* 0x0000763209112816 */ /* 0x000fe40000000011 */
[----:B------:R-:W-:Y:S02]  /*1640*/  SHF.L.U32 R16, R16, 0x10, RZ ;  /* 0x0000001010107819 */ /* 0x000fe400000006ff */
[----:B------:R-:W-:-:S03]  /*1650*/  @P2 SHF.L.U32 R20, R17, 0x10, RZ ;  /* 0x0000001011142819 */ /* 0x000fc600000006ff */
[----:B------:R-:W-:-:S04]  /*1660*/  FADD.FTZ R107, R107, R16 ;  /* 0x000000106b6b7221 */ /* 0x000fc80000010000 */
[----:B------:R-:W-:-:S07]  /*1670*/  @P2 FADD.FTZ R107, R107, R20 ;  /* 0x000000146b6b2221 */ /* 0x000fce0000010000 */
.L_x_412:
[----:B------:R-:W-:-:S04]  /*1680*/  F2FP.BF16.F32.PACK_AB R16, RZ, R107 ;  /* 0x0000006bff10723e */ /* 0x000fc800000010ff */
[----:B------:R-:W-:-:S07]  /*1690*/  PRMT R13, R13, 0x5410, R16 ;  /* 0x000054100d0d7816 */ /* 0x000fce0000000010 */
.L_x_413:
        /* <DEDUP_REMOVED lines=8> */
.L_x_415:
[----:B-----5:R-:W-:-:S04]  /*1720*/  IMAD.U32 R16, R10, 0x10000, RZ ;  /* 0x000100000a107824 */ /* 0x020fc800078e00ff */
[----:B------:R-:W-:Y:S01]  /*1730*/  FADD.FTZ R105, R16, R105 ;  /* 0x0000006910697221 */ /* 0x000fe20000010000 */
[----:B------:R-:W-:Y:S06]  /*1740*/  BRA `(.L_x_416) ;  /* 0x0000000000107947 */ /* 0x000fec0003800000 */
.L_x_414:
[----:B-----5:R-:W-:Y:S02]  /*1750*/  SHF.L.U32 R16, R6, 0x10, RZ ;  /* 0x0000001006107819 */ /* 0x020fe400000006ff */
[----:B------:R-:W-:-:S03]  /*1760*/  @P2 SHF.L.U32 R20, R10, 0x10, RZ ;  /* 0x000000100a142819 */ /* 0x000fc600000006ff */
[----:B------:R-:W-:-:S04]  /*1770*/  FADD.FTZ R105, R16, R105 ;  /* 0x0000006910697221 */ /* 0x000fc80000010000 */
[----:B------:R-:W-:-:S07]  /*1780*/  @P2 FADD.FTZ R105, R20, R105 ;  /* 0x0000006914692221 */ /* 0x000fce0000010000 */
.L_x_416:
[----:B------:R-:W-:-:S04]  /*1790*/  F2FP.BF16.F32.PACK_AB R16, RZ, R105 ;  /* 0x00000069ff10723e */ /* 0x000fc800000010ff */
[----:B------:R-:W-:-:S07]  /*17a0*/  PRMT R14, R16, 0x7610, R14 ;  /* 0x00007610100e7816 */ /* 0x000fce000000000e */
.L_x_417:
[----:B------:R-:W-:Y:S01]  /*17b0*/  SHF.L.U32 R109, R18, 0x10, RZ ;  /* 0x00000010126d7819 */ /* 0x000fe200000006ff */
[----:B------:R-:W-:Y:S06]  /*17c0*/  @P3 BRA `(.L_x_418) ;  /* 0x0000000000243947 */ /* 0x000fec0003800000 */
[----:B------:R-:W-:-:S04]  /*17d0*/  ISETP.NE.U32.AND P4, PT, RZ, UR12, PT ;  /* 0x0000000cff007c0c */ /* 0x000fc8000bf85070 */
[----:B------:R-:W-:-:S13]  /*17e0*/  ISETP.NE.AND.EX P4, PT, RZ, UR13, PT, P4 ;  /* 0x0000000dff007c0c */ /* 0x000fda000bf85340 */
[----:B------:R-:W-:Y:S05]  /*17f0*/  @P4 BRA `(.L_x_419) ;  /* 0x0000000000084947 */ /* 0x000fea0003800000 */
[----:B------:R-:W-:Y:S05]  /*1800*/  @P0 BRA `(.L_x_420) ;  /* 0x00000000002c0947 */ /* 0x000fea0003800000 */
[----:B------:R-:W-:Y:S05]  /*1810*/  BRA `(.L_x_421) ;  /* 0x0000000000307947 */ /* 0x000fea0003800000 */
.L_x_419:
[----:B-----5:R-:W-:-:S05]  /*1820*/  PRMT R16, R10, 0x7632, R16 ;  /* 0x000076320a107816 */ /* 0x020fca0000000010 */
[----:B------:R-:W-:-:S04]  /*1830*/  IMAD.U32 R16, R16, 0x10000, RZ ;  /* 0x0001000010107824 */ /* 0x000fc800078e00ff */
[----:B------:R-:W-:Y:S01]  /*1840*/  FADD.FTZ R109, R109, R16 ;  /* 0x000000106d6d7221 */ /* 0x000fe20000010000 */
[----:B------:R-:W-:Y:S06]  /*1850*/  BRA `(.L_x_420) ;  /* 0x0000000000187947 */ /* 0x000fec0003800000 */
.L_x_418:
[----:B-----5:R-:W-:Y:S02]  /*1860*/  PRMT R16, R6, 0x7632, R16 ;  /* 0x0000763206107816 */ /* 0x020fe40000000010 */
[----:B------:R-:W-:Y:S02]  /*1870*/  @P2 PRMT R17, R10, 0x7632, R17 ;  /* 0x000076320a112816 */ /* 0x000fe40000000011 */
[----:B------:R-:W-:Y:S02]  /*1880*/  SHF.L.U32 R16, R16, 0x10, RZ ;  /* 0x0000001010107819 */ /* 0x000fe400000006ff */
[----:B------:R-:W-:-:S03]  /*1890*/  @P2 SHF.L.U32 R18, R17, 0x10, RZ ;  /* 0x0000001011122819 */ /* 0x000fc600000006ff */
[----:B------:R-:W-:-:S04]  /*18a0*/  FADD.FTZ R109, R109, R16 ;  /* 0x000000106d6d7221 */ /* 0x000fc80000010000 */
[----:B------:R-:W-:-:S07]  /*18b0*/  @P2 FADD.FTZ R109, R109, R18 ;  /* 0x000000126d6d2221 */ /* 0x000fce0000010000 */
.L_x_420:
[----:B------:R-:W-:-:S04]  /*18c0*/  F2FP.BF16.F32.PACK_AB R16, RZ, R109 ;  /* 0x0000006dff10723e */ /* 0x000fc800000010ff */
[----:B------:R-:W-:-:S07]  /*18d0*/  PRMT R14, R14, 0x5410, R16 ;  /* 0x000054100e0e7816 */ /* 0x000fce0000000010 */
.L_x_421:
        /* <DEDUP_REMOVED lines=8> */
.L_x_423:
[----:B-----5:R-:W-:-:S04]  /*1960*/  IMAD.U32 R16, R11, 0x10000, RZ ;  /* 0x000100000b107824 */ /* 0x020fc800078e00ff */
[----:B------:R-:W-:Y:S01]  /*1970*/  FADD.FTZ R111, R16, R111 ;  /* 0x0000006f106f7221 */ /* 0x000fe20000010000 */
[----:B------:R-:W-:Y:S06]  /*1980*/  BRA `(.L_x_424) ;  /* 0x0000000000107947 */ /* 0x000fec0003800000 */
.L_x_422:
[----:B-----5:R-:W-:Y:S02]  /*1990*/  SHF.L.U32 R16, R7, 0x10, RZ ;  /* 0x0000001007107819 */ /* 0x020fe400000006ff */
[----:B------:R-:W-:-:S03]  /*19a0*/  @P2 SHF.L.U32 R18, R11, 0x10, RZ ;  /* 0x000000100b122819 */ /* 0x000fc600000006ff */
[----:B------:R-:W-:-:S04]  /*19b0*/  FADD.FTZ R111, R16, R111 ;  /* 0x0000006f106f7221 */ /* 0x000fc80000010000 */
[----:B------:R-:W-:-:S07]  /*19c0*/  @P2 FADD.FTZ R111, R18, R111 ;  /* 0x0000006f126f2221 */ /* 0x000fce0000010000 */
.L_x_424:
[----:B------:R-:W-:-:S04]  /*19d0*/  F2FP.BF16.F32.PACK_AB R16, RZ, R111 ;  /* 0x0000006fff10723e */ /* 0x000fc800000010ff */
[----:B------:R-:W-:-:S07]  /*19e0*/  PRMT R15, R16, 0x7610, R15 ;  /* 0x00007610100f7816 */ /* 0x000fce000000000f */
.L_x_425:
[----:B------:R-:W-:Y:S01]  /*19f0*/  SHF.L.U32 R113, R19, 0x10, RZ ;  /* 0x0000001013717819 */ /* 0x000fe200000006ff */
[----:B------:R-:W-:Y:S06]  /*1a00*/  @P3 BRA `(.L_x_426) ;  /* 0x0000000000243947 */ /* 0x000fec0003800000 */
[----:B------:R-:W-:-:S04]  /*1a10*/  ISETP.NE.U32.AND P4, PT, RZ, UR12, PT ;  /* 0x0000000cff007c0c */ /* 0x000fc8000bf85070 */
[----:B------:R-:W-:-:S13]  /*1a20*/  ISETP.NE.AND.EX P4, PT, RZ, UR13, PT, P4 ;  /* 0x0000000dff007c0c */ /* 0x000fda000bf85340 */
[----:B------:R-:W-:Y:S05]  /*1a30*/  @P4 BRA `(.L_x_427) ;  /* 0x0000000000084947 */ /* 0x000fea0003800000 */
[----:B------:R-:W-:Y:S05]  /*1a40*/  @P0 BRA `(.L_x_428) ;  /* 0x00000000002c0947 */ /* 0x000fea0003800000 */
[----:B------:R-:W-:Y:S05]  /*1a50*/  BRA `(.L_x_429) ;  /* 0x0000000000307947 */ /* 0x000fea0003800000 */
.L_x_427:
[----:B-----5:R-:W-:-:S05]  /*1a60*/  PRMT R16, R11, 0x7632, R16 ;  /* 0x000076320b107816 */ /* 0x020fca0000000010 */
[----:B------:R-:W-:-:S04]  /*1a70*/  IMAD.U32 R16, R16, 0x10000, RZ ;  /* 0x0001000010107824 */ /* 0x000fc800078e00ff */
[----:B------:R-:W-:Y:S01]  /*1a80*/  FADD.FTZ R113, R113, R16 ;  /* 0x0000001071717221 */ /* 0x000fe20000010000 */
[----:B------:R-:W-:Y:S06]  /*1a90*/  BRA `(.L_x_428) ;  /* 0x0000000000187947 */ /* 0x000fec0003800000 */
.L_x_426:
[----:B-----5:R-:W-:Y:S02]  /*1aa0*/  PRMT R16, R7, 0x7632, R16 ;  /* 0x0000763207107816 */ /* 0x020fe40000000010 */
[----:B------:R-:W-:Y:S02]  /*1ab0*/  @P2 PRMT R17, R11, 0x7632, R17 ;  /* 0x000076320b112816 */ /* 0x000fe40000000011 */
[----:B------:R-:W-:Y:S02]  /*1ac0*/  SHF.L.U32 R16, R16, 0x10, RZ ;  /* 0x0000001010107819 */ /* 0x000fe400000006ff */
[----:B------:R-:W-:-:S03]  /*1ad0*/  @P2 SHF.L.U32 R18, R17, 0x10, RZ ;  /* 0x0000001011122819 */ /* 0x000fc600000006ff */
[----:B------:R-:W-:-:S04]  /*1ae0*/  FADD.FTZ R113, R113, R16 ;  /* 0x0000001071717221 */ /* 0x000fc80000010000 */
[----:B------:R-:W-:-:S07]  /*1af0*/  @P2 FADD.FTZ R113, R113, R18 ;  /* 0x0000001271712221 */ /* 0x000fce0000010000 */
.L_x_428:
[----:B------:R-:W-:-:S04]  /*1b00*/  F2FP.BF16.F32.PACK_AB R16, RZ, R113 ;  /* 0x00000071ff10723e */ /* 0x000fc800000010ff */
[----:B------:R-:W-:-:S07]  /*1b10*/  PRMT R15, R15, 0x5410, R16 ;  /* 0x000054100f0f7816 */ /* 0x000fce0000000010 */
.L_x_429:
[----:B------:R-:W0:Y:S01]  /*1b20*/  @P0 LDC.64 R22, c[0x0][0x238] ;  /* 0x00008e00ff160b82 */ /* 0x000e220000000a00 */
[----:B------:R-:W-:-:S04]  /*1b30*/  IADD3 R25, R27, 0x100, RZ ;  /* 0x000001001b197810 */ /* 0x000fc80007ffe0ff */
[C---:B------:R-:W-:Y:S01]  /*1b40*/  @P2 LEA R20, P6, R25.reuse, UR12, 0x4 ;  /* 0x0000000c19142c11 */ /* 0x040fe2000f8c20ff */
[C---:B------:R-:W-:Y:S01]  /*1b50*/  IMAD.WIDE.U32 R16, R25.reuse, 0x10, R2 ;  /* 0x0000001019107825 */ /* 0x040fe200078e0002 */
[C---:B------:R-:W-:Y:S02]  /*1b60*/  @P1 LEA R2, P4, R25.reuse, UR14, 0x4 ;  /* 0x0000000e19021c11 */ /* 0x040fe4000f8820ff */
[C---:B------:R-:W-:Y:S02]  /*1b70*/  @P2 LEA.HI.X R21, R25.reuse, UR13, RZ, 0x4, P6 ;  /* 0x0000000d19152c11 */ /* 0x040fe4000b0f24ff */
[----:B------:R-:W-:Y:S01]  /*1b80*/  @P1 LEA.HI.X R3, R25, UR15, RZ, 0x4, P4 ;  /* 0x0000000f19031c11 */ /* 0x000fe2000a0f24ff */
[----:B0-----:R-:W-:-:S05]  /*1b90*/  @P0 IMAD.WIDE.U32 R22, R87, 0x10, R22 ;  /* 0x0000001057160825 */ /* 0x001fca00078e0016 */
[----:B------:R0:W-:Y:S04]  /*1ba0*/  @P0 STG.E.128 desc[UR4][R22.64], R12 ;  /* 0x0000000c16000986 */ /* 0x0001e8000c101d04 */
        /* <DEDUP_REMOVED lines=11> */
.L_x_431:
[----:B-----5:R-:W-:-:S05]  /*1c60*/  SHF.L.U32 R2, R8, 0x10, RZ ;  /* 0x0000001008027819 */ /* 0x020fca00000006ff */
[----:B------:R-:W-:Y:S01]  /*1c70*/  FADD.FTZ R117, R2, R117 ;  /* 0x0000007502757221 */ /* 0x000fe20000010000 */
[----:B------:R-:W-:Y:S06]  /*1c80*/  BRA `(.L_x_432) ;  /* 0x0000000000107947 */ /* 0x000fec0003800000 */
.L_x_430:
[----:B-----5:R-:W-:Y:S02]  /*1c90*/  SHF.L.U32 R2, R4, 0x10, RZ ;  /* 0x0000001004027819 */ /* 0x020fe400000006ff */
[----:B------:R-:W-:-:S03]  /*1ca0*/  @P2 SHF.L.U32 R16, R8, 0x10, RZ ;  /* 0x0000001008102819 */ /* 0x000fc600000006ff */
[----:B------:R-:W-:-:S04]  /*1cb0*/  FADD.FTZ R117, R2, R117 ;  /* 0x0000007502757221 */ /* 0x000fc80000010000 */
[----:B------:R-:W-:-:S07]  /*1cc0*/  @P2 FADD.FTZ R117, R16, R117 ;  /* 0x0000007510752221 */ /* 0x000fce0000010000 */
.L_x_432:
[----:B------:R-:W-:-:S04]  /*1cd0*/  F2FP.BF16.F32.PACK_AB R2, RZ, R117 ;  /* 0x00000075ff02723e */ /* 0x000fc800000010ff */
[----:B------:R-:W-:-:S07]  /*1ce0*/  PRMT R12, R2, 0x7610, R12 ;  /* 0x00007610020c7816 */ /* 0x000fce000000000c */
.L_x_433:
[----:B------:R-:W-:Y:S01]  /*1cf0*/  IMAD.U32 R21, R24, 0x10000, RZ ;  /* 0x0001000018157824 */ /* 0x000fe200078e00ff */
[----:B------:R-:W-:Y:S06]  /*1d00*/  @P3 BRA `(.L_x_434) ;  /* 0x0000000000243947 */ /* 0x000fec0003800000 */
[----:B------:R-:W-:-:S04]  /*1d10*/  ISETP.NE.U32.AND P4, PT, RZ, UR12, PT ;  /* 0x0000000cff007c0c */ /* 0x000fc8000bf85070 */
[----:B------:R-:W-:-:S13]  /*1d20*/  ISETP.NE.AND.EX P4, PT, RZ, UR13, PT, P4 ;  /* 0x0000000dff007c0c */ /* 0x000fda000bf85340 */
[----:B------:R-:W-:Y:S05]  /*1d30*/  @P4 BRA `(.L_x_435) ;  /* 0x0000000000084947 */ /* 0x000fea0003800000 */
[----:B------:R-:W-:Y:S05]  /*1d40*/  @P0 BRA `(.L_x_436) ;  /* 0x00000000002c0947 */ /* 0x000fea0003800000 */
[----:B------:R-:W-:Y:S05]  /*1d50*/  BRA `(.L_x_437) ;  /* 0x0000000000307947 */ /* 0x000fea0003800000 */
.L_x_435:
[----:B-----5:R-:W-:-:S04]  /*1d60*/  PRMT R2, R8, 0x7632, R2 ;  /* 0x0000763208027816 */ /* 0x020fc80000000002 */
[----:B------:R-:W-:-:S05]  /*1d70*/  SHF.L.U32 R2, R2, 0x10, RZ ;  /* 0x0000001002027819 */ /* 0x000fca00000006ff */
[----:B------:R-:W-:Y:S01]  /*1d80*/  FADD.FTZ R21, R21, R2 ;  /* 0x0000000215157221 */ /* 0x000fe20000010000 */
[----:B------:R-:W-:Y:S06]  /*1d90*/  BRA `(.L_x_436) ;  /* 0x0000000000187947 */ /* 0x000fec0003800000 */
.L_x_434:
[----:B-----5:R-:W-:Y:S02]  /*1da0*/  PRMT R2, R4, 0x7632, R2 ;  /* 0x0000763204027816 */ /* 0x020fe40000000002 */
[----:B------:R-:W-:Y:S02]  /*1db0*/  @P2 PRMT R3, R8, 0x7632, R3 ;  /* 0x0000763208032816 */ /* 0x000fe40000000003 */
[----:B------:R-:W-:Y:S02]  /*1dc0*/  SHF.L.U32 R2, R2, 0x10, RZ ;  /* 0x0000001002027819 */ /* 0x000fe400000006ff */
[----:B------:R-:W-:-:S03]  /*1dd0*/  @P2 SHF.L.U32 R16, R3, 0x10, RZ ;  /* 0x0000001003102819 */ /* 0x000fc600000006ff */
[----:B------:R-:W-:-:S04]  /*1de0*/  FADD.FTZ R21, R21, R2 ;  /* 0x0000000215157221 */ /* 0x000fc80000010000 */
[----:B------:R-:W-:-:S07]  /*1df0*/  @P2 FADD.FTZ R21, R21, R16 ;  /* 0x0000001015152221 */ /* 0x000fce0000010000 */
.L_x_436:
[----:B------:R-:W-:-:S04]  /*1e00*/  F2FP.BF16.F32.PACK_AB R2, RZ, R21 ;  /* 0x00000015ff02723e */ /* 0x000fc800000010ff */
[----:B------:R-:W-:-:S07]  /*1e10*/  PRMT R12, R12, 0x5410, R2 ;  /* 0x000054100c0c7816 */ /* 0x000fce0000000002 */
.L_x_437:
        /* <DEDUP_REMOVED lines=8> */
.L_x_439:
[----:B-----5:R-:W-:-:S05]  /*1ea0*/  SHF.L.U32 R2, R9, 0x10, RZ ;  /* 0x0000001009027819 */ /* 0x020fca00000006ff */
[----:B------:R-:W-:Y:S01]  /*1eb0*/  FADD.FTZ R23, R2, R23 ;  /* 0x0000001702177221 */ /* 0x000fe20000010000 */
[----:B------:R-:W-:Y:S06]  /*1ec0*/  BRA `(.L_x_440) ;  /* 0x0000000000107947 */ /* 0x000fec0003800000 */
.L_x_438:
[----:B-----5:R-:W-:Y:S02]  /*1ed0*/  SHF.L.U32 R2, R5, 0x10, RZ ;  /* 0x0000001005027819 */ /* 0x020fe400000006ff */
[----:B------:R-:W-:-:S03]  /*1ee0*/  @P2 SHF.L.U32 R16, R9, 0x10, RZ ;  /* 0x0000001009102819 */ /* 0x000fc600000006ff */
[----:B------:R-:W-:-:S04]  /*1ef0*/  FADD.FTZ R23, R2, R23 ;  /* 0x0000001702177221 */ /* 0x000fc80000010000 */
[----:B------:R-:W-:-:S07]  /*1f00*/  @P2 FADD.FTZ R23, R16, R23 ;  /* 0x0000001710172221 */ /* 0x000fce0000010000 */
.L_x_440:
[----:B------:R-:W-:-:S04]  /*1f10*/  F2FP.BF16.F32.PACK_AB R2, RZ, R23 ;  /* 0x00000017ff02723e */ /* 0x000fc800000010ff */
[----:B------:R-:W-:-:S07]  /*1f20*/  PRMT R13, R2, 0x7610, R13 ;  /* 0x00007610020d7816 */ /* 0x000fce000000000d */
.L_x_441:
[----:B------:R-:W-:Y:S01]  /*1f30*/  IMAD.U32 R119, R17, 0x10000, RZ ;  /* 0x0001000011777824 */ /* 0x000fe200078e00ff */
[----:B------:R-:W-:Y:S06]  /*1f40*/  @P3 BRA `(.L_x_442) ;  /* 0x0000000000243947 */ /* 0x000fec0003800000 */
[----:B------:R-:W-:-:S04]  /*1f50*/  ISETP.NE.U32.AND P4, PT, RZ, UR12, PT ;  /* 0x0000000cff007c0c */ /* 0x000fc8000bf85070 */
[----:B------:R-:W-:-:S13]  /*1f60*/  ISETP.NE.AND.EX P4, PT, RZ, UR13, PT, P4 ;  /* 0x0000000dff007c0c */ /* 0x000fda000bf85340 */
[----:B------:R-:W-:Y:S05]  /*1f70*/  @P4 BRA `(.L_x_443) ;  /* 0x0000000000084947 */ /* 0x000fea0003800000 */
[----:B------:R-:W-:Y:S05]  /*1f80*/  @P0 BRA `(.L_x_444) ;  /* 0x00000000002c0947 */ /* 0x000fea0003800000 */
[----:B------:R-:W-:Y:S05]  /*1f90*/  BRA `(.L_x_445) ;  /* 0x0000000000307947 */ /* 0x000fea0003800000 */
.L_x_443:
[----:B-----5:R-:W-:-:S04]  /*1fa0*/  PRMT R2, R9, 0x7632, R2 ;  /* 0x0000763209027816 */ /* 0x020fc80000000002 */
[----:B------:R-:W-:-:S05]  /*1fb0*/  SHF.L.U32 R2, R2, 0x10, RZ ;  /* 0x0000001002027819 */ /* 0x000fca00000006ff */
[----:B------:R-:W-:Y:S01]  /*1fc0*/  FADD.FTZ R119, R119, R2 ;  /* 0x0000000277777221 */ /* 0x000fe20000010000 */
[----:B------:R-:W-:Y:S06]  /*1fd0*/  BRA `(.L_x_444) ;  /* 0x0000000000187947 */ /* 0x000fec0003800000 */
.L_x_442:
[----:B-----5:R-:W-:Y:S02]  /*1fe0*/  PRMT R2, R5, 0x7632, R2 ;  /* 0x0000763205027816 */ /* 0x020fe40000000002 */
[----:B------:R-:W-:Y:S02]  /*1ff0*/  @P2 PRMT R3, R9, 0x7632, R3 ;  /* 0x0000763209032816 */ /* 0x000fe40000000003 */
[----:B------:R-:W-:Y:S02]  /*2000*/  SHF.L.U32 R2, R2, 0x10, RZ ;  /* 0x0000001002027819 */ /* 0x000fe400000006ff */
[----:B------:R-:W-:-:S03]  /*2010*/  @P2 SHF.L.U32 R16, R3, 0x10, RZ ;  /* 0x0000001003102819 */ /* 0x000fc600000006ff */
[----:B------:R-:W-:-:S04]  /*2020*/  FADD.FTZ R119, R119, R2 ;  /* 0x0000000277777221 */ /* 0x000fc80000010000 */
[----:B------:R-:W-:-:S07]  /*2030*/  @P2 FADD.FTZ R119, R119, R16 ;  /* 0x0000001077772221 */ /* 0x000fce0000010000 */
.L_x_444:
[----:B------:R-:W-:-:S04]  /*2040*/  F2FP.BF16.F32.PACK_AB R2, RZ, R119 ;  /* 0x00000077ff02723e */ /* 0x000fc800000010ff */
[----:B------:R-:W-:-:S07]  /*2050*/  PRMT R13, R13, 0x5410, R2 ;  /* 0x000054100d0d7816 */ /* 0x000fce0000000002 */
.L_x_445:
        /* <DEDUP_REMOVED lines=8> */
.L_x_447:
[----:B-----5:R-:W-:-:S05]  /*20e0*/  SHF.L.U32 R2, R10, 0x10, RZ ;  /* 0x000000100a027819 */ /* 0x020fca00000006ff */
[----:B------:R-:W-:Y:S01]  /*20f0*/  FADD.FTZ R121, R2, R121 ;  /* 0x0000007902797221 */ /* 0x000fe20000010000 */
[----:B------:R-:W-:Y:S06]  /*2100*/  BRA `(.L_x_448) ;  /* 0x0000000000107947 */ /* 0x000fec0003800000 */
.L_x_446:
[----:B-----5:R-:W-:Y:S02]  /*2110*/  SHF.L.U32 R2, R6, 0x10, RZ ;  /* 0x0000001006027819 */ /* 0x020fe400000006ff */
[----:B------:R-:W-:-:S03]  /*2120*/  @P2 SHF.L.U32 R16, R10, 0x10, RZ ;  /* 0x000000100a102819 */ /* 0x000fc600000006ff */
[----:B------:R-:W-:-:S04]  /*2130*/  FADD.FTZ R121, R2, R121 ;  /* 0x0000007902797221 */ /* 0x000fc80000010000 */
[----:B------:R-:W-:-:S07]  /*2140*/  @P2 FADD.FTZ R121, R16, R121 ;  /* 0x0000007910792221 */ /* 0x000fce0000010000 */
.L_x_448:
[----:B------:R-:W-:-:S04]  /*2150*/  F2FP.BF16.F32.PACK_AB R2, RZ, R121 ;  /* 0x00000079ff02723e */ /* 0x000fc800000010ff */
[----:B------:R-:W-:-:S07]  /*2160*/  PRMT R14, R2, 0x7610, R14 ;  /* 0x00007610020e7816 */ /* 0x000fce000000000e */
.L_x_449:
[----:B------:R-:W-:Y:S01]  /*2170*/  IMAD.U32 R123, R18, 0x10000, RZ ;  /* 0x00010000127b7824 */ /* 0x000fe200078e00ff */
[----:B------:R-:W-:Y:S06]  /*2180*/  @P3 BRA `(.L_x_450) ;  /* 0x0000000000243947 */ /* 0x000fec0003800000 */
[----:B------:R-:W-:-:S04]  /*2190*/  ISETP.NE.U32.AND P4, PT, RZ, UR12, PT ;  /* 0x0000000cff007c0c */ /* 0x000fc8000bf85070 */
[----:B------:R-:W-:-:S13]  /*21a0*/  ISETP.NE.AND.EX P4, PT, RZ, UR13, PT, P4 ;  /* 0x0000000dff007c0c */ /* 0x000fda000bf85340 */
[----:B------:R-:W-:Y:S05]  /*21b0*/  @P4 BRA `(.L_x_451) ;  /* 0x0000000000084947 */ /* 0x000fea0003800000 */
[----:B------:R-:W-:Y:S05]  /*21c0*/  @P0 BRA `(.L_x_452) ;  /* 0x00000000002c0947 */ /* 0x000fea0003800000 */
[----:B------:R-:W-:Y:S05]  /*21d0*/  BRA `(.L_x_453) ;  /* 0x0000000000307947 */ /* 0x000fea0003800000 */
.L_x_451:
[----:B-----5:R-:W-:-:S04]  /*21e0*/  PRMT R2, R10, 0x7632, R2 ;  /* 0x000076320a027816 */ /* 0x020fc80000000002 */
[----:B------:R-:W-:-:S05]  /*21f0*/  SHF.L.U32 R2, R2, 0x10, RZ ;  /* 0x0000001002027819 */ /* 0x000fca00000006ff */
[----:B------:R-:W-:Y:S01]  /*2200*/  FADD.FTZ R123, R123, R2 ;  /* 0x000000027b7b7221 */ /* 0x000fe20000010000 */
[----:B------:R-:W-:Y:S06]  /*2210*/  BRA `(.L_x_452) ;  /* 0x0000000000187947 */ /* 0x000fec0003800000 */
.L_x_450:
[----:B-----5:R-:W-:Y:S02]  /*2220*/  PRMT R2, R6, 0x7632, R2 ;  /* 0x0000763206027816 */ /* 0x020fe40000000002 */
[----:B------:R-:W-:Y:S02]  /*2230*/  @P2 PRMT R3, R10, 0x7632, R3 ;  /* 0x000076320a032816 */ /* 0x000fe40000000003 */
[----:B------:R-:W-:Y:S02]  /*2240*/  SHF.L.U32 R2, R2, 0x10, RZ ;  /* 0x0000001002027819 */ /* 0x000fe400000006ff */
[----:B------:R-:W-:-:S03]  /*2250*/  @P2 SHF.L.U32 R16, R3, 0x10, RZ ;  /* 0x0000001003102819 */ /* 0x000fc600000006ff */
[----:B------:R-:W-:-:S04]  /*2260*/  FADD.FTZ R123, R123, R2 ;  /* 0x000000027b7b7221 */ /* 0x000fc80000010000 */
[----:B------:R-:W-:-:S07]  /*2270*/  @P2 FADD.FTZ R123, R123, R16 ;  /* 0x000000107b7b2221 */ /* 0x000fce0000010000 */
.L_x_452:
[----:B------:R-:W-:-:S04]  /*2280*/  F2FP.BF16.F32.PACK_AB R2, RZ, R123 ;  /* 0x0000007bff02723e */ /* 0x000fc800000010ff */
[----:B------:R-:W-:-:S07]  /*2290*/  PRMT R14, R14, 0x5410, R2 ;  /* 0x000054100e0e7816 */ /* 0x000fce0000000002 */
.L_x_453:
        /* <DEDUP_REMOVED lines=8> */
.L_x_455:
[----:B-----5:R-:W-:-:S05]  /*2320*/  SHF.L.U32 R2, R11, 0x10, RZ ;  /* 0x000000100b027819 */ /* 0x020fca00000006ff */
[----:B------:R-:W-:Y:S01]  /*2330*/  FADD.FTZ R125, R2, R125 ;  /* 0x0000007d027d7221 */ /* 0x000fe20000010000 */
[----:B------:R-:W-:Y:S06]  /*2340*/  BRA `(.L_x_456) ;  /* 0x0000000000107947 */ /* 0x000fec0003800000 */
.L_x_454:
[----:B-----5:R-:W-:Y:S02]  /*2350*/  SHF.L.U32 R2, R7, 0x10, RZ ;  /* 0x0000001007027819 */ /* 0x020fe400000006ff */
[----:B------:R-:W-:-:S03]  /*2360*/  @P2 SHF.L.U32 R16, R11, 0x10, RZ ;  /* 0x000000100b102819 */ /* 0x000fc600000006ff */
[----:B------:R-:W-:-:S04]  /*2370*/  FADD.FTZ R125, R2, R125 ;  /* 0x0000007d027d7221 */ /* 0x000fc80000010000 */
[----:B------:R-:W-:-:S07]  /*2380*/  @P2 FADD.FTZ R125, R16, R125 ;  /* 0x0000007d107d2221 */ /* 0x000fce0000010000 */
.L_x_456:
[----:B------:R-:W-:-:S04]  /*2390*/  F2FP.BF16.F32.PACK_AB R2, RZ, R125 ;  /* 0x0000007dff02723e */ /* 0x000fc800000010ff */
[----:B------:R-:W-:-:S07]  /*23a0*/  PRMT R15, R2, 0x7610, R15 ;  /* 0x00007610020f7816 */ /* 0x000fce000000000f */
.L_x_457:
[----:B------:R-:W-:Y:S01]  /*23b0*/  IMAD.U32 R19, R19, 0x10000, RZ ;  /* 0x0001000013137824 */ /* 0x000fe200078e00ff */
[----:B------:R-:W-:Y:S06]  /*23c0*/  @P3 BRA `(.L_x_458) ;  /* 0x0000000000243947 */ /* 0x000fec0003800000 */
[----:B------:R-:W-:-:S04]  /*23d0*/  ISETP.NE.U32.AND P2, PT, RZ, UR12, PT ;  /* 0x0000000cff007c0c */ /* 0x000fc8000bf45070 */
[----:B------:R-:W-:-:S13]  /*23e0*/  ISETP.NE.AND.EX P2, PT, RZ, UR13, PT, P2 ;  /* 0x0000000dff007c0c */ /* 0x000fda000bf45320 */
[----:B------:R-:W-:Y:S05]  /*23f0*/  @P2 BRA `(.L_x_459) ;  /* 0x0000000000082947 */ /* 0x000fea0003800000 */
[----:B------:R-:W-:Y:S05]  /*2400*/  @P0 BRA `(.L_x_460) ;  /* 0x00000000002c0947 */ /* 0x000fea0003800000 */
[----:B------:R-:W-:Y:S05]  /*2410*/  BRA `(.L_x_461) ;  /* 0x0000000000307947 */ /* 0x000fea0003800000 */
.L_x_459:
[----:B-----5:R-:W-:-:S04]  /*2420*/  PRMT R2, R11, 0x7632, R2 ;  /* 0x000076320b027816 */ /* 0x020fc80000000002 */
[----:B------:R-:W-:-:S05]  /*2430*/  SHF.L.U32 R2, R2, 0x10, RZ ;  /* 0x0000001002027819 */ /* 0x000fca00000006ff */
[----:B------:R-:W-:Y:S01]  /*2440*/  FADD.FTZ R19, R19, R2 ;  /* 0x0000000213137221 */ /* 0x000fe20000010000 */
[----:B------:R-:W-:Y:S06]  /*2450*/  BRA `(.L_x_460) ;  /* 0x0000000000187947 */ /* 0x000fec0003800000 */
.L_x_458:
[----:B-----5:R-:W-:Y:S02]  /*2460*/  PRMT R2, R7, 0x7632, R2 ;  /* 0x0000763207027816 */ /* 0x020fe40000000002 */
[----:B------:R-:W-:Y:S02]  /*2470*/  @P2 PRMT R3, R11, 0x7632, R3 ;  /* 0x000076320b032816 */ /* 0x000fe40000000003 */
[----:B------:R-:W-:Y:S02]  /*2480*/  SHF.L.U32 R2, R2, 0x10, RZ ;  /* 0x0000001002027819 */ /* 0x000fe400000006ff */
[----:B------:R-:W-:-:S03]  /*2490*/  @P2 SHF.L.U32 R16, R3, 0x10, RZ ;  /* 0x0000001003102819 */ /* 0x000fc600000006ff */
[----:B------:R-:W-:-:S04]  /*24a0*/  FADD.FTZ R19, R19, R2 ;  /* 0x0000000213137221 */ /* 0x000fc80000010000 */
[----:B------:R-:W-:-:S07]  /*24b0*/  @P2 FADD.FTZ R19, R19, R16 ;  /* 0x0000001013132221 */ /* 0x000fce0000010000 */
.L_x_460:
[----:B------:R-:W-:-:S04]  /*24c0*/  F2FP.BF16.F32.PACK_AB R2, RZ, R19 ;  /* 0x00000013ff02723e */ /* 0x000fc800000010ff */
[----:B------:R-:W-:-:S07]  /*24d0*/  PRMT R15, R15, 0x5410, R2 ;  /* 0x000054100f0f7816 */ /* 0x000fce0000000002 */
.L_x_461:
[----:B------:R-:W-:Y:S01]  /*24e0*/  FADD.FTZ R2, RZ, R29 ;  /* 0x0000001dff027221 */ /* 0x000fe20000010000 */
[----:B------:R-:W-:Y:S01]  /*24f0*/  SHF.R.U32.HI R17, RZ, 0x5, R36 ;  /* 0x00000005ff117819 */ /* 0x000fe20000011624 */
[----:B------:R-:W-:Y:S01]  /*2500*/  UMOV UR6, 0xffffffff ;  /* 0xffffffff00067882 */ /* 0x000fe20000000000 */
[----:B------:R-:W-:Y:S01]  /*2510*/  LOP3.LUT P3, RZ, R36, 0x1f, RZ, 0xc0, !PT ;  /* 0x0000001f24ff7812 */ /* 0x000fe2000786c0ff */
        /* <DEDUP_REMOVED lines=23> */
[----:B------:R-:W-:-:S04]  /*2690*/  FADD.FTZ R16, R16, R119 ;  /* 0x0000007710107221 */ /* 0x000fc80000010000 */
[----:B------:R-:W-:-:S04]  /*26a0*/  FADD.FTZ R16, R16, R121 ;  /* 0x0000007910107221 */ /* 0x000fc80000010000 */
[----:B------:R-:W-:Y:S01]  /*26b0*/  FADD.FTZ R0, R16, R123 ;  /* 0x0000007b10007221 */ /* 0x000fe20000010000 */
[----:B------:R-:W-:-:S03]  /*26c0*/  LOP3.LUT R16, R17, 0x7fffffc, RZ, 0xc0, !PT ;  /* 0x07fffffc11107812 */ /* 0x000fc600078ec0ff */
[----:B------:R-:W-:Y:S02]  /*26d0*/  FADD.FTZ R0, R0, R125 ;  /* 0x0000007d00007221 */ /* 0x000fe40000010000 */
[----:B------:R-:W-:Y:S02]  /*26e0*/  @!P2 VIADD R16, R16, 0x4 ;  /* 0x000000041010a836 */ /* 0x000fe40000000000 */
        /* <DEDUP_REMOVED lines=70> */
.L_x_474:
[----:B------:R-:W2:Y:S01]  /*2b50*/  @!P3 S2R R3, SR_CgaCtaId ;  /* 0x000000000003b919 */ /* 0x000ea20000008800 */
[----:B------:R-:W-:Y:S01]  /*2b60*/  LOP3.LUT R18, R36, 0x1f, RZ, 0xc0, !PT ;  /* 0x0000001f24127812 */ /* 0x000fe200078ec0ff */
[----:B------:R-:W-:Y:S05]  /*2b70*/  WARPSYNC.ALL ;  /* 0x0000000000007948 */ /* 0x000fea0003800000 */
[----:B------:R-:W-:Y:S02]  /*2b80*/  ISETP.GT.U32.AND P4, PT, R18, 0x3, PT ;  /* 0x000000031200780c */ /* 0x000fe40003f84070 */
[----:B------:R-:W-:Y:S02]  /*2b90*/  @!P3 MOV R0, 0x400 ;  /* 0x000004000000b802 */ /* 0x000fe40000000f00 */
[----:B------:R-:W-:-:S09]  /*2ba0*/  LOP3.LUT R31, R17, 0x3, RZ, 0xc0, !PT ;  /* 0x00000003111f7812 */ /* 0x000fd200078ec0ff */
[----:B------:R-:W3:Y:S01]  /*2bb0*/  @!P4 S2R R22, SR_CgaCtaId ;  /* 0x000000000016c919 */ /* 0x000ee20000008800 */
[----:B------:R-:W-:Y:S02]  /*2bc0*/  @!P4 MOV R17, 0x400 ;  /* 0x000004000011c802 */ /* 0x000fe40000000f00 */
[----:B--2---:R-:W-:Y:S02]  /*2bd0*/  @!P3 LEA R3, R3, R0, 0x18 ;  /* 0x000000000303b211 */ /* 0x004fe400078ec0ff */
[C---:B------:R-:W-:Y:S02]  /*2be0*/  @!P3 IADD3 R0, R16.reuse, R31, RZ ;  /* 0x0000001f1000b210 */ /* 0x040fe40007ffe0ff */
[----:B------:R-:W-:Y:S01]  /*2bf0*/  @!P4 IADD3 R16, R16, R18, RZ ;  /* 0x000000121010c210 */ /* 0x000fe20007ffe0ff */
[----:B------:R-:W-:Y:S01]  /*2c00*/  HFMA2.MMA R18, -RZ, RZ, 0, 0 ;  /* 0x00000000ff127435 */ /* 0x000fe200000001ff */
[----:B------:R-:W-:Y:S01]  /*2c10*/  @!P3 LEA R0, R0, R3, 0x3 ;  /* 0x000000030000b211 */ /* 0x000fe200078e18ff */
[----:B-1----:R-:W-:-:S04]  /*2c20*/  FADD.FTZ R3, R20, R115 ;  /* 0x0000007314037221 */ /* 0x002fc80000010000 */
[----:B------:R-:W-:Y:S01]  /*2c30*/  @!P4 MOV R18, 0x300 ;  /* 0x000003000012c802 */ /* 0x000fe20000000f00 */
[----:B------:R-:W-:Y:S01]  /*2c40*/  @!P3 STS.64 [R0], R2 ;  /* 0x000000020000b388 */ /* 0x000fe20000000a00 */
[----:B------:R-:W-:Y:S01]  /*2c50*/  BAR.SYNC.DEFER_BLOCKING 0x0 ;  /* 0x0000000000007b1d */ /* 0x000fe20000010000 */
[----:B------:R-:W-:Y:S02]  /*2c60*/  LOP3.LUT P3, RZ, R31, 0x1f, R36, 0xf8, !PT ;  /* 0x0000001f1fff7812 */ /* 0x000fe4000786f824 */
[----:B---3--:R-:W-:-:S05]  /*2c70*/  @!P4 LEA R115, R22, R17, 0x18 ;  /* 0x000000111673c211 */ /* 0x008fca00078ec0ff */
[----:B------:R-:W1:Y:S01]  /*2c80*/  LDC.64 R30, c[0x0][0x2b8] ;  /* 0x0000ae00ff1e7b82 */ /* 0x000e620000000a00 */
[----:B0-----:R-:W-:Y:S01]  /*2c90*/  @!P4 IMAD R20, R16, 0x8, R115 ;  /* 0x000000081014c824 */ /* 0x001fe200078e0273 */
[----:B------:R-:W-:Y:S01]  /*2ca0*/  CS2R R16, SRZ ;  /* 0x0000000000107805 */ /* 0x000fe2000001ff00 */
[----:B------:R-:W0:Y:S05]  /*2cb0*/  SHFL.DOWN PT, R115, R18, 0x2, 0x1f ;  /* 0x08401f0012737f89 */ /* 0x000e2a00000e0000 */
[----:B------:R-:W2:Y:S01]  /*2cc0*/  @!P4 LDS.64 R16, [R20] ;  /* 0x000000001410c984 */ /* 0x000ea20000000a00 */
[----:B0-----:R-:W-:Y:S02]  /*2cd0*/  IADD3 R2, R115, R18, RZ ;  /* 0x0000001273027210 */ /* 0x001fe40007ffe0ff */
[----:B------:R-:W-:-:S02]  /*2ce0*/  I2FP.F32.S32 R26, R115 ;  /* 0x00000073001a7245 */ /* 0x000fc40000201400 */
[----:B------:R-:W-:Y:S01]  /*2cf0*/  I2FP.F32.S32 R3, R2 ;  /* 0x0000000200037245 */ /* 0x000fe20000201400 */
[----:B------:R-:W0:Y:S01]  /*2d00*/  SHFL.DOWN PT, R28, R2, 0x1, 0x1f ;  /* 0x08201f00021c7f89 */ /* 0x000e2200000e0000 */
[----:B------:R-:W-:Y:S02]  /*2d10*/  I2FP.F32.S32 R115, R18 ;  /* 0x0000001200737245 */ /* 0x000fe40000201400 */
[----:B------:R-:W3:Y:S01]  /*2d20*/  MUFU.RCP R24, R3 ;  /* 0x0000000300187308 */ /* 0x000ee20000001000 */
[----:B--2---:R-:W2:Y:S01]  /*2d30*/  SHFL.DOWN PT, R22, R16, 0x2, 0x1f ;  /* 0x08401f0010167f89 */ /* 0x004ea200000e0000 */
[----:B0-----:R-:W-:Y:S01]  /*2d40*/  IMAD.IADD R2, R2, 0x1, R28 ;  /* 0x0000000102027824 */ /* 0x001fe200078e021c */
[----:B------:R-:W-:Y:S02]  /*2d50*/  I2FP.F32.S32 R28, R28 ;  /* 0x0000001c001c7245 */ /* 0x000fe40000201400 */
[----:B------:R-:W0:Y:S02]  /*2d60*/  SHFL.DOWN PT, R0, R17, 0x2, 0x1f ;  /* 0x08401f0011007f89 */ /* 0x000e2400000e0000 */
[----:B------:R-:W-:-:S06]  /*2d70*/  I2FP.F32.S32 R2, R2 ;  /* 0x0000000200027245 */ /* 0x000fcc0000201400 */
[----:B------:R-:W4:Y:S01]  /*2d80*/  MUFU.RCP R2, R2 ;  /* 0x0000000200027308 */ /* 0x000f220000001000 */
[C---:B--2---:R-:W-:Y:S01]  /*2d90*/  FMUL.FTZ R20, R22.reuse, R26 ;  /* 0x0000001a16147220 */ /* 0x044fe20000410000 */
[----:B------:R-:W-:-:S03]  /*2da0*/  FADD.FTZ R22, -R22, R16 ;  /* 0x0000001016167221 */ /* 0x000fc60000010100 */
[----:B------:R-:W-:Y:S01]  /*2db0*/  FFMA.FTZ R20, R115, R16, R20 ;  /* 0x0000001073147223 */ /* 0x000fe20000010014 */
[----:B------:R-:W-:Y:S01]  /*2dc0*/  FMUL.FTZ R22, R22, R22 ;  /* 0x0000001616167220 */ /* 0x000fe20000410000 */
[----:B0-----:R-:W-:Y:S02]  /*2dd0*/  FADD.FTZ R17, R0, R17 ;  /* 0x0000001100117221 */ /* 0x001fe40000010000 */
[----:B---3--:R-:W-:Y:S01]  /*2de0*/  FMUL.FTZ R20, R24, R20 ;  /* 0x0000001418147220 */ /* 0x008fe20000410000 */
[----:B------:R-:W-:-:S04]  /*2df0*/  FMUL.FTZ R22, R22, R115 ;  /* 0x0000007316167220 */ /* 0x000fc80000410000 */
[----:B------:R-:W0:Y:S01]  /*2e00*/  SHFL.DOWN PT, R115, R20, 0x1, 0x1f ;  /* 0x08201f0014737f89 */ /* 0x000e2200000e0000 */
[----:B------:R-:W-:-:S04]  /*2e10*/  FMUL.FTZ R22, R22, R26 ;  /* 0x0000001a16167220 */ /* 0x000fc80000410000 */
[----:B------:R-:W-:-:S05]  /*2e20*/  FFMA.FTZ R17, R24, R22, R17 ;  /* 0x0000001618117223 */ /* 0x000fca0000010011 */
[----:B------:R-:W2:Y:S01]  /*2e30*/  SHFL.DOWN PT, R0, R17, 0x1, 0x1f ;  /* 0x08201f0011007f89 */ /* 0x000ea200000e0000 */
[----:B0-----:R-:W-:Y:S01]  /*2e40*/  FADD.FTZ R16, R20, -R115 ;  /* 0x8000007314107221 */ /* 0x001fe20000010000 */
[----:B------:R-:W-:-:S03]  /*2e50*/  FMUL.FTZ R18, R115, R28 ;  /* 0x0000001c73127220 */ /* 0x000fc60000410000 */
[----:B------:R-:W-:Y:S01]  /*2e60*/  FMUL.FTZ R16, R16, R16 ;  /* 0x0000001010107220 */ /* 0x000fe20000410000 */
[----:B------:R-:W-:-:S03]  /*2e70*/  FFMA.FTZ R115, R3, R20, R18 ;  /* 0x0000001403737223 */ /* 0x000fc60000010012 */
[----:B------:R-:W-:Y:S01]  /*2e80*/  FMUL.FTZ R16, R3, R16 ;  /* 0x0000001003107220 */ /* 0x000fe20000410000 */
[----:B----4-:R-:W-:Y:S01]  /*2e90*/  FMUL.FTZ R115, R2, R115 ;  /* 0x0000007302737220 */ /* 0x010fe20000410000 */
[----:B--2---:R-:W-:Y:S02]  /*2ea0*/  FADD.FTZ R3, R17, R0 ;  /* 0x0000000011037221 */ /* 0x004fe40000010000 */
[----:B------:R-:W-:-:S03]  /*2eb0*/  FMUL.FTZ R16, R16, R28 ;  /* 0x0000001c10107220 */ /* 0x000fc60000410000 */
[----:B------:R-:W0:Y:S01]  /*2ec0*/  SHFL.IDX PT, R115, R115, RZ, 0x1f ;  /* 0x00001fff73737589 */ /* 0x000e2200000e0000 */
[----:B------:R-:W-:Y:S02]  /*2ed0*/  FFMA.FTZ R3, R2, R16, R3 ;  /* 0x0000001002037223 */ /* 0x000fe40000010003 */
[----:B------:R-:W2:Y:S04]  /*2ee0*/  LDC R2, c[0x0][0x2d8] ;  /* 0x0000b600ff027b82 */ /* 0x000ea80000000800 */
[----:B------:R-:W2:Y:S01]  /*2ef0*/  SHFL.IDX PT, R3, R3, RZ, 0x1f ;  /* 0x00001fff03037589 */ /* 0x000ea200000e0000 */
[C---:B0-----:R-:W-:Y:S01]  /*2f00*/  FMUL.FTZ R0, R115.reuse, R115 ;  /* 0x0000007373007220 */ /* 0x041fe20000410000 */
[----:B------:R-:W-:-:S04]  /*2f10*/  FSEL R108, R115, RZ, !P5 ;  /* 0x000000ff736c7208 */ /* 0x000fc80006800000 */
[----:B------:R-:W-:Y:S01]  /*2f20*/  FSEL R17, R0, RZ, P5 ;  /* 0x000000ff00117208 */ /* 0x000fe20002800000 */
[C---:B------:R-:W-:Y:S01]  /*2f30*/  FADD.FTZ R110, -R108.reuse, R89 ;  /* 0x000000596c6e7221 */ /* 0x040fe20000010100 */
[----:B--2---:R-:W-:Y:S01]  /*2f40*/  FFMA.FTZ R0, R3, UR8, R2 ;  /* 0x0000000803007c23 */ /* 0x004fe20008010002 */
[C---:B------:R-:W-:Y:S01]  /*2f50*/  FADD.FTZ R114, -R108.reuse, R93 ;  /* 0x0000005d6c727221 */ /* 0x040fe20000010100 */
[C---:B------:R-:W-:Y:S01]  /*2f60*/  FADD.FTZ R116, -R108.reuse, R97 ;  /* 0x000000616c747221 */ /* 0x040fe20000010100 */
[----:B------:R-:W-:Y:S01]  /*2f70*/  FADD.FTZ R24, -R108, R33 ;  /* 0x000000216c187221 */ /* 0x000fe20000010100 */
[----:B------:R-:W-:Y:S01]  /*2f80*/  FADD.FTZ R17, R0, R17 ;  /* 0x0000001100117221 */ /* 0x000fe20000010000 */
[C---:B------:R-:W-:Y:S01]  /*2f90*/  FADD.FTZ R32, -R108.reuse, R91 ;  /* 0x0000005b6c207221 */ /* 0x040fe20000010100 */
[C---:B------:R-:W-:Y:S01]  /*2fa0*/  FADD.FTZ R16, -R108.reuse, R29 ;  /* 0x0000001d6c107221 */ /* 0x040fe20000010100 */
[C---:B------:R-:W-:Y:S01]  /*2fb0*/  FADD.FTZ R18, -R108.reuse, R35 ;  /* 0x000000236c127221 */ /* 0x040fe20000010100 */
[----:B------:R-:W0:Y:S01]  /*2fc0*/  MUFU.RSQ R89, R17 ;  /* 0x0000001100597308 */ /* 0x000e220000001400 */
[C---:B------:R-:W-:Y:S01]  /*2fd0*/  FADD.FTZ R112, -R108.reuse, R95 ;  /* 0x0000005f6c707221 */ /* 0x040fe20000010100 */
        /* <DEDUP_REMOVED lines=15> */
[----:B------:R-:W-:Y:S01]  /*30d0*/  FADD.FTZ R108, -R108, R19 ;  /* 0x000000136c6c7221 */ /* 0x000fe20000010100 */
[C---:B0-----:R-:W-:Y:S01]  /*30e0*/  FMUL.FTZ R21, R89.reuse, R114 ;  /* 0x0000007259157220 */ /* 0x041fe20000410000 */
[C---:B------:R-:W-:Y:S01]  /*30f0*/  FMUL.FTZ R23, R89.reuse, R116 ;  /* 0x0000007459177220 */ /* 0x040fe20000410000 */
[C---:B------:R-:W-:Y:S01]  /*3100*/  FMUL.FTZ R17, R89.reuse, R24 ;  /* 0x0000001859117220 */ /* 0x040fe20000410000 */
[----:B------:R-:W-:Y:S01]  /*3110*/  FMUL.FTZ R19, R89, R32 ;  /* 0x0000002059137220 */ /* 0x000fe20000410000 */
[----:B-1----:R-:W-:-:S04]  /*3120*/  IMAD.WIDE.U32 R2, R27, 0x10, R30 ;  /* 0x000000101b027825 */ /* 0x002fc800078e001e */
[----:B------:R-:W-:Y:S01]  /*3130*/  FFMA.FTZ R27, R21, R51, R40 ;  /* 0x00000033151b7223 */ /* 0x000fe20000010028 */
[----:B------:R-:W-:Y:S01]  /*3140*/  FFMA.FTZ R32, R23, R77, R66 ;  /* 0x0000004d17207223 */ /* 0x000fe20000010042 */
[----:B------:R-:W-:Y:S01]  /*3150*/  FFMA.FTZ R17, R17, R49, R38 ;  /* 0x0000003111117223 */ /* 0x000fe20000010026 */
[----:B------:R-:W-:Y:S01]  /*3160*/  FFMA.FTZ R24, R19, R75, R64 ;  /* 0x0000004b13187223 */ /* 0x000fe20000010040 */
[----:B------:R-:W-:-:S04]  /*3170*/  IMAD.WIDE.U32 R28, R87, 0x10, R30 ;  /* 0x00000010571c7825 */ /* 0x000fc800078e001e */
[C---:B------:R-:W-:Y:S01]  /*3180*/  FMUL.FTZ R16, R89.reuse, R16 ;  /* 0x0000001059107220 */ /* 0x040fe20000410000 */
[----:B------:R-:W-:Y:S01]  /*3190*/  F2FP.BF16.F32.PACK_AB R19, R32, R27 ;  /* 0x0000001b2013723e */ /* 0x000fe200000010ff */
[C---:B------:R-:W-:Y:S01]  /*31a0*/  FMUL.FTZ R18, R89.reuse, R18 ;  /* 0x0000001259127220 */ /* 0x040fe20000410000 */
[C---:B------:R-:W-:Y:S01]  /*31b0*/  FMUL.FTZ R110, R89.reuse, R110 ;  /* 0x0000006e596e7220 */ /* 0x040fe20000410000 */
[----:B------:R-:W-:Y:S01]  /*31c0*/  FMUL.FTZ R112, R89, R112 ;  /* 0x0000007059707220 */ /* 0x000fe20000410000 */
[----:B------:R-:W-:Y:S01]  /*31d0*/  IMAD.WIDE.U32 R30, R25, 0x10, R30 ;  /* 0x00000010191e7825 */ /* 0x000fe200078e001e */
[----:B------:R-:W-:Y:S01]  /*31e0*/  F2FP.BF16.F32.PACK_AB R17, R24, R17 ;  /* 0x000000111811723e */ /* 0x000fe200000010ff */
[----:B------:R-:W0:Y:S02]  /*31f0*/  @!P3 LDC.64 R32, c[0x0][0x250] ;  /* 0x00009400ff20bb82 */ /* 0x000e240000000a00 */
[----:B------:R-:W-:Y:S01]  /*3200*/  FFMA.FTZ R16, R16, R50, R37 ;  /* 0x0000003210107223 */ /* 0x000fe20000010025 */
[----:B------:R-:W-:Y:S01]  /*3210*/  FFMA.FTZ R110, R110, R52, R39 ;  /* 0x000000346e6e7223 */ /* 0x000fe20000010027 */
[----:B------:R-:W-:Y:S01]  /*3220*/  FFMA.FTZ R23, R112, R78, R65 ;  /* 0x0000004e70177223 */ /* 0x000fe20000010041 */
[----:B------:R-:W-:Y:S01]  /*3230*/  FFMA.FTZ R21, R18, R76, R63 ;  /* 0x0000004c12157223 */ /* 0x000fe2000001003f */
[C---:B------:R-:W-:Y:S01]  /*3240*/  FMUL.FTZ R35, R89.reuse, R96 ;  /* 0x0000006059237220 */ /* 0x040fe20000410000 */
[C---:B------:R-:W-:Y:S01]  /*3250*/  FMUL.FTZ R87, R89.reuse, R100 ;  /* 0x0000006459577220 */ /* 0x040fe20000410000 */
[----:B------:R-:W-:Y:S01]  /*3260*/  FMUL.FTZ R20, R89, R20 ;  /* 0x0000001459147220 */ /* 0x000fe20000410000 */
[----:B------:R-:W1:Y:S01]  /*3270*/  @!P3 LDC.64 R24, c[0x0][0x258] ;  /* 0x00009600ff18bb82 */ /* 0x000e620000000a00 */
[----:B------:R-:W-:Y:S01]  /*3280*/  F2FP.BF16.F32.PACK_AB R18, R23, R110 ;  /* 0x0000006e1712723e */ /* 0x000fe200000010ff */
[----:B------:R-:W-:Y:S01]  /*3290*/  FMUL.FTZ R88, R89, R88 ;  /* 0x0000005859587220 */ /* 0x000fe20000410000 */
[----:B------:R-:W-:Y:S01]  /*32a0*/  F2FP.BF16.F32.PACK_AB R16, R21, R16 ;  /* 0x000000101510723e */ /* 0x000fe200000010ff */
        /* <DEDUP_REMOVED lines=17> */
[----:B------:R-:W-:Y:S01]  /*33c0*/  FMUL.FTZ R87, R89, R98 ;  /* 0x0000006259577220 */ /* 0x000fe20000410000 */
[----:B------:R-:W-:Y:S01]  /*33d0*/  F2FP.BF16.F32.PACK_AB R22, R35, R22 ;  /* 0x000000162316723e */ /* 0x000fe200000010ff */
[C---:B------:R-:W-:Y:S01]  /*33e0*/  FMUL.FTZ R34, R89.reuse, R34 ;  /* 0x0000002259227220 */ /* 0x040fe20000410000 */
[----:B------:R-:W-:Y:S01]  /*33f0*/  F2FP.BF16.F32.PACK_AB R21, R20, R21 ;  /* 0x000000151415723e */ /* 0x000fe200000010ff */
[C---:B------:R-:W-:Y:S01]  /*3400*/  FMUL.FTZ R90, R89.reuse, R90 ;  /* 0x0000005a595a7220 */ /* 0x040fe20000410000 */
[C---:B------:R-:W-:Y:S01]  /*3410*/  FMUL.FTZ R35, R89.reuse, R92 ;  /* 0x0000005c59237220 */ /* 0x040fe20000410000 */
[C---:B------:R-:W-:Y:S01]  /*3420*/  FMUL.FTZ R102, R89.reuse, R102 ;  /* 0x0000006659667220 */ /* 0x040fe20000410000 */
[----:B------:R-:W-:Y:S01]  /*3430*/  FMUL.FTZ R104, R89, R104 ;  /* 0x0000006859687220 */ /* 0x000fe20000410000 */
        /* <DEDUP_REMOVED lines=8> */
[----:B0-----:R-:W-:-:S03]  /*34c0*/  @!P3 IMAD.WIDE R32, R61, 0x4, R32 ;  /* 0x000000043d20b825 */ /* 0x001fc600078e0220 */
[----:B------:R-:W-:Y:S01]  /*34d0*/  F2FP.BF16.F32.PACK_AB R26, R93, R26 ;  /* 0x0000001a5d1a723e */ /* 0x000fe200000010ff */
[----:B-1----:R-:W-:Y:S01]  /*34e0*/  @!P3 IMAD.WIDE R34, R61, 0x4, R24 ;  /* 0x000000043d22b825 */ /* 0x002fe200078e0218 */
[----:B------:R-:W-:Y:S01]  /*34f0*/  F2FP.BF16.F32.PACK_AB R25, R91, R88 ;  /* 0x000000585b19723e */ /* 0x000fe200000010ff */
[----:B------:R0:W-:Y:S01]  /*3500*/  @!P3 STG.E desc[UR4][R32.64], R115 ;  /* 0x000000732000b986 */ /* 0x0001e2000c101904 */
[----:B------:R-:W-:Y:S02]  /*3510*/  F2FP.BF16.F32.PACK_AB R24, R87, R0 ;  /* 0x000000005718723e */ /* 0x000fe400000010ff */
[----:B------:R-:W-:Y:S01]  /*3520*/  IADD3 R61, R61, UR10, RZ ;  /* 0x0000000a3d3d7c10 */ /* 0x000fe2000fffe0ff */
[----:B------:R0:W-:Y:S01]  /*3530*/  @!P3 STG.E desc[UR4][R34.64], R89 ;  /* 0x000000592200b986 */ /* 0x0001e2000c101904 */
[----:B------:R-:W-:Y:S02]  /*3540*/  SEL R0, RZ, 0x1, P2 ;  /* 0x00000001ff007807 */ /* 0x000fe40001000000 */
[----:B------:R-:W-:Y:S01]  /*3550*/  ISETP.GE.AND P3, PT, R61, UR11, PT ;  /* 0x0000000b3d007c0c */ /* 0x000fe2000bf66270 */
[----:B------:R0:W-:Y:S04]  /*3560*/  STG.E.128 desc[UR4][R2.64], R16 ;  /* 0x0000001002007986 */ /* 0x0001e8000c101d04 */
[----:B------:R0:W-:Y:S04]  /*3570*/  STG.E.128 desc[UR4][R28.64], R20 ;  /* 0x000000141c007986 */ /* 0x0001e8000c101d04 */
[----:B------:R0:W-:Y:S04]  /*3580*/  STG.E.128 desc[UR4][R30.64], R24 ;  /* 0x000000181e007986 */ /* 0x0001e8000c101d04 */
[----:B------:R-:W-:Y:S05]  /*3590*/  @!P3 BRA `(.L_x_463) ;  /* 0xffffffd0006cb947 */ /* 0x000fea000383ffff */
[----:B------:R-:W-:Y:S05]  /*35a0*/  EXIT ;  /* 0x000000000000794d */ /* 0x000fea0003800000 */
.L_x_462:
[----:B------:R-:W-:Y:S01]  /*35b0*/  HFMA2.MMA R26, -RZ, RZ, 0, 5.9604644775390625e-08 ;  /* 0x00000001ff1a7435 */ /* 0x000fe200000001ff */
[----:B------:R-:W-:Y:S01]  /*35c0*/  MOV R24, R0 ;  /* 0x0000000000187202 */ /* 0x000fe20000000f00 */
[----:B------:R-:W-:Y:S01]  /*35d0*/  IMAD.MOV.U32 R28, RZ, RZ, 0x1f ;  /* 0x0000001fff1c7424 */ /* 0x000fe200078e00ff */
[----:B------:R-:W-:-:S08]  /*35e0*/  MOV R22, 0xffffffff ;  /* 0xffffffff00167802 */ /* 0x000fd00000000f00 */
[----:B-----5:R-:W-:Y:S05]  /*35f0*/  WARPSYNC.COLLECTIVE R22, `(.L_x_464) ;  /* 0x0000000016087348 */ /* 0x020fea0003c00000 */
[----:B------:R0:W1:Y:S02]  /*3600*/  SHFL.BFLY P4, R115, R24, R26, R28 ;  /* 0x0c00001a18737389 */ /* 0x000064000008001c */
[----:B01---5:R-:W-:Y:S01]  /*3610*/  ENDCOLLECTIVE ;  /* 0x000000000000791b */ /* 0x023fe20003800000 */
.L_x_464:
[----:B------:R-:W-:Y:S01]  /*3620*/  IMAD.MOV.U32 R26, RZ, RZ, 0x2 ;  /* 0x00000002ff1a7424 */ /* 0x000fe200078e00ff */
[----:B------:R-:W-:-:S05]  /*3630*/  MOV R3, R115 ;  /* 0x0000007300037202 */ /* 0x000fca0000000f00 */
[----:B------:R-:W-:-:S05]  /*3640*/  FADD.FTZ R3, R0, R3 ;  /* 0x0000000300037221 */ /* 0x000fca0000010000 */
[----:B------:R-:W-:-:S07]  /*3650*/  MOV R24, R3 ;  /* 0x0000000300187202 */ /* 0x000fce0000000f00 */
[----:B------:R-:W-:Y:S05]  /*3660*/  WARPSYNC.COLLECTIVE R22, `(.L_x_465) ;  /* 0x0000000016087348 */ /* 0x000fea0003c00000 */
[----:B------:R0:W1:Y:S02]  /*3670*/  SHFL.BFLY P4, R115, R24, R26, R28 ;  /* 0x0c00001a18737389 */ /* 0x000064000008001c */
[----:B01----:R-:W-:Y:S01]  /*3680*/  ENDCOLLECTIVE ;  /* 0x000000000000791b */ /* 0x003fe20003800000 */
.L_x_465:
[----:B------:R-:W-:Y:S01]  /*3690*/  HFMA2.MMA R26, -RZ, RZ, 0, 2.384185791015625e-07 ;  /* 0x00000004ff1a7435 */ /* 0x000fe200000001ff */
[----:B------:R-:W-:-:S05]  /*36a0*/  MOV R2, R115 ;  /* 0x0000007300027202 */ /* 0x000fca0000000f00 */
[----:B------:R-:W-:-:S05]  /*36b0*/  FADD.FTZ R18, R3, R2 ;  /* 0x0000000203127221 */ /* 0x000fca0000010000 */
[----:B------:R-:W-:-:S07]  /*36c0*/  MOV R24, R18 ;  /* 0x0000001200187202 */ /* 0x000fce0000000f00 */
[----:B------:R-:W-:Y:S05]  /*36d0*/  WARPSYNC.COLLECTIVE R22, `(.L_x_466) ;  /* 0x0000000016087348 */ /* 0x000fea0003c00000 */
[----:B------:R0:W1:Y:S02]  /*36e0*/  SHFL.BFLY P4, R115, R24, R26, R28 ;  /* 0x0c00001a18737389 */ /* 0x000064000008001c */
[----:B01----:R-:W-:Y:S01]  /*36f0*/  ENDCOLLECTIVE ;  /* 0x000000000000791b */ /* 0x003fe20003800000 */
.L_x_466:
[----:B------:R-:W-:Y:S01]  /*3700*/  HFMA2.MMA R26, -RZ, RZ, 0, 4.76837158203125e-07 ;  /* 0x00000008ff1a7435 */ /* 0x000fe200000001ff */
[----:B------:R-:W-:-:S04]  /*3710*/  IMAD.MOV.U32 R31, RZ, RZ, R115 ;  /* 0x000000ffff1f7224 */ /* 0x000fc800078e0073 */
[----:B------:R-:W-:-:S05]  /*3720*/  FADD.FTZ R31, R18, R31 ;  /* 0x0000001f121f7221 */ /* 0x000fca0000010000 */
[----:B------:R-:W-:-:S07]  /*3730*/  MOV R24, R31 ;  /* 0x0000001f00187202 */ /* 0x000fce0000000f00 */
[----:B------:R-:W-:Y:S05]  /*3740*/  WARPSYNC.COLLECTIVE R22, `(.L_x_467) ;  /* 0x0000000016087348 */ /* 0x000fea0003c00000 */
[----:B------:R0:W1:Y:S02]  /*3750*/  SHFL.BFLY P4, R115, R24, R26, R28 ;  /* 0x0c00001a18737389 */ /* 0x000064000008001c */
[----:B01----:R-:W-:Y:S01]  /*3760*/  ENDCOLLECTIVE ;  /* 0x000000000000791b */ /* 0x003fe20003800000 */
.L_x_467:
[----:B------:R-:W-:Y:S01]  /*3770*/  HFMA2.MMA R26, -RZ, RZ, 0, 9.5367431640625e-07 ;  /* 0x00000010ff1a7435 */ /* 0x000fe200000001ff */
[----:B------:R-:W-:-:S05]  /*3780*/  MOV R2, R115 ;  /* 0x0000007300027202 */ /* 0x000fca0000000f00 */
[----:B------:R-:W-:-:S04]  /*3790*/  FADD.FTZ R20, R31, R2 ;  /* 0x000000021f147221 */ /* 0x000fc80000010000 */
[----:B------:R-:W-:-:S07]  /*37a0*/  IMAD.MOV.U32 R24, RZ, RZ, R20 ;  /* 0x000000ffff187224 */ /* 0x000fce00078e0014 */
[----:B------:R-:W-:Y:S05]  /*37b0*/  WARPSYNC.COLLECTIVE R22, `(.L_x_468) ;  /* 0x0000000016087348 */ /* 0x000fea0003c00000 */
[----:B------:R0:W1:Y:S02]  /*37c0*/  SHFL.BFLY P4, R115, R24, R26, R28 ;  /* 0x0c00001a18737389 */ /* 0x000064000008001c */
[----:B01----:R-:W-:Y:S01]  /*37d0*/  ENDCOLLECTIVE ;  /* 0x000000000000791b */ /* 0x003fe20003800000 */
.L_x_468:
[----:B------:R-:W-:Y:S01]  /*37e0*/  HFMA2.MMA R26, -RZ, RZ, 0, 5.9604644775390625e-08 ;  /* 0x00000001ff1a7435 */ /* 0x000fe200000001ff */
        /* <DEDUP_REMOVED lines=49> */
[----:B------:R-:W-:-:S05]  /*3b00*/  FFMA.FTZ R0, R3, R3, R0 ;  /* 0x0000000303007223 */ /* 0x000fca0000010000 */
[----:B------:R-:W-:-:S07]  /*3b10*/  MOV R24, R0 ;  /* 0x0000000000187202 */ /* 0x000fce0000000f00 */
[----:B------:R-:W-:Y:S05]  /*3b20*/  WARPSYNC.COLLECTIVE R22, `(.L_x_469) ;  /* 0x0000000016087348 */ /* 0x000fea0003c00000 */
[----:B------:R0:W1:Y:S02]  /*3b30*/  SHFL.BFLY P4, R115, R24, R26, R28 ;  /* 0x0c00001a18737389 */ /* 0x000064000008001c */
[----:B01----:R-:W-:Y:S01]  /*3b40*/  ENDCOLLECTIVE ;  /* 0x000000000000791b */ /* 0x003fe20003800000 */
.L_x_469:
[----:B------:R-:W-:Y:S01]  /*3b50*/  HFMA2.MMA R26, -RZ, RZ, 0, 1.1920928955078125e-07 ;  /* 0x00000002ff1a7435 */ /* 0x000fe200000001ff */
[----:B------:R-:W-:-:S04]  /*3b60*/  IMAD.MOV.U32 R3, RZ, RZ, R115 ;  /* 0x000000ffff037224 */ /* 0x000fc800078e0073 */
[----:B------:R-:W-:-:S05]  /*3b70*/  FADD.FTZ R3, R0, R3 ;  /* 0x0000000300037221 */ /* 0x000fca0000010000 */
[----:B------:R-:W-:-:S07]  /*3b80*/  MOV R24, R3 ;  /* 0x0000000300187202 */ /* 0x000fce0000000f00 */
[----:B------:R-:W-:Y:S05]  /*3b90*/  WARPSYNC.COLLECTIVE R22, `(.L_x_470) ;  /* 0x0000000016087348 */ /* 0x000fea0003c00000 */
[----:B------:R0:W1:Y:S02]  /*3ba0*/  SHFL.BFLY P4, R115, R24, R26, R28 ;  /* 0x0c00001a18737389 */ /* 0x000064000008001c */
[----:B01----:R-:W-:Y:S01]  /*3bb0*/  ENDCOLLECTIVE ;  /* 0x000000000000791b */ /* 0x003fe20003800000 */
.L_x_470:
[----:B------:R-:W-:Y:S01]  /*3bc0*/  HFMA2.MMA R26, -RZ, RZ, 0, 2.384185791015625e-07 ;  /* 0x00000004ff1a7435 */ /* 0x000fe200000001ff */
[----:B------:R-:W-:-:S05]  /*3bd0*/  MOV R18, R115 ;  /* 0x0000007300127202 */ /* 0x000fca0000000f00 */
[----:B------:R-:W-:-:S04]  /*3be0*/  FADD.FTZ R18, R3, R18 ;  /* 0x0000001203127221 */ /* 0x000fc80000010000 */
[----:B------:R-:W-:-:S07]  /*3bf0*/  IMAD.MOV.U32 R24, RZ, RZ, R18 ;  /* 0x000000ffff187224 */ /* 0x000fce00078e0012 */
[----:B------:R-:W-:Y:S05]  /*3c00*/  WARPSYNC.COLLECTIVE R22, `(.L_x_471) ;  /* 0x0000000016087348 */ /* 0x000fea0003c00000 */
[----:B------:R0:W1:Y:S02]  /*3c10*/  SHFL.BFLY P4, R115, R24, R26, R28 ;  /* 0x0c00001a18737389 */ /* 0x000064000008001c */
[----:B01----:R-:W-:Y:S01]  /*3c20*/  ENDCOLLECTIVE ;  /* 0x000000000000791b */ /* 0x003fe20003800000 */
.L_x_471:
[----:B------:R-:W-:Y:S01]  /*3c30*/  IMAD.MOV.U32 R26, RZ, RZ, 0x8 ;  /* 0x00000008ff1a7424 */ /* 0x000fe200078e00ff */
[----:B------:R-:W-:-:S05]  /*3c40*/  MOV R31, R115 ;  /* 0x00000073001f7202 */ /* 0x000fca0000000f00 */
[----:B------:R-:W-:-:S05]  /*3c50*/  FADD.FTZ R31, R18, R31 ;  /* 0x0000001f121f7221 */ /* 0x000fca0000010000 */
[----:B------:R-:W-:-:S07]  /*3c60*/  MOV R24, R31 ;  /* 0x0000001f00187202 */ /* 0x000fce0000000f00 */
[----:B------:R-:W-:Y:S05]  /*3c70*/  WARPSYNC.COLLECTIVE R22, `(.L_x_472) ;  /* 0x0000000016087348 */ /* 0x000fea0003c00000 */
[----:B------:R0:W1:Y:S02]  /*3c80*/  SHFL.BFLY P4, R115, R24, R26, R28 ;  /* 0x0c00001a18737389 */ /* 0x000064000008001c */
[----:B01----:R-:W-:Y:S01]  /*3c90*/  ENDCOLLECTIVE ;  /* 0x000000000000791b */ /* 0x003fe20003800000 */
.L_x_472:
[----:B------:R-:W-:Y:S01]  /*3ca0*/  HFMA2.MMA R26, -RZ, RZ, 0, 9.5367431640625e-07 ;  /* 0x00000010ff1a7435 */ /* 0x000fe200000001ff */
[----:B------:R-:W-:-:S05]  /*3cb0*/  MOV R20, R115 ;  /* 0x0000007300147202 */ /* 0x000fca0000000f00 */
[----:B------:R-:W-:-:S05]  /*3cc0*/  FADD.FTZ R20, R31, R20 ;  /* 0x000000141f147221 */ /* 0x000fca0000010000 */
[----:B------:R-:W-:-:S07]  /*3cd0*/  MOV R24, R20 ;  /* 0x0000001400187202 */ /* 0x000fce0000000f00 */
[----:B------:R-:W-:Y:S05]  /*3ce0*/  WARPSYNC.COLLECTIVE R22, `(.L_x_473) ;  /* 0x0000000016087348 */ /* 0x000fea0003c00000 */
[----:B------:R0:W1:Y:S02]  /*3cf0*/  SHFL.BFLY P4, R115, R24, R26, R28 ;  /* 0x0c00001a18737389 */ /* 0x000064000008001c */
[----:B01----:R-:W-:Y:S01]  /*3d00*/  ENDCOLLECTIVE ;  /* 0x000000000000791b */ /* 0x003fe20003800000 */
.L_x_473:
[----:B------:R-:W-:Y:S05]  /*3d10*/  BRA `(.L_x_474) ;  /* 0xffffffec008c7947 */ /* 0x000fea000383ffff */
.L_x_475:
        /* <DEDUP_REMOVED lines=14> */
.L_x_20543:


//--------------------- .text._ZN10layer_norm31ln_parallel_residual_fwd_kernelINS_13Kernel_traitsI13__nv_bfloat16S2_S2_S2_fjLj3072ELj1ELj1ELj4ELj16ENS_18Kernel_traits_baseILj3072ES2_S2_S2_S2_fjLj128EEEEELb1ELb0ELb0EEEvNS_9FwdParamsE --------------------------
	.section	.text._ZN10layer_norm31ln_parallel_residual_fwd_kernelINS_13Kernel_traitsI13__nv_bfloat16S2_S2_S2_fjLj3072ELj1ELj1ELj4ELj16ENS_18Kernel_traits_baseILj3072ES2_S2_S2_S2_fjLj128EEEEELb1ELb0ELb0EEEvNS_9FwdParamsE,"ax",@progbits
	.align	128
        .global         _ZN10layer_norm31ln_parallel_residual_fwd_kernelINS_13Kernel_traitsI13__nv_bfloat16S2_S2_S2_fjLj3072ELj1ELj1ELj4ELj16ENS_18Kernel_traits_baseILj3072ES2_S2_S2_S2_fjLj128EEEEELb1ELb0ELb0EEEvNS_9FwdParamsE
        .type           _ZN10layer_norm31ln_parallel_residual_fwd_kernelINS_13Kernel_traitsI13__nv_bfloat16S2_S2_S2_fjLj3072ELj1ELj1ELj4ELj16ENS_18Kernel_traits_baseILj3072ES2_S2_S2_S2_fjLj128EEEEELb1ELb0ELb0EEEvNS_9FwdParamsE,@function
        .size           _ZN10layer_norm31ln_parallel_residual_fwd_kernelINS_13Kernel_traitsI13__nv_bfloat16S2_S2_S2_fjLj3072ELj1ELj1ELj4ELj16ENS_18Kernel_traits_baseILj3072ES2_S2_S2_S2_fjLj128EEEEELb1ELb0ELb0EEEvNS_9FwdParamsE,(.L_x_20544 - _ZN10layer_norm31ln_parallel_residual_fwd_kernelINS_13Kernel_traitsI13__nv_bfloat16S2_S2_S2_fjLj3072ELj1ELj1ELj4ELj16ENS_18Kernel_traits_baseILj3072ES2_S2_S2_S2_fjLj128EEEEELb1ELb0ELb0EEEvNS_9FwdParamsE)
        .other          _ZN10layer_norm31ln_parallel_residual_fwd_kernelINS_13Kernel_traitsI13__nv_bfloat16S2_S2_S2_fjLj3072ELj1ELj1ELj4ELj16ENS_18Kernel_traits_baseILj3072ES2_S2_S2_S2_fjLj128EEEEELb1ELb0ELb0EEEvNS_9FwdParamsE,@"STO_CUDA_ENTRY STV_DEFAULT"
_ZN10layer_norm31ln_parallel_residual_fwd_kernelINS_13Kernel_traitsI13__nv_bfloat16S2_S2_S2_fjLj3072ELj1ELj1ELj4ELj16ENS_18Kernel_traits_baseILj3072ES2_S2_S2_S2_fjLj128EEEEELb1ELb0ELb0EEEvNS_9FwdParamsE:
.text._ZN10layer_norm31ln_parallel_residual_fwd_kernelINS_13Kernel_traitsI13__nv_bfloat16S2_S2_S2_fjLj3072ELj1ELj1ELj4ELj16ENS_18Kernel_traits_baseILj3072ES2_S2_S2_S2_fjLj128EEEEELb1ELb0ELb0EEEvNS_9FwdParamsE:
[----:B------:R-:W-:Y:S08]  /*0000*/  LDC R1, c[0x0][0x28] ;  /* 0x00000a00ff017b82 */ /* 0x000ff00000000800 */
[----:B------:R-:W0:Y:S01]  /*0010*/  LDC R152, c[0x0][0x2e8] ;  /* 0x0000ba00ff987b82 */ /* 0x000e220000000800 */
[----:B------:R-:W-:Y:S02]  /*0020*/  ULDC.U8 UR4, c[0x0][0x2f4] ;  /* 0x0000bd0000047ab9 */ /* 0x000fe40000000000 */
[----:B------:R-:W-:Y:S01]  /*0030*/  ISETP.NE.AND P0, PT, RZ, UR4, PT ;  /* 0x00000004ff007c0c */ /* 0x000fe2000bf05270 */
[----:B------:R-:W-:-:S04]  /*0040*/  ULDC.64 UR4, c[0x0][0x208] ;  /* 0x0000820000047ab9 */ /* 0x000fc80000000a00 */
[----:B------:R-:W1:Y:S01]  /*0050*/  LDC R153, c[0x0][0x2ec] ;  /* 0x0000bb00ff997b82 */ /* 0x000e620000000800 */
[----:B------:R-:W-:Y:S01]  /*0060*/  ULDC.64 UR6, c[0x0][0x2e0] ;  /* 0x0000b80000067ab9 */ /* 0x000fe20000000a00 */
[----:B------:R-:W2:Y:S06]  /*0070*/  S2R R56, SR_TID.X ;  /* 0x0000000000387919 */ /* 0x000eac0000002100 */
[----:B------:R-:W3:Y:S01]  /*0080*/  @P0 LDC R5, c[0x0][0x2f0] ;  /* 0x0000bc00ff050b82 */ /* 0x000ee20000000800 */
[----:B0-----:R-:W-:-:S07]  /*0090*/  @P0 IMAD.MOV.U32 R2, RZ, RZ, R152 ;  /* 0x000000ffff020224 */ /* 0x001fce00078e0098 */
[----:B------:R-:W0:Y:S01]  /*00a0*/  LDC R55, c[0x0][RZ] ;  /* 0x00000000ff377b82 */ /* 0x000e220000000800 */
[----:B-1----:R-:W-:-:S07]  /*00b0*/  @P0 IMAD.MOV.U32 R3, RZ, RZ, R153 ;  /* 0x000000ffff030224 */ /* 0x002fce00078e0099 */
[----:B------:R-:W1:Y:S01]  /*00c0*/  LDC R10, c[0x0][0x218] ;  /* 0x00008600ff0a7b82 */ /* 0x000e620000000800 */
[----:B------:R-:W3:Y:S01]  /*00d0*/  @P0 LDG.E.64 R2, desc[UR4][R2.64] ;  /* 0x0000000402020981 */ /* 0x000ee2000c1e1b00 */
[----:B------:R-:W-:Y:S01]  /*00e0*/  IMAD.U32 R106, RZ, RZ, UR6 ;  /* 0x00000006ff6a7e24 */ /* 0x000fe2000f8e00ff */
[----:B------:R-:W-:-:S06]  /*00f0*/  MOV R107, UR7 ;  /* 0x00000007006b7c02 */ /* 0x000fcc0008000f00 */
[----:B------:R-:W4:Y:S01]  /*0100*/  @P0 LDG.E.64 R106, desc[UR4][R106.64] ;  /* 0x000000046a6a0981 */ /* 0x000f22000c1e1b00 */
[----:B------:R-:W0:Y:S01]  /*0110*/  S2UR UR6, SR_CTAID.X ;  /* 0x00000000000679c3 */ /* 0x000e220000002500 */
[----:B--2---:R-:W-:Y:S01]  /*0120*/  LOP3.LUT R45, R56, 0x7f, RZ, 0xc0, !PT ;  /* 0x0000007f382d7812 */ /* 0x004fe200078ec0ff */
[----:B------:R-:W-:Y:S01]  /*0130*/  BSSY B0, `(.L_x_476) ;  /* 0x0000062000007945 */ /* 0x000fe20003800000 */
[----:B------:R-:W-:-:S03]  /*0140*/  LOP3.LUT R0, R0, 0xffffffdf, RZ, 0xc0, !PT ;  /* 0xffffffdf00007812 */ /* 0x000fc600078ec0ff */
[----:B------:R-:W-:Y:S02]  /*0150*/  IMAD.MOV.U32 R33, RZ, RZ, R45 ;  /* 0x000000ffff217224 */ /* 0x000fe400078e002d */
[----:B0-----:R-:W-:Y:S01]  /*0160*/  IMAD R55, R55, UR6, R56 ;  /* 0x0000000637377c24 */ /* 0x001fe2000f8e0238 */
[----:B------:R-:W-:Y:S02]  /*0170*/  LEA.HI R37, R56, UR6, RZ, 0x19 ;  /* 0x0000000638257c11 */ /* 0x000fe4000f8fc8ff */
[----:B---3--:R-:W-:Y:S01]  /*0180*/  @P0 IADD3 R152, P1, R2, R5, RZ ;  /* 0x0000000502980210 */ /* 0x008fe20007f3e0ff */
[----:B------:R-:W-:-:S04]  /*0190*/  IMAD.WIDE.U32 R4, R55, -0x326172a9, RZ ;  /* 0xcd9e8d5737047825 */ /* 0x000fc800078e00ff */
[----:B------:R-:W-:Y:S02]  /*01a0*/  @P0 IMAD.X R153, RZ, RZ, R3, P1 ;  /* 0x000000ffff990224 */ /* 0x000fe400008e0603 */
[C---:B----4-:R-:W-:Y:S01]  /*01b0*/  VIADD R52, R107.reuse, 0xbb67ae85 ;  /* 0xbb67ae856b347836 */ /* 0x050fe20000000000 */
[C---:B------:R-:W-:Y:S01]  /*01c0*/  IADD3 R50, R106.reuse, 0x3c6ef372, RZ ;  /* 0x3c6ef3726a327810 */ /* 0x040fe20007ffe0ff */
[----:B------:R-:W-:Y:S01]  /*01d0*/  VIADD R51, R106, 0x9e3779b9 ;  /* 0x9e3779b96a337836 */ /* 0x000fe20000000000 */
[--C-:B------:R-:W-:Y:S01]  /*01e0*/  SHF.R.U32.HI R54, RZ, 0x2, R153.reuse ;  /* 0x00000002ff367819 */ /* 0x100fe20000011699 */
[C---:B------:R-:W-:Y:S01]  /*01f0*/  VIADD R49, R107.reuse, 0x76cf5d0a ;  /* 0x76cf5d0a6b317836 */ /* 0x040fe20000000000 */
[----:B------:R-:W-:Y:S01]  /*0200*/  SHF.R.U64 R53, R152, 0x2, R153 ;  /* 0x0000000298357819 */ /* 0x000fe20000001299 */
[----:B------:R-:W-:Y:S01]  /*0210*/  VIADD R48, R107, 0x32370b8f ;  /* 0x32370b8f6b307836 */ /* 0x000fe20000000000 */
[----:B------:R-:W-:Y:S01]  /*0220*/  LOP3.LUT R6, R5, R54, R106, 0x96, !PT ;  /* 0x0000003605067212 */ /* 0x000fe200078e966a */
[C---:B------:R-:W-:Y:S01]  /*0230*/  VIADD R47, R106.reuse, 0xdaa66d2b ;  /* 0xdaa66d2b6a2f7836 */ /* 0x040fe20000000000 */
[C---:B------:R-:W-:Y:S01]  /*0240*/  IADD3 R46, R106.reuse, 0x78dde6e4, RZ ;  /* 0x78dde6e46a2e7810 */ /* 0x040fe20007ffe0ff */
[----:B------:R-:W-:Y:S01]  /*0250*/  IMAD.WIDE.U32 R2, R53, -0x2daee0ad, RZ ;  /* 0xd2511f5335027825 */ /* 0x000fe200078e00ff */
[----:B------:R-:W-:-:S03]  /*0260*/  IADD3 R42, R106, 0x1715609d, RZ ;  /* 0x1715609d6a2a7810 */ /* 0x000fc60007ffe0ff */
[----:B------:R-:W-:Y:S01]  /*0270*/  IMAD.WIDE.U32 R6, R6, -0x2daee0ad, RZ ;  /* 0xd2511f5306067825 */ /* 0x000fe200078e00ff */
[----:B------:R-:W-:-:S03]  /*0280*/  LOP3.LUT R3, R3, R107, RZ, 0x3c, !PT ;  /* 0x0000006b03037212 */ /* 0x000fc600078e3cff */
[----:B------:R-:W-:Y:S01]  /*0290*/  VIADD R44, R107, 0xed9eba14 ;  /* 0xed9eba146b2c7836 */ /* 0x000fe20000000000 */
[----:B------:R-:W-:Y:S01]  /*02a0*/  LOP3.LUT R8, R7, R2, R52, 0x96, !PT ;  /* 0x0000000207087212 */ /* 0x000fe200078e9634 */
[----:B------:R-:W-:-:S04]  /*02b0*/  IMAD.WIDE.U32 R2, R3, -0x326172a9, RZ ;  /* 0xcd9e8d5703027825 */ /* 0x000fc800078e00ff */
[----:B------:R-:W-:Y:S01]  /*02c0*/  IMAD.WIDE.U32 R8, R8, -0x326172a9, RZ ;  /* 0xcd9e8d5708087825 */ /* 0x000fe200078e00ff */
[----:B------:R-:W-:-:S03]  /*02d0*/  LOP3.LUT R3, R3, R51, R4, 0x96, !PT ;  /* 0x0000003303037212 */ /* 0x000fc600078e9604 */
        /* <DEDUP_REMOVED lines=12> */
[----:B------:R-:W-:Y:S01]  /*03a0*/  IMAD.WIDE.U32 R2, R3, -0x2daee0ad, RZ ;  /* 0xd2511f5303027825 */ /* 0x000fe200078e00ff */
[----:B-1----:R-:W-:-:S03]  /*03b0*/  SHF.R.S32.HI R7, RZ, 0x1f, R10 ;  /* 0x0000001fff077819 */ /* 0x002fc6000001140a */
[----:B------:R-:W-:Y:S01]  /*03c0*/  VIADD R38, R107, 0x1fd5c5a3 ;  /* 0x1fd5c5a36b267836 */ /* 0x000fe20000000000 */
[----:B------:R-:W-:Y:S02]  /*03d0*/  LEA.HI R87, R7, R10, RZ, 0x3 ;  /* 0x0000000a07577211 */ /* 0x000fe400078f18ff */
[----:B------:R-:W-:Y:S02]  /*03e0*/  LOP3.LUT R10, R33, 0x7f, RZ, 0x3c, !PT ;  /* 0x0000007f210a7812 */ /* 0x000fe400078e3cff */
[----:B------:R-:W-:Y:S01]  /*03f0*/  LOP3.LUT R8, R3, R4, R44, 0x96, !PT ;  /* 0x0000000403087212 */ /* 0x000fe200078e962c */
[----:B------:R-:W-:Y:S01]  /*0400*/  IMAD.WIDE.U32 R4, R5, -0x2daee0ad, RZ ;  /* 0xd2511f5305047825 */ /* 0x000fe200078e00ff */
[----:B------:R-:W-:-:S03]  /*0410*/  LEA.HI.SX32 R41, R87, R10, 0x1d ;  /* 0x0000000a57297211 */ /* 0x000fc600078feaff */
[----:B------:R-:W-:Y:S01]  /*0420*/  IMAD.WIDE.U32 R8, R8, -0x326172a9, RZ ;  /* 0xcd9e8d5708087825 */ /* 0x000fe200078e00ff */
[C---:B------:R-:W-:Y:S02]  /*0430*/  LOP3.LUT P2, RZ, R41.reuse, 0xffffff80, RZ, 0xc0, !PT ;  /* 0xffffff8029ff7812 */ /* 0x040fe4000784c0ff */
[----:B------:R-:W-:Y:S02]  /*0440*/  ISETP.GE.U32.AND P5, PT, R41, 0x100, PT ;  /* 0x000001002900780c */ /* 0x000fe40003fa6070 */
[----:B------:R-:W-:Y:S02]  /*0450*/  LOP3.LUT R12, R5, R2, R43, 0x96, !PT ;  /* 0x00000002050c7212 */ /* 0x000fe400078e962b */
[----:B------:R-:W-:Y:S02]  /*0460*/  ISETP.GE.U32.AND P4, PT, R41, 0x180, PT ;  /* 0x000001802900780c */ /* 0x000fe40003f86070 */
[----:B------:R-:W-:Y:S01]  /*0470*/  LOP3.LUT R2, R9, R6, R42, 0x96, !PT ;  /* 0x0000000609027212 */ /* 0x000fe200078e962a */
[----:B------:R-:W-:-:S04]  /*0480*/  IMAD.WIDE.U32 R12, R12, -0x326172a9, RZ ;  /* 0xcd9e8d570c0c7825 */ /* 0x000fc800078e00ff */
[----:B------:R-:W-:Y:S01]  /*0490*/  @P2 LOP3.LUT R0, R0, 0x20, RZ, 0xfc, !PT ;  /* 0x0000002000002812 */ /* 0x000fe200078efcff */
[----:B------:R-:W-:Y:S01]  /*04a0*/  IMAD.WIDE.U32 R2, R2, -0x2daee0ad, RZ ;  /* 0xd2511f5302027825 */ /* 0x000fe200078e00ff */
[----:B------:R-:W-:Y:S02]  /*04b0*/  LOP3.LUT R94, R13, R8, R39, 0x96, !PT ;  /* 0x000000080d5e7212 */ /* 0x000fe400078e9627 */
[----:B------:R-:W-:Y:S02]  /*04c0*/  LOP3.LUT R0, R0, 0xffffff7f, RZ, 0xc0, !PT ;  /* 0xffffff7f00007812 */ /* 0x000fe400078ec0ff */
[----:B------:R-:W-:Y:S01]  /*04d0*/  LOP3.LUT R96, R3, R4, R40, 0x96, !PT ;  /* 0x0000000403607212 */ /* 0x000fe200078e9628 */
[----:B------:R-:W-:Y:S01]  /*04e0*/  IMAD.WIDE.U32 R94, R94, -0x2daee0ad, RZ ;  /* 0xd2511f535e5e7825 */ /* 0x000fe200078e00ff */
[----:B------:R-:W-:-:S04]  /*04f0*/  @P5 LOP3.LUT R0, R0, 0x80, RZ, 0xfc, !PT ;  /* 0x0000008000005812 */ /* 0x000fc800078efcff */
[----:B------:R-:W-:-:S04]  /*0500*/  LOP3.LUT R0, R0, 0xffffffbf, RZ, 0xc0, !PT ;  /* 0xffffffbf00007812 */ /* 0x000fc800078ec0ff */
[----:B------:R-:W-:Y:S01]  /*0510*/  @P4 LOP3.LUT R0, R0, 0x40, RZ, 0xfc, !PT ;  /* 0x0000004000004812 */ /* 0x000fe200078efcff */
[----:B------:R-:W-:Y:S06]  /*0520*/  @!P2 BRA `(.L_x_477) ;  /* 0x000000000088a947 */ /* 0x000fec0003800000 */
[----:B------:R-:W-:Y:S01]  /*0530*/  ULDC.64 UR6, c[0x0][0x2c8] ;  /* 0x0000b20000067ab9 */ /* 0x000fe20000000a00 */
[----:B------:R-:W0:Y:S01]  /*0540*/  LDC.64 R28, c[0x0][0x260] ;  /* 0x00009800ff1c7b82 */ /* 0x000e220000000a00 */
[----:B------:R-:W-:Y:S01]  /*0550*/  ISETP.NE.U32.AND P0, PT, RZ, UR6, PT ;  /* 0x00000006ff007c0c */ /* 0x000fe2000bf05070 */
[----:B------:R-:W-:Y:S01]  /*0560*/  ULDC.64 UR10, c[0x0][0x2d0] ;  /* 0x0000b400000a7ab9 */ /* 0x000fe20000000a00 */
[C---:B------:R-:W-:Y:S01]  /*0570*/  SHF.L.U32 R4, R33.reuse, 0x4, RZ ;  /* 0x0000000421047819 */ /* 0x040fe200000006ff */
[----:B------:R-:W-:Y:S01]  /*0580*/  ULDC.64 UR8, c[0x0][0x268] ;  /* 0x00009a0000087ab9 */ /* 0x000fe20000000a00 */
[----:B------:R-:W-:Y:S02]  /*0590*/  ISETP.NE.AND.EX P0, PT, RZ, UR7, PT, P0 ;  /* 0x00000007ff007c0c */ /* 0x000fe4000bf05300 */
[----:B------:R-:W-:Y:S02]  /*05a0*/  ISETP.NE.U32.AND P1, PT, RZ, UR10, PT ;  /* 0x0000000aff007c0c */ /* 0x000fe4000bf25070 */
[----:B------:R-:W-:-:S02]  /*05b0*/  SHF.L.U64.HI R5, R33, 0x4, RZ ;  /* 0x0000000421057819 */ /* 0x000fc400000102ff */
[----:B------:R-:W-:Y:S02]  /*05c0*/  ISETP.NE.AND.EX P1, PT, RZ, UR11, PT, P1 ;  /* 0x0000000bff007c0c */ /* 0x000fe4000bf25310 */
[----:B------:R-:W-:-:S04]  /*05d0*/  IADD3 R24, P3, R4, UR8, RZ ;  /* 0x0000000804187c10 */ /* 0x000fc8000ff7e0ff */
[----:B------:R-:W-:Y:S02]  /*05e0*/  IADD3.X R25, R5, UR9, RZ, P3, !PT ;  /* 0x0000000905197c10 */ /* 0x000fe40009ffe4ff */
[----:B------:R-:W-:-:S04]  /*05f0*/  @P0 LEA R8, P2, R33, UR6, 0x4 ;  /* 0x0000000621080c11 */ /* 0x000fc8000f8420ff */
[C---:B------:R-:W-:Y:S01]  /*0600*/  @P0 LEA.HI.X R9, R33.reuse, UR7, RZ, 0x4, P2 ;  /* 0x0000000721090c11 */ /* 0x040fe200090f24ff */
[----:B0-----:R-:W-:Y:S01]  /*0610*/  IMAD.WIDE.U32 R28, R33, 0x10, R28 ;  /* 0x00000010211c7825 */ /* 0x001fe200078e001c */
[----:B------:R-:W-:Y:S01]  /*0620*/  @P1 IADD3 R4, P2, R4, UR10, RZ ;  /* 0x0000000a04041c10 */ /* 0x000fe2000ff5e0ff */
[----:B------:R-:W2:Y:S03]  /*0630*/  LDG.E.128 R24, desc[UR4][R24.64] ;  /* 0x0000000418187981 */ /* 0x000ea6000c1e1d00 */
[----:B------:R-:W-:Y:S01]  /*0640*/  @P1 IADD3.X R5, R5, UR11, RZ, P2, !PT ;  /* 0x0000000b05051c10 */ /* 0x000fe200097fe4ff */
[----:B------:R-:W3:Y:S04]  /*0650*/  LDG.E.128 R28, desc[UR4][R28.64] ;  /* 0x000000041c1c7981 */ /* 0x000ee8000c1e1d00 */
[----:B------:R-:W5:Y:S04]  /*0660*/  @P0 LDG.E.128 R8, desc[UR4][R8.64] ;  /* 0x0000000408080981 */ /* 0x000f68000c1e1d00 */
[----:B------:R-:W5:Y:S01]  /*0670*/  @P1 LDG.E.128 R4, desc[UR4][R4.64] ;  /* 0x0000000404041981 */ /* 0x000f62000c1e1d00 */
[----:B------:R-:W-:-:S02]  /*0680*/  LOP3.LUT R33, R33, 0x80, RZ, 0xfc, !PT ;  /* 0x0000008021217812 */ /* 0x000fc400078efcff */
[----:B--2---:R-:W-:Y:S02]  /*0690*/  PRMT R153, R24, 0x7632, R153 ;  /* 0x0000763218997816 */ /* 0x004fe40000000099 */
[----:B------:R-:W-:Y:S02]  /*06a0*/  PRMT R151, R25, 0x7632, R151 ;  /* 0x0000763219977816 */ /* 0x000fe40000000097 */
[----:B---3--:R-:W-:Y:S02]  /*06b0*/  PRMT R150, R28, 0x7632, R150 ;  /* 0x000076321c967816 */ /* 0x008fe40000000096 */
[----:B------:R-:W-:Y:S02]  /*06c0*/  PRMT R148, R29, 0x7632, R148 ;  /* 0x000076321d947816 */ /* 0x000fe40000000094 */
[----:B------:R-:W-:Y:S02]  /*06d0*/  PRMT R146, R30, 0x7632, R146 ;  /* 0x000076321e927816 */ /* 0x000fe40000000092 */
[----:B------:R-:W-:-:S02]  /*06e0*/  @!P0 CS2R R8, SRZ ;  /* 0x0000000000088805 */ /* 0x000fc4000001ff00 */
[----:B------:R-:W-:Y:S02]  /*06f0*/  PRMT R144, R31, 0x7632, R144 ;  /* 0x000076321f907816 */ /* 0x000fe40000000090 */
[----:B------:R-:W-:Y:S02]  /*0700*/  @!P0 CS2R R10, SRZ ;  /* 0x00000000000a8805 */ /* 0x000fe4000001ff00 */
[----:B------:R-:W-:Y:S02]  /*0710*/  PRMT R149, R26, 0x7632, R149 ;  /* 0x000076321a957816 */ /* 0x000fe40000000095 */
[----:B------:R-:W-:Y:S02]  /*0720*/  @!P1 CS2R R4, SRZ ;  /* 0x0000000000049805 */ /* 0x000fe4000001ff00 */
[----:B------:R-:W-:Y:S02]  /*0730*/  PRMT R147, R27, 0x7632, R147 ;  /* 0x000076321b937816 */ /* 0x000fe40000000093 */
[----:B------:R-:W-:-:S07]  /*0740*/  @!P1 CS2R R6, SRZ ;  /* 0x0000000000069805 */ /* 0x000fce000001ff00 */
.L_x_477:
[----:B------:R-:W-:Y:S05]  /*0750*/  BSYNC B0 ;  /* 0x0000000000007941 */ /* 0x000fea0003800000 */
.L_x_476:
[----:B------:R-:W-:Y:S04]  /*0760*/  BSSY B0, `(.L_x_478) ;  /* 0x0000024000007945 */ /* 0x000fe80003800000 */
        /* <DEDUP_REMOVED lines=22> */
[----:B------:R-:W-:Y:S01]  /*08d0*/  VIADD R33, R33, 0x80 ;  /* 0x0000008021217836 */ /* 0x000fe20000000000 */
[----:B--2---:R-:W-:-:S02]  /*08e0*/  PRMT R145, R16, 0x7632, R145 ;  /* 0x0000763210917816 */ /* 0x004fc40000000091 */
[----:B------:R-:W-:Y:S02]  /*08f0*/  PRMT R143, R17, 0x7632, R143 ;  /* 0x00007632118f7816 */ /* 0x000fe4000000008f */
[----:B------:R-:W-:Y:S02]  /*0900*/  PRMT R141, R18, 0x7632, R141 ;  /* 0x00007632128d7816 */ /* 0x000fe4000000008d */
[----:B------:R-:W-:Y:S02]  /*0910*/  PRMT R139, R19, 0x7632, R139 ;  /* 0x00007632138b7816 */ /* 0x000fe4000000008b */
[----:B---3--:R-:W-:Y:S02]  /*0920*/  PRMT R142, R20, 0x7632, R142 ;  /* 0x00007632148e7816 */ /* 0x008fe4000000008e */
[----:B------:R-:W-:Y:S02]  /*0930*/  PRMT R140, R21, 0x7632, R140 ;  /* 0x00007632158c7816 */ /* 0x000fe4000000008c */
[----:B------:R-:W-:-:S02]  /*0940*/  PRMT R138, R22, 0x7632, R138 ;  /* 0x00007632168a7816 */ /* 0x000fc4000000008a */
[----:B------:R-:W-:Y:S02]  /*0950*/  @!P0 CS2R R80, SRZ ;  /* 0x0000000000508805 */ /* 0x000fe4000001ff00 */
[----:B------:R-:W-:Y:S02]  /*0960*/  PRMT R132, R23, 0x7632, R132 ;  /* 0x0000763217847816 */ /* 0x000fe40000000084 */
[----:B------:R-:W-:Y:S02]  /*0970*/  @!P0 CS2R R82, SRZ ;  /* 0x0000000000528805 */ /* 0x000fe4000001ff00 */
[----:B------:R-:W-:Y:S02]  /*0980*/  @!P1 CS2R R76, SRZ ;  /* 0x00000000004c9805 */ /* 0x000fe4000001ff00 */
[----:B------:R-:W-:-:S07]  /*0990*/  @!P1 CS2R R78, SRZ ;  /* 0x00000000004e9805 */ /* 0x000fce000001ff00 */
.L_x_479:
[----:B------:R-:W-:Y:S05]  /*09a0*/  BSYNC B0 ;  /* 0x0000000000007941 */ /* 0x000fea0003800000 */
.L_x_478:
        /* <DEDUP_REMOVED lines=27> */
.L_x_481:
[----:B------:R-:W-:Y:S05]  /*0b60*/  BSYNC B0 ;  /* 0x0000000000007941 */ /* 0x000fea0003800000 */
.L_x_480:
[----:B------:R-:W-:Y:S01]  /*0b70*/  ULDC UR6, c[0x0][0x214] ;  /* 0x0000850000067ab9 */ /* 0x000fe20000000800 */
[----:B------:R-:W-:Y:S01]  /*0b80*/  LOP3.LUT R154, R95, R2, R38, 0x96, !PT ;  /* 0x000000025f9a7212 */ /* 0x000fe200078e9626 */
[----:B------:R-:W-:Y:S01]  /*0b90*/  IMAD.WIDE.U32 R96, R96, -0x326172a9, RZ ;  /* 0xcd9e8d5760607825 */ /* 0x000fe200078e00ff */
[----:B------:R-:W-:Y:S02]  /*0ba0*/  ISETP.GE.AND P0, PT, R37, UR6, PT ;  /* 0x0000000625007c0c */ /* 0x000fe4000bf06270 */
[----:B------:R-:W-:Y:S01]  /*0bb0*/  IADD3 R36, R106, 0x5384540f, RZ ;  /* 0x5384540f6a247810 */ /* 0x000fe20007ffe0ff */
[----:B------:R-:W-:-:S03]  /*0bc0*/  IMAD.HI.U32 R2, R154, -0x326172a9, RZ ;  /* 0xcd9e8d579a027827 */ /* 0x000fc600078e00ff */
[----:B------:R-:W-:Y:S01]  /*0bd0*/  LOP3.LUT R155, R97, R12, R36, 0x96, !PT ;  /* 0x0000000c619b7212 */ /* 0x000fe200078e9624 */
[----:B------:R-:W-:Y:S02]  /*0be0*/  VIADD R35, R106, 0xf1bbcdc8 ;  /* 0xf1bbcdc86a237836 */ /* 0x000fe40000000000 */
[----:B------:R-:W-:Y:S02]  /*0bf0*/  VIADD R34, R107, 0xdb3d7428 ;  /* 0xdb3d74286b227836 */ /* 0x000fe40000000000 */
[----:B------:R-:W-:Y:S01]  /*0c00*/  IMAD.HI.U32 R3, R155, -0x2daee0ad, RZ ;  /* 0xd2511f539b037827 */ /* 0x000fe200078e00ff */
[----:B------:R-:W-:Y:S01]  /*0c10*/  LOP3.LUT R96, R2, R96, R35, 0x96, !PT ;  /* 0x0000006002607212 */ /* 0x000fe200078e9623 */
[----:B------:R-:W-:Y:S06]  /*0c20*/  @P0 EXIT ;  /* 0x000000000000094d */ /* 0x000fec0003800000 */
[----:B------:R-:W-:Y:S01]  /*0c30*/  SHF.L.U32 R33, R29, 0x10, RZ ;  /* 0x000000101d217819 */ /* 0x000fe200000006ff */
[----:B-----5:R-:W-:Y:S01]  /*0c40*/  IMAD.U32 R14, R11, 0x10000, RZ ;  /* 0x000100000b0e7824 */ /* 0x020fe200078e00ff */
[----:B------:R-:W-:Y:S01]  /*0c50*/  SHF.L.U32 R29, R25, 0x10, RZ ;  /* 0x00000010191d7819 */ /* 0x000fe200000006ff */
[----:B------:R-:W-:Y:S01]  /*0c60*/  IMAD.U32 R15, R10, 0x10000, RZ ;  /* 0x000100000a0f7824 */ /* 0x000fe200078e00ff */
[----:B------:R-:W-:Y:S01]  /*0c70*/  PRMT R125, R11, 0x7632, R125 ;  /* 0x000076320b7d7816 */ /* 0x000fe2000000007d */
[C---:B------:R-:W-:Y:S01]  /*0c80*/  IMAD.U32 R11, R6.reuse, 0x10000, RZ ;  /* 0x00010000060b7824 */ /* 0x040fe200078e00ff */
        /* <DEDUP_REMOVED lines=10> */
[----:B------:R-:W-:Y:S01]  /*0d30*/  SHF.R.S32.HI R87, RZ, 0x3, R87 ;  /* 0x00000003ff577819 */ /* 0x000fe20000011457 */
[----:B------:R-:W-:Y:S01]  /*0d40*/  ULDC.U8 UR6, c[0x0][0x2a0] ;  /* 0x0000a80000067ab9 */ /* 0x000fe20000000000 */
[----:B------:R-:W-:Y:S01]  /*0d50*/  PRMT R131, R8, 0x7632, R131 ;  /* 0x0000763208837816 */ /* 0x000fe20000000083 */
[----:B------:R-:W-:Y:S01]  /*0d60*/  IMAD.U32 R32, R28, 0x10000, RZ ;  /* 0x000100001c207824 */ /* 0x000fe200078e00ff */
[----:B------:R-:W-:Y:S01]  /*0d70*/  PRMT R124, R7, 0x7632, R124 ;  /* 0x00007632077c7816 */ /* 0x000fe2000000007c */
[----:B------:R-:W-:Y:S01]  /*0d80*/  IMAD.U32 R7, R82, 0x10000, RZ ;  /* 0x0001000052077824 */ /* 0x000fe200078e00ff */
[----:B------:R-:W-:Y:S01]  /*0d90*/  PRMT R102, R62, 0x7632, R102 ;  /* 0x000076323e667816 */ /* 0x000fe20000000066 */
[----:B------:R-:W-:Y:S01]  /*0da0*/  IMAD.SHL.U32 R62, R56, 0x20, RZ ;  /* 0x00000020383e7824 */ /* 0x000fe200078e00ff */
[C---:B------:R-:W-:Y:S01]  /*0db0*/  PRMT R121, R81.reuse, 0x7632, R121 ;  /* 0x0000763251797816 */ /* 0x040fe20000000079 */
[----:B------:R-:W-:Y:S01]  /*0dc0*/  IMAD.U32 R28, R24, 0x10000, RZ ;  /* 0x00010000181c7824 */ /* 0x000fe200078e00ff */
[----:B------:R-:W-:Y:S01]  /*0dd0*/  SHF.L.U32 R8, R81, 0x10, RZ ;  /* 0x0000001051087819 */ /* 0x000fe200000006ff */
[----:B------:R-:W-:Y:S01]  /*0de0*/  IMAD.U32 R81, R60, 0x10000, RZ ;  /* 0x000100003c517824 */ /* 0x000fe200078e00ff */
[----:B------:R-:W-:Y:S01]  /*0df0*/  PRMT R119, R82, 0x7632, R119 ;  /* 0x0000763252777816 */ /* 0x000fe20000000077 */
[----:B------:R-:W-:Y:S01]  /*0e00*/  IMAD R154, R154, -0x326172a9, RZ ;  /* 0xcd9e8d579a9a7824 */ /* 0x000fe200078e02ff */
[----:B------:R-:W-:Y:S01]  /*0e10*/  PRMT R113, R60, 0x7632, R113 ;  /* 0x000076323c717816 */ /* 0x000fe20000000071 */
[----:B------:R-:W-:Y:S01]  /*0e20*/  IMAD R155, R155, -0x2daee0ad, RZ ;  /* 0xd2511f539b9b7824 */ /* 0x000fe200078e02ff */
[C---:B------:R-:W-:Y:S01]  /*0e30*/  PRMT R109, R61.reuse, 0x7632, R109 ;  /* 0x000076323d6d7816 */ /* 0x040fe2000000006d */
[----:B------:R-:W-:Y:S01]  /*0e40*/  VIADD R156, R106, 0x8ff34781 ;  /* 0x8ff347816a9c7836 */ /* 0x000fe20000000000 */
[----:B------:R-:W-:Y:S01]  /*0e50*/  SHF.L.U32 R82, R61, 0x10, RZ ;  /* 0x000000103d527819 */ /* 0x000fe200000006ff */
[----:B------:R-:W-:Y:S01]  /*0e60*/  IMAD.U32 R24, R20, 0x10000, RZ ;  /* 0x0001000014187824 */ /* 0x000fe200078e00ff */
[----:B------:R-:W-:Y:S01]  /*0e70*/  LOP3.LUT R61, R56, 0x60, RZ, 0xc0, !PT ;  /* 0x00000060383d7812 */ /* 0x000fe200078ec0ff */
[----:B------:R-:W-:Y:S01]  /*0e80*/  IMAD.U32 R20, R16, 0x10000, RZ ;  /* 0x0001000010147824 */ /* 0x000fe200078e00ff */
[----:B------:R-:W-:Y:S01]  /*0e90*/  LOP3.LUT R60, R87, 0x7f, RZ, 0xc0, !PT ;  /* 0x0000007f573c7812 */ /* 0x000fe200078ec0ff */
[----:B------:R-:W-:Y:S01]  /*0ea0*/  IMAD.U32 R13, R4, 0x10000, RZ ;  /* 0x00010000040d7824 */ /* 0x000fe200078e00ff */
[----:B------:R-:W-:Y:S01]  /*0eb0*/  PRMT R98, R63, 0x7632, R98 ;  /* 0x000076323f627816 */ /* 0x000fe20000000062 */
[----:B------:R-:W-:Y:S01]  /*0ec0*/  HFMA2.MMA R136, -RZ, RZ, 0, 5.9604644775390625e-08 ;  /* 0x00000001ff887435 */ /* 0x000fe200000001ff */
[----:B------:R-:W-:Y:S01]  /*0ed0*/  LOP3.LUT R63, R62, 0x3e0, RZ, 0xc0, !PT ;  /* 0x000003e03e3f7812 */ /* 0x000fe200078ec0ff */
[----:B------:R-:W-:Y:S01]  /*0ee0*/  IMAD.HI.U32 R62, R96, -0x2daee0ad, RZ ;  /* 0xd2511f53603e7827 */ /* 0x000fe200078e00ff */
[----:B------:R-:W-:Y:S01]  /*0ef0*/  SHF.R.U32.HI R87, RZ, 0x2, R87 ;  /* 0x00000002ff577819 */ /* 0x000fe20000011657 */
[----:B------:R-:W-:Y:S01]  /*0f00*/  ULDC UR15, c[0x0][0x218] ;  /* 0x00008600000f7ab9 */ /* 0x000fe20000000800 */
[C---:B------:R-:W-:Y:S01]  /*0f10*/  VIADDMNMX R61, R60.reuse, -R61, RZ, !PT ;  /* 0x8000003d3c3d7246 */ /* 0x040fe200078001ff */
[----:B------:R-:W-:Y:S01]  /*0f20*/  IMAD.U32 R2, R79, 0x10000, RZ ;  /* 0x000100004f027824 */ /* 0x000fe200078e00ff */
[----:B------:R-:W-:Y:S01]  /*0f30*/  VIADDMNMX R63, R60, -R63, RZ, !PT ;  /* 0x8000003f3c3f7246 */ /* 0x000fe200078001ff */
[----:B------:R-:W-:Y:S01]  /*0f40*/  IMAD.U32 R30, R30, 0x10000, RZ ;  /* 0x000100001e1e7824 */ /* 0x000fe200078e00ff */
[----:B------:R-:W-:Y:S01]  /*0f50*/  LOP3.LUT R60, R87, 0x3fffffe0, RZ, 0xc0, !PT ;  /* 0x3fffffe0573c7812 */ /* 0x000fe200078ec0ff */
[----:B------:R-:W-:Y:S01]  /*0f60*/  IMAD.U32 R31, R31, 0x10000, RZ ;  /* 0x000100001f1f7824 */ /* 0x000fe200078e00ff */
[----:B------:R-:W-:Y:S01]  /*0f70*/  VIMNMX R61, R61, 0x20, PT ;  /* 0x000000203d3d7848 */ /* 0x000fe20003fe0100 */
[----:B------:R-:W-:Y:S01]  /*0f80*/  IMAD.U32 R26, R26, 0x10000, RZ ;  /* 0x000100001a1a7824 */ /* 0x000fe200078e00ff */
[----:B------:R-:W-:Y:S01]  /*0f90*/  ISETP.NE.AND P0, PT, RZ, UR6, PT ;  /* 0x00000006ff007c0c */ /* 0x000fe2000bf05270 */
[----:B------:R-:W-:Y:S01]  /*0fa0*/  IMAD.U32 R27, R27, 0x10000, RZ ;  /* 0x000100001b1b7824 */ /* 0x000fe200078e00ff */
[----:B------:R-:W-:Y:S01]  /*0fb0*/  LOP3.LUT R94, R3, R94, R34, 0x96, !PT ;  /* 0x0000005e035e7212 */ /* 0x000fe200078e9622 */
[----:B------:R-:W-:Y:S01]  /*0fc0*/  IMAD.IADD R61, R61, 0x1, R60 ;  /* 0x000000013d3d7824 */ /* 0x000fe200078e023c */
[----:B------:R-:W-:Y:S01]  /*0fd0*/  VIMNMX R63, R63, 0x20, PT ;  /* 0x000000203f3f7848 */ /* 0x000fe20003fe0100 */
[----:B------:R-:W-:Y:S01]  /*0fe0*/  IMAD.U32 R3, R78, 0x10000, RZ ;  /* 0x000100004e037824 */ /* 0x000fe200078e00ff */
[----:B------:R-:W-:Y:S01]  /*0ff0*/  PRMT R111, R65, 0x7632, R111 ;  /* 0x00007632416f7816 */ /* 0x000fe2000000006f */
[----:B------:R-:W-:Y:S01]  /*1000*/  IMAD.SHL.U32 R61, R61, 0x8, RZ ;  /* 0x000000083d3d7824 */ /* 0x000fe200078e00ff */
[----:B------:R-:W-:Y:S01]  /*1010*/  SHF.L.U32 R58, R65, 0x10, RZ ;  /* 0x00000010413a7819 */ /* 0x000fe200000006ff */
[----:B------:R-:W-:Y:S01]  /*1020*/  IMAD.HI.U32 R65, R94, -0x326172a9, RZ ;  /* 0xcd9e8d575e417827 */ /* 0x000fe200078e00ff */
[----:B------:R-:W-:Y:S01]  /*1030*/  PRMT R129, R9, 0x7632, R129 ;  /* 0x0000763209817816 */ /* 0x000fe20000000081 */
[----:B------:R-:W-:Y:S01]  /*1040*/  ULDC UR14, c[0x0][0x290] ;  /* 0x0000a400000e7ab9 */ /* 0x000fe20000000800 */
        /* <DEDUP_REMOVED lines=16> */
[C---:B------:R-:W-:Y:S01]  /*1150*/  IMAD.U32 R79, R75.reuse, 0x10000, RZ ;  /* 0x000100004b4f7824 */ /* 0x040fe200078e00ff */
        /* <DEDUP_REMOVED lines=22> */
[----:B------:R-:W-:Y:S01]  /*12c0*/  IADD3 R157, R107, -0x695add53, RZ ;  /* 0x96a522ad6b9d7810 */ /* 0x000fe20007ffe0ff */
[----:B------:R-:W-:Y:S01]  /*12d0*/  IMAD.U32 R143, R143, 0x10000, RZ ;  /* 0x000100008f8f7824 */ /* 0x000fe200078e00ff */
[----:B------:R-:W-:Y:S01]  /*12e0*/  LOP3.LUT R0, R0, 0xfffffeff, RZ, 0xc0, !PT ;  /* 0xfffffeff00007812 */ /* 0x000fe200078ec0ff */
        /* <DEDUP_REMOVED lines=11> */
[----:B------:R-:W-:Y:S01]  /*13a0*/  LOP3.LUT R155, R62, R155, R157, 0x96, !PT ;  /* 0x0000009b3e9b7212 */ /* 0x000fe200078e969d */
[----:B------:R-:W-:Y:S01]  /*13b0*/  IMAD.U32 R139, R139, 0x10000, RZ ;  /* 0x000100008b8b7824 */ /* 0x000fe200078e00ff */
[----:B------:R-:W-:Y:S01]  /*13c0*/  LOP3.LUT R154, R65, R154, R156, 0x96, !PT ;  /* 0x0000009a419a7212 */ /* 0x000fe200078e969c */
[----:B------:R-:W-:Y:S01]  /*13d0*/  IMAD.MOV.U32 R133, RZ, RZ, RZ ;  /* 0x000000ffff857224 */ /* 0x000fe200078e00ff */
        /* <DEDUP_REMOVED lines=14> */
[----:B------:R-:W-:Y:S01]  /*14c0*/  @P0 LOP3.LUT R0, R0, 0x100, RZ, 0xfc, !PT ;  /* 0x0000010000000812 */ /* 0x000fe200078efcff */
        /* <DEDUP_REMOVED lines=21> */
[----:B------:R-:W-:Y:S01]  /*1620*/  ULDC.64 UR8, c[0x0][0x230] ;  /* 0x00008c0000087ab9 */ /* 0x000fe20000000a00 */
[----:B------:R-:W-:Y:S01]  /*1630*/  IMAD.U32 R100, R100, 0x10000, RZ ;  /* 0x0001000064647824 */ /* 0x000fe200078e00ff */
[----:B------:R-:W-:Y:S01]  /*1640*/  ULDC.64 UR10, c[0x0][0x238] ;  /* 0x00008e00000a7ab9 */ /* 0x000fe20000000a00 */
[----:B------:R-:W-:Y:S01]  /*1650*/  IMAD.U32 R99, R99, 0x10000, RZ ;  /* 0x0001000063637824 */ /* 0x000fe200078e00ff */
[----:B------:R-:W-:Y:S01]  /*1660*/  ULDC.64 UR12, c[0x0][0x240] ;  /* 0x00009000000c7ab9 */ /* 0x000fe20000000a00 */
[----:B------:R-:W-:Y:S01]  /*1670*/  IMAD.U32 R97, R97, 0x10000, RZ ;  /* 0x0001000061617824 */ /* 0x000fe200078e00ff */
[----:B------:R-:W-:Y:S01]  /*1680*/  ULDC.64 UR6, c[0x0][0x248] ;  /* 0x0000920000067ab9 */ /* 0x000fe20000000a00 */
[----:B------:R-:W-:Y:S01]  /*1690*/  IMAD.SHL.U32 R95, R63, 0x8, RZ ;  /* 0x000000083f5f7824 */ /* 0x000fe200078e00ff */
[----:B------:R-:W-:Y:S01]  /*16a0*/  ULDC.64 UR16, c[0x0][0x210] ;  /* 0x0000840000107ab9 */ /* 0x000fe20000000a00 */
[----:B------:R-:W-:-:S02]  /*16b0*/  IMAD R96, R96, -0x2daee0ad, RZ ;  /* 0xd2511f5360607824 */ /* 0x000fc400078e02ff */
[----:B01----:R-:W-:-:S07]  /*16c0*/  IMAD R94, R94, -0x326172a9, RZ ;  /* 0xcd9e8d575e5e7824 */ /* 0x003fce00078e02ff */
.L_x_881:
[----:B0-----:R-:W-:Y:S01]  /*16d0*/  IMAD R68, R37, UR15, RZ ;  /* 0x0000000f25447c24 */ /* 0x001fe2000f8e02ff */
[----:B------:R-:W-:Y:S01]  /*16e0*/  LOP3.LUT P0, RZ, R0, 0x20, RZ, 0xc0, !PT ;  /* 0x0000002000ff7812 */ /* 0x000fe2000780c0ff */
[----:B------:R-:W-:Y:S03]  /*16f0*/  BSSY B0, `(.L_x_482) ;  /* 0x00005e2000007945 */ /* 0x000fe60003800000 */
[----:B------:R-:W-:-:S04]  /*1700*/  SHF.R.S32.HI R69, RZ, 0x1f, R68 ;  /* 0x0000001fff457819 */ /* 0x000fc80000011444 */
[----:B------:R-:W-:-:S04]  /*1710*/  LEA.HI R68, R69, R68, RZ, 0x3 ;  /* 0x0000004445447211 */ /* 0x000fc800078f18ff */
[----:B------:R-:W-:-:S04]  /*1720*/  LEA.HI.SX32 R209, R68, R45, 0x1d ;  /* 0x0000002d44d17211 */ /* 0x000fc800078feaff */
[----:B------:R-:W-:Y:S01]  /*1730*/  MOV R137, R209 ;  /* 0x000000d100897202 */ /* 0x000fe20000000f00 */
[----:B------:R-:W-:Y:S06]  /*1740*/  @!P0 BRA `(.L_x_483) ;  /* 0x0000005c00708947 */ /* 0x000fec0003800000 */
[----:B------:R-:W0:Y:S01]  /*1750*/  LDC.64 R72, c[0x0][0x228] ;  /* 0x00008a00ff487b82 */ /* 0x000e220000000a00 */
[----:B------:R-:W-:-:S04]  /*1760*/  ISETP.NE.U32.AND P1, PT, RZ, UR8, PT ;  /* 0x00000008ff007c0c */ /* 0x000fc8000bf25070 */
[----:B------:R-:W-:-:S03]  /*1770*/  ISETP.NE.AND.EX P1, PT, RZ, UR9, PT, P1 ;  /* 0x00000009ff007c0c */ /* 0x000fc6000bf25310 */
[----:B------:R-:W1:Y:S01]  /*1780*/  LDC.64 R68, c[0x0][0x220] ;  /* 0x00008800ff447b82 */ /* 0x000e620000000a00 */
[----:B0-----:R-:W-:-:S04]  /*1790*/  ISETP.NE.U32.AND P0, PT, R72, RZ, PT ;  /* 0x000000ff4800720c */ /* 0x001fc80003f05070 */
[----:B------:R-:W-:Y:S01]  /*17a0*/  ISETP.NE.AND.EX P0, PT, R73, RZ, PT, P0 ;  /* 0x000000ff4900720c */ /* 0x000fe20003f05300 */
[----:B-1----:R-:W-:-:S06]  /*17b0*/  IMAD.WIDE.U32 R68, R209, 0x10, R68 ;  /* 0x00000010d1447825 */ /* 0x002fcc00078e0044 */
[----:B------:R-:W5:Y:S06]  /*17c0*/  LDG.E.128 R68, desc[UR4][R68.64] ;  /* 0x0000000444447981 */ /* 0x000f6c000c1e1d00 */
[----:B------:R-:W-:-:S04]  /*17d0*/  @P0 LEA R134, P2, R209, R72, 0x4 ;  /* 0x00000048d1860211 */ /* 0x000fc800078420ff */
[C---:B------:R-:W-:Y:S02]  /*17e0*/  @P0 LEA.HI.X R135, R209.reuse, R73, RZ, 0x4, P2 ;  /* 0x00000049d1870211 */ /* 0x040fe400010f24ff */
[----:B------:R-:W-:-:S03]  /*17f0*/  @P1 LEA R74, P2, R209, UR8, 0x4 ;  /* 0x00000008d14a1c11 */ /* 0x000fc6000f8420ff */
[----:B------:R0:W5:Y:S01]  /*1800*/  @P0 LDG.E.128 R64, desc[UR4][R134.64] ;  /* 0x0000000486400981 */ /* 0x000162000c1e1d00 */
[----:B------:R-:W-:-:S05]  /*1810*/  @P1 LEA.HI.X R75, R209, UR9, RZ, 0x4, P2 ;  /* 0x00000009d14b1c11 */ /* 0x000fca00090f24ff */
[----:B------:R0:W5:Y:S01]  /*1820*/  @P1 LDG.E.128 R60, desc[UR4][R74.64] ;  /* 0x000000044a3c1981 */ /* 0x000162000c1e1d00 */
[C---:B------:R-:W-:Y:S01]  /*1830*/  ISETP.NE.AND P2, PT, R152.reuse, 0x1, PT ;  /* 0x000000019800780c */ /* 0x040fe20003f45270 */
[----:B------:R-:W-:Y:S01]  /*1840*/  BSSY B1, `(.L_x_484) ;  /* 0x000000c000017945 */ /* 0x000fe20003800000 */
[----:B------:R-:W-:-:S11]  /*1850*/  VIADD R162, R152, 0x1 ;  /* 0x0000000198a27836 */ /* 0x000fd60000000000 */
[----:B0-----:R-:W-:Y:S05]  /*1860*/  @!P2 BRA `(.L_x_485) ;  /* 0x000000000020a947 */ /* 0x001fea0003800000 */
[----:B------:R-:W-:Y:S01]  /*1870*/  ISETP.NE.AND P2, PT, R152, 0x2, PT ;  /* 0x000000029800780c */ /* 0x000fe20003f45270 */
[----:B------:R-:W-:-:S12]  /*1880*/  IMAD.MOV.U32 R137, RZ, RZ, R155 ;  /* 0x000000ffff897224 */ /* 0x000fd800078e009b */
[----:B------:R-:W-:Y:S05]  /*1890*/  @!P2 BRA `(.L_x_486) ;  /* 0x000000000018a947 */ /* 0x000fea0003800000 */
[----:B------:R-:W-:Y:S02]  /*18a0*/  ISETP.NE.AND P2, PT, R152, 0x3, PT ;  /* 0x000000039800780c */ /* 0x000fe40003f45270 */
[----:B------:R-:W-:-:S11]  /*18b0*/  MOV R137, R154 ;  /* 0x0000009a00897202 */ /* 0x000fd60000000f00 */
[----:B------:R-:W-:Y:S05]  /*18c0*/  @P2 BRA `(.L_x_486) ;  /* 0x00000000000c2947 */ /* 0x000fea0003800000 */
[----:B------:R-:W-:Y:S01]  /*18d0*/  IMAD.MOV.U32 R137, RZ, RZ, R96 ;  /* 0x000000ffff897224 */ /* 0x000fe200078e0060 */
[----:B------:R-:W-:Y:S06]  /*18e0*/  BRA `(.L_x_486) ;  /* 0x0000000000047947 */ /* 0x000fec0003800000 */
.L_x_485:
[----:B------:R-:W-:-:S07]  /*18f0*/  IMAD.MOV.U32 R137, RZ, RZ, R94 ;  /* 0x000000ffff897224 */ /* 0x000fce00078e005e */
.L_x_486:
[----:B------:R-:W-:Y:S05]  /*1900*/  BSYNC B1 ;  /* 0x0000000000017941 */ /* 0x000fea0003800000 */
.L_x_484:
[----:B------:R-:W-:Y:S01]  /*1910*/  ISETP.NE.AND P2, PT, R162, 0x4, PT ;  /* 0x00000004a200780c */ /* 0x000fe20003f45270 */
[----:B------:R-:W-:-:S12]  /*1920*/  BSSY B1, `(.L_x_487) ;  /* 0x000003c000017945 */ /* 0x000fd80003800000 */
[----:B------:R-:W-:Y:S05]  /*1930*/  @P2 BRA `(.L_x_488) ;  /* 0x0000000000e82947 */ /* 0x000fea0003800000 */
[----:B------:R-:W-:Y:S01]  /*1940*/  IADD3 R53, R53, 0x1, RZ ;  /* 0x0000000135357810 */ /* 0x000fe20007ffe0ff */
[----:B------:R-:W-:Y:S03]  /*1950*/  BSSY B2, `(.L_x_489) ;  /* 0x000000c000027945 */ /* 0x000fe60003800000 */
[C---:B------:R-:W-:Y:S01]  /*1960*/  ISETP.NE.AND P2, PT, R53.reuse, RZ, PT ;  /* 0x000000ff3500720c */ /* 0x040fe20003f45270 */
[----:B------:R-:W-:-:S12]  /*1970*/  IMAD.HI.U32 R74, R53, -0x2daee0ad, RZ ;  /* 0xd2511f53354a7827 */ /* 0x000fd800078e00ff */
[----:B------:R-:W-:Y:S05]  /*1980*/  @P2 BRA `(.L_x_490) ;  /* 0x0000000000202947 */ /* 0x000fea0003800000 */
[----:B------:R-:W-:-:S05]  /*1990*/  VIADD R54, R54, 0x1 ;  /* 0x0000000136367836 */ /* 0x000fca0000000000 */
[----:B------:R-:W-:-:S13]  /*19a0*/  ISETP.NE.AND P2, PT, R54, RZ, PT ;  /* 0x000000ff3600720c */ /* 0x000fda0003f45270 */
[----:B------:R-:W-:Y:S01]  /*19b0*/  @!P2 VIADD R55, R55, 0x1 ;  /* 0x000000013737a836 */ /* 0x000fe20000000000 */
[----:B------:R-:W-:Y:S02]  /*19c0*/  @!P2 IADD3 R75, R133, 0x1, RZ ;  /* 0x00000001854ba810 */ /* 0x000fe40007ffe0ff */
[----:B------:R-:W-:Y:S02]  /*19d0*/  @!P2 MOV R54, RZ ;  /* 0x000000ff0036a202 */ /* 0x000fe40000000f00 */
[----:B------:R-:W-:-:S13]  /*19e0*/  ISETP.NE.AND P3, PT, R55, RZ, !P2 ;  /* 0x000000ff3700720c */ /* 0x000fda0005765270 */
[----:B------:R-:W-:-:S04]  /*19f0*/  @P3 IMAD.MOV R75, RZ, RZ, R133 ;  /* 0x000000ffff4b3224 */ /* 0x000fc800078e0285 */
[----:B------:R-:W-:-:S07]  /*1a00*/  @!P2 IMAD.MOV.U32 R133, RZ, RZ, R75 ;  /* 0x000000ffff85a224 */ /* 0x000fce00078e004b */
.L_x_490:
[----:B------:R-:W-:Y:S05]  /*1a10*/  BSYNC B2 ;  /* 0x0000000000027941 */ /* 0x000fea0003800000 */
.L_x_489:
[C---:B------:R-:W-:Y:S01]  /*1a20*/  IMAD.HI.U32 R75, R55.reuse, -0x326172a9, RZ ;  /* 0xcd9e8d57374b7827 */ /* 0x040fe200078e00ff */
[----:B------:R-:W-:Y:S01]  /*1a30*/  LOP3.LUT R74, R74, R133, R107, 0x96, !PT ;  /* 0x000000854a4a7212 */ /* 0x000fe200078e966b */
[----:B------:R-:W-:Y:S02]  /*1a40*/  HFMA2.MMA R162, -RZ, RZ, 0, 0 ;  /* 0x00000000ffa27435 */ /* 0x000fe400000001ff */
[----:B------:R-:W-:Y:S01]  /*1a50*/  IMAD R94, R55, -0x326172a9, RZ ;  /* 0xcd9e8d57375e7824 */ /* 0x000fe200078e02ff */
[----:B------:R-:W-:Y:S01]  /*1a60*/  LOP3.LUT R164, R75, R54, R106, 0x96, !PT ;  /* 0x000000364ba47212 */ /* 0x000fe200078e966a */
[----:B------:R-:W-:-:S04]  /*1a70*/  IMAD.WIDE.U32 R74, R74, -0x326172a9, RZ ;  /* 0xcd9e8d574a4a7825 */ /* 0x000fc800078e00ff */
[----:B------:R-:W-:Y:S01]  /*1a80*/  IMAD R135, R53, -0x2daee0ad, RZ ;  /* 0xd2511f5335877824 */ /* 0x000fe200078e02ff */
[----:B------:R-:W-:Y:S01]  /*1a90*/  LOP3.LUT R94, R75, R94, R51, 0x96, !PT ;  /* 0x0000005e4b5e7212 */ /* 0x000fe200078e9633 */
[----:B------:R-:W-:-:S04]  /*1aa0*/  IMAD.WIDE.U32 R164, R164, -0x2daee0ad, RZ ;  /* 0xd2511f53a4a47825 */ /* 0x000fc800078e00ff */
[----:B------:R-:W-:Y:S01]  /*1ab0*/  IMAD.WIDE.U32 R154, R94, -0x2daee0ad, RZ ;  /* 0xd2511f535e9a7825 */ /* 0x000fe200078e00ff */
[----:B------:R-:W-:-:S04]  /*1ac0*/  LOP3.LUT R135, R165, R135, R52, 0x96, !PT ;  /* 0x00000087a5877212 */ /* 0x000fc800078e9634 */
[----:B------:R-:W-:Y:S01]  /*1ad0*/  LOP3.LUT R75, R155, R164, R49, 0x96, !PT ;  /* 0x000000a49b4b7212 */ /* 0x000fe200078e9631 */
[----:B------:R-:W-:-:S05]  /*1ae0*/  IMAD.WIDE.U32 R134, R135, -0x326172a9, RZ ;  /* 0xcd9e8d5787867825 */ /* 0x000fca00078e00ff */
[----:B------:R-:W-:Y:S01]  /*1af0*/  LOP3.LUT R164, R135, R74, R50, 0x96, !PT ;  /* 0x0000004a87a47212 */ /* 0x000fe200078e9632 */
[----:B------:R-:W-:-:S04]  /*1b00*/  IMAD.WIDE.U32 R74, R75, -0x326172a9, RZ ;  /* 0xcd9e8d574b4a7825 */ /* 0x000fc800078e00ff */
[----:B------:R-:W-:Y:S01]  /*1b10*/  IMAD.WIDE.U32 R164, R164, -0x2daee0ad, RZ ;  /* 0xd2511f53a4a47825 */ /* 0x000fe200078e00ff */
[----:B------:R-:W-:-:S04]  /*1b20*/  LOP3.LUT R155, R75, R134, R47, 0x96, !PT ;  /* 0x000000864b9b7212 */ /* 0x000fc800078e962f */
        /* <DEDUP_REMOVED lines=23> */
[----:B------:R-:W-:-:S03]  /*1ca0*/  LOP3.LUT R154, R165, R154, R156, 0x96, !PT ;  /* 0x0000009aa59a7212 */ /* 0x000fc600078e969c */
[----:B------:R-:W-:Y:S01]  /*1cb0*/  IMAD.MOV.U32 R94, RZ, RZ, R164 ;  /* 0x000000ffff5e7224 */ /* 0x000fe200078e00a4 */
[----:B------:R-:W-:Y:S01]  /*1cc0*/  LOP3.LUT R155, R75, R134, R157, 0x96, !PT ;  /* 0x000000864b9b7212 */ /* 0x000fe200078e969d */
[----:B------:R-:W-:-:S07]  /*1cd0*/  IMAD.MOV.U32 R96, RZ, RZ, R74 ;  /* 0x000000ffff607224 */ /* 0x000fce00078e004a */
.L_x_488:
[----:B------:R-:W-:Y:S05]  /*1ce0*/  BSYNC B1 ;  /* 0x0000000000017941 */ /* 0x000fea0003800000 */
.L_x_487:
[----:B------:R-:W0:Y:S01]  /*1cf0*/  LDC R135, c[0x0][0x294] ;  /* 0x0000a500ff877b82 */ /* 0x000e220000000800 */
[----:B------:R-:W-:Y:S01]  /*1d00*/  I2FP.F32.U32 R74, R137 ;  /* 0x00000089004a7245 */ /* 0x000fe20000201000 */
[----:B------:R-:W-:Y:S01]  /*1d10*/  IMAD.MOV.U32 R137, RZ, RZ, 0x2f800000 ;  /* 0x2f800000ff897424 */ /* 0x000fe200078e00ff */
[----:B------:R-:W-:Y:S01]  /*1d20*/  ISETP.NE.U32.AND P2, PT, R72, RZ, PT ;  /* 0x000000ff4800720c */ /* 0x000fe20003f45070 */
[----:B-----5:R-:W-:Y:S01]  /*1d30*/  IMAD.U32 R75, R68, 0x10000, RZ ;  /* 0x00010000444b7824 */ /* 0x020fe200078e00ff */
[----:B------:R-:W-:Y:S01]  /*1d40*/  LOP3.LUT R0, R0, 0xffffffef, RZ, 0xc0, !PT ;  /* 0xffffffef00007812 */ /* 0x000fe200078ec0ff */
[----:B------:R-:W-:Y:S01]  /*1d50*/  FFMA.FTZ R74, R74, R137, 1.1641532182693481445e-10 ;  /* 0x2f0000004a4a7423 */ /* 0x000fe20000010089 */
[----:B------:R-:W-:Y:S01]  /*1d60*/  ISETP.NE.AND.EX P2, PT, R73, RZ, PT, P2 ;  /* 0x000000ff4900720c */ /* 0x000fe20003f45320 */
[----:B------:R-:W1:Y:S01]  /*1d70*/  LDC R134, c[0x0][0x298] ;  /* 0x0000a600ff867b82 */ /* 0x000e620000000800 */
[----:B------:R-:W-:Y:S02]  /*1d80*/  PRMT R68, R68, 0x7632, R68 ;  /* 0x0000763244447816 */ /* 0x000fe40000000044 */
[----:B0-----:R-:W-:Y:S01]  /*1d90*/  FSETP.GTU.FTZ.AND P3, PT, R74, R135, PT ;  /* 0x000000874a00720b */ /* 0x001fe20003f7c000 */
[----:B-1----:R-:W-:-:S12]  /*1da0*/  FMUL.FTZ R75, R75, R134 ;  /* 0x000000864b4b7220 */ /* 0x002fd80000410000 */
[----:B------:R-:W-:Y:S02]  /*1db0*/  @P3 LOP3.LUT R0, R0, 0x10, RZ, 0xfc, !PT ;  /* 0x0000001000003812 */ /* 0x000fe400078efcff */
[----:B------:R-:W-:Y:S01]  /*1dc0*/  FSEL R167, R75, RZ, !P3 ;  /* 0x000000ff4ba77208 */ /* 0x000fe20005800000 */
[----:B------:R-:W-:Y:S06]  /*1dd0*/  @P2 BRA `(.L_x_491) ;  /* 0x0000000000182947 */ /* 0x000fec0003800000 */
[----:B------:R-:W-:Y:S01]  /*1de0*/  MOV R72, R162 ;  /* 0x000000a200487202 */ /* 0x000fe20000000f00 */
[----:B------:R-:W-:Y:S06]  /*1df0*/  @!P1 BRA `(.L_x_492) ;  /* 0x0000000400689947 */ /* 0x000fec0003800000 */
[----:B------:R-:W-:Y:S02]  /*1e00*/  IMAD.U32 R74, R60, 0x10000, RZ ;  /* 0x000100003c4a7824 */ /* 0x000fe400078e00ff */
[----:B------:R-:W-:Y:S02]  /*1e10*/  IMAD.MOV.U32 R72, RZ, RZ, R162 ;  /* 0x000000ffff487224 */ /* 0x000fe400078e00a2 */
[----:B------:R-:W-:Y:S01]  /*1e20*/  FADD.FTZ R167, R74, R167 ;  /* 0x000000a74aa77221 */ /* 0x000fe20000010000 */
[----:B------:R-:W-:Y:S06]  /*1e30*/  BRA `(.L_x_492) ;  /* 0x0000000400587947 */ /* 0x000fec0003800000 */
.L_x_491:
[C---:B------:R-:W-:Y:S01]  /*1e40*/  ISETP.NE.AND P3, PT, R162.reuse, 0x1, PT ;  /* 0x00000001a200780c */ /* 0x040fe20003f65270 */
[----:B------:R-:W-:Y:S01]  /*1e50*/  BSSY B1, `(.L_x_493) ;  /* 0x000000c000017945 */ /* 0x000fe20003800000 */
[----:B------:R-:W-:-:S11]  /*1e60*/  IADD3 R72, R162, 0x1, RZ ;  /* 0x00000001a2487810 */ /* 0x000fd60007ffe0ff */
[----:B------:R-:W-:Y:S05]  /*1e70*/  @!P3 BRA `(.L_x_494) ;  /* 0x000000000020b947 */ /* 0x000fea0003800000 */
[----:B------:R-:W-:Y:S01]  /*1e80*/  ISETP.NE.AND P3, PT, R162, 0x2, PT ;  /* 0x00000002a200780c */ /* 0x000fe20003f65270 */
[----:B------:R-:W-:-:S12]  /*1e90*/  IMAD.MOV.U32 R93, RZ, RZ, R155 ;  /* 0x000000ffff5d7224 */ /* 0x000fd800078e009b */
[----:B------:R-:W-:Y:S05]  /*1ea0*/  @!P3 BRA `(.L_x_495) ;  /* 0x000000000018b947 */ /* 0x000fea0003800000 */
[----:B------:R-:W-:Y:S01]  /*1eb0*/  ISETP.NE.AND P3, PT, R162, 0x3, PT ;  /* 0x00000003a200780c */ /* 0x000fe20003f65270 */
[----:B------:R-:W-:-:S12]  /*1ec0*/  IMAD.MOV.U32 R93, RZ, RZ, R154 ;  /* 0x000000ffff5d7224 */ /* 0x000fd800078e009a */
[----:B------:R-:W-:Y:S05]  /*1ed0*/  @P3 BRA `(.L_x_495) ;  /* 0x00000000000c3947 */ /* 0x000fea0003800000 */
[----:B------:R-:W-:Y:S01]  /*1ee0*/  MOV R93, R96 ;  /* 0x00000060005d7202 */ /* 0x000fe20000000f00 */
[----:B------:R-:W-:Y:S06]  /*1ef0*/  BRA `(.L_x_495) ;  /* 0x0000000000047947 */ /* 0x000fec0003800000 */
.L_x_494:
[----:B------:R-:W-:-:S07]  /*1f00*/  IMAD.MOV.U32 R93, RZ, RZ, R94 ;  /* 0x000000ffff5d7224 */ /* 0x000fce00078e005e */
.L_x_495:
[----:B------:R-:W-:Y:S05]  /*1f10*/  BSYNC B1 ;  /* 0x0000000000017941 */ /* 0x000fea0003800000 */
.L_x_493:
[----:B------:R-:W-:Y:S01]  /*1f20*/  ISETP.NE.AND P3, PT, R72, 0x4, PT ;  /* 0x000000044800780c */ /* 0x000fe20003f65270 */
[----:B------:R-:W-:-:S12]  /*1f30*/  BSSY B1, `(.L_x_496) ;  /* 0x000003c000017945 */ /* 0x000fd80003800000 */
[----:B------:R-:W-:Y:S05]  /*1f40*/  @P3 BRA `(.L_x_497) ;  /* 0x0000000000e83947 */ /* 0x000fea0003800000 */
[----:B------:R-:W-:Y:S01]  /*1f50*/  VIADD R53, R53, 0x1 ;  /* 0x0000000135357836 */ /* 0x000fe20000000000 */
[----:B------:R-:W-:Y:S03]  /*1f60*/  BSSY B2, `(.L_x_498) ;  /* 0x000000c000027945 */ /* 0x000fe60003800000 */
[C---:B------:R-:W-:Y:S01]  /*1f70*/  IMAD.HI.U32 R72, R53.reuse, -0x2daee0ad, RZ ;  /* 0xd2511f5335487827 */ /* 0x040fe200078e00ff */
[----:B------:R-:W-:-:S13]  /*1f80*/  ISETP.NE.AND P3, PT, R53, RZ, PT ;  /* 0x000000ff3500720c */ /* 0x000fda0003f65270 */
[----:B------:R-:W-:Y:S05]  /*1f90*/  @P3 BRA `(.L_x_499) ;  /* 0x0000000000203947 */ /* 0x000fea0003800000 */
[----:B------:R-:W-:-:S04]  /*1fa0*/  IADD3 R54, R54, 0x1, RZ ;  /* 0x0000000136367810 */ /* 0x000fc80007ffe0ff */
[----:B------:R-:W-:-:S13]  /*1fb0*/  ISETP.NE.AND P3, PT, R54, RZ, PT ;  /* 0x000000ff3600720c */ /* 0x000fda0003f65270 */
[----:B------:R-:W-:Y:S02]  /*1fc0*/  @!P3 VIADD R55, R55, 0x1 ;  /* 0x000000013737b836 */ /* 0x000fe40000000000 */
[----:B------:R-:W-:Y:S02]  /*1fd0*/  @!P3 VIADD R73, R133, 0x1 ;  /* 0x000000018549b836 */ /* 0x000fe40000000000 */
[----:B------:R-:W-:Y:S01]  /*1fe0*/  @!P3 IMAD.MOV.U32 R54, RZ, RZ, RZ ;  /* 0x000000ffff36b224 */ /* 0x000fe200078e00ff */
[----:B------:R-:W-:-:S13]  /*1ff0*/  ISETP.NE.AND P4, PT, R55, RZ, !P3 ;  /* 0x000000ff3700720c */ /* 0x000fda0005f85270 */
[----:B------:R-:W-:-:S05]  /*2000*/  @P4 IADD3 R73, R133, RZ, RZ ;  /* 0x000000ff85494210 */ /* 0x000fca0007ffe0ff */
[----:B------:R-:W-:-:S07]  /*2010*/  @!P3 IMAD.MOV.U32 R133, RZ, RZ, R73 ;  /* 0x000000ffff85b224 */ /* 0x000fce00078e0049 */
.L_x_499:
[----:B------:R-:W-:Y:S05]  /*2020*/  BSYNC B2 ;  /* 0x0000000000027941 */ /* 0x000fea0003800000 */
.L_x_498:
[----:B------:R-:W-:Y:S01]  /*2030*/  IMAD.HI.U32 R73, R55, -0x326172a9, RZ ;  /* 0xcd9e8d5737497827 */ /* 0x000fe200078e00ff */
[----:B------:R-:W-:-:S03]  /*2040*/  LOP3.LUT R72, R72, R133, R107, 0x96, !PT ;  /* 0x0000008548487212 */ /* 0x000fc600078e966b */
        /* <DEDUP_REMOVED lines=37> */
[----:B------:R-:W-:Y:S02]  /*22a0*/  LOP3.LUT R154, R165, R154, R156, 0x96, !PT ;  /* 0x0000009aa59a7212 */ /* 0x000fe400078e969c */
[----:B------:R-:W-:Y:S01]  /*22b0*/  MOV R94, R164 ;  /* 0x000000a4005e7202 */ /* 0x000fe20000000f00 */
[----:B------:R-:W-:Y:S01]  /*22c0*/  IMAD.MOV.U32 R96, RZ, RZ, R72 ;  /* 0x000000ffff607224 */ /* 0x000fe200078e0048 */
[----:B------:R-:W-:Y:S01]  /*22d0*/  LOP3.LUT R155, R73, R74, R157, 0x96, !PT ;  /* 0x0000004a499b7212 */ /* 0x000fe200078e969d */
[----:B------:R-:W-:-:S07]  /*22e0*/  IMAD.MOV.U32 R72, RZ, RZ, RZ ;  /* 0x000000ffff487224 */ /* 0x000fce00078e00ff */
.L_x_497:
[----:B------:R-:W-:Y:S05]  /*22f0*/  BSYNC B1 ;  /* 0x0000000000017941 */ /* 0x000fea0003800000 */
.L_x_496:
[----:B------:R-:W-:Y:S01]  /*2300*/  I2FP.F32.U32 R74, R93 ;  /* 0x0000005d004a7245 */ /* 0x000fe20000201000 */
[----:B------:R-:W-:Y:S01]  /*2310*/  @P1 IMAD.U32 R152, R60, 0x10000, RZ ;  /* 0x000100003c981824 */ /* 0x000fe200078e00ff */
[----:B------:R-:W-:-:S03]  /*2320*/  SHF.L.U32 R73, R64, 0x10, RZ ;  /* 0x0000001040497819 */ /* 0x000fc600000006ff */
[----:B------:R-:W-:Y:S02]  /*2330*/  FFMA.FTZ R74, R74, R137, 1.1641532182693481445e-10 ;  /* 0x2f0000004a4a7423 */ /* 0x000fe40000010089 */
[----:B------:R-:W-:-:S03]  /*2340*/  FMUL.FTZ R73, R73, R134 ;  /* 0x0000008649497220 */ /* 0x000fc60000410000 */
[----:B------:R-:W-:-:S04]  /*2350*/  FSETP.GTU.FTZ.AND P3, PT, R74, R135, PT ;  /* 0x000000874a00720b */ /* 0x000fc80003f7c000 */
[----:B------:R-:W-:Y:S02]  /*2360*/  FSEL R74, R73, RZ, !P3 ;  /* 0x000000ff494a7208 */ /* 0x000fe40005800000 */
[----:B------:R-:W-:-:S03]  /*2370*/  SEL R93, RZ, 0x1, P3 ;  /* 0x00000001ff5d7807 */ /* 0x000fc60001800000 */
[----:B------:R-:W-:-:S04]  /*2380*/  FADD.FTZ R167, R74, R167 ;  /* 0x000000a74aa77221 */ /* 0x000fc80000010000 */
[----:B------:R-:W-:-:S07]  /*2390*/  @P1 FADD.FTZ R167, R152, R167 ;  /* 0x000000a798a71221 */ /* 0x000fce0000010000 */
.L_x_492:
[C---:B------:R-:W-:Y:S01]  /*23a0*/  ISETP.NE.AND P3, PT, R72.reuse, 0x1, PT ;  /* 0x000000014800780c */ /* 0x040fe20003f65270 */
[----:B------:R-:W-:Y:S01]  /*23b0*/  BSSY B1, `(.L_x_500) ;  /* 0x000000c000017945 */ /* 0x000fe20003800000 */
[----:B------:R-:W-:-:S11]  /*23c0*/  VIADD R73, R72, 0x1 ;  /* 0x0000000148497836 */ /* 0x000fd60000000000 */
[----:B------:R-:W-:Y:S05]  /*23d0*/  @!P3 BRA `(.L_x_501) ;  /* 0x000000000020b947 */ /* 0x000fea0003800000 */
[----:B------:R-:W-:Y:S02]  /*23e0*/  ISETP.NE.AND P3, PT, R72, 0x2, PT ;  /* 0x000000024800780c */ /* 0x000fe40003f65270 */
[----:B------:R-:W-:-:S11]  /*23f0*/  MOV R152, R155 ;  /* 0x0000009b00987202 */ /* 0x000fd60000000f00 */
[----:B------:R-:W-:Y:S05]  /*2400*/  @!P3 BRA `(.L_x_502) ;  /* 0x000000000018b947 */ /* 0x000fea0003800000 */
[----:B------:R-:W-:Y:S01]  /*2410*/  ISETP.NE.AND P3, PT, R72, 0x3, PT ;  /* 0x000000034800780c */ /* 0x000fe20003f65270 */
[----:B------:R-:W-:-:S12]  /*2420*/  IMAD.MOV.U32 R152, RZ, RZ, R154 ;  /* 0x000000ffff987224 */ /* 0x000fd800078e009a */
[----:B------:R-:W-:Y:S05]  /*2430*/  @P3 BRA `(.L_x_502) ;  /* 0x00000000000c3947 */ /* 0x000fea0003800000 */
[----:B------:R-:W-:Y:S01]  /*2440*/  IMAD.MOV.U32 R152, RZ, RZ, R96 ;  /* 0x000000ffff987224 */ /* 0x000fe200078e0060 */
[----:B------:R-:W-:Y:S06]  /*2450*/  BRA `(.L_x_502) ;  /* 0x0000000000047947 */ /* 0x000fec0003800000 */
.L_x_501:
[----:B------:R-:W-:-:S07]  /*2460*/  MOV R152, R94 ;  /* 0x0000005e00987202 */ /* 0x000fce0000000f00 */
.L_x_502:
[----:B------:R-:W-:Y:S05]  /*2470*/  BSYNC B1 ;  /* 0x0000000000017941 */ /* 0x000fea0003800000 */
.L_x_500:
        /* <DEDUP_REMOVED lines=8> */
[----:B------:R-:W-:-:S05]  /*2500*/  VIADD R54, R54, 0x1 ;  /* 0x0000000136367836 */ /* 0x000fca0000000000 */
[----:B------:R-:W-:-:S13]  /*2510*/  ISETP.NE.AND P3, PT, R54, RZ, PT ;  /* 0x000000ff3600720c */ /* 0x000fda0003f65270 */
[----:B------:R-:W-:Y:S01]  /*2520*/  @!P3 IADD3 R55, R55, 0x1, RZ ;  /* 0x000000013737b810 */ /* 0x000fe20007ffe0ff */
[----:B------:R-:W-:Y:S01]  /*2530*/  @!P3 VIADD R73, R133, 0x1 ;  /* 0x000000018549b836 */ /* 0x000fe20000000000 */
[----:B------:R-:W-:Y:S02]  /*2540*/  @!P3 MOV R54, RZ ;  /* 0x000000ff0036b202 */ /* 0x000fe40000000f00 */
[----:B------:R-:W-:-:S13]  /*2550*/  ISETP.NE.AND P4, PT, R55, RZ, !P3 ;  /* 0x000000ff3700720c */ /* 0x000fda0005f85270 */
[----:B------:R-:W-:-:S04]  /*2560*/  @P4 IMAD.MOV R73, RZ, RZ, R133 ;  /* 0x000000ffff494224 */ /* 0x000fc800078e0285 */
[----:B------:R-:W-:-:S07]  /*2570*/  @!P3 IMAD.MOV.U32 R133, RZ, RZ, R73 ;  /* 0x000000ffff85b224 */ /* 0x000fce00078e0049 */
.L_x_506:
[----:B------:R-:W-:Y:S05]  /*2580*/  BSYNC B2 ;  /* 0x0000000000027941 */ /* 0x000fea0003800000 */
.L_x_505:
        /* <DEDUP_REMOVED lines=42> */
[----:B------:R-:W-:Y:S01]  /*2830*/  IMAD.MOV.U32 R73, RZ, RZ, RZ ;  /* 0x000000ffff497224 */ /* 0x000fe200078e00ff */
[----:B------:R-:W-:-:S07]  /*2840*/  MOV R96, R72 ;  /* 0x0000004800607202 */ /* 0x000fce0000000f00 */
.L_x_504:
[----:B------:R-:W-:Y:S05]  /*2850*/  BSYNC B1 ;  /* 0x0000000000017941 */ /* 0x000fea0003800000 */
.L_x_503:
[----:B------:R-:W-:Y:S01]  /*2860*/  I2FP.F32.U32 R72, R152 ;  /* 0x0000009800487245 */ /* 0x000fe20000201000 */
[----:B------:R-:W-:Y:S01]  /*2870*/  IMAD.U32 R75, R68, 0x10000, RZ ;  /* 0x00010000444b7824 */ /* 0x000fe200078e00ff */
[----:B------:R-:W-:-:S03]  /*2880*/  LOP3.LUT R0, R0, 0xfffffff7, RZ, 0xc0, !PT ;  /* 0xfffffff700007812 */ /* 0x000fc600078ec0ff */
[----:B------:R-:W-:Y:S01]  /*2890*/  FFMA.FTZ R72, R72, R137, 1.1641532182693481445e-10 ;  /* 0x2f00000048487423 */ /* 0x000fe20000010089 */
[----:B------:R-:W-:-:S04]  /*28a0*/  FMUL.FTZ R75, R75, R134 ;  /* 0x000000864b4b7220 */ /* 0x000fc80000410000 */
[----:B------:R-:W-:-:S04]  /*28b0*/  FSETP.GTU.FTZ.AND P3, PT, R72, R135, PT ;  /* 0x000000874800720b */ /* 0x000fc80003f7c000 */
[----:B------:R-:W-:-:S09]  /*28c0*/  FSEL R165, R75, RZ, !P3 ;  /* 0x000000ff4ba57208 */ /* 0x000fd20005800000 */
[----:B------:R-:W-:Y:S01]  /*28d0*/  @P3 LOP3.LUT R0, R0, 0x8, RZ, 0xfc, !PT ;  /* 0x0000000800003812 */ /* 0x000fe200078efcff */
[----:B------:R-:W-:Y:S06]  /*28e0*/  @P2 BRA `(.L_x_507) ;  /* 0x00000000001c2947 */ /* 0x000fec0003800000 */
[----:B------:R-:W-:Y:S01]  /*28f0*/  MOV R68, R73 ;  /* 0x0000004900447202 */ /* 0x000fe20000000f00 */
[----:B------:R-:W-:Y:S06]  /*2900*/  @!P1 BRA `(.L_x_508) ;  /* 0x0000000400749947 */ /* 0x000fec0003800000 */
[----:B------:R-:W-:-:S05]  /*2910*/  PRMT R68, R60, 0x7632, R68 ;  /* 0x000076323c447816 */ /* 0x000fca0000000044 */
[----:B------:R-:W-:Y:S02]  /*2920*/  IMAD.U32 R72, R68, 0x10000, RZ ;  /* 0x0001000044487824 */ /* 0x000fe400078e00ff */
[----:B------:R-:W-:Y:S02]  /*2930*/  IMAD.MOV.U32 R68, RZ, RZ, R73 ;  /* 0x000000ffff447224 */ /* 0x000fe400078e0049 */
[----:B------:R-:W-:Y:S01]  /*2940*/  FADD.FTZ R165, R72, R165 ;  /* 0x000000a548a57221 */ /* 0x000fe20000010000 */
[----:B------:R-:W-:Y:S06]  /*2950*/  BRA `(.L_x_508) ;  /* 0x0000000400607947 */ /* 0x000fec0003800000 */
.L_x_507:
        /* <DEDUP_REMOVED lines=12> */
.L_x_510:
[----:B------:R-:W-:-:S07]  /*2a20*/  IMAD.MOV.U32 R92, RZ, RZ, R94 ;  /* 0x000000ffff5c7224 */ /* 0x000fce00078e005e */
.L_x_511:
[----:B------:R-:W-:Y:S05]  /*2a30*/  BSYNC B1 ;  /* 0x0000000000017941 */ /* 0x000fea0003800000 */
.L_x_509:
        /* <DEDUP_REMOVED lines=16> */
.L_x_515:
[----:B------:R-:W-:Y:S05]  /*2b40*/  BSYNC B2 ;  /* 0x0000000000027941 */ /* 0x000fea0003800000 */
.L_x_514:
        /* <DEDUP_REMOVED lines=9> */
[----:B------:R-:W-:-:S03]  /*2be0*/  LOP3.LUT R75, R181, R75, R52, 0x96, !PT ;  /* 0x0000004bb54b7212 */ /* 0x000fc600078e9634 */
[----:B------:R-:W-:Y:S01]  /*2bf0*/  IMAD.MOV.U32 R68, RZ, RZ, RZ ;  /* 0x000000ffff447224 */ /* 0x000fe200078e00ff */
        /* <DEDUP_REMOVED lines=32> */
[----:B------:R-:W-:-:S07]  /*2e00*/  LOP3.LUT R155, R73, R74, R157, 0x96, !PT ;  /* 0x0000004a499b7212 */ /* 0x000fce00078e969d */
.L_x_513:
[----:B------:R-:W-:Y:S05]  /*2e10*/  BSYNC B1 ;  /* 0x0000000000017941 */ /* 0x000fea0003800000 */
.L_x_512:
[----:B------:R-:W-:Y:S02]  /*2e20*/  I2FP.F32.U32 R72, R92 ;  /* 0x0000005c00487245 */ /* 0x000fe40000201000 */
[----:B------:R-:W-:-:S03]  /*2e30*/  PRMT R73, R64, 0x7632, R73 ;  /* 0x0000763240497816 */ /* 0x000fc60000000049 */
[----:B------:R-:W-:Y:S01]  /*2e40*/  FFMA.FTZ R72, R72, R137, 1.1641532182693481445e-10 ;  /* 0x2f00000048487423 */ /* 0x000fe20000010089 */
[----:B------:R-:W-:-:S04]  /*2e50*/  SHF.L.U32 R73, R73, 0x10, RZ ;  /* 0x0000001049497819 */ /* 0x000fc800000006ff */
[----:B------:R-:W-:Y:S01]  /*2e60*/  FSETP.GTU.FTZ.AND P3, PT, R72, R135, PT ;  /* 0x000000874800720b */ /* 0x000fe20003f7c000 */
[----:B------:R-:W-:-:S03]  /*2e70*/  FMUL.FTZ R73, R73, R134 ;  /* 0x0000008649497220 */ /* 0x000fc60000410000 */
[----:B------:R-:W-:Y:S02]  /*2e80*/  SEL R92, RZ, 0x1, P3 ;  /* 0x00000001ff5c7807 */ /* 0x000fe40001800000 */
[----:B------:R-:W-:Y:S02]  /*2e90*/  FSEL R72, R73, RZ, !P3 ;  /* 0x000000ff49487208 */ /* 0x000fe40005800000 */
[----:B------:R-:W-:-:S03]  /*2ea0*/  @P1 PRMT R73, R60, 0x7632, R73 ;  /* 0x000076323c491816 */ /* 0x000fc60000000049 */
[----:B------:R-:W-:Y:S02]  /*2eb0*/  FADD.FTZ R165, R72, R165 ;  /* 0x000000a548a57221 */ /* 0x000fe40000010000 */
[----:B------:R-:W-:-:S04]  /*2ec0*/  @P1 IMAD.U32 R74, R73, 0x10000, RZ ;  /* 0x00010000494a1824 */ /* 0x000fc800078e00ff */
[----:B------:R-:W-:-:S07]  /*2ed0*/  @P1 FADD.FTZ R165, R74, R165 ;  /* 0x000000a54aa51221 */ /* 0x000fce0000010000 */
.L_x_508:
        /* <DEDUP_REMOVED lines=12> */
.L_x_517:
[----:B------:R-:W-:-:S07]  /*2fa0*/  MOV R152, R94 ;  /* 0x0000005e00987202 */ /* 0x000fce0000000f00 */
.L_x_518:
[----:B------:R-:W-:Y:S05]  /*2fb0*/  BSYNC B1 ;  /* 0x0000000000017941 */ /* 0x000fea0003800000 */
.L_x_516:
        /* <DEDUP_REMOVED lines=16> */
.L_x_522:
[----:B------:R-:W-:Y:S05]  /*30c0*/  BSYNC B2 ;  /* 0x0000000000027941 */ /* 0x000fea0003800000 */
.L_x_521:
        /* <DEDUP_REMOVED lines=41> */
[----:B------:R-:W-:Y:S01]  /*3360*/  MOV R96, R72 ;  /* 0x0000004800607202 */ /* 0x000fe20000000f00 */
[----:B------:R-:W-:Y:S01]  /*3370*/  IMAD.MOV.U32 R72, RZ, RZ, RZ ;  /* 0x000000ffff487224 */ /* 0x000fe200078e00ff */
[----:B------:R-:W-:-:S07]  /*3380*/  LOP3.LUT R155, R73, R74, R157, 0x96, !PT ;  /* 0x0000004a499b7212 */ /* 0x000fce00078e969d */
.L_x_520:
[----:B------:R-:W-:Y:S05]  /*3390*/  BSYNC B1 ;  /* 0x0000000000017941 */ /* 0x000fea0003800000 */
.L_x_519:
[----:B------:R-:W-:Y:S01]  /*33a0*/  I2FP.F32.U32 R68, R152 ;  /* 0x0000009800447245 */ /* 0x000fe20000201000 */
[C---:B------:R-:W-:Y:S01]  /*33b0*/  IMAD.U32 R73, R69.reuse, 0x10000, RZ ;  /* 0x0001000045497824 */ /* 0x040fe200078e00ff */
[----:B------:R-:W-:Y:S02]  /*33c0*/  LOP3.LUT R0, R0, 0xfffffffb, RZ, 0xc0, !PT ;  /* 0xfffffffb00007812 */ /* 0x000fe400078ec0ff */
[----:B------:R-:W-:Y:S01]  /*33d0*/  PRMT R152, R69, 0x7632, R152 ;  /* 0x0000763245987816 */ /* 0x000fe20000000098 */
        /* <DEDUP_REMOVED lines=8> */
[----:B------:R-:W-:Y:S02]  /*3460*/  IMAD.U32 R74, R61, 0x10000, RZ ;  /* 0x000100003d4a7824 */ /* 0x000fe400078e00ff */
[----:B------:R-:W-:Y:S02]  /*3470*/  IMAD.MOV.U32 R68, RZ, RZ, R72 ;  /* 0x000000ffff447224 */ /* 0x000fe400078e0048 */
[----:B------:R-:W-:Y:S01]  /*3480*/  FADD.FTZ R183, R74, R183 ;  /* 0x000000b74ab77221 */ /* 0x000fe20000010000 */
[----:B------:R-:W-:Y:S06]  /*3490*/  BRA `(.L_x_524) ;  /* 0x0000000400587947 */ /* 0x000fec0003800000 */
.L_x_523:
        /* <DEDUP_REMOVED lines=12> */
.L_x_526:
[----:B------:R-:W-:-:S07]  /*3560*/  IMAD.MOV.U32 R91, RZ, RZ, R94 ;  /* 0x000000ffff5b7224 */ /* 0x000fce00078e005e */
.L_x_527:
[----:B------:R-:W-:Y:S05]  /*3570*/  BSYNC B1 ;  /* 0x0000000000017941 */ /* 0x000fea0003800000 */
.L_x_525:
        /* <DEDUP_REMOVED lines=16> */
.L_x_531:
[----:B------:R-:W-:Y:S05]  /*3680*/  BSYNC B2 ;  /* 0x0000000000027941 */ /* 0x000fea0003800000 */
.L_x_530:
        /* <DEDUP_REMOVED lines=44> */
.L_x_529:
[----:B------:R-:W-:Y:S05]  /*3950*/  BSYNC B1 ;  /* 0x0000000000017941 */ /* 0x000fea0003800000 */
.L_x_528:
        /* <DEDUP_REMOVED lines=10> */
.L_x_524:
        /* <DEDUP_REMOVED lines=12> */
.L_x_533:
[----:B------:R-:W-:-:S07]  /*3ac0*/  MOV R162, R94 ;  /* 0x0000005e00a27202 */ /* 0x000fce0000000f00 */
.L_x_534:
[----:B------:R-:W-:Y:S05]  /*3ad0*/  BSYNC B1 ;  /* 0x0000000000017941 */ /* 0x000fea0003800000 */
.L_x_532:
        /* <DEDUP_REMOVED lines=16> */
.L_x_538:
[----:B------:R-:W-:Y:S05]  /*3be0*/  BSYNC B2 ;  /* 0x0000000000027941 */ /* 0x000fea0003800000 */
.L_x_537:
        /* <DEDUP_REMOVED lines=44> */
.L_x_536:
[----:B------:R-:W-:Y:S05]  /*3eb0*/  BSYNC B1 ;  /* 0x0000000000017941 */ /* 0x000fea0003800000 */
.L_x_535:
        /* <DEDUP_REMOVED lines=16> */
.L_x_539:
        /* <DEDUP_REMOVED lines=12> */
.L_x_542:
[----:B------:R-:W-:-:S07]  /*4080*/  IMAD.MOV.U32 R90, RZ, RZ, R94 ;  /* 0x000000ffff5a7224 */ /* 0x000fce00078e005e */
.L_x_543:
[----:B------:R-:W-:Y:S05]  /*4090*/  BSYNC B1 ;  /* 0x0000000000017941 */ /* 0x000fea0003800000 */
.L_x_541:
        /* <DEDUP_REMOVED lines=16> */
.L_x_547:
[----:B------:R-:W-:Y:S05]  /*41a0*/  BSYNC B2 ;  /* 0x0000000000027941 */ /* 0x000fea0003800000 */
.L_x_546:
        /* <DEDUP_REMOVED lines=44> */
.L_x_545:
[----:B------:R-:W-:Y:S05]  /*4470*/  BSYNC B1 ;  /* 0x0000000000017941 */ /* 0x000fea0003800000 */
.L_x_544:
        /* <DEDUP_REMOVED lines=12> */
.L_x_540:
        /* <DEDUP_REMOVED lines=12> */
.L_x_549:
[----:B------:R-:W-:-:S07]  /*4600*/  MOV R152, R94 ;  /* 0x0000005e00987202 */ /* 0x000fce0000000f00 */
.L_x_550:
[----:B------:R-:W-:Y:S05]  /*4610*/  BSYNC B1 ;  /* 0x0000000000017941 */ /* 0x000fea0003800000 */
.L_x_548:
        /* <DEDUP_REMOVED lines=16> */
.L_x_554:
[----:B------:R-:W-:Y:S05]  /*4720*/  BSYNC B2 ;  /* 0x0000000000027941 */ /* 0x000fea0003800000 */
.L_x_553:
        /* <DEDUP_REMOVED lines=44> */
.L_x_552:
[----:B------:R-:W-:Y:S05]  /*49f0*/  BSYNC B1 ;  /* 0x0000000000017941 */ /* 0x000fea0003800000 */
.L_x_551:
[----:B------:R-:W-:Y:S01]  /*4a00*/  I2FP.F32.U32 R68, R152 ;  /* 0x0000009800447245 */ /* 0x000fe20000201000 */
[----:B------:R-:W-:Y:S01]  /*4a10*/  IMAD.U32 R73, R70, 0x10000, RZ ;  /* 0x0001000046497824 */ /* 0x000fe200078e00ff */
        /* <DEDUP_REMOVED lines=14> */
.L_x_555:
        /* <DEDUP_REMOVED lines=12> */
.L_x_558:
[----:B------:R-:W-:-:S07]  /*4bc0*/  IMAD.MOV.U32 R89, RZ, RZ, R94 ;  /* 0x000000ffff597224 */ /* 0x000fce00078e005e */
.L_x_559:
[----:B------:R-:W-:Y:S05]  /*4bd0*/  BSYNC B1 ;  /* 0x0000000000017941 */ /* 0x000fea0003800000 */
.L_x_557:
        /* <DEDUP_REMOVED lines=16> */
.L_x_563:
[----:B------:R-:W-:Y:S05]  /*4ce0*/  BSYNC B2 ;  /* 0x0000000000027941 */ /* 0x000fea0003800000 */
.L_x_562:
        /* <DEDUP_REMOVED lines=44> */
.L_x_561:
[----:B------:R-:W-:Y:S05]  /*4fb0*/  BSYNC B1 ;  /* 0x0000000000017941 */ /* 0x000fea0003800000 */
.L_x_560:
        /* <DEDUP_REMOVED lines=10> */
.L_x_556:
        /* <DEDUP_REMOVED lines=12> */
.L_x_565:
[----:B------:R-:W-:-:S07]  /*5120*/  MOV R152, R94 ;  /* 0x0000005e00987202 */ /* 0x000fce0000000f00 */
.L_x_566:
[----:B------:R-:W-:Y:S05]  /*5130*/  BSYNC B1 ;  /* 0x0000000000017941 */ /* 0x000fea0003800000 */
.L_x_564:
        /* <DEDUP_REMOVED lines=16> */
.L_x_570:
[----:B------:R-:W-:Y:S05]  /*5240*/  BSYNC B2 ;  /* 0x0000000000027941 */ /* 0x000fea0003800000 */
.L_x_569:
        /* <DEDUP_REMOVED lines=44> */
.L_x_568:
[----:B------:R-:W-:Y:S05]  /*5510*/  BSYNC B1 ;  /* 0x0000000000017941 */ /* 0x000fea0003800000 */
.L_x_567:
[----:B------:R-:W-:Y:S01]  /*5520*/  I2FP.F32.U32 R68, R152 ;  /* 0x0000009800447245 */ /* 0x000fe20000201000 */
[----:B------:R-:W-:-:S04]  /*5530*/  IMAD.U32 R73, R70, 0x10000, RZ ;  /* 0x0001000046497824 */ /* 0x000fc800078e00ff */
[----:B------:R-:W-:Y:S01]  /*5540*/  FFMA.FTZ R68, R68, R137, 1.1641532182693481445e-10 ;  /* 0x2f00000044447423 */ /* 0x000fe20000010089 */
[----:B------:R-:W-:-:S04]  /*5550*/  FMUL.FTZ R73, R73, R134 ;  /* 0x0000008649497220 */ /* 0x000fc80000410000 */
[----:B------:R-:W-:-:S04]  /*5560*/  FSETP.GTU.FTZ.AND P3, PT, R68, R135, PT ;  /* 0x000000874400720b */ /* 0x000fc80003f7c000 */
[----:B------:R-:W-:Y:S01]  /*5570*/  FSEL R193, R73, RZ, !P3 ;  /* 0x000000ff49c17208 */ /* 0x000fe20005800000 */
[----:B------:R-:W-:Y:S08]  /*5580*/  @P2 BRA `(.L_x_571) ;  /* 0x00000000001c2947 */ /* 0x000ff00003800000 */
[----:B------:R-:W-:Y:S01]  /*5590*/  MOV R68, R69 ;  /* 0x0000004500447202 */ /* 0x000fe20000000f00 */
[----:B------:R-:W-:Y:S06]  /*55a0*/  @!P1 BRA `(.L_x_572) ;  /* 0x0000000400749947 */ /* 0x000fec0003800000 */
[----:B------:R-:W-:-:S05]  /*55b0*/  PRMT R68, R62, 0x7632, R68 ;  /* 0x000076323e447816 */ /* 0x000fca0000000044 */
[----:B------:R-:W-:Y:S02]  /*55c0*/  IMAD.U32 R70, R68, 0x10000, RZ ;  /* 0x0001000044467824 */ /* 0x000fe400078e00ff */
[----:B------:R-:W-:Y:S02]  /*55d0*/  IMAD.MOV.U32 R68, RZ, RZ, R69 ;  /* 0x000000ffff447224 */ /* 0x000fe400078e0045 */
[----:B------:R-:W-:Y:S01]  /*55e0*/  FADD.FTZ R193, R70, R193 ;  /* 0x000000c146c17221 */ /* 0x000fe20000010000 */
[----:B------:R-:W-:Y:S06]  /*55f0*/  BRA `(.L_x_572) ;  /* 0x0000000400607947 */ /* 0x000fec0003800000 */
.L_x_571:
        /* <DEDUP_REMOVED lines=12> */
.L_x_574:
[----:B------:R-:W-:-:S07]  /*56c0*/  IMAD.MOV.U32 R70, RZ, RZ, R94 ;  /* 0x000000ffff467224 */ /* 0x000fce00078e005e */
.L_x_575:
[----:B------:R-:W-:Y:S05]  /*56d0*/  BSYNC B1 ;  /* 0x0000000000017941 */ /* 0x000fea0003800000 */
.L_x_573:
        /* <DEDUP_REMOVED lines=16> */
.L_x_579:
[----:B------:R-:W-:Y:S05]  /*57e0*/  BSYNC B2 ;  /* 0x0000000000027941 */ /* 0x000fea0003800000 */
.L_x_578:
        /* <DEDUP_REMOVED lines=44> */
.L_x_577:
[----:B------:R-:W-:Y:S05]  /*5ab0*/  BSYNC B1 ;  /* 0x0000000000017941 */ /* 0x000fea0003800000 */
.L_x_576:
        /* <DEDUP_REMOVED lines=12> */
.L_x_572:
        /* <DEDUP_REMOVED lines=12> */
.L_x_581:
[----:B------:R-:W-:-:S07]  /*5c40*/  MOV R70, R94 ;  /* 0x0000005e00467202 */ /* 0x000fce0000000f00 */
.L_x_582:
[----:B------:R-:W-:Y:S05]  /*5c50*/  BSYNC B1 ;  /* 0x0000000000017941 */ /* 0x000fea0003800000 */
.L_x_580:
        /* <DEDUP_REMOVED lines=16> */
.L_x_586:
[----:B------:R-:W-:Y:S05]  /*5d60*/  BSYNC B2 ;  /* 0x0000000000027941 */ /* 0x000fea0003800000 */
.L_x_585:
        /* <DEDUP_REMOVED lines=44> */
.L_x_584:
[----:B------:R-:W-:Y:S05]  /*6030*/  BSYNC B1 ;  /* 0x0000000000017941 */ /* 0x000fea0003800000 */
.L_x_583:
[----:B------:R-:W-:Y:S01]  /*6040*/  I2FP.F32.U32 R68, R70 ;  /* 0x0000004600447245 */ /* 0x000fe20000201000 */
[C---:B------:R-:W-:Y:S01]  /*6050*/  IMAD.U32 R73, R71.reuse, 0x10000, RZ ;  /* 0x0001000047497824 */ /* 0x040fe200078e00ff */
[----:B------:R-:W-:-:S03]  /*6060*/  PRMT R152, R71, 0x7632, R152 ;  /* 0x0000763247987816 */ /* 0x000fc60000000098 */
[----:B------:R-:W-:Y:S01]  /*6070*/  FFMA.FTZ R68, R68, R137, 1.1641532182693481445e-10 ;  /* 0x2f00000044447423 */ /* 0x000fe20000010089 */
[----:B------:R-:W-:-:S04]  /*6080*/  FMUL.FTZ R73, R73, R134 ;  /* 0x0000008649497220 */ /* 0x000fc80000410000 */
[----:B------:R-:W-:-:S04]  /*6090*/  FSETP.GTU.FTZ.AND P4, PT, R68, R135, PT ;  /* 0x000000874400720b */ /* 0x000fc80003f9c000 */
[----:B------:R-:W-:Y:S01]  /*60a0*/  FSEL R197, R73, RZ, !P4 ;  /* 0x000000ff49c57208 */ /* 0x000fe20006000000 */
[----:B------:R-:W-:Y:S08]  /*60b0*/  @P2 BRA `(.L_x_587) ;  /* 0x0000000000182947 */ /* 0x000ff00003800000 */
[----:B------:R-:W-:Y:S01]  /*60c0*/  MOV R68, R69 ;  /* 0x0000004500447202 */ /* 0x000fe20000000f00 */
[----:B------:R-:W-:Y:S06]  /*60d0*/  @!P1 BRA `(.L_x_588) ;  /* 0x0000000400689947 */ /* 0x000fec0003800000 */
[----:B------:R-:W-:Y:S02]  /*60e0*/  IMAD.U32 R70, R63, 0x10000, RZ ;  /* 0x000100003f467824 */ /* 0x000fe400078e00ff */
[----:B------:R-:W-:Y:S02]  /*60f0*/  IMAD.MOV.U32 R68, RZ, RZ, R69 ;  /* 0x000000ffff447224 */ /* 0x000fe400078e0045 */
[----:B------:R-:W-:Y:S01]  /*6100*/  FADD.FTZ R197, R70, R197 ;  /* 0x000000c546c57221 */ /* 0x000fe20000010000 */
[----:B------:R-:W-:Y:S06]  /*6110*/  BRA `(.L_x_588) ;  /* 0x0000000400587947 */ /* 0x000fec0003800000 */
.L_x_587:
        /* <DEDUP_REMOVED lines=12> */
.L_x_590:
[----:B------:R-:W-:-:S07]  /*61e0*/  IMAD.MOV.U32 R158, RZ, RZ, R94 ;  /* 0x000000ffff9e7224 */ /* 0x000fce00078e005e */
.L_x_591:
[----:B------:R-:W-:Y:S05]  /*61f0*/  BSYNC B1 ;  /* 0x0000000000017941 */ /* 0x000fea0003800000 */
.L_x_589:
        /* <DEDUP_REMOVED lines=16> */
.L_x_595:
[----:B------:R-:W-:Y:S05]  /*6300*/  BSYNC B2 ;  /* 0x0000000000027941 */ /* 0x000fea0003800000 */
.L_x_594:
        /* <DEDUP_REMOVED lines=44> */
.L_x_593:
[----:B------:R-:W-:Y:S05]  /*65d0*/  BSYNC B1 ;  /* 0x0000000000017941 */ /* 0x000fea0003800000 */
.L_x_592:
        /* <DEDUP_REMOVED lines=10> */
.L_x_588:
        /* <DEDUP_REMOVED lines=12> */
.L_x_597:
[----:B------:R-:W-:-:S07]  /*6740*/  MOV R162, R94 ;  /* 0x0000005e00a27202 */ /* 0x000fce0000000f00 */
.L_x_598:
[----:B------:R-:W-:Y:S05]  /*6750*/  BSYNC B1 ;  /* 0x0000000000017941 */ /* 0x000fea0003800000 */
.L_x_596:
        /* <DEDUP_REMOVED lines=16> */
.L_x_602:
[----:B------:R-:W-:Y:S05]  /*6860*/  BSYNC B2 ;  /* 0x0000000000027941 */ /* 0x000fea0003800000 */
.L_x_601:
        /* <DEDUP_REMOVED lines=44> */
.L_x_600:
[----:B------:R-:W-:Y:S05]  /*6b30*/  BSYNC B1 ;  /* 0x0000000000017941 */ /* 0x000fea0003800000 */
.L_x_599:
        /* <DEDUP_REMOVED lines=9> */
[----:B------:R-:W-:Y:S01]  /*6bd0*/  PRMT R68, R63, 0x7632, R68 ;  /* 0x000076323f447816 */ /* 0x000fe20000000044 */
[----:B------:R-:W-:-:S04]  /*6be0*/  IMAD.MOV.U32 R152, RZ, RZ, R69 ;  /* 0x000000ffff987224 */ /* 0x000fc800078e0045 */
[----:B------:R-:W-:-:S04]  /*6bf0*/  IMAD.U32 R68, R68, 0x10000, RZ ;  /* 0x0001000044447824 */ /* 0x000fc800078e00ff */
[----:B------:R-:W-:Y:S01]  /*6c00*/  FADD.FTZ R199, R68, R199 ;  /* 0x000000c744c77221 */ /* 0x000fe20000010000 */
[----:B------:R-:W-:Y:S06]  /*6c10*/  BRA `(.L_x_604) ;  /* 0x0000000400607947 */ /* 0x000fec0003800000 */
.L_x_603:
        /* <DEDUP_REMOVED lines=12> */
.L_x_606:
[----:B------:R-:W-:-:S07]  /*6ce0*/  IMAD.MOV.U32 R160, RZ, RZ, R94 ;  /* 0x000000ffffa07224 */ /* 0x000fce00078e005e */
.L_x_607:
[----:B------:R-:W-:Y:S05]  /*6cf0*/  BSYNC B1 ;  /* 0x0000000000017941 */ /* 0x000fea0003800000 */
.L_x_605:
        /* <DEDUP_REMOVED lines=16> */
.L_x_611:
[----:B------:R-:W-:Y:S05]  /*6e00*/  BSYNC B2 ;  /* 0x0000000000027941 */ /* 0x000fea0003800000 */
.L_x_610:
        /* <DEDUP_REMOVED lines=44> */
.L_x_609:
[----:B------:R-:W-:Y:S05]  /*70d0*/  BSYNC B1 ;  /* 0x0000000000017941 */ /* 0x000fea0003800000 */
.L_x_608:
        /* <DEDUP_REMOVED lines=12> */
.L_x_604:
[----:B------:R-:W-:Y:S01]  /*71a0*/  SEL R69, RZ, 0x10000, P4 ;  /* 0x00010000ff457807 */ /* 0x000fe20002000000 */
[----:B------:R-:W-:Y:S01]  /*71b0*/  IMAD.SHL.U32 R162, R209, 0x8, RZ ;  /* 0x00000008d1a27824 */ /* 0x000fe200078e00ff */
[C---:B------:R-:W-:Y:S02]  /*71c0*/  LOP3.LUT P4, RZ, R0.reuse, 0x2, RZ, 0xc0, !PT ;  /* 0x0000000200ff7812 */ /* 0x040fe4000788c0ff */
[C---:B------:R-:W-:Y:S02]  /*71d0*/  LOP3.LUT P6, RZ, R0.reuse, 0x4, RZ, 0xc0, !PT ;  /* 0x0000000400ff7812 */ /* 0x040fe400078cc0ff */
[----:B------:R-:W-:Y:S02]  /*71e0*/  LOP3.LUT P1, RZ, R0, 0x8, RZ, 0xc0, !PT ;  /* 0x0000000800ff7812 */ /* 0x000fe4000782c0ff */
[----:B------:R-:W-:Y:S02]  /*71f0*/  SEL R70, RZ, 0x1, P4 ;  /* 0x00000001ff467807 */ /* 0x000fe40002000000 */
[----:B------:R-:W-:-:S02]  /*7200*/  SEL R75, RZ, 0x1000000, P5 ;  /* 0x01000000ff4b7807 */ /* 0x000fc40002800000 */
[----:B------:R-:W-:Y:S01]  /*7210*/  LOP3.LUT P5, RZ, R0, 0x1, RZ, 0xc0, !PT ;  /* 0x0000000100ff7812 */ /* 0x000fe200078ac0ff */
[----:B------:R-:W-:Y:S01]  /*7220*/  IMAD.WIDE.U32 R70, R70, 0x1000000, RZ ;  /* 0x0100000046467825 */ /* 0x000fe200078e00ff */
[----:B------:R-:W-:Y:S02]  /*7230*/  SEL R72, RZ, 0x100, P3 ;  /* 0x00000100ff487807 */ /* 0x000fe40001800000 */
[----:B------:R-:W-:Y:S02]  /*7240*/  SEL R68, RZ, 0x1, P6 ;  /* 0x00000001ff447807 */ /* 0x000fe40003000000 */
[----:B------:R-:W-:Y:S02]  /*7250*/  SEL R74, RZ, 0x1, P1 ;  /* 0x00000001ff4a7807 */ /* 0x000fe40000800000 */
[----:B------:R-:W-:Y:S02]  /*7260*/  SEL R73, RZ, 0x1, P5 ;  /* 0x00000001ff497807 */ /* 0x000fe40002800000 */
[----:B------:R-:W-:Y:S01]  /*7270*/  LOP3.LUT R72, R72, R75, R69, 0xfe, !PT ;  /* 0x0000004b48487212 */ /* 0x000fe200078efe45 */
[----:B------:R-:W-:Y:S01]  /*7280*/  IMAD.WIDE.U32 R68, R68, 0x10000, RZ ;  /* 0x0001000044447825 */ /* 0x000fe200078e00ff */
[----:B------:R-:W-:-:S02]  /*7290*/  LEA R134, P1, R209, UR10, 0x4 ;  /* 0x0000000ad1867c11 */ /* 0x000fc4000f8220ff */
[----:B------:R-:W-:Y:S01]  /*72a0*/  LOP3.LUT P2, RZ, R0, 0x10, RZ, 0xc0, !PT ;  /* 0x0000001000ff7812 */ /* 0x000fe2000784c0ff */
[----:B------:R-:W-:Y:S01]  /*72b0*/  IMAD.WIDE.U32 R74, R74, 0x100, RZ ;  /* 0x000001004a4a7825 */ /* 0x000fe200078e00ff */
[----:B------:R-:W-:Y:S02]  /*72c0*/  LOP3.LUT R71, R71, R72, R73, 0xfe, !PT ;  /* 0x0000004847477212 */ /* 0x000fe400078efe49 */
[C---:B------:R-:W-:Y:S02]  /*72d0*/  LEA.HI.X R135, R209.reuse, UR11, RZ, 0x4, P1 ;  /* 0x0000000bd1877c11 */ /* 0x040fe400088f24ff */
[----:B------:R-:W-:Y:S02]  /*72e0*/  LOP3.LUT R74, R74, R70, R68, 0xfe, !PT ;  /* 0x000000464a4a7212 */ /* 0x000fe400078efe44 */
[----:B------:R-:W-:Y:S02]  /*72f0*/  SEL R137, RZ, 0x1, P2 ;  /* 0x00000001ff897807 */ /* 0x000fe40001000000 */
[----:B------:R-:W-:-:S02]  /*7300*/  SHF.L.U64.HI R164, R209, 0x3, RZ ;  /* 0x00000003d1a47819 */ /* 0x000fc400000102ff */
[----:B------:R-:W-:Y:S02]  /*7310*/  IADD3 R72, P1, R162, UR12, RZ ;  /* 0x0000000ca2487c10 */ /* 0x000fe4000ff3e0ff */
[----:B------:R-:W-:Y:S02]  /*7320*/  LOP3.LUT R75, R75, R71, R69, 0xfe, !PT ;  /* 0x000000474b4b7212 */ /* 0x000fe400078efe45 */
[----:B------:R-:W-:Y:S02]  /*7330*/  F2FP.BF16.F32.PACK_AB R71, R199, R197 ;  /* 0x000000c5c747723e */ /* 0x000fe400000010ff */
[----:B------:R-:W-:Y:S02]  /*7340*/  F2FP.BF16.F32.PACK_AB R70, R193, R195 ;  /* 0x000000c3c146723e */ /* 0x000fe400000010ff */
[----:B------:R-:W-:Y:S02]  /*7350*/  F2FP.BF16.F32.PACK_AB R69, R181, R183 ;  /* 0x000000b7b545723e */ /* 0x000fe400000010ff */
[----:B------:R-:W-:-:S02]  /*7360*/  F2FP.BF16.F32.PACK_AB R68, R165, R167 ;  /* 0x000000a7a544723e */ /* 0x000fc400000010ff */
[----:B------:R-:W-:Y:S02]  /*7370*/  IADD3.X R73, R164, UR13, RZ, P1, !PT ;  /* 0x0000000da4497c10 */ /* 0x000fe40008ffe4ff */
[----:B------:R-:W-:Y:S01]  /*7380*/  LOP3.LUT R74, R74, R137, RZ, 0xfc, !PT ;  /* 0x000000894a4a7212 */ /* 0x000fe200078efcff */
[----:B------:R0:W-:Y:S04]  /*7390*/  STG.E.128 desc[UR4][R134.64], R68 ;  /* 0x0000004486007986 */ /* 0x0001e8000c101d04 */
[----:B------:R0:W-:Y:S01]  /*73a0*/  STG.E.64 desc[UR4][R72.64], R74 ;  /* 0x0000004a48007986 */ /* 0x0001e2000c101b04 */
[----:B------:R-:W-:Y:S05]  /*73b0*/  @!P0 BRA `(.L_x_612) ;  /* 0x0000000000508947 */ /* 0x000fea0003800000 */
[----:B0-----:R-:W-:Y:S02]  /*73c0*/  SHF.L.U32 R69, R158, 0x10, RZ ;  /* 0x000000109e457819 */ /* 0x001fe400000006ff */
[----:B------:R-:W-:Y:S02]  /*73d0*/  LOP3.LUT R68, R160, 0xffff, RZ, 0xc0, !PT ;  /* 0x0000ffffa0447812 */ /* 0x000fe400078ec0ff */
[----:B------:R-:W-:Y:S02]  /*73e0*/  LOP3.LUT R71, R69, 0xff0000, RZ, 0xc0, !PT ;  /* 0x00ff000045477812 */ /* 0x000fe400078ec0ff */
[----:B------:R-:W-:Y:S02]  /*73f0*/  PRMT R69, R87, 0x7104, RZ ;  /* 0x0000710457457816 */ /* 0x000fe400000000ff */
[----:B------:R-:W-:Y:S02]  /*7400*/  PRMT R68, R71, 0x4210, R68 ;  /* 0x0000421047447816 */ /* 0x000fe40000000044 */
[----:B------:R-:W-:-:S02]  /*7410*/  LOP3.LUT R74, R90, 0xff, RZ, 0xc0, !PT ;  /* 0x000000ff5a4a7812 */ /* 0x000fc400078ec0ff */
[----:B------:R-:W-:Y:S02]  /*7420*/  LOP3.LUT R72, R91, 0xff, RZ, 0xc0, !PT ;  /* 0x000000ff5b487812 */ /* 0x000fe400078ec0ff */
[----:B------:R-:W-:Y:S01]  /*7430*/  LOP3.LUT R70, R92, 0xff, RZ, 0xc0, !PT ;  /* 0x000000ff5c467812 */ /* 0x000fe200078ec0ff */
[----:B------:R-:W-:Y:S01]  /*7440*/  IMAD.WIDE.U32 R74, R74, 0x1000000, RZ ;  /* 0x010000004a4a7825 */ /* 0x000fe200078e00ff */
[----:B------:R-:W-:-:S03]  /*7450*/  LOP3.LUT R68, R68, 0xff00, R69, 0xf8, !PT ;  /* 0x0000ff0044447812 */ /* 0x000fc600078ef845 */
[----:B------:R-:W-:Y:S01]  /*7460*/  IMAD.WIDE.U32 R72, R72, 0x10000, RZ ;  /* 0x0001000048487825 */ /* 0x000fe200078e00ff */
[----:B------:R-:W-:Y:S02]  /*7470*/  LOP3.LUT R69, R68, 0xff, R89, 0xf8, !PT ;  /* 0x000000ff44457812 */ /* 0x000fe400078ef859 */
[----:B------:R-:W-:Y:S01]  /*7480*/  IADD3 R68, P0, R162, UR6, RZ ;  /* 0x00000006a2447c10 */ /* 0x000fe2000ff1e0ff */
[----:B------:R-:W-:Y:S01]  /*7490*/  IMAD.WIDE.U32 R70, R70, 0x100, RZ ;  /* 0x0000010046467825 */ /* 0x000fe200078e00ff */
[----:B------:R-:W-:Y:S02]  /*74a0*/  LOP3.LUT R73, R73, R69, R75, 0xfe, !PT ;  /* 0x0000004549497212 */ /* 0x000fe400078efe4b */
[----:B------:R-:W-:Y:S02]  /*74b0*/  IADD3.X R69, R164, UR7, RZ, P0, !PT ;  /* 0x00000007a4457c10 */ /* 0x000fe400087fe4ff */
[----:B------:R-:W-:Y:S02]  /*74c0*/  LOP3.LUT R70, R70, R74, R72, 0xfe, !PT ;  /* 0x0000004a46467212 */ /* 0x000fe400078efe48 */
[----:B------:R-:W-:-:S02]  /*74d0*/  LOP3.LUT R71, R73, R71, RZ, 0xfc, !PT ;  /* 0x0000004749477212 */ /* 0x000fc400078efcff */
[----:B------:R-:W-:-:S05]  /*74e0*/  LOP3.LUT R70, R70, 0xff, R93, 0xf8, !PT ;  /* 0x000000ff46467812 */ /* 0x000fca00078ef85d */
[----:B------:R1:W-:Y:S02]  /*74f0*/  STG.E.64 desc[UR4][R68.64], R70 ;  /* 0x0000004644007986 */ /* 0x0003e4000c101b04 */
.L_x_612:
[----:B------:R-:W-:-:S07]  /*7500*/  VIADD R137, R209, 0x80 ;  /* 0x00000080d1897836 */ /* 0x000fce0000000000 */
.L_x_483:
[----:B------:R-:W-:Y:S05]  /*7510*/  BSYNC B0 ;  /* 0x0000000000007941 */ /* 0x000fea0003800000 */
.L_x_482:
[----:B------:R-:W-:Y:S01]  /*7520*/  LOP3.LUT P0, RZ, R0, 0x80, RZ, 0xc0, !PT ;  /* 0x0000008000ff7812 */ /* 0x000fe2000780c0ff */
[----:B------:R-:W-:-:S12]  /*7530*/  BSSY B0, `(.L_x_613) ;  /* 0x00005de000007945 */ /* 0x000fd80003800000 */
[----:B------:R-:W-:Y:S05]  /*7540*/  @!P0 BRA `(.L_x_614) ;  /* 0x0000005c00708947 */ /* 0x000fea0003800000 */
[----:B0-----:R-:W0:Y:S01]  /*7550*/  LDC.64 R72, c[0x0][0x228] ;  /* 0x00008a00ff487b82 */ /* 0x001e220000000a00 */
[----:B------:R-:W-:-:S04]  /*7560*/  ISETP.NE.U32.AND P1, PT, RZ, UR8, PT ;  /* 0x00000008ff007c0c */ /* 0x000fc8000bf25070 */
[----:B------:R-:W-:-:S03]  /*7570*/  ISETP.NE.AND.EX P1, PT, RZ, UR9, PT, P1 ;  /* 0x00000009ff007c0c */ /* 0x000fc6000bf25310 */
[----:B-1----:R-:W1:Y:S01]  /*7580*/  LDC.64 R68, c[0x0][0x220] ;  /* 0x00008800ff447b82 */ /* 0x002e620000000a00 */
        /* <DEDUP_REMOVED lines=22> */
.L_x_616:
[----:B------:R-:W-:-:S07]  /*76f0*/  MOV R164, R94 ;  /* 0x0000005e00a47202 */ /* 0x000fce0000000f00 */
.L_x_617:
[----:B------:R-:W-:Y:S05]  /*7700*/  BSYNC B1 ;  /* 0x0000000000017941 */ /* 0x000fea0003800000 */
.L_x_615:
        /* <DEDUP_REMOVED lines=11> */
[----:B------:R-:W-:Y:S02]  /*77c0*/  @!P2 VIADD R75, R133, 0x1 ;  /* 0x00000001854ba836 */ /* 0x000fe40000000000 */
[----:B------:R-:W-:Y:S01]  /*77d0*/  @!P2 IMAD.MOV.U32 R54, RZ, RZ, RZ ;  /* 0x000000ffff36a224 */ /* 0x000fe200078e00ff */
[----:B------:R-:W-:-:S13]  /*77e0*/  ISETP.NE.AND P3, PT, R55, RZ, !P2 ;  /* 0x000000ff3700720c */ /* 0x000fda0005765270 */
[----:B------:R-:W-:-:S05]  /*77f0*/  @P3 IMAD.MOV R75, RZ, RZ, R133 ;  /* 0x000000ffff4b3224 */ /* 0x000fca00078e0285 */
[----:B------:R-:W-:-:S07]  /*7800*/  @!P2 MOV R133, R75 ;  /* 0x0000004b0085a202 */ /* 0x000fce0000000f00 */
.L_x_621:
[----:B------:R-:W-:Y:S05]  /*7810*/  BSYNC B2 ;  /* 0x0000000000027941 */ /* 0x000fea0003800000 */
.L_x_620:
        /* <DEDUP_REMOVED lines=42> */
[----:B------:R-:W-:Y:S02]  /*7ac0*/  LOP3.LUT R155, R75, R134, R157, 0x96, !PT ;  /* 0x000000864b9b7212 */ /* 0x000fe400078e969d */
[----:B------:R-:W-:-:S07]  /*7ad0*/  MOV R96, R74 ;  /* 0x0000004a00607202 */ /* 0x000fce0000000f00 */
.L_x_619:
[----:B------:R-:W-:Y:S05]  /*7ae0*/  BSYNC B1 ;  /* 0x0000000000017941 */ /* 0x000fea0003800000 */
.L_x_618:
[----:B------:R-:W0:Y:S01]  /*7af0*/  LDC R135, c[0x0][0x294] ;  /* 0x0000a500ff877b82 */ /* 0x000e220000000800 */
[----:B------:R-:W-:Y:S01]  /*7b00*/  I2FP.F32.U32 R75, R164 ;  /* 0x000000a4004b7245 */ /* 0x000fe20000201000 */
[----:B------:R-:W-:Y:S01]  /*7b10*/  IMAD.MOV.U32 R162, RZ, RZ, 0x2f800000 ;  /* 0x2f800000ffa27424 */ /* 0x000fe200078e00ff */
[----:B------:R-:W-:Y:S02]  /*7b20*/  ISETP.NE.U32.AND P2, PT, R72, RZ, PT ;  /* 0x000000ff4800720c */ /* 0x000fe40003f45070 */
[----:B-----5:R-:W-:Y:S01]  /*7b30*/  SHF.L.U32 R163, R68, 0x10, RZ ;  /* 0x0000001044a37819 */ /* 0x020fe200000006ff */
[----:B------:R-:W-:Y:S01]  /*7b40*/  FFMA.FTZ R72, R75, R162, 1.1641532182693481445e-10 ;  /* 0x2f0000004b487423 */ /* 0x000fe200000100a2 */
[----:B------:R-:W-:Y:S01]  /*7b50*/  ISETP.NE.AND.EX P2, PT, R73, RZ, PT, P2 ;  /* 0x000000ff4900720c */ /* 0x000fe20003f45320 */
[----:B------:R-:W1:Y:S01]  /*7b60*/  LDC R134, c[0x0][0x298] ;  /* 0x0000a600ff867b82 */ /* 0x000e620000000800 */
[----:B------:R-:W-:Y:S02]  /*7b70*/  LOP3.LUT R0, R0, 0xffffffef, RZ, 0xc0, !PT ;  /* 0xffffffef00007812 */ /* 0x000fe400078ec0ff */
[----:B------:R-:W-:-:S02]  /*7b80*/  PRMT R68, R68, 0x7632, R68 ;  /* 0x0000763244447816 */ /* 0x000fc40000000044 */
[----:B0-----:R-:W-:Y:S01]  /*7b90*/  FSETP.GTU.FTZ.AND P3, PT, R72, R135, PT ;  /* 0x000000874800720b */ /* 0x001fe20003f7c000 */
[----:B-1----:R-:W-:-:S12]  /*7ba0*/  FMUL.FTZ R163, R163, R134 ;  /* 0x00000086a3a37220 */ /* 0x002fd80000410000 */
[----:B------:R-:W-:Y:S02]  /*7bb0*/  @P3 LOP3.LUT R0, R0, 0x10, RZ, 0xfc, !PT ;  /* 0x0000001000003812 */ /* 0x000fe400078efcff */
[----:B------:R-:W-:Y:S01]  /*7bc0*/  FSEL R163, R163, RZ, !P3 ;  /* 0x000000ffa3a37208 */ /* 0x000fe20005800000 */
[----:B------:R-:W-:Y:S06]  /*7bd0*/  @P2 BRA `(.L_x_622) ;  /* 0x0000000000182947 */ /* 0x000fec0003800000 */
[----:B------:R-:W-:Y:S01]  /*7be0*/  IMAD.MOV.U32 R72, RZ, RZ, R161 ;  /* 0x000000ffff487224 */ /* 0x000fe200078e00a1 */
[----:B------:R-:W-:Y:S06]  /*7bf0*/  @!P1 BRA `(.L_x_623) ;  /* 0x0000000400689947 */ /* 0x000fec0003800000 */
[----:B------:R-:W-:Y:S01]  /*7c00*/  IMAD.U32 R74, R60, 0x10000, RZ ;  /* 0x000100003c4a7824 */ /* 0x000fe200078e00ff */
[----:B------:R-:W-:-:S03]  /*7c10*/  MOV R72, R161 ;  /* 0x000000a100487202 */ /* 0x000fc60000000f00 */
[----:B------:R-:W-:Y:S01]  /*7c20*/  FADD.FTZ R163, R74, R163 ;  /* 0x000000a34aa37221 */ /* 0x000fe20000010000 */
[----:B------:R-:W-:Y:S06]  /*7c30*/  BRA `(.L_x_623) ;  /* 0x0000000400587947 */ /* 0x000fec0003800000 */
.L_x_622:
[C---:B------:R-:W-:Y:S01]  /*7c40*/  ISETP.NE.AND P3, PT, R161.reuse, 0x1, PT ;  /* 0x00000001a100780c */ /* 0x040fe20003f65270 */
[----:B------:R-:W-:Y:S01]  /*7c50*/  BSSY B1, `(.L_x_624) ;  /* 0x000000c000017945 */ /* 0x000fe20003800000 */
[----:B------:R-:W-:-:S11]  /*7c60*/  VIADD R72, R161, 0x1 ;  /* 0x00000001a1487836 */ /* 0x000fd60000000000 */
[----:B------:R-:W-:Y:S05]  /*7c70*/  @!P3 BRA `(.L_x_625) ;  /* 0x000000000020b947 */ /* 0x000fea0003800000 */
        /* <DEDUP_REMOVED lines=8> */
.L_x_625:
[----:B------:R-:W-:-:S07]  /*7d00*/  IMAD.MOV.U32 R93, RZ, RZ, R94 ;  /* 0x000000ffff5d7224 */ /* 0x000fce00078e005e */
.L_x_626:
[----:B------:R-:W-:Y:S05]  /*7d10*/  BSYNC B1 ;  /* 0x0000000000017941 */ /* 0x000fea0003800000 */
.L_x_624:
        /* <DEDUP_REMOVED lines=11> */
[----:B------:R-:W-:Y:S01]  /*7dd0*/  @!P3 IADD3 R73, R133, 0x1, RZ ;  /* 0x000000018549b810 */ /* 0x000fe20007ffe0ff */
[----:B------:R-:W-:-:S03]  /*7de0*/  @!P3 IMAD.MOV.U32 R54, RZ, RZ, RZ ;  /* 0x000000ffff36b224 */ /* 0x000fc600078e00ff */
[----:B------:R-:W-:-:S13]  /*7df0*/  ISETP.NE.AND P4, PT, R55, RZ, !P3 ;  /* 0x000000ff3700720c */ /* 0x000fda0005f85270 */
[----:B------:R-:W-:-:S05]  /*7e00*/  @P4 IMAD.MOV R73, RZ, RZ, R133 ;  /* 0x000000ffff494224 */ /* 0x000fca00078e0285 */
[----:B------:R-:W-:-:S07]  /*7e10*/  @!P3 MOV R133, R73 ;  /* 0x000000490085b202 */ /* 0x000fce0000000f00 */
.L_x_630:
[----:B------:R-:W-:Y:S05]  /*7e20*/  BSYNC B2 ;  /* 0x0000000000027941 */ /* 0x000fea0003800000 */
.L_x_629:
        /* <DEDUP_REMOVED lines=41> */
[----:B------:R-:W-:Y:S01]  /*80c0*/  HFMA2.MMA R72, -RZ, RZ, 0, 0 ;  /* 0x00000000ff487435 */ /* 0x000fe200000001ff */
[----:B------:R-:W-:Y:S01]  /*80d0*/  IMAD.MOV.U32 R94, RZ, RZ, R176 ;  /* 0x000000ffff5e7224 */ /* 0x000fe200078e00b0 */
[----:B------:R-:W-:-:S09]  /*80e0*/  LOP3.LUT R155, R73, R74, R157, 0x96, !PT ;  /* 0x0000004a499b7212 */ /* 0x000fd200078e969d */
.L_x_628:
[----:B------:R-:W-:Y:S05]  /*80f0*/  BSYNC B1 ;  /* 0x0000000000017941 */ /* 0x000fea0003800000 */
.L_x_627:
[----:B------:R-:W-:Y:S01]  /*8100*/  I2FP.F32.U32 R73, R93 ;  /* 0x0000005d00497245 */ /* 0x000fe20000201000 */
[----:B------:R-:W-:Y:S02]  /*8110*/  IMAD.U32 R75, R64, 0x10000, RZ ;  /* 0x00010000404b7824 */ /* 0x000fe400078e00ff */
[----:B------:R-:W-:Y:S02]  /*8120*/  @P1 IMAD.U32 R152, R60, 0x10000, RZ ;  /* 0x000100003c981824 */ /* 0x000fe400078e00ff */
[----:B------:R-:W-:Y:S01]  /*8130*/  FFMA.FTZ R74, R73, R162, 1.1641532182693481445e-10 ;  /* 0x2f000000494a7423 */ /* 0x000fe200000100a2 */
[----:B------:R-:W-:-:S04]  /*8140*/  FMUL.FTZ R75, R75, R134 ;  /* 0x000000864b4b7220 */ /* 0x000fc80000410000 */
[----:B------:R-:W-:-:S04]  /*8150*/  FSETP.GTU.FTZ.AND P3, PT, R74, R135, PT ;  /* 0x000000874a00720b */ /* 0x000fc80003f7c000 */
[----:B------:R-:W-:Y:S02]  /*8160*/  FSEL R74, R75, RZ, !P3 ;  /* 0x000000ff4b4a7208 */ /* 0x000fe40005800000 */
[----:B------:R-:W-:-:S03]  /*8170*/  SEL R93, RZ, 0x1, P3 ;  /* 0x00000001ff5d7807 */ /* 0x000fc60001800000 */
[----:B------:R-:W-:-:S04]  /*8180*/  FADD.FTZ R163, R74, R163 ;  /* 0x000000a34aa37221 */ /* 0x000fc80000010000 */
[----:B------:R-:W-:-:S07]  /*8190*/  @P1 FADD.FTZ R163, R152, R163 ;  /* 0x000000a398a31221 */ /* 0x000fce0000010000 */
.L_x_623:
        /* <DEDUP_REMOVED lines=12> */
.L_x_632:
[----:B------:R-:W-:-:S07]  /*8260*/  IMAD.MOV.U32 R152, RZ, RZ, R94 ;  /* 0x000000ffff987224 */ /* 0x000fce00078e005e */
.L_x_633:
[----:B------:R-:W-:Y:S05]  /*8270*/  BSYNC B1 ;  /* 0x0000000000017941 */ /* 0x000fea0003800000 */
.L_x_631:
        /* <DEDUP_REMOVED lines=16> */
.L_x_637:
[----:B------:R-:W-:Y:S05]  /*8380*/  BSYNC B2 ;  /* 0x0000000000027941 */ /* 0x000fea0003800000 */
.L_x_636:
        /* <DEDUP_REMOVED lines=44> */
.L_x_635:
[----:B------:R-:W-:Y:S05]  /*8650*/  BSYNC B1 ;  /* 0x0000000000017941 */ /* 0x000fea0003800000 */
.L_x_634:
[----:B------:R-:W-:Y:S02]  /*8660*/  I2FP.F32.U32 R75, R152 ;  /* 0x00000098004b7245 */ /* 0x000fe40000201000 */
[----:B------:R-:W-:Y:S02]  /*8670*/  SHF.L.U32 R161, R68, 0x10, RZ ;  /* 0x0000001044a17819 */ /* 0x000fe400000006ff */
[----:B------:R-:W-:Y:S01]  /*8680*/  LOP3.LUT R0, R0, 0xfffffff7, RZ, 0xc0, !PT ;  /* 0xfffffff700007812 */ /* 0x000fe200078ec0ff */
[----:B------:R-:W-:Y:S02]  /*8690*/  FFMA.FTZ R68, R75, R162, 1.1641532182693481445e-10 ;  /* 0x2f0000004b447423 */ /* 0x000fe400000100a2 */
[----:B------:R-:W-:-:S03]  /*86a0*/  FMUL.FTZ R161, R161, R134 ;  /* 0x00000086a1a17220 */ /* 0x000fc60000410000 */
[----:B------:R-:W-:-:S04]  /*86b0*/  FSETP.GTU.FTZ.AND P3, PT, R68, R135, PT ;  /* 0x000000874400720b */ /* 0x000fc80003f7c000 */
[----:B------:R-:W-:-:S09]  /*86c0*/  FSEL R161, R161, RZ, !P3 ;  /* 0x000000ffa1a17208 */ /* 0x000fd20005800000 */
[----:B------:R-:W-:Y:S01]  /*86d0*/  @P3 LOP3.LUT R0, R0, 0x8, RZ, 0xfc, !PT ;  /* 0x0000000800003812 */ /* 0x000fe200078efcff */
[----:B------:R-:W-:Y:S06]  /*86e0*/  @P2 BRA `(.L_x_638) ;  /* 0x00000000001c2947 */ /* 0x000fec0003800000 */
[----:B------:R-:W-:Y:S01]  /*86f0*/  IMAD.MOV.U32 R68, RZ, RZ, R73 ;  /* 0x000000ffff447224 */ /* 0x000fe200078e0049 */
[----:B------:R-:W-:Y:S06]  /*8700*/  @!P1 BRA `(.L_x_639) ;  /* 0x0000000400749947 */ /* 0x000fec0003800000 */
[----:B------:R-:W-:-:S05]  /*8710*/  PRMT R68, R60, 0x7632, R68 ;  /* 0x000076323c447816 */ /* 0x000fca0000000044 */
[----:B------:R-:W-:Y:S01]  /*8720*/  IMAD.U32 R72, R68, 0x10000, RZ ;  /* 0x0001000044487824 */ /* 0x000fe200078e00ff */
[----:B------:R-:W-:-:S03]  /*8730*/  MOV R68, R73 ;  /* 0x0000004900447202 */ /* 0x000fc60000000f00 */
[----:B------:R-:W-:Y:S01]  /*8740*/  FADD.FTZ R161, R72, R161 ;  /* 0x000000a148a17221 */ /* 0x000fe20000010000 */
[----:B------:R-:W-:Y:S06]  /*8750*/  BRA `(.L_x_639) ;  /* 0x0000000400607947 */ /* 0x000fec0003800000 */
.L_x_638:
        /* <DEDUP_REMOVED lines=12> */
.L_x_641:
[----:B------:R-:W-:-:S07]  /*8820*/  IMAD.MOV.U32 R92, RZ, RZ, R94 ;  /* 0x000000ffff5c7224 */ /* 0x000fce00078e005e */
.L_x_642:
[----:B------:R-:W-:Y:S05]  /*8830*/  BSYNC B1 ;  /* 0x0000000000017941 */ /* 0x000fea0003800000 */
.L_x_640:
        /* <DEDUP_REMOVED lines=16> */
.L_x_646:
[----:B------:R-:W-:Y:S05]  /*8940*/  BSYNC B2 ;  /* 0x0000000000027941 */ /* 0x000fea0003800000 */
.L_x_645:
[----:B------:R-:W-:Y:S01]  /*8950*/  IMAD.HI.U32 R73, R55, -0x326172a9, RZ ;  /* 0xcd9e8d5737497827 */ /* 0x000fe200078e00ff */
[----:B------:R-:W-:-:S03]  /*8960*/  LOP3.LUT R68, R68, R133, R107, 0x96, !PT ;  /* 0x0000008544447212 */ /* 0x000fc600078e966b */
[----:B------:R-:W-:Y:S01]  /*8970*/  IMAD R74, R55, -0x326172a9, RZ ;  /* 0xcd9e8d57374a7824 */ /* 0x000fe200078e02ff */
[----:B------:R-:W-:Y:S01]  /*8980*/  LOP3.LUT R176, R73, R54, R106, 0x96, !PT ;  /* 0x0000003649b07212 */ /* 0x000fe200078e966a */
[----:B------:R-:W-:Y:S01]  /*8990*/  IMAD.WIDE.U32 R72, R68, -0x326172a9, RZ ;  /* 0xcd9e8d5744487825 */ /* 0x000fe200078e00ff */
[----:B------:R-:W-:-:S03]  /*89a0*/  HFMA2.MMA R68, -RZ, RZ, 0, 0 ;  /* 0x00000000ff447435 */ /* 0x000fc600000001ff */
        /* <DEDUP_REMOVED lines=38> */
.L_x_644:
[----:B------:R-:W-:Y:S05]  /*8c10*/  BSYNC B1 ;  /* 0x0000000000017941 */ /* 0x000fea0003800000 */
.L_x_643:
[----:B------:R-:W-:Y:S02]  /*8c20*/  PRMT R72, R64, 0x7632, R72 ;  /* 0x0000763240487816 */ /* 0x000fe40000000048 */
[----:B------:R-:W-:-:S03]  /*8c30*/  I2FP.F32.U32 R73, R92 ;  /* 0x0000005c00497245 */ /* 0x000fc60000201000 */
[----:B------:R-:W-:Y:S02]  /*8c40*/  IMAD.U32 R75, R72, 0x10000, RZ ;  /* 0x00010000484b7824 */ /* 0x000fe400078e00ff */
[----:B------:R-:W-:Y:S01]  /*8c50*/  FFMA.FTZ R72, R73, R162, 1.1641532182693481445e-10 ;  /* 0x2f00000049487423 */ /* 0x000fe200000100a2 */
[----:B------:R-:W-:Y:S01]  /*8c60*/  @P1 PRMT R73, R60, 0x7632, R73 ;  /* 0x000076323c491816 */ /* 0x000fe20000000049 */
[----:B------:R-:W-:-:S03]  /*8c70*/  FMUL.FTZ R75, R75, R134 ;  /* 0x000000864b4b7220 */ /* 0x000fc60000410000 */
[----:B------:R-:W-:Y:S01]  /*8c80*/  FSETP.GTU.FTZ.AND P3, PT, R72, R135, PT ;  /* 0x000000874800720b */ /* 0x000fe20003f7c000 */
[----:B------:R-:W-:-:S03]  /*8c90*/  @P1 IMAD.U32 R74, R73, 0x10000, RZ ;  /* 0x00010000494a1824 */ /* 0x000fc600078e00ff */
[----:B------:R-:W-:Y:S02]  /*8ca0*/  FSEL R72, R75, RZ, !P3 ;  /* 0x000000ff4b487208 */ /* 0x000fe40005800000 */
[----:B------:R-:W-:-:S03]  /*8cb0*/  SEL R92, RZ, 0x1, P3 ;  /* 0x00000001ff5c7807 */ /* 0x000fc60001800000 */
[----:B------:R-:W-:-:S04]  /*8cc0*/  FADD.FTZ R161, R72, R161 ;  /* 0x000000a148a17221 */ /* 0x000fc80000010000 */
[----:B------:R-:W-:-:S07]  /*8cd0*/  @P1 FADD.FTZ R161, R74, R161 ;  /* 0x000000a14aa11221 */ /* 0x000fce0000010000 */
.L_x_639:
        /* <DEDUP_REMOVED lines=12> */
.L_x_648:
[----:B------:R-:W-:-:S07]  /*8da0*/  IMAD.MOV.U32 R152, RZ, RZ, R94 ;  /* 0x000000ffff987224 */ /* 0x000fce00078e005e */
.L_x_649:
[----:B------:R-:W-:Y:S05]  /*8db0*/  BSYNC B1 ;  /* 0x0000000000017941 */ /* 0x000fea0003800000 */
.L_x_647:
        /* <DEDUP_REMOVED lines=16> */
.L_x_653:
[----:B------:R-:W-:Y:S05]  /*8ec0*/  BSYNC B2 ;  /* 0x0000000000027941 */ /* 0x000fea0003800000 */
.L_x_652:
        /* <DEDUP_REMOVED lines=44> */
.L_x_651:
[----:B------:R-:W-:Y:S05]  /*9190*/  BSYNC B1 ;  /* 0x0000000000017941 */ /* 0x000fea0003800000 */
.L_x_650:
[----:B------:R-:W-:Y:S02]  /*91a0*/  I2FP.F32.U32 R73, R152 ;  /* 0x0000009800497245 */ /* 0x000fe40000201000 */
[----:B------:R-:W-:Y:S02]  /*91b0*/  SHF.L.U32 R75, R69, 0x10, RZ ;  /* 0x00000010454b7819 */ /* 0x000fe400000006ff */
[----:B------:R-:W-:Y:S01]  /*91c0*/  LOP3.LUT R0, R0, 0xfffffffb, RZ, 0xc0, !PT ;  /* 0xfffffffb00007812 */ /* 0x000fe200078ec0ff */
[----:B------:R-:W-:Y:S01]  /*91d0*/  FFMA.FTZ R68, R73, R162, 1.1641532182693481445e-10 ;  /* 0x2f00000049447423 */ /* 0x000fe200000100a2 */
[----:B------:R-:W-:Y:S01]  /*91e0*/  PRMT R152, R69, 0x7632, R152 ;  /* 0x0000763245987816 */ /* 0x000fe20000000098 */
[----:B------:R-:W-:-:S03]  /*91f0*/  FMUL.FTZ R75, R75, R134 ;  /* 0x000000864b4b7220 */ /* 0x000fc60000410000 */
[----:B------:R-:W-:-:S04]  /*9200*/  FSETP.GTU.FTZ.AND P3, PT, R68, R135, PT ;  /* 0x000000874400720b */ /* 0x000fc80003f7c000 */
[----:B------:R-:W-:-:S09]  /*9210*/  FSEL R179, R75, RZ, !P3 ;  /* 0x000000ff4bb37208 */ /* 0x000fd20005800000 */
[----:B------:R-:W-:Y:S01]  /*9220*/  @P3 LOP3.LUT R0, R0, 0x4, RZ, 0xfc, !PT ;  /* 0x0000000400003812 */ /* 0x000fe200078efcff */
[----:B------:R-:W-:Y:S06]  /*9230*/  @P2 BRA `(.L_x_654) ;  /* 0x0000000000182947 */ /* 0x000fec0003800000 */
[----:B------:R-:W-:Y:S01]  /*9240*/  IMAD.MOV.U32 R68, RZ, RZ, R72 ;  /* 0x000000ffff447224 */ /* 0x000fe200078e0048 */
[----:B------:R-:W-:Y:S06]  /*9250*/  @!P1 BRA `(.L_x_655) ;  /* 0x0000000400689947 */ /* 0x000fec0003800000 */
[----:B------:R-:W-:Y:S01]  /*9260*/  IMAD.U32 R74, R61, 0x10000, RZ ;  /* 0x000100003d4a7824 */ /* 0x000fe200078e00ff */
[----:B------:R-:W-:-:S03]  /*9270*/  MOV R68, R72 ;  /* 0x0000004800447202 */ /* 0x000fc60000000f00 */
[----:B------:R-:W-:Y:S01]  /*9280*/  FADD.FTZ R179, R74, R179 ;  /* 0x000000b34ab37221 */ /* 0x000fe20000010000 */
[----:B------:R-:W-:Y:S06]  /*9290*/  BRA `(.L_x_655) ;  /* 0x0000000400587947 */ /* 0x000fec0003800000 */
.L_x_654:
        /* <DEDUP_REMOVED lines=12> */
.L_x_657:
[----:B------:R-:W-:-:S07]  /*9360*/  IMAD.MOV.U32 R91, RZ, RZ, R94 ;  /* 0x000000ffff5b7224 */ /* 0x000fce00078e005e */
.L_x_658:
[----:B------:R-:W-:Y:S05]  /*9370*/  BSYNC B1 ;  /* 0x0000000000017941 */ /* 0x000fea0003800000 */
.L_x_656:
        /* <DEDUP_REMOVED lines=16> */
.L_x_662:
[----:B------:R-:W-:Y:S05]  /*9480*/  BSYNC B2 ;  /* 0x0000000000027941 */ /* 0x000fea0003800000 */
.L_x_661:
        /* <DEDUP_REMOVED lines=44> */
.L_x_660:
[----:B------:R-:W-:Y:S05]  /*9750*/  BSYNC B1 ;  /* 0x0000000000017941 */ /* 0x000fea0003800000 */
.L_x_659:
        /* <DEDUP_REMOVED lines=10> */
.L_x_655:
        /* <DEDUP_REMOVED lines=12> */
.L_x_664:
[----:B------:R-:W-:-:S07]  /*98c0*/  IMAD.MOV.U32 R164, RZ, RZ, R94 ;  /* 0x000000ffffa47224 */ /* 0x000fce00078e005e */
.L_x_665:
[----:B------:R-:W-:Y:S05]  /*98d0*/  BSYNC B1 ;  /* 0x0000000000017941 */ /* 0x000fea0003800000 */
.L_x_663:
        /* <DEDUP_REMOVED lines=16> */
.L_x_669:
[----:B------:R-:W-:Y:S05]  /*99e0*/  BSYNC B2 ;  /* 0x0000000000027941 */ /* 0x000fea0003800000 */
.L_x_668:
        /* <DEDUP_REMOVED lines=44> */
.L_x_667:
[----:B------:R-:W-:Y:S05]  /*9cb0*/  BSYNC B1 ;  /* 0x0000000000017941 */ /* 0x000fea0003800000 */
.L_x_666:
        /* <DEDUP_REMOVED lines=16> */
.L_x_670:
        /* <DEDUP_REMOVED lines=12> */
.L_x_673:
[----:B------:R-:W-:-:S07]  /*9e80*/  IMAD.MOV.U32 R90, RZ, RZ, R94 ;  /* 0x000000ffff5a7224 */ /* 0x000fce00078e005e */
.L_x_674:
[----:B------:R-:W-:Y:S05]  /*9e90*/  BSYNC B1 ;  /* 0x0000000000017941 */ /* 0x000fea0003800000 */
.L_x_672:
        /* <DEDUP_REMOVED lines=16> */
.L_x_678:
[----:B------:R-:W-:Y:S05]  /*9fa0*/  BSYNC B2 ;  /* 0x0000000000027941 */ /* 0x000fea0003800000 */
.L_x_677:
        /* <DEDUP_REMOVED lines=44> */
.L_x_676:
[----:B------:R-:W-:Y:S05]  /*a270*/  BSYNC B1 ;  /* 0x0000000000017941 */ /* 0x000fea0003800000 */
.L_x_675:
        /* <DEDUP_REMOVED lines=12> */
.L_x_671:
        /* <DEDUP_REMOVED lines=12> */
.L_x_680:
[----:B------:R-:W-:-:S07]  /*a400*/  IMAD.MOV.U32 R152, RZ, RZ, R94 ;  /* 0x000000ffff987224 */ /* 0x000fce00078e005e */
.L_x_681:
[----:B------:R-:W-:Y:S05]  /*a410*/  BSYNC B1 ;  /* 0x0000000000017941 */ /* 0x000fea0003800000 */
.L_x_679:
        /* <DEDUP_REMOVED lines=16> */
.L_x_685:
[----:B------:R-:W-:Y:S05]  /*a520*/  BSYNC B2 ;  /* 0x0000000000027941 */ /* 0x000fea0003800000 */
.L_x_684:
        /* <DEDUP_REMOVED lines=44> */
.L_x_683:
[----:B------:R-:W-:Y:S05]  /*a7f0*/  BSYNC B1 ;  /* 0x0000000000017941 */ /* 0x000fea0003800000 */
.L_x_682:
        /* <DEDUP_REMOVED lines=16> */
.L_x_686:
        /* <DEDUP_REMOVED lines=12> */
.L_x_689:
[----:B------:R-:W-:-:S07]  /*a9c0*/  IMAD.MOV.U32 R89, RZ, RZ, R94 ;  /* 0x000000ffff597224 */ /* 0x000fce00078e005e */
.L_x_690:
[----:B------:R-:W-:Y:S05]  /*a9d0*/  BSYNC B1 ;  /* 0x0000000000017941 */ /* 0x000fea0003800000 */
.L_x_688:
        /* <DEDUP_REMOVED lines=16> */
.L_x_694:
[----:B------:R-:W-:Y:S05]  /*aae0*/  BSYNC B2 ;  /* 0x0000000000027941 */ /* 0x000fea0003800000 */
.L_x_693:
        /* <DEDUP_REMOVED lines=44> */
.L_x_692:
[----:B------:R-:W-:Y:S05]  /*adb0*/  BSYNC B1 ;  /* 0x0000000000017941 */ /* 0x000fea0003800000 */
.L_x_691:
        /* <DEDUP_REMOVED lines=10> */
.L_x_687:
        /* <DEDUP_REMOVED lines=12> */
.L_x_696:
[----:B------:R-:W-:-:S07]  /*af20*/  IMAD.MOV.U32 R152, RZ, RZ, R94 ;  /* 0x000000ffff987224 */ /* 0x000fce00078e005e */
.L_x_697:
[----:B------:R-:W-:Y:S05]  /*af30*/  BSYNC B1 ;  /* 0x0000000000017941 */ /* 0x000fea0003800000 */
.L_x_695:
        /* <DEDUP_REMOVED lines=16> */
.L_x_701:
[----:B------:R-:W-:Y:S05]  /*b040*/  BSYNC B2 ;  /* 0x0000000000027941 */ /* 0x000fea0003800000 */
.L_x_700:
        /* <DEDUP_REMOVED lines=44> */
.L_x_699:
[----:B------:R-:W-:Y:S05]  /*b310*/  BSYNC B1 ;  /* 0x0000000000017941 */ /* 0x000fea0003800000 */
.L_x_698:
[----:B------:R-:W-:Y:S02]  /*b320*/  I2FP.F32.U32 R73, R152 ;  /* 0x0000009800497245 */ /* 0x000fe40000201000 */
[----:B------:R-:W-:-:S03]  /*b330*/  SHF.L.U32 R75, R70, 0x10, RZ ;  /* 0x00000010464b7819 */ /* 0x000fc600000006ff */
[----:B------:R-:W-:Y:S02]  /*b340*/  FFMA.FTZ R68, R73, R162, 1.1641532182693481445e-10 ;  /* 0x2f00000049447423 */ /* 0x000fe400000100a2 */
[----:B------:R-:W-:-:S03]  /*b350*/  FMUL.FTZ R75, R75, R134 ;  /* 0x000000864b4b7220 */ /* 0x000fc60000410000 */
[----:B------:R-:W-:-:S04]  /*b360*/  FSETP.GTU.FTZ.AND P3, PT, R68, R135, PT ;  /* 0x000000874400720b */ /* 0x000fc80003f7c000 */
[----:B------:R-:W-:Y:S01]  /*b370*/  FSEL R189, R75, RZ, !P3 ;  /* 0x000000ff4bbd7208 */ /* 0x000fe20005800000 */
[----:B------:R-:W-:Y:S08]  /*b380*/  @P2 BRA `(.L_x_702) ;  /* 0x00000000001c2947 */ /* 0x000ff00003800000 */
[----:B------:R-:W-:Y:S01]  /*b390*/  IMAD.MOV.U32 R68, RZ, RZ, R69 ;  /* 0x000000ffff447224 */ /* 0x000fe200078e0045 */
[----:B------:R-:W-:Y:S06]  /*b3a0*/  @!P1 BRA `(.L_x_703) ;  /* 0x0000000400749947 */ /* 0x000fec0003800000 */
[----:B------:R-:W-:-:S05]  /*b3b0*/  PRMT R68, R62, 0x7632, R68 ;  /* 0x000076323e447816 */ /* 0x000fca0000000044 */
[----:B------:R-:W-:Y:S01]  /*b3c0*/  IMAD.U32 R70, R68, 0x10000, RZ ;  /* 0x0001000044467824 */ /* 0x000fe200078e00ff */
[----:B------:R-:W-:-:S03]  /*b3d0*/  MOV R68, R69 ;  /* 0x0000004500447202 */ /* 0x000fc60000000f00 */
[----:B------:R-:W-:Y:S01]  /*b3e0*/  FADD.FTZ R189, R70, R189 ;  /* 0x000000bd46bd7221 */ /* 0x000fe20000010000 */
[----:B------:R-:W-:Y:S06]  /*b3f0*/  BRA `(.L_x_703) ;  /* 0x0000000400607947 */ /* 0x000fec0003800000 */
.L_x_702:
        /* <DEDUP_REMOVED lines=12> */
.L_x_705:
[----:B------:R-:W-:-:S07]  /*b4c0*/  IMAD.MOV.U32 R70, RZ, RZ, R94 ;  /* 0x000000ffff467224 */ /* 0x000fce00078e005e */
.L_x_706:
[----:B------:R-:W-:Y:S05]  /*b4d0*/  BSYNC B1 ;  /* 0x0000000000017941 */ /* 0x000fea0003800000 */
.L_x_704:
        /* <DEDUP_REMOVED lines=16> */
.L_x_710:
[----:B------:R-:W-:Y:S05]  /*b5e0*/  BSYNC B2 ;  /* 0x0000000000027941 */ /* 0x000fea0003800000 */
.L_x_709:
        /* <DEDUP_REMOVED lines=44> */
.L_x_708:
[----:B------:R-:W-:Y:S05]  /*b8b0*/  BSYNC B1 ;  /* 0x0000000000017941 */ /* 0x000fea0003800000 */
.L_x_707:
[----:B------:R-:W-:Y:S02]  /*b8c0*/  I2FP.F32.U32 R69, R70 ;  /* 0x0000004600457245 */ /* 0x000fe40000201000 */
[----:B------:R-:W-:-:S05]  /*b8d0*/  PRMT R70, R66, 0x7632, R70 ;  /* 0x0000763242467816 */ /* 0x000fca0000000046 */
        /* <DEDUP_REMOVED lines=10> */
.L_x_703:
        /* <DEDUP_REMOVED lines=12> */
.L_x_712:
[----:B------:R-:W-:-:S07]  /*ba40*/  IMAD.MOV.U32 R70, RZ, RZ, R94 ;  /* 0x000000ffff467224 */ /* 0x000fce00078e005e */
.L_x_713:
[----:B------:R-:W-:Y:S05]  /*ba50*/  BSYNC B1 ;  /* 0x0000000000017941 */ /* 0x000fea0003800000 */
.L_x_711:
        /* <DEDUP_REMOVED lines=16> */
.L_x_717:
[----:B------:R-:W-:Y:S05]  /*bb60*/  BSYNC B2 ;  /* 0x0000000000027941 */ /* 0x000fea0003800000 */
.L_x_716:
        /* <DEDUP_REMOVED lines=44> */
.L_x_715:
[----:B------:R-:W-:Y:S05]  /*be30*/  BSYNC B1 ;  /* 0x0000000000017941 */ /* 0x000fea0003800000 */
.L_x_714:
[----:B------:R-:W-:Y:S02]  /*be40*/  I2FP.F32.U32 R73, R70 ;  /* 0x0000004600497245 */ /* 0x000fe40000201000 */
[C---:B------:R-:W-:Y:S02]  /*be50*/  SHF.L.U32 R75, R71.reuse, 0x10, RZ ;  /* 0x00000010474b7819 */ /* 0x040fe400000006ff */
[----:B------:R-:W-:Y:S01]  /*be60*/  PRMT R152, R71, 0x7632, R152 ;  /* 0x0000763247987816 */ /* 0x000fe20000000098 */
[----:B------:R-:W-:Y:S02]  /*be70*/  FFMA.FTZ R68, R73, R162, 1.1641532182693481445e-10 ;  /* 0x2f00000049447423 */ /* 0x000fe400000100a2 */
[----:B------:R-:W-:-:S03]  /*be80*/  FMUL.FTZ R75, R75, R134 ;  /* 0x000000864b4b7220 */ /* 0x000fc60000410000 */
[----:B------:R-:W-:-:S04]  /*be90*/  FSETP.GTU.FTZ.AND P4, PT, R68, R135, PT ;  /* 0x000000874400720b */ /* 0x000fc80003f9c000 */
[----:B------:R-:W-:Y:S01]  /*bea0*/  FSEL R201, R75, RZ, !P4 ;  /* 0x000000ff4bc97208 */ /* 0x000fe20006000000 */
[----:B------:R-:W-:Y:S08]  /*beb0*/  @P2 BRA `(.L_x_718) ;  /* 0x0000000000182947 */ /* 0x000ff00003800000 */
[----:B------:R-:W-:Y:S01]  /*bec0*/  IMAD.MOV.U32 R68, RZ, RZ, R69 ;  /* 0x000000ffff447224 */ /* 0x000fe200078e0045 */
[----:B------:R-:W-:Y:S06]  /*bed0*/  @!P1 BRA `(.L_x_719) ;  /* 0x0000000400689947 */ /* 0x000fec0003800000 */
[----:B------:R-:W-:Y:S01]  /*bee0*/  IMAD.U32 R70, R63, 0x10000, RZ ;  /* 0x000100003f467824 */ /* 0x000fe200078e00ff */
[----:B------:R-:W-:-:S03]  /*bef0*/  MOV R68, R69 ;  /* 0x0000004500447202 */ /* 0x000fc60000000f00 */
[----:B------:R-:W-:Y:S01]  /*bf00*/  FADD.FTZ R201, R70, R201 ;  /* 0x000000c946c97221 */ /* 0x000fe20000010000 */
[----:B------:R-:W-:Y:S06]  /*bf10*/  BRA `(.L_x_719) ;  /* 0x0000000400587947 */ /* 0x000fec0003800000 */
.L_x_718:
        /* <DEDUP_REMOVED lines=12> */
.L_x_721:
[----:B------:R-:W-:-:S07]  /*bfe0*/  IMAD.MOV.U32 R158, RZ, RZ, R94 ;  /* 0x000000ffff9e7224 */ /* 0x000fce00078e005e */
.L_x_722:
[----:B------:R-:W-:Y:S05]  /*bff0*/  BSYNC B1 ;  /* 0x0000000000017941 */ /* 0x000fea0003800000 */
.L_x_720:
        /* <DEDUP_REMOVED lines=16> */
.L_x_726:
[----:B------:R-:W-:Y:S05]  /*c100*/  BSYNC B2 ;  /* 0x0000000000027941 */ /* 0x000fea0003800000 */
.L_x_725:
        /* <DEDUP_REMOVED lines=44> */
.L_x_724:
[----:B------:R-:W-:Y:S05]  /*c3d0*/  BSYNC B1 ;  /* 0x0000000000017941 */ /* 0x000fea0003800000 */
.L_x_723:
        /* <DEDUP_REMOVED lines=10> */
.L_x_719:
        /* <DEDUP_REMOVED lines=12> */
.L_x_728:
[----:B------:R-:W-:-:S07]  /*c540*/  IMAD.MOV.U32 R164, RZ, RZ, R94 ;  /* 0x000000ffffa47224 */ /* 0x000fce00078e005e */
.L_x_729:
[----:B------:R-:W-:Y:S05]  /*c550*/  BSYNC B1 ;  /* 0x0000000000017941 */ /* 0x000fea0003800000 */
.L_x_727:
        /* <DEDUP_REMOVED lines=16> */
.L_x_733:
[----:B------:R-:W-:Y:S05]  /*c660*/  BSYNC B2 ;  /* 0x0000000000027941 */ /* 0x000fea0003800000 */
.L_x_732:
        /* <DEDUP_REMOVED lines=44> */
.L_x_731:
[----:B------:R-:W-:Y:S05]  /*c930*/  BSYNC B1 ;  /* 0x0000000000017941 */ /* 0x000fea0003800000 */
.L_x_730:
        /* <DEDUP_REMOVED lines=9> */
[----:B------:R-:W-:Y:S02]  /*c9d0*/  PRMT R68, R63, 0x7632, R68 ;  /* 0x000076323f447816 */ /* 0x000fe40000000044 */
[----:B------:R-:W-:-:S03]  /*c9e0*/  MOV R152, R69 ;  /* 0x0000004500987202 */ /* 0x000fc60000000f00 */
[----:B------:R-:W-:-:S04]  /*c9f0*/  IMAD.U32 R68, R68, 0x10000, RZ ;  /* 0x0001000044447824 */ /* 0x000fc800078e00ff */
[----:B------:R-:W-:Y:S01]  /*ca00*/  FADD.FTZ R203, R68, R203 ;  /* 0x000000cb44cb7221 */ /* 0x000fe20000010000 */
[----:B------:R-:W-:Y:S06]  /*ca10*/  BRA `(.L_x_735) ;  /* 0x0000000400607947 */ /* 0x000fec0003800000 */
.L_x_734:
        /* <DEDUP_REMOVED lines=12> */
.L_x_737:
[----:B------:R-:W-:-:S07]  /*cae0*/  IMAD.MOV.U32 R160, RZ, RZ, R94 ;  /* 0x000000ffffa07224 */ /* 0x000fce00078e005e */
.L_x_738:
[----:B------:R-:W-:Y:S05]  /*caf0*/  BSYNC B1 ;  /* 0x0000000000017941 */ /* 0x000fea0003800000 */
.L_x_736:
        /* <DEDUP_REMOVED lines=16> */
.L_x_742:
[----:B------:R-:W-:Y:S05]  /*cc00*/  BSYNC B2 ;  /* 0x0000000000027941 */ /* 0x000fea0003800000 */
.L_x_741:
        /* <DEDUP_REMOVED lines=44> */
.L_x_740:
[----:B------:R-:W-:Y:S05]  /*ced0*/  BSYNC B1 ;  /* 0x0000000000017941 */ /* 0x000fea0003800000 */
.L_x_739:
[----:B------:R-:W-:Y:S02]  /*cee0*/  I2FP.F32.U32 R69, R160 ;  /* 0x000000a000457245 */ /* 0x000fe40000201000 */
[----:B------:R-:W-:-:S03]  /*cef0*/  PRMT R68, R67, 0x7632, R68 ;  /* 0x0000763243447816 */ /* 0x000fc60000000044 */
[----:B------:R-:W-:Y:S01]  /*cf00*/  FFMA.FTZ R162, R69, R162, 1.1641532182693481445e-10 ;  /* 0x2f00000045a27423 */ /* 0x000fe200000100a2 */
[----:B------:R-:W-:Y:S01]  /*cf10*/  @P1 PRMT R69, R63, 0x7632, R69 ;  /* 0x000076323f451816 */ /* 0x000fe20000000045 */
[----:B------:R-:W-:-:S03]  /*cf20*/  IMAD.U32 R71, R68, 0x10000, RZ ;  /* 0x0001000044477824 */ /* 0x000fc600078e00ff */
[----:B------:R-:W-:Y:S01]  /*cf30*/  FSETP.GTU.FTZ.AND P2, PT, R162, R135, PT ;  /* 0x00000087a200720b */ /* 0x000fe20003f5c000 */
[----:B------:R-:W-:Y:S01]  /*cf40*/  FMUL.FTZ R71, R71, R134 ;  /* 0x0000008647477220 */ /* 0x000fe20000410000 */
[----:B------:R-:W-:Y:S02]  /*cf50*/  @P1 IMAD.U32 R70, R69, 0x10000, RZ ;  /* 0x0001000045461824 */ /* 0x000fe400078e00ff */
[----:B------:R-:W-:Y:S02]  /*cf60*/  SEL R160, RZ, 0x1, P2 ;  /* 0x00000001ffa07807 */ /* 0x000fe40001000000 */
[----:B------:R-:W-:-:S05]  /*cf70*/  FSEL R68, R71, RZ, !P2 ;  /* 0x000000ff47447208 */ /* 0x000fca0005000000 */
[----:B------:R-:W-:-:S04]  /*cf80*/  FADD.FTZ R203, R68, R203 ;  /* 0x000000cb44cb7221 */ /* 0x000fc80000010000 */
[----:B------:R-:W-:-:S07]  /*cf90*/  @P1 FADD.FTZ R203, R70, R203 ;  /* 0x000000cb46cb1221 */ /* 0x000fce0000010000 */
.L_x_735:
[----:B------:R-:W-:Y:S02]  /*cfa0*/  SEL R69, RZ, 0x10000, P4 ;  /* 0x00010000ff457807 */ /* 0x000fe40002000000 */
[C---:B------:R-:W-:Y:S02]  /*cfb0*/  LOP3.LUT P4, RZ, R0.reuse, 0x2, RZ, 0xc0, !PT ;  /* 0x0000000200ff7812 */ /* 0x040fe4000788c0ff */
[----:B------:R-:W-:Y:S02]  /*cfc0*/  SEL R75, RZ, 0x1000000, P5 ;  /* 0x01000000ff4b7807 */ /* 0x000fe40002800000 */
[----:B------:R-:W-:Y:S02]  /*cfd0*/  SEL R70, RZ, 0x1, P4 ;  /* 0x00000001ff467807 */ /* 0x000fe40002000000 */
[C---:B------:R-:W-:Y:S02]  /*cfe0*/  LOP3.LUT P6, RZ, R0.reuse, 0x4, RZ, 0xc0, !PT ;  /* 0x0000000400ff7812 */ /* 0x040fe400078cc0ff */
[----:B------:R-:W-:Y:S01]  /*cff0*/  LOP3.LUT P1, RZ, R0, 0x8, RZ, 0xc0, !PT ;  /* 0x0000000800ff7812 */ /* 0x000fe2000782c0ff */
[----:B------:R-:W-:Y:S01]  /*d000*/  IMAD.WIDE.U32 R70, R70, 0x1000000, RZ ;  /* 0x0100000046467825 */ /* 0x000fe200078e00ff */
[----:B------:R-:W-:-:S02]  /*d010*/  LOP3.LUT P5, RZ, R0, 0x1, RZ, 0xc0, !PT ;  /* 0x0000000100ff7812 */ /* 0x000fc400078ac0ff */
[----:B------:R-:W-:Y:S02]  /*d020*/  SEL R72, RZ, 0x100, P3 ;  /* 0x00000100ff487807 */ /* 0x000fe40001800000 */
[----:B------:R-:W-:Y:S02]  /*d030*/  SEL R73, RZ, 0x1, P5 ;  /* 0x00000001ff497807 */ /* 0x000fe40002800000 */
[----:B------:R-:W-:Y:S02]  /*d040*/  SEL R68, RZ, 0x1, P6 ;  /* 0x00000001ff447807 */ /* 0x000fe40003000000 */
[----:B------:R-:W-:Y:S02]  /*d050*/  SEL R74, RZ, 0x1, P1 ;  /* 0x00000001ff4a7807 */ /* 0x000fe40000800000 */
[----:B------:R-:W-:Y:S01]  /*d060*/  LOP3.LUT R72, R72, R75, R69, 0xfe, !PT ;  /* 0x0000004b48487212 */ /* 0x000fe200078efe45 */
[----:B------:R-:W-:Y:S01]  /*d070*/  IMAD.WIDE.U32 R68, R68, 0x10000, RZ ;  /* 0x0001000044447825 */ /* 0x000fe200078e00ff */
[----:B------:R-:W-:-:S02]  /*d080*/  LOP3.LUT P2, RZ, R0, 0x10, RZ, 0xc0, !PT ;  /* 0x0000001000ff7812 */ /* 0x000fc4000784c0ff */
[----:B------:R-:W-:Y:S01]  /*d090*/  LOP3.LUT R71, R71, R72, R73, 0xfe, !PT ;  /* 0x0000004847477212 */ /* 0x000fe200078efe49 */
[----:B------:R-:W-:Y:S01]  /*d0a0*/  IMAD.WIDE.U32 R74, R74, 0x100, RZ ;  /* 0x000001004a4a7825 */ /* 0x000fe200078e00ff */
[C---:B------:R-:W-:Y:S02]  /*d0b0*/  LEA R72, P1, R137.reuse, UR10, 0x4 ;  /* 0x0000000a89487c11 */ /* 0x040fe4000f8220ff */
[C---:B------:R-:W-:Y:S02]  /*d0c0*/  SHF.L.U32 R162, R137.reuse, 0x3, RZ ;  /* 0x0000000389a27819 */ /* 0x040fe400000006ff */
[----:B------:R-:W-:Y:S02]  /*d0d0*/  LEA.HI.X R73, R137, UR11, RZ, 0x4, P1 ;  /* 0x0000000b89497c11 */ /* 0x000fe400088f24ff */
[----:B------:R-:W-:Y:S02]  /*d0e0*/  LOP3.LUT R74, R74, R70, R68, 0xfe, !PT ;  /* 0x000000464a4a7212 */ /* 0x000fe400078efe44 */
[----:B------:R-:W-:-:S02]  /*d0f0*/  SEL R211, RZ, 0x1, P2 ;  /* 0x00000001ffd37807 */ /* 0x000fc40001000000 */
[----:B------:R-:W-:Y:S02]  /*d100*/  SHF.L.U64.HI R164, R137, 0x3, RZ ;  /* 0x0000000389a47819 */ /* 0x000fe400000102ff */
[----:B------:R-:W-:Y:S02]  /*d110*/  IADD3 R134, P1, R162, UR12, RZ ;  /* 0x0000000ca2867c10 */ /* 0x000fe4000ff3e0ff */
[----:B------:R-:W-:Y:S02]  /*d120*/  LOP3.LUT R75, R75, R71, R69, 0xfe, !PT ;  /* 0x000000474b4b7212 */ /* 0x000fe400078efe45 */
[----:B------:R-:W-:Y:S02]  /*d130*/  F2FP.BF16.F32.PACK_AB R71, R203, R201 ;  /* 0x000000c9cb47723e */ /* 0x000fe400000010ff */
[----:B------:R-:W-:Y:S02]  /*d140*/  F2FP.BF16.F32.PACK_AB R70, R189, R191 ;  /* 0x000000bfbd46723e */ /* 0x000fe400000010ff */
[----:B------:R-:W-:-:S02]  /*d150*/  F2FP.BF16.F32.PACK_AB R69, R177, R179 ;  /* 0x000000b3b145723e */ /* 0x000fc400000010ff */
[----:B------:R-:W-:Y:S02]  /*d160*/  F2FP.BF16.F32.PACK_AB R68, R161, R163 ;  /* 0x000000a3a144723e */ /* 0x000fe400000010ff */
[----:B------:R-:W-:Y:S02]  /*d170*/  IADD3.X R135, R164, UR13, RZ, P1, !PT ;  /* 0x0000000da4877c10 */ /* 0x000fe40008ffe4ff */
[----:B------:R-:W-:Y:S01]  /*d180*/  LOP3.LUT R74, R74, R211, RZ, 0xfc, !PT ;  /* 0x000000d34a4a7212 */ /* 0x000fe200078efcff */
[----:B------:R0:W-:Y:S04]  /*d190*/  STG.E.128 desc[UR4][R72.64], R68 ;  /* 0x0000004448007986 */ /* 0x0001e8000c101d04 */
[----:B------:R0:W-:Y:S01]  /*d1a0*/  STG.E.64 desc[UR4][R134.64], R74 ;  /* 0x0000004a86007986 */ /* 0x0001e2000c101b04 */
[----:B------:R-:W-:Y:S05]  /*d1b0*/  @!P0 BRA `(.L_x_743) ;  /* 0x0000000000508947 */ /* 0x000fea0003800000 */
[----:B0-----:R-:W-:Y:S01]  /*d1c0*/  IMAD.U32 R69, R158, 0x10000, RZ ;  /* 0x000100009e457824 */ /* 0x001fe200078e00ff */
[----:B------:R-:W-:Y:S02]  /*d1d0*/  LOP3.LUT R68, R160, 0xffff, RZ, 0xc0, !PT ;  /* 0x0000ffffa0447812 */ /* 0x000fe400078ec0ff */
[----:B------:R-:W-:Y:S02]  /*d1e0*/  PRMT R71, R87, 0x7104, RZ ;  /* 0x0000710457477816 */ /* 0x000fe400000000ff */
[----:B------:R-:W-:Y:S02]  /*d1f0*/  LOP3.LUT R69, R69, 0xff0000, RZ, 0xc0, !PT ;  /* 0x00ff000045457812 */ /* 0x000fe400078ec0ff */
[----:B------:R-:W-:Y:S02]  /*d200*/  LOP3.LUT R72, R90, 0xff, RZ, 0xc0, !PT ;  /* 0x000000ff5a487812 */ /* 0x000fe400078ec0ff */
[----:B------:R-:W-:Y:S02]  /*d210*/  PRMT R68, R69, 0x4210, R68 ;  /* 0x0000421045447816 */ /* 0x000fe40000000044 */
[----:B------:R-:W-:Y:S01]  /*d220*/  LOP3.LUT R70, R91, 0xff, RZ, 0xc0, !PT ;  /* 0x000000ff5b467812 */ /* 0x000fe200078ec0ff */
[----:B------:R-:W-:Y:S01]  /*d230*/  IMAD.WIDE.U32 R72, R72, 0x1000000, RZ ;  /* 0x0100000048487825 */ /* 0x000fe200078e00ff */
[----:B------:R-:W-:-:S02]  /*d240*/  LOP3.LUT R69, R92, 0xff, RZ, 0xc0, !PT ;  /* 0x000000ff5c457812 */ /* 0x000fc400078ec0ff */
[----:B------:R-:W-:Y:S01]  /*d250*/  LOP3.LUT R74, R68, 0xff00, R71, 0xf8, !PT ;  /* 0x0000ff00444a7812 */ /* 0x000fe200078ef847 */
[----:B------:R-:W-:-:S03]  /*d260*/  IMAD.WIDE.U32 R70, R70, 0x10000, RZ ;  /* 0x0001000046467825 */ /* 0x000fc600078e00ff */
[----:B------:R-:W-:Y:S01]  /*d270*/  LOP3.LUT R75, R74, 0xff, R89, 0xf8, !PT ;  /* 0x000000ff4a4b7812 */ /* 0x000fe200078ef859 */
[----:B------:R-:W-:Y:S01]  /*d280*/  IMAD.WIDE.U32 R68, R69, 0x100, RZ ;  /* 0x0000010045447825 */ /* 0x000fe200078e00ff */
[----:B------:R-:W-:Y:S02]  /*d290*/  IADD3 R74, P0, R162, UR6, RZ ;  /* 0x00000006a24a7c10 */ /* 0x000fe4000ff1e0ff */
[----:B------:R-:W-:Y:S02]  /*d2a0*/  LOP3.LUT R71, R71, R75, R73, 0xfe, !PT ;  /* 0x0000004b47477212 */ /* 0x000fe400078efe49 */
[----:B------:R-:W-:Y:S02]  /*d2b0*/  LOP3.LUT R68, R68, R72, R70, 0xfe, !PT ;  /* 0x0000004844447212 */ /* 0x000fe400078efe46 */
[----:B------:R-:W-:Y:S02]  /*d2c0*/  IADD3.X R75, R164, UR7, RZ, P0, !PT ;  /* 0x00000007a44b7c10 */ /* 0x000fe400087fe4ff */
[----:B------:R-:W-:-:S02]  /*d2d0*/  LOP3.LUT R68, R68, 0xff, R93, 0xf8, !PT ;  /* 0x000000ff44447812 */ /* 0x000fc400078ef85d */
[----:B------:R-:W-:-:S05]  /*d2e0*/  LOP3.LUT R69, R71, R69, RZ, 0xfc, !PT ;  /* 0x0000004547457212 */ /* 0x000fca00078efcff */
[----:B------:R1:W-:Y:S02]  /*d2f0*/  STG.E.64 desc[UR4][R74.64], R68 ;  /* 0x000000444a007986 */ /* 0x0003e4000c101b04 */
.L_x_743:
[----:B------:R-:W-:-:S07]  /*d300*/  VIADD R137, R137, 0x80 ;  /* 0x0000008089897836 */ /* 0x000fce0000000000 */
.L_x_614:
[----:B------:R-:W-:Y:S05]  /*d310*/  BSYNC B0 ;  /* 0x0000000000007941 */ /* 0x000fea0003800000 */
.L_x_613:
        /* <DEDUP_REMOVED lines=19> */
[----:B------:R-:W-:-:S11]  /*d450*/  IADD3 R164, R152, 0x1, RZ ;  /* 0x0000000198a47810 */ /* 0x000fd60007ffe0ff */
[----:B0-----:R-:W-:Y:S05]  /*d460*/  @!P2 BRA `(.L_x_747) ;  /* 0x000000000020a947 */ /* 0x001fea0003800000 */
        /* <DEDUP_REMOVED lines=8> */
.L_x_747:
[----:B------:R-:W-:-:S07]  /*d4f0*/  IMAD.MOV.U32 R162, RZ, RZ, R94 ;  /* 0x000000ffffa27224 */ /* 0x000fce00078e005e */
.L_x_748:
[----:B------:R-:W-:Y:S05]  /*d500*/  BSYNC B1 ;  /* 0x0000000000017941 */ /* 0x000fea0003800000 */
.L_x_746:
        /* <DEDUP_REMOVED lines=16> */
.L_x_752:
[----:B------:R-:W-:Y:S05]  /*d610*/  BSYNC B2 ;  /* 0x0000000000027941 */ /* 0x000fea0003800000 */
.L_x_751:
        /* <DEDUP_REMOVED lines=44> */
.L_x_750:
[----:B------:R-:W-:Y:S05]  /*d8e0*/  BSYNC B1 ;  /* 0x0000000000017941 */ /* 0x000fea0003800000 */
.L_x_749:
[----:B------:R-:W0:Y:S01]  /*d8f0*/  LDC R135, c[0x0][0x294] ;  /* 0x0000a500ff877b82 */ /* 0x000e220000000800 */
[----:B------:R-:W-:Y:S01]  /*d900*/  I2FP.F32.U32 R75, R162 ;  /* 0x000000a2004b7245 */ /* 0x000fe20000201000 */
[----:B------:R-:W-:Y:S01]  /*d910*/  HFMA2.MMA R162, -RZ, RZ, 0.1171875, 0 ;  /* 0x2f800000ffa27435 */ /* 0x000fe200000001ff */
[----:B------:R-:W-:Y:S01]  /*d920*/  ISETP.NE.U32.AND P2, PT, R72, RZ, PT ;  /* 0x000000ff4800720c */ /* 0x000fe20003f45070 */
[----:B-----5:R-:W-:Y:S01]  /*d930*/  IMAD.U32 R169, R68, 0x10000, RZ ;  /* 0x0001000044a97824 */ /* 0x020fe200078e00ff */
[----:B------:R-:W-:Y:S02]  /*d940*/  LOP3.LUT R0, R0, 0xffffffef, RZ, 0xc0, !PT ;  /* 0xffffffef00007812 */ /* 0x000fe400078ec0ff */
[----:B------:R-:W-:Y:S01]  /*d950*/  ISETP.NE.AND.EX P2, PT, R73, RZ, PT, P2 ;  /* 0x000000ff4900720c */ /* 0x000fe20003f45320 */
[----:B------:R-:W1:Y:S01]  /*d960*/  LDC R134, c[0x0][0x298] ;  /* 0x0000a600ff867b82 */ /* 0x000e620000000800 */
[----:B------:R-:W-:-:S03]  /*d970*/  PRMT R68, R68, 0x7632, R68 ;  /* 0x0000763244447816 */ /* 0x000fc60000000044 */
[----:B------:R-:W-:-:S05]  /*d980*/  FFMA.FTZ R72, R75, R162, 1.1641532182693481445e-10 ;  /* 0x2f0000004b487423 */ /* 0x000fca00000100a2 */
[----:B0-----:R-:W-:Y:S01]  /*d990*/  FSETP.GTU.FTZ.AND P3, PT, R72, R135, PT ;  /* 0x000000874800720b */ /* 0x001fe20003f7c000 */
[----:B-1----:R-:W-:-:S12]  /*d9a0*/  FMUL.FTZ R169, R169, R134 ;  /* 0x00000086a9a97220 */ /* 0x002fd80000410000 */
[----:B------:R-:W-:Y:S02]  /*d9b0*/  @P3 LOP3.LUT R0, R0, 0x10, RZ, 0xfc, !PT ;  /* 0x0000001000003812 */ /* 0x000fe400078efcff */
[----:B------:R-:W-:Y:S01]  /*d9c0*/  FSEL R169, R169, RZ, !P3 ;  /* 0x000000ffa9a97208 */ /* 0x000fe20005800000 */
[----:B------:R-:W-:Y:S06]  /*d9d0*/  @P2 BRA `(.L_x_753) ;  /* 0x0000000000182947 */ /* 0x000fec0003800000 */
[----:B------:R-:W-:Y:S01]  /*d9e0*/  IMAD.MOV.U32 R72, RZ, RZ, R164 ;  /* 0x000000ffff487224 */ /* 0x000fe200078e00a4 */
[----:B------:R-:W-:Y:S06]  /*d9f0*/  @!P1 BRA `(.L_x_754) ;  /* 0x0000000400689947 */ /* 0x000fec0003800000 */
[----:B------:R-:W-:Y:S01]  /*da00*/  SHF.L.U32 R74, R60, 0x10, RZ ;  /* 0x000000103c4a7819 */ /* 0x000fe200000006ff */
[----:B------:R-:W-:-:S04]  /*da10*/  IMAD.MOV.U32 R72, RZ, RZ, R164 ;  /* 0x000000ffff487224 */ /* 0x000fc800078e00a4 */
[----:B------:R-:W-:Y:S01]  /*da20*/  FADD.FTZ R169, R74, R169 ;  /* 0x000000a94aa97221 */ /* 0x000fe20000010000 */
[----:B------:R-:W-:Y:S06]  /*da30*/  BRA `(.L_x_754) ;  /* 0x0000000400587947 */ /* 0x000fec0003800000 */
.L_x_753:
        /* <DEDUP_REMOVED lines=12> */
.L_x_756:
[----:B------:R-:W-:-:S07]  /*db00*/  MOV R93, R94 ;  /* 0x0000005e005d7202 */ /* 0x000fce0000000f00 */
.L_x_757:
[----:B------:R-:W-:Y:S05]  /*db10*/  BSYNC B1 ;  /* 0x0000000000017941 */ /* 0x000fea0003800000 */
.L_x_755:
        /* <DEDUP_REMOVED lines=16> */
.L_x_761:
[----:B------:R-:W-:Y:S05]  /*dc20*/  BSYNC B2 ;  /* 0x0000000000027941 */ /* 0x000fea0003800000 */
.L_x_760:
        /* <DEDUP_REMOVED lines=44> */
.L_x_759:
[----:B------:R-:W-:Y:S05]  /*def0*/  BSYNC B1 ;  /* 0x0000000000017941 */ /* 0x000fea0003800000 */
.L_x_758:
[----:B------:R-:W-:Y:S01]  /*df00*/  I2FP.F32.U32 R73, R93 ;  /* 0x0000005d00497245 */ /* 0x000fe20000201000 */
[----:B------:R-:W-:Y:S01]  /*df10*/  IMAD.U32 R75, R64, 0x10000, RZ ;  /* 0x00010000404b7824 */ /* 0x000fe200078e00ff */
[----:B------:R-:W-:-:S03]  /*df20*/  @P1 SHF.L.U32 R152, R60, 0x10, RZ ;  /* 0x000000103c981819 */ /* 0x000fc600000006ff */
[----:B------:R-:W-:Y:S01]  /*df30*/  FFMA.FTZ R74, R73, R162, 1.1641532182693481445e-10 ;  /* 0x2f000000494a7423 */ /* 0x000fe200000100a2 */
[----:B------:R-:W-:-:S04]  /*df40*/  FMUL.FTZ R75, R75, R134 ;  /* 0x000000864b4b7220 */ /* 0x000fc80000410000 */
[----:B------:R-:W-:-:S04]  /*df50*/  FSETP.GTU.FTZ.AND P3, PT, R74, R135, PT ;  /* 0x000000874a00720b */ /* 0x000fc80003f7c000 */
[----:B------:R-:W-:Y:S02]  /*df60*/  FSEL R74, R75, RZ, !P3 ;  /* 0x000000ff4b4a7208 */ /* 0x000fe40005800000 */
[----:B------:R-:W-:-:S03]  /*df70*/  SEL R93, RZ, 0x1, P3 ;  /* 0x00000001ff5d7807 */ /* 0x000fc60001800000 */
[----:B------:R-:W-:-:S04]  /*df80*/  FADD.FTZ R169, R74, R169 ;  /* 0x000000a94aa97221 */ /* 0x000fc80000010000 */
[----:B------:R-:W-:-:S07]  /*df90*/  @P1 FADD.FTZ R169, R152, R169 ;  /* 0x000000a998a91221 */ /* 0x000fce0000010000 */
.L_x_754:
        /* <DEDUP_REMOVED lines=12> */
.L_x_763:
[----:B------:R-:W-:-:S07]  /*e060*/  IMAD.MOV.U32 R152, RZ, RZ, R94 ;  /* 0x000000ffff987224 */ /* 0x000fce00078e005e */
.L_x_764:
[----:B------:R-:W-:Y:S05]  /*e070*/  BSYNC B1 ;  /* 0x0000000000017941 */ /* 0x000fea0003800000 */
.L_x_762:
        /* <DEDUP_REMOVED lines=16> */
.L_x_768:
[----:B------:R-:W-:Y:S05]  /*e180*/  BSYNC B2 ;  /* 0x0000000000027941 */ /* 0x000fea0003800000 */
.L_x_767:
        /* <DEDUP_REMOVED lines=42> */
[----:B------:R-:W-:Y:S01]  /*e430*/  HFMA2.MMA R73, -RZ, RZ, 0, 0 ;  /* 0x00000000ff497435 */ /* 0x000fe200000001ff */
[----:B------:R-:W-:-:S10]  /*e440*/  IMAD.MOV.U32 R96, RZ, RZ, R72 ;  /* 0x000000ffff607224 */ /* 0x000fd400078e0048 */
.L_x_766:
[----:B------:R-:W-:Y:S05]  /*e450*/  BSYNC B1 ;  /* 0x0000000000017941 */ /* 0x000fea0003800000 */
.L_x_765:
        /* <DEDUP_REMOVED lines=9> */
[----:B------:R-:W-:Y:S01]  /*e4f0*/  IMAD.MOV.U32 R68, RZ, RZ, R73 ;  /* 0x000000ffff447224 */ /* 0x000fe200078e0049 */
[----:B------:R-:W-:Y:S06]  /*e500*/  @!P1 BRA `(.L_x_770) ;  /* 0x0000000400749947 */ /* 0x000fec0003800000 */
[----:B------:R-:W-:-:S04]  /*e510*/  PRMT R68, R60, 0x7632, R68 ;  /* 0x000076323c447816 */ /* 0x000fc80000000044 */
[----:B------:R-:W-:Y:S01]  /*e520*/  SHF.L.U32 R72, R68, 0x10, RZ ;  /* 0x0000001044487819 */ /* 0x000fe200000006ff */
[----:B------:R-:W-:-:S04]  /*e530*/  IMAD.MOV.U32 R68, RZ, RZ, R73 ;  /* 0x000000ffff447224 */ /* 0x000fc800078e0049 */
[----:B------:R-:W-:Y:S01]  /*e540*/  FADD.FTZ R171, R72, R171 ;  /* 0x000000ab48ab7221 */ /* 0x000fe20000010000 */
[----:B------:R-:W-:Y:S06]  /*e550*/  BRA `(.L_x_770) ;  /* 0x0000000400607947 */ /* 0x000fec0003800000 */
.L_x_769:
        /* <DEDUP_REMOVED lines=12> */
.L_x_772:
[----:B------:R-:W-:-:S07]  /*e620*/  MOV R92, R94 ;  /* 0x0000005e005c7202 */ /* 0x000fce0000000f00 */
.L_x_773:
[----:B------:R-:W-:Y:S05]  /*e630*/  BSYNC B1 ;  /* 0x0000000000017941 */ /* 0x000fea0003800000 */
.L_x_771:
        /* <DEDUP_REMOVED lines=16> */
.L_x_777:
[----:B------:R-:W-:Y:S05]  /*e740*/  BSYNC B2 ;  /* 0x0000000000027941 */ /* 0x000fea0003800000 */
.L_x_776:
        /* <DEDUP_REMOVED lines=44> */
.L_x_775:
[----:B------:R-:W-:Y:S05]  /*ea10*/  BSYNC B1 ;  /* 0x0000000000017941 */ /* 0x000fea0003800000 */
.L_x_774:
[----:B------:R-:W-:Y:S02]  /*ea20*/  PRMT R72, R64, 0x7632, R72 ;  /* 0x0000763240487816 */ /* 0x000fe40000000048 */
[----:B------:R-:W-:-:S03]  /*ea30*/  I2FP.F32.U32 R73, R92 ;  /* 0x0000005c00497245 */ /* 0x000fc60000201000 */
[----:B------:R-:W-:Y:S02]  /*ea40*/  IMAD.U32 R75, R72, 0x10000, RZ ;  /* 0x00010000484b7824 */ /* 0x000fe400078e00ff */
[----:B------:R-:W-:Y:S01]  /*ea50*/  FFMA.FTZ R72, R73, R162, 1.1641532182693481445e-10 ;  /* 0x2f00000049487423 */ /* 0x000fe200000100a2 */
[----:B------:R-:W-:Y:S01]  /*ea60*/  @P1 PRMT R73, R60, 0x7632, R73 ;  /* 0x000076323c491816 */ /* 0x000fe20000000049 */
[----:B------:R-:W-:-:S03]  /*ea70*/  FMUL.FTZ R75, R75, R134 ;  /* 0x000000864b4b7220 */ /* 0x000fc60000410000 */
[----:B------:R-:W-:Y:S02]  /*ea80*/  FSETP.GTU.FTZ.AND P3, PT, R72, R135, PT ;  /* 0x000000874800720b */ /* 0x000fe40003f7c000 */
[----:B------:R-:W-:Y:S02]  /*ea90*/  @P1 SHF.L.U32 R74, R73, 0x10, RZ ;  /* 0x00000010494a1819 */ /* 0x000fe400000006ff */
[----:B------:R-:W-:Y:S02]  /*eaa0*/  FSEL R72, R75, RZ, !P3 ;  /* 0x000000ff4b487208 */ /* 0x000fe40005800000 */
[----:B------:R-:W-:-:S03]  /*eab0*/  SEL R92, RZ, 0x1, P3 ;  /* 0x00000001ff5c7807 */ /* 0x000fc60001800000 */
[----:B------:R-:W-:-:S04]  /*eac0*/  FADD.FTZ R171, R72, R171 ;  /* 0x000000ab48ab7221 */ /* 0x000fc80000010000 */
[----:B------:R-:W-:-:S07]  /*ead0*/  @P1 FADD.FTZ R171, R74, R171 ;  /* 0x000000ab4aab1221 */ /* 0x000fce0000010000 */
.L_x_770:
        /* <DEDUP_REMOVED lines=12> */
.L_x_779:
[----:B------:R-:W-:-:S07]  /*eba0*/  IMAD.MOV.U32 R152, RZ, RZ, R94 ;  /* 0x000000ffff987224 */ /* 0x000fce00078e005e */
.L_x_780:
[----:B------:R-:W-:Y:S05]  /*ebb0*/  BSYNC B1 ;  /* 0x0000000000017941 */ /* 0x000fea0003800000 */
.L_x_778:
        /* <DEDUP_REMOVED lines=16> */
.L_x_784:
[----:B------:R-:W-:Y:S05]  /*ecc0*/  BSYNC B2 ;  /* 0x0000000000027941 */ /* 0x000fea0003800000 */
.L_x_783:
        /* <DEDUP_REMOVED lines=44> */
.L_x_782:
[----:B------:R-:W-:Y:S05]  /*ef90*/  BSYNC B1 ;  /* 0x0000000000017941 */ /* 0x000fea0003800000 */
.L_x_781:
        /* <DEDUP_REMOVED lines=12> */
[----:B------:R-:W-:Y:S01]  /*f060*/  SHF.L.U32 R74, R61, 0x10, RZ ;  /* 0x000000103d4a7819 */ /* 0x000fe200000006ff */
[----:B------:R-:W-:-:S04]  /*f070*/  IMAD.MOV.U32 R68, RZ, RZ, R72 ;  /* 0x000000ffff447224 */ /* 0x000fc800078e0048 */
[----:B------:R-:W-:Y:S01]  /*f080*/  FADD.FTZ R175, R74, R175 ;  /* 0x000000af4aaf7221 */ /* 0x000fe20000010000 */
[----:B------:R-:W-:Y:S06]  /*f090*/  BRA `(.L_x_786) ;  /* 0x0000000400587947 */ /* 0x000fec0003800000 */
.L_x_785:
        /* <DEDUP_REMOVED lines=12> */
.L_x_788:
[----:B------:R-:W-:-:S07]  /*f160*/  MOV R91, R94 ;  /* 0x0000005e005b7202 */ /* 0x000fce0000000f00 */
.L_x_789:
[----:B------:R-:W-:Y:S05]  /*f170*/  BSYNC B1 ;  /* 0x0000000000017941 */ /* 0x000fea0003800000 */
.L_x_787:
        /* <DEDUP_REMOVED lines=16> */
.L_x_793:
[----:B------:R-:W-:Y:S05]  /*f280*/  BSYNC B2 ;  /* 0x0000000000027941 */ /* 0x000fea0003800000 */
.L_x_792:
        /* <DEDUP_REMOVED lines=44> */
.L_x_791:
[----:B------:R-:W-:Y:S05]  /*f550*/  BSYNC B1 ;  /* 0x0000000000017941 */ /* 0x000fea0003800000 */
.L_x_790:
        /* <DEDUP_REMOVED lines=10> */
.L_x_786:
        /* <DEDUP_REMOVED lines=12> */
.L_x_795:
[----:B------:R-:W-:-:S07]  /*f6c0*/  IMAD.MOV.U32 R164, RZ, RZ, R94 ;  /* 0x000000ffffa47224 */ /* 0x000fce00078e005e */
.L_x_796:
[----:B------:R-:W-:Y:S05]  /*f6d0*/  BSYNC B1 ;  /* 0x0000000000017941 */ /* 0x000fea0003800000 */
.L_x_794:
        /* <DEDUP_REMOVED lines=16> */
.L_x_800:
[----:B------:R-:W-:Y:S05]  /*f7e0*/  BSYNC B2 ;  /* 0x0000000000027941 */ /* 0x000fea0003800000 */
.L_x_799:
        /* <DEDUP_REMOVED lines=44> */
.L_x_798:
[----:B------:R-:W-:Y:S05]  /*fab0*/  BSYNC B1 ;  /* 0x0000000000017941 */ /* 0x000fea0003800000 */
.L_x_797:
        /* <DEDUP_REMOVED lines=16> */
.L_x_801:
        /* <DEDUP_REMOVED lines=12> */
.L_x_804:
[----:B------:R-:W-:-:S07]  /*fc80*/  MOV R90, R94 ;  /* 0x0000005e005a7202 */ /* 0x000fce0000000f00 */
.L_x_805:
[----:B------:R-:W-:Y:S05]  /*fc90*/  BSYNC B1 ;  /* 0x0000000000017941 */ /* 0x000fea0003800000 */
.L_x_803:
        /* <DEDUP_REMOVED lines=16> */
.L_x_809:
[----:B------:R-:W-:Y:S05]  /*fda0*/  BSYNC B2 ;  /* 0x0000000000027941 */ /* 0x000fea0003800000 */
.L_x_808:
        /* <DEDUP_REMOVED lines=44> */
.L_x_807:
[----:B------:R-:W-:Y:S05]  /*10070*/  BSYNC B1 ;  /* 0x0000000000017941 */ /* 0x000fea0003800000 */
.L_x_806:
        /* <DEDUP_REMOVED lines=12> */
.L_x_802:
        /* <DEDUP_REMOVED lines=12> */
.L_x_811:
[----:B------:R-:W-:-:S07]  /*10200*/  IMAD.MOV.U32 R152, RZ, RZ, R94 ;  /* 0x000000ffff987224 */ /* 0x000fce00078e005e */
.L_x_812:
[----:B------:R-:W-:Y:S05]  /*10210*/  BSYNC B1 ;  /* 0x0000000000017941 */ /* 0x000fea0003800000 */
.L_x_810:
        /* <DEDUP_REMOVED lines=16> */
.L_x_816:
[----:B------:R-:W-:Y:S05]  /*10320*/  BSYNC B2 ;  /* 0x0000000000027941 */ /* 0x000fea0003800000 */
.L_x_815:
        /* <DEDUP_REMOVED lines=44> */
.L_x_814:
[----:B------:R-:W-:Y:S05]  /*105f0*/  BSYNC B1 ;  /* 0x0000000000017941 */ /* 0x000fea0003800000 */
.L_x_813:
        /* <DEDUP_REMOVED lines=16> */
.L_x_817:
        /* <DEDUP_REMOVED lines=12> */
.L_x_820:
[----:B------:R-:W-:-:S07]  /*107c0*/  MOV R89, R94 ;  /* 0x0000005e00597202 */ /* 0x000fce0000000f00 */
.L_x_821:
[----:B------:R-:W-:Y:S05]  /*107d0*/  BSYNC B1 ;  /* 0x0000000000017941 */ /* 0x000fea0003800000 */
.L_x_819:
        /* <DEDUP_REMOVED lines=16> */
.L_x_825:
[----:B------:R-:W-:Y:S05]  /*108e0*/  BSYNC B2 ;  /* 0x0000000000027941 */ /* 0x000fea0003800000 */
.L_x_824:
        /* <DEDUP_REMOVED lines=44> */
.L_x_823:
[----:B------:R-:W-:Y:S05]  /*10bb0*/  BSYNC B1 ;  /* 0x0000000000017941 */ /* 0x000fea0003800000 */
.L_x_822:
        /* <DEDUP_REMOVED lines=10> */
.L_x_818:
        /* <DEDUP_REMOVED lines=12> */
.L_x_827:
[----:B------:R-:W-:-:S07]  /*10d20*/  IMAD.MOV.U32 R152, RZ, RZ, R94 ;  /* 0x000000ffff987224 */ /* 0x000fce00078e005e */
.L_x_828:
[----:B------:R-:W-:Y:S05]  /*10d30*/  BSYNC B1 ;  /* 0x0000000000017941 */ /* 0x000fea0003800000 */
.L_x_826:
        /* <DEDUP_REMOVED lines=16> */
.L_x_832:
[----:B------:R-:W-:Y:S05]  /*10e40*/  BSYNC B2 ;  /* 0x0000000000027941 */ /* 0x000fea0003800000 */
.L_x_831:
        /* <DEDUP_REMOVED lines=44> */
.L_x_830:
[----:B------:R-:W-:Y:S05]  /*11110*/  BSYNC B1 ;  /* 0x0000000000017941 */ /* 0x000fea0003800000 */
.L_x_829:
[----:B------:R-:W-:Y:S01]  /*11120*/  I2FP.F32.U32 R73, R152 ;  /* 0x0000009800497245 */ /* 0x000fe20000201000 */
[----:B------:R-:W-:-:S04]  /*11130*/  IMAD.U32 R75, R70, 0x10000, RZ ;  /* 0x00010000464b7824 */ /* 0x000fc800078e00ff */
[----:B------:R-:W-:Y:S01]  /*11140*/  FFMA.FTZ R68, R73, R162, 1.1641532182693481445e-10 ;  /* 0x2f00000049447423 */ /* 0x000fe200000100a2 */
[----:B------:R-:W-:-:S04]  /*11150*/  FMUL.FTZ R75, R75, R134 ;  /* 0x000000864b4b7220 */ /* 0x000fc80000410000 */
[----:B------:R-:W-:-:S04]  /*11160*/  FSETP.GTU.FTZ.AND P3, PT, R68, R135, PT ;  /* 0x000000874400720b */ /* 0x000fc80003f7c000 */
[----:B------:R-:W-:Y:S01]  /*11170*/  FSEL R185, R75, RZ, !P3 ;  /* 0x000000ff4bb97208 */ /* 0x000fe20005800000 */
[----:B------:R-:W-:Y:S08]  /*11180*/  @P2 BRA `(.L_x_833) ;  /* 0x00000000001c2947 */ /* 0x000ff00003800000 */
[----:B------:R-:W-:Y:S01]  /*11190*/  IMAD.MOV.U32 R68, RZ, RZ, R69 ;  /* 0x000000ffff447224 */ /* 0x000fe200078e0045 */
[----:B------:R-:W-:Y:S06]  /*111a0*/  @!P1 BRA `(.L_x_834) ;  /* 0x0000000400749947 */ /* 0x000fec0003800000 */
[----:B------:R-:W-:-:S04]  /*111b0*/  PRMT R68, R62, 0x7632, R68 ;  /* 0x000076323e447816 */ /* 0x000fc80000000044 */
[----:B------:R-:W-:Y:S01]  /*111c0*/  SHF.L.U32 R70, R68, 0x10, RZ ;  /* 0x0000001044467819 */ /* 0x000fe200000006ff */
[----:B------:R-:W-:-:S04]  /*111d0*/  IMAD.MOV.U32 R68, RZ, RZ, R69 ;  /* 0x000000ffff447224 */ /* 0x000fc800078e0045 */
[----:B------:R-:W-:Y:S01]  /*111e0*/  FADD.FTZ R185, R70, R185 ;  /* 0x000000b946b97221 */ /* 0x000fe20000010000 */
[----:B------:R-:W-:Y:S06]  /*111f0*/  BRA `(.L_x_834) ;  /* 0x0000000400607947 */ /* 0x000fec0003800000 */
.L_x_833:
        /* <DEDUP_REMOVED lines=12> */
.L_x_836:
[----:B------:R-:W-:-:S07]  /*112c0*/  MOV R70, R94 ;  /* 0x0000005e00467202 */ /* 0x000fce0000000f00 */
.L_x_837:
[----:B------:R-:W-:Y:S05]  /*112d0*/  BSYNC B1 ;  /* 0x0000000000017941 */ /* 0x000fea0003800000 */
.L_x_835:
        /* <DEDUP_REMOVED lines=16> */
.L_x_841:
[----:B------:R-:W-:Y:S05]  /*113e0*/  BSYNC B2 ;  /* 0x0000000000027941 */ /* 0x000fea0003800000 */
.L_x_840:
        /* <DEDUP_REMOVED lines=44> */
.L_x_839:
[----:B------:R-:W-:Y:S05]  /*116b0*/  BSYNC B1 ;  /* 0x0000000000017941 */ /* 0x000fea0003800000 */
.L_x_838:
[----:B------:R-:W-:Y:S02]  /*116c0*/  I2FP.F32.U32 R69, R70 ;  /* 0x0000004600457245 */ /* 0x000fe40000201000 */
[----:B------:R-:W-:-:S05]  /*116d0*/  PRMT R70, R66, 0x7632, R70 ;  /* 0x0000763242467816 */ /* 0x000fca0000000046 */
        /* <DEDUP_REMOVED lines=10> */
.L_x_834:
        /* <DEDUP_REMOVED lines=12> */
.L_x_843:
[----:B------:R-:W-:-:S07]  /*11840*/  IMAD.MOV.U32 R70, RZ, RZ, R94 ;  /* 0x000000ffff467224 */ /* 0x000fce00078e005e */
.L_x_844:
[----:B------:R-:W-:Y:S05]  /*11850*/  BSYNC B1 ;  /* 0x0000000000017941 */ /* 0x000fea0003800000 */
.L_x_842:
        /* <DEDUP_REMOVED lines=16> */
.L_x_848:
[----:B------:R-:W-:Y:S05]  /*11960*/  BSYNC B2 ;  /* 0x0000000000027941 */ /* 0x000fea0003800000 */
.L_x_847:
        /* <DEDUP_REMOVED lines=44> */
.L_x_846:
[----:B------:R-:W-:Y:S05]  /*11c30*/  BSYNC B1 ;  /* 0x0000000000017941 */ /* 0x000fea0003800000 */
.L_x_845:
        /* <DEDUP_REMOVED lines=8> */
[----:B------:R-:W-:Y:S01]  /*11cc0*/  IMAD.MOV.U32 R68, RZ, RZ, R69 ;  /* 0x000000ffff447224 */ /* 0x000fe200078e0045 */
[----:B------:R-:W-:Y:S06]  /*11cd0*/  @!P1 BRA `(.L_x_850) ;  /* 0x0000000400689947 */ /* 0x000fec0003800000 */
[----:B------:R-:W-:Y:S01]  /*11ce0*/  SHF.L.U32 R70, R63, 0x10, RZ ;  /* 0x000000103f467819 */ /* 0x000fe200000006ff */
[----:B------:R-:W-:-:S04]  /*11cf0*/  IMAD.MOV.U32 R68, RZ, RZ, R69 ;  /* 0x000000ffff447224 */ /* 0x000fc800078e0045 */
[----:B------:R-:W-:Y:S01]  /*11d00*/  FADD.FTZ R205, R70, R205 ;  /* 0x000000cd46cd7221 */ /* 0x000fe20000010000 */
[----:B------:R-:W-:Y:S06]  /*11d10*/  BRA `(.L_x_850) ;  /* 0x0000000400587947 */ /* 0x000fec0003800000 */
.L_x_849:
        /* <DEDUP_REMOVED lines=12> */
.L_x_852:
[----:B------:R-:W-:-:S07]  /*11de0*/  MOV R158, R94 ;  /* 0x0000005e009e7202 */ /* 0x000fce0000000f00 */
.L_x_853:
[----:B------:R-:W-:Y:S05]  /*11df0*/  BSYNC B1 ;  /* 0x0000000000017941 */ /* 0x000fea0003800000 */
.L_x_851:
        /* <DEDUP_REMOVED lines=16> */
.L_x_857:
[----:B------:R-:W-:Y:S05]  /*11f00*/  BSYNC B2 ;  /* 0x0000000000027941 */ /* 0x000fea0003800000 */
.L_x_856:
        /* <DEDUP_REMOVED lines=44> */
.L_x_855:
[----:B------:R-:W-:Y:S05]  /*121d0*/  BSYNC B1 ;  /* 0x0000000000017941 */ /* 0x000fea0003800000 */
.L_x_854:
        /* <DEDUP_REMOVED lines=10> */
.L_x_850:
        /* <DEDUP_REMOVED lines=12> */
.L_x_859:
[----:B------:R-:W-:-:S07]  /*12340*/  IMAD.MOV.U32 R164, RZ, RZ, R94 ;  /* 0x000000ffffa47224 */ /* 0x000fce00078e005e */
.L_x_860:
[----:B------:R-:W-:Y:S05]  /*12350*/  BSYNC B1 ;  /* 0x0000000000017941 */ /* 0x000fea0003800000 */
.L_x_858:
        /* <DEDUP_REMOVED lines=16> */
.L_x_864:
[----:B------:R-:W-:Y:S05]  /*12460*/  BSYNC B2 ;  /* 0x0000000000027941 */ /* 0x000fea0003800000 */
.L_x_863:
        /* <DEDUP_REMOVED lines=44> */
.L_x_862:
[----:B------:R-:W-:Y:S05]  /*12730*/  BSYNC B1 ;  /* 0x0000000000017941 */ /* 0x000fea0003800000 */
.L_x_861:
        /* <DEDUP_REMOVED lines=9> */
[----:B------:R-:W-:Y:S01]  /*127d0*/  PRMT R68, R63, 0x7632, R68 ;  /* 0x000076323f447816 */ /* 0x000fe20000000044 */
[----:B------:R-:W-:-:S03]  /*127e0*/  IMAD.MOV.U32 R152, RZ, RZ, R69 ;  /* 0x000000ffff987224 */ /* 0x000fc600078e0045 */
[----:B------:R-:W-:-:S05]  /*127f0*/  SHF.L.U32 R68, R68, 0x10, RZ ;  /* 0x0000001044447819 */ /* 0x000fca00000006ff */
[----:B------:R-:W-:Y:S01]  /*12800*/  FADD.FTZ R207, R68, R207 ;  /* 0x000000cf44cf7221 */ /* 0x000fe20000010000 */
[----:B------:R-:W-:Y:S06]  /*12810*/  BRA `(.L_x_866) ;  /* 0x0000000400607947 */ /* 0x000fec0003800000 */
.L_x_865:
        /* <DEDUP_REMOVED lines=12> */
.L_x_868:
[----:B------:R-:W-:-:S07]  /*128e0*/  MOV R160, R94 ;  /* 0x0000005e00a07202 */ /* 0x000fce0000000f00 */
.L_x_869:
[----:B------:R-:W-:Y:S05]  /*128f0*/  BSYNC B1 ;  /* 0x0000000000017941 */ /* 0x000fea0003800000 */
.L_x_867:
        /* <DEDUP_REMOVED lines=16> */
.L_x_873:
[----:B------:R-:W-:Y:S05]  /*12a00*/  BSYNC B2 ;  /* 0x0000000000027941 */ /* 0x000fea0003800000 */
.L_x_872:
        /* <DEDUP_REMOVED lines=44> */
.L_x_871:
[----:B------:R-:W-:Y:S05]  /*12cd0*/  BSYNC B1 ;  /* 0x0000000000017941 */ /* 0x000fea0003800000 */
.L_x_870:
[----:B------:R-:W-:Y:S02]  /*12ce0*/  I2FP.F32.U32 R69, R160 ;  /* 0x000000a000457245 */ /* 0x000fe40000201000 */
[----:B------:R-:W-:-:S03]  /*12cf0*/  PRMT R68, R67, 0x7632, R68 ;  /* 0x0000763243447816 */ /* 0x000fc60000000044 */
[----:B------:R-:W-:Y:S01]  /*12d00*/  FFMA.FTZ R162, R69, R162, 1.1641532182693481445e-10 ;  /* 0x2f00000045a27423 */ /* 0x000fe200000100a2 */
[----:B------:R-:W-:Y:S01]  /*12d10*/  @P1 PRMT R69, R63, 0x7632, R69 ;  /* 0x000076323f451816 */ /* 0x000fe20000000045 */
[----:B------:R-:W-:-:S03]  /*12d20*/  IMAD.U32 R71, R68, 0x10000, RZ ;  /* 0x0001000044477824 */ /* 0x000fc600078e00ff */
[----:B------:R-:W-:Y:S01]  /*12d30*/  FSETP.GTU.FTZ.AND P2, PT, R162, R135, PT ;  /* 0x00000087a200720b */ /* 0x000fe20003f5c000 */
[----:B------:R-:W-:Y:S01]  /*12d40*/  FMUL.FTZ R71, R71, R134 ;  /* 0x0000008647477220 */ /* 0x000fe20000410000 */
[----:B------:R-:W-:Y:S02]  /*12d50*/  @P1 SHF.L.U32 R70, R69, 0x10, RZ ;  /* 0x0000001045461819 */ /* 0x000fe400000006ff */
[----:B------:R-:W-:Y:S02]  /*12d60*/  SEL R160, RZ, 0x1, P2 ;  /* 0x00000001ffa07807 */ /* 0x000fe40001000000 */
[----:B------:R-:W-:-:S05]  /*12d70*/  FSEL R68, R71, RZ, !P2 ;  /* 0x000000ff47447208 */ /* 0x000fca0005000000 */
[----:B------:R-:W-:-:S04]  /*12d80*/  FADD.FTZ R207, R68, R207 ;  /* 0x000000cf44cf7221 */ /* 0x000fc80000010000 */
[----:B------:R-:W-:-:S07]  /*12d90*/  @P1 FADD.FTZ R207, R70, R207 ;  /* 0x000000cf46cf1221 */ /* 0x000fce0000010000 */
.L_x_866:
[----:B------:R-:W-:Y:S01]  /*12da0*/  SEL R69, RZ, 0x10000, P4 ;  /* 0x00010000ff457807 */ /* 0x000fe20002000000 */
[----:B------:R-:W-:Y:S01]  /*12db0*/  IMAD.SHL.U32 R162, R137, 0x8, RZ ;  /* 0x0000000889a27824 */ /* 0x000fe200078e00ff */
        /* <DEDUP_REMOVED lines=17> */
[----:B------:R-:W-:Y:S02]  /*12ed0*/  SEL R211, RZ, 0x1, P2 ;  /* 0x00000001ffd37807 */ /* 0x000fe40001000000 */
[----:B------:R-:W-:Y:S02]  /*12ee0*/  LEA.HI.X R73, R137, UR11, RZ, 0x4, P1 ;  /* 0x0000000b89497c11 */ /* 0x000fe400088f24ff */
[----:B------:R-:W-:Y:S02]  /*12ef0*/  LOP3.LUT R74, R74, R70, R68, 0xfe, !PT ;  /* 0x000000464a4a7212 */ /* 0x000fe400078efe44 */
[----:B------:R-:W-:-:S02]  /*12f00*/  SHF.R.U32.HI R164, RZ, 0x1d, R137 ;  /* 0x0000001dffa47819 */ /* 0x000fc40000011689 */
        /* <DEDUP_REMOVED lines=11> */
[----:B--2---:R-:W-:Y:S01]  /*12fc0*/  IMAD.U32 R69, R158, 0x10000, RZ ;  /* 0x000100009e457824 */ /* 0x004fe200078e00ff */
        /* <DEDUP_REMOVED lines=19> */
.L_x_745:
[----:B------:R-:W-:Y:S05]  /*13100*/  BSYNC B0 ;  /* 0x0000000000007941 */ /* 0x000fea0003800000 */
.L_x_744:
[----:B0123--:R-:W-:Y:S01]  /*13110*/  FADD.FTZ R68, RZ, R167 ;  /* 0x000000a7ff447221 */ /* 0x00ffe20000010000 */
[----:B------:R-:W-:Y:S01]  /*13120*/  LOP3.LUT P5, RZ, R0, 0x20, RZ, 0xc0, !PT ;  /* 0x0000002000ff7812 */ /* 0x000fe200078ac0ff */
[----:B------:R-:W-:Y:S01]  /*13130*/  UMOV UR18, 0xffffffff ;  /* 0xffffffff00127882 */ /* 0x000fe20000000000 */
[----:B------:R-:W-:Y:S01]  /*13140*/  ISETP.GT.U32.AND P0, PT, R41, 0xff, PT ;  /* 0x000000ff2900780c */ /* 0x000fe20003f04070 */
[----:B------:R-:W-:Y:S01]  /*13150*/  FADD.FTZ R68, R165, R68 ;  /* 0x00000044a5447221 */ /* 0x000fe20000010000 */
[----:B------:R-:W-:Y:S02]  /*13160*/  LOP3.LUT P1, RZ, R136, 0xff, RZ, 0xc0, !PT ;  /* 0x000000ff88ff7812 */ /* 0x000fe4000782c0ff */
[----:B------:R-:W-:Y:S01]  /*13170*/  ISETP.GT.U32.AND P2, PT, R41, 0x17f, PT ;  /* 0x0000017f2900780c */ /* 0x000fe20003f44070 */
[----:B------:R-:W-:Y:S01]  /*13180*/  FADD.FTZ R68, R183, R68 ;  /* 0x00000044b7447221 */ /* 0x000fe20000010000 */
[----:B------:R-:W-:Y:S02]  /*13190*/  SHF.R.U32.HI R71, RZ, 0x5, R56 ;  /* 0x00000005ff477819 */ /* 0x000fe40000011638 */
[----:B------:R-:W-:Y:S01]  /*131a0*/  LOP3.LUT P3, RZ, R56, 0x1f, RZ, 0xc0, !PT ;  /* 0x0000001f38ff7812 */ /* 0x000fe2000786c0ff */
[----:B------:R-:W-:Y:S01]  /*131b0*/  FADD.FTZ R68, R181, R68 ;  /* 0x00000044b5447221 */ /* 0x000fe20000010000 */
[----:B------:R-:W-:-:S03]  /*131c0*/  LOP3.LUT R70, R71, 0x7fffffc, RZ, 0xc0, !PT ;  /* 0x07fffffc47467812 */ /* 0x000fc600078ec0ff */
        /* <DEDUP_REMOVED lines=92> */
.L_x_892:
[----:B------:R-:W2:Y:S01]  /*13790*/  @!P3 S2R R72, SR_CgaCtaId ;  /* 0x000000000048b919 */ /* 0x000ea20000008800 */
[----:B------:R-:W-:Y:S01]  /*137a0*/  @!P3 MOV R69, 0x400 ;  /* 0x000004000045b802 */ /* 0x000fe20000000f00 */
[----:B------:R-:W-:Y:S05]  /*137b0*/  WARPSYNC.ALL ;  /* 0x0000000000007948 */ /* 0x000fea0003800000 */
[----:B------:R-:W-:Y:S02]  /*137c0*/  LOP3.LUT R71, R71, 0x3, RZ, 0xc0, !PT ;  /* 0x0000000347477812 */ /* 0x000fe400078ec0ff */
[----:B--2---:R-:W-:-:S03]  /*137d0*/  @!P3 LEA R73, R72, R69, 0x18 ;  /* 0x000000454849b211 */ /* 0x004fc600078ec0ff */
[----:B------:R-:W-:Y:S02]  /*137e0*/  @!P3 IMAD.IADD R72, R70, 0x1, R71 ;  /* 0x000000014648b824 */ /* 0x000fe400078e0247 */
[----:B-1----:R-:W-:Y:S02]  /*137f0*/  FADD.FTZ R69, R75, R134 ;  /* 0x000000864b457221 */ /* 0x002fe40000010000 */
        /* <DEDUP_REMOVED lines=9> */
[----:B------:R-:W-:Y:S02]  /*13890*/  LOP3.LUT P2, RZ, R0, 0x100, RZ, 0xc0, !PT ;  /* 0x0000010000ff7812 */ /* 0x000fe4000784c0ff */
[----:B-1----:R-:W-:Y:S02]  /*138a0*/  @!P0 LEA R73, R69, R68, 0x18 ;  /* 0x0000004445498211 */ /* 0x002fe400078ec0ff */
[----:B------:R-:W-:-:S03]  /*138b0*/  CS2R R68, SRZ ;  /* 0x0000000000447805 */ /* 0x000fc6000001ff00 */
[----:B------:R-:W-:Y:S02]  /*138c0*/  @!P0 IMAD R72, R70, 0x8, R73 ;  /* 0x0000000846488824 */ /* 0x000fe400078e0249 */
[----:B------:R-:W-:Y:S01]  /*138d0*/  IMAD.MOV.U32 R70, RZ, RZ, RZ ;  /* 0x000000ffff467224 */ /* 0x000fe200078e00ff */
[----:B------:R-:W-:Y:S02]  /*138e0*/  @!P0 MOV R70, R95 ;  /* 0x0000005f00468202 */ /* 0x000fe40000000f00 */
[----:B------:R1:W-:Y:S01]  /*138f0*/  @!P0 LDS.64 R68, [R72] ;  /* 0x0000000048448984 */ /* 0x0003e20000000a00 */
[----:B------:R-:W-:-:S03]  /*13900*/  LOP3.LUT P0, RZ, R71, 0x1f, R56, 0xf8, !PT ;  /* 0x0000001f47ff7812 */ /* 0x000fc6000780f838 */
[----:B------:R-:W2:Y:S01]  /*13910*/  SHFL.DOWN PT, R73, R70, 0x2, 0x1f ;  /* 0x08401f0046497f89 */ /* 0x000ea200000e0000 */
[----:B-1----:R-:W-:Y:S01]  /*13920*/  I2FP.F32.S32 R72, R70 ;  /* 0x0000004600487245 */ /* 0x002fe20000201400 */
[----:B--2---:R-:W-:Y:S01]  /*13930*/  IMAD.IADD R134, R73, 0x1, R70 ;  /* 0x0000000149867824 */ /* 0x004fe200078e0246 */
[----:B------:R-:W-:-:S04]  /*13940*/  I2FP.F32.S32 R162, R73 ;  /* 0x0000004900a27245 */ /* 0x000fc80000201400 */
        /* <DEDUP_REMOVED lines=15> */
[----:B------:R-:W-:-:S04]  /*13a40*/  FMUL.FTZ R75, R75, R72 ;  /* 0x000000484b4b7220 */ /* 0x000fc80000410000 */
[----:B------:R-:W1:Y:S01]  /*13a50*/  SHFL.DOWN PT, R73, R68, 0x1, 0x1f ;  /* 0x08201f0044497f89 */ /* 0x000e6200000e0000 */
[----:B------:R-:W-:-:S04]  /*13a60*/  FMUL.FTZ R75, R75, R162 ;  /* 0x000000a24b4b7220 */ /* 0x000fc80000410000 */
[----:B------:R-:W-:Y:S02]  /*13a70*/  FFMA.FTZ R69, R136, R75, R69 ;  /* 0x0000004b88457223 */ /* 0x000fe40000010045 */
[----:B------:R-:W2:Y:S03]  /*13a80*/  LDC R75, c[0x0][0x2d8] ;  /* 0x0000b600ff4b7b82 */ /* 0x000ea60000000800 */
[----:B------:R-:W3:Y:S01]  /*13a90*/  SHFL.DOWN PT, R70, R69, 0x1, 0x1f ;  /* 0x08201f0045467f89 */ /* 0x000ee200000e0000 */
[----:B-1----:R-:W-:Y:S01]  /*13aa0*/  FADD.FTZ R72, R68, -R73 ;  /* 0x8000004944487221 */ /* 0x002fe20000010000 */
[----:B------:R-:W-:-:S03]  /*13ab0*/  FMUL.FTZ R74, R73, R137 ;  /* 0x00000089494a7220 */ /* 0x000fc60000410000 */
[----:B------:R-:W-:Y:S01]  /*13ac0*/  FMUL.FTZ R72, R72, R72 ;  /* 0x0000004848487220 */ /* 0x000fe20000410000 */
[----:B------:R-:W-:-:S03]  /*13ad0*/  FFMA.FTZ R73, R135, R68, R74 ;  /* 0x0000004487497223 */ /* 0x000fc6000001004a */
[----:B------:R-:W-:Y:S01]  /*13ae0*/  FMUL.FTZ R72, R135, R72 ;  /* 0x0000004887487220 */ /* 0x000fe20000410000 */
[----:B0-----:R-:W-:Y:S01]  /*13af0*/  FMUL.FTZ R74, R134, R73 ;  /* 0x00000049864a7220 */ /* 0x001fe20000410000 */
[----:B---3--:R-:W-:Y:S02]  /*13b00*/  FADD.FTZ R73, R69, R70 ;  /* 0x0000004645497221 */ /* 0x008fe40000010000 */
[----:B------:R-:W-:Y:S01]  /*13b10*/  FMUL.FTZ R72, R72, R137 ;  /* 0x0000008948487220 */ /* 0x000fe20000410000 */
[----:B------:R-:W0:Y:S01]  /*13b20*/  @!P0 LDC.64 R70, c[0x0][0x250] ;  /* 0x00009400ff468b82 */ /* 0x000e220000000a00 */
[----:B------:R-:W1:Y:S02]  /*13b30*/  SHFL.IDX PT, R135, R74, RZ, 0x1f ;  /* 0x00001fff4a877589 */ /* 0x000e6400000e0000 */
[----:B------:R-:W-:-:S05]  /*13b40*/  FFMA.FTZ R72, R134, R72, R73 ;  /* 0x0000004886487223 */ /* 0x000fca0000010049 */
[----:B------:R-:W3:Y:S01]  /*13b50*/  @!P0 LDC.64 R68, c[0x0][0x258] ;  /* 0x00009600ff448b82 */ /* 0x000ee20000000a00 */
[----:B------:R-:W2:Y:S01]  /*13b60*/  SHFL.IDX PT, R72, R72, RZ, 0x1f ;  /* 0x00001fff48487589 */ /* 0x000ea200000e0000 */
[----:B0-----:R-:W-:-:S04]  /*13b70*/  @!P0 IMAD.WIDE R70, R37, 0x4, R70 ;  /* 0x0000000425468825 */ /* 0x001fc800078e0246 */
[C---:B-1----:R-:W-:Y:S01]  /*13b80*/  FMUL.FTZ R73, R135.reuse, R135 ;  /* 0x0000008787497220 */ /* 0x042fe20000410000 */
[----:B------:R-:W-:Y:S01]  /*13b90*/  FSEL R162, R135, RZ, !P2 ;  /* 0x000000ff87a27208 */ /* 0x000fe20005000000 */
[----:B------:R0:W-:Y:S03]  /*13ba0*/  @!P0 STG.E desc[UR4][R70.64], R135 ;  /* 0x0000008746008986 */ /* 0x0001e6000c101904 */
[----:B------:R-:W-:Y:S01]  /*13bb0*/  FSEL R134, R73, RZ, P2 ;  /* 0x000000ff49867208 */ /* 0x000fe20001000000 */
[----:B---3--:R-:W-:-:S04]  /*13bc0*/  @!P0 IMAD.WIDE R68, R37, 0x4, R68 ;  /* 0x0000000425448825 */ /* 0x008fc800078e0244 */
[----:B--2---:R-:W-:-:S04]  /*13bd0*/  FFMA.FTZ R73, R72, UR14, R75 ;  /* 0x0000000e48497c23 */ /* 0x004fc8000801004b */
[----:B------:R-:W-:-:S04]  /*13be0*/  FADD.FTZ R73, R73, R134 ;  /* 0x0000008649497221 */ /* 0x000fc80000010000 */
        /* <DEDUP_REMOVED lines=9> */
[----:B------:R-:W-:Y:S01]  /*13c80*/  FADD.FTZ R168, R193, -R162 ;  /* 0x800000a2c1a87221 */ /* 0x000fe20000010000 */
[C---:B------:R-:W-:Y:S01]  /*13c90*/  FMUL.FTZ R71, R211.reuse, R68 ;  /* 0x00000044d3477220 */ /* 0x040fe20000410000 */
[----:B------:R-:W0:Y:S01]  /*13ca0*/  LDC.64 R134, c[0x0][0x2c0] ;  /* 0x0000b000ff867b82 */ /* 0x000e220000000a00 */
        /* <DEDUP_REMOVED lines=9> */
[--C-:B------:R-:W-:Y:S01]  /*13d40*/  FADD.FTZ R164, R197, -R162.reuse ;  /* 0x800000a2c5a47221 */ /* 0x100fe20000010000 */
[----:B------:R-:W-:Y:S01]  /*13d50*/  FADD.FTZ R172, R199, -R162 ;  /* 0x800000a2c7ac7221 */ /* 0x000fe20000010000 */
[----:B------:R-:W-:Y:S01]  /*13d60*/  FFMA.FTZ R72, R30, R166, R15 ;  /* 0x000000a61e487223 */ /* 0x000fe2000001000f */
[----:B------:R-:W-:Y:S01]  /*13d70*/  FFMA.FTZ R215, R146, R168, R127 ;  /* 0x000000a892d77223 */ /* 0x000fe2000001007f */
[----:B------:R-:W-:Y:S01]  /*13d80*/  F2FP.BF16.F32.PACK_AB R68, R69, R68 ;  /* 0x000000444544723e */ /* 0x000fe200000010ff */
        /* <DEDUP_REMOVED lines=17> */
[----:B------:R-:W-:Y:S01]  /*13ea0*/  F2FP.BF16.F32.PACK_AB R74, R217, R74 ;  /* 0x0000004ad94a723e */ /* 0x000fe200000010ff */
[----:B0-----:R-:W-:Y:S01]  /*13eb0*/  IMAD.WIDE.U32 R134, R209, 0x10, R134 ;  /* 0x00000010d1867825 */ /* 0x001fe200078e0086 */
[----:B------:R-:W-:Y:S01]  /*13ec0*/  F2FP.BF16.F32.PACK_AB R73, R215, R164 ;  /* 0x000000a4d749723e */ /* 0x000fe200000010ff */
[----:B------:R1:W-:Y:S01]  /*13ed0*/  STG.E.128 desc[UR4][R136.64], R68 ;  /* 0x0000004488007986 */ /* 0x0003e2000c101d04 */
[----:B------:R-:W-:Y:S02]  /*13ee0*/  F2FP.BF16.F32.PACK_AB R72, R213, R72 ;  /* 0x00000048d548723e */ /* 0x000fe400000010ff */
[----:B------:R-:W-:-:S03]  /*13ef0*/  IADD3 R209, R209, 0x80, RZ ;  /* 0x00000080d1d17810 */ /* 0x000fc60007ffe0ff */
[----:B------:R1:W-:Y:S04]  /*13f00*/  STG.E.128 desc[UR4][R134.64], R72 ;  /* 0x0000004886007986 */ /* 0x0003e8000c101d04 */
.L_x_876:
[----:B------:R-:W-:Y:S05]  /*13f10*/  BSYNC B0 ;  /* 0x0000000000007941 */ /* 0x000fea0003800000 */
.L_x_875:
[----:B------:R-:W-:Y:S01]  /*13f20*/  LOP3.LUT P0, RZ, R0, 0x80, RZ, 0xc0, !PT ;  /* 0x0000008000ff7812 */ /* 0x000fe2000780c0ff */
        /* <DEDUP_REMOVED lines=46> */
[----:B------:R-:W-:Y:S01]  /*14210*/  F2FP.BF16.F32.PACK_AB R72, R213, R72 ;  /* 0x00000048d548723e */ /* 0x000fe200000010ff */
[----:B------:R-:W-:-:S04]  /*14220*/  VIADD R209, R209, 0x80 ;  /* 0x00000080d1d17836 */ /* 0x000fc80000000000 */
[----:B------:R2:W-:Y:S03]  /*14230*/  STG.E.128 desc[UR4][R134.64], R72 ;  /* 0x0000004886007986 */ /* 0x0005e6000c101d04 */
.L_x_878:
[----:B------:R-:W-:Y:S05]  /*14240*/  BSYNC B0 ;  /* 0x0000000000007941 */ /* 0x000fea0003800000 */
.L_x_877:
[----:B------:R-:W-:Y:S01]  /*14250*/  LOP3.LUT P0, RZ, R0, 0x40, RZ, 0xc0, !PT ;  /* 0x0000004000ff7812 */ /* 0x000fe2000780c0ff */
[----:B------:R-:W-:-:S12]  /*14260*/  BSSY B0, `(.L_x_879) ;  /* 0x0000030000007945 */ /* 0x000fd80003800000 */
[----:B------:R-:W-:Y:S05]  /*14270*/  @!P0 BRA `(.L_x_880) ;  /* 0x0000000000b88947 */ /* 0x000fea0003800000 */
[----:B012---:R-:W0:Y:S01]  /*14280*/  LDC.64 R134, c[0x0][0x2b8] ;  /* 0x0000ae00ff867b82 */ /* 0x007e220000000a00 */
[--C-:B------:R-:W-:Y:S01]  /*14290*/  FADD.FTZ R68, R169, -R162.reuse ;  /* 0x800000a2a9447221 */ /* 0x100fe20000010000 */
[--C-:B------:R-:W-:Y:S01]  /*142a0*/  FADD.FTZ R70, R171, -R162.reuse ;  /* 0x800000a2ab467221 */ /* 0x100fe20000010000 */
[--C-:B------:R-:W-:Y:S01]  /*142b0*/  FADD.FTZ R72, R175, -R162.reuse ;  /* 0x800000a2af487221 */ /* 0x100fe20000010000 */
[--C-:B------:R-:W-:Y:S01]  /*142c0*/  FADD.FTZ R164, R173, -R162.reuse ;  /* 0x800000a2ada47221 */ /* 0x100fe20000010000 */
[--C-:B------:R-:W-:Y:S01]  /*142d0*/  FADD.FTZ R166, R187, -R162.reuse ;  /* 0x800000a2bba67221 */ /* 0x100fe20000010000 */
[--C-:B------:R-:W-:Y:S01]  /*142e0*/  FADD.FTZ R168, R185, -R162.reuse ;  /* 0x800000a2b9a87221 */ /* 0x100fe20000010000 */
[--C-:B------:R-:W-:Y:S01]  /*142f0*/  FADD.FTZ R170, R205, -R162.reuse ;  /* 0x800000a2cdaa7221 */ /* 0x100fe20000010000 */
[----:B------:R-:W1:Y:S01]  /*14300*/  LDC.64 R136, c[0x0][0x2c0] ;  /* 0x0000b000ff887b82 */ /* 0x000e620000000a00 */
[C---:B------:R-:W-:Y:S01]  /*14310*/  FMUL.FTZ R71, R211.reuse, R68 ;  /* 0x00000044d3477220 */ /* 0x040fe20000410000 */
[----:B------:R-:W-:Y:S01]  /*14320*/  FMUL.FTZ R73, R211, R70 ;  /* 0x00000046d3497220 */ /* 0x000fe20000410000 */
[----:B------:R-:W-:Y:S01]  /*14330*/  FADD.FTZ R162, R207, -R162 ;  /* 0x800000a2cfa27221 */ /* 0x000fe20000010000 */
[C---:B------:R-:W-:Y:S01]  /*14340*/  FMUL.FTZ R74, R211.reuse, R72 ;  /* 0x00000048d34a7220 */ /* 0x040fe20000410000 */
[C---:B------:R-:W-:Y:S01]  /*14350*/  FMUL.FTZ R164, R211.reuse, R164 ;  /* 0x000000a4d3a47220 */ /* 0x040fe20000410000 */
[C---:B------:R-:W-:Y:S01]  /*14360*/  FMUL.FTZ R166, R211.reuse, R166 ;  /* 0x000000a6d3a67220 */ /* 0x040fe20000410000 */
[----:B------:R-:W-:Y:S01]  /*14370*/  FMUL.FTZ R168, R211, R168 ;  /* 0x000000a8d3a87220 */ /* 0x000fe20000410000 */
[----:B------:R-:W-:Y:S01]  /*14380*/  FFMA.FTZ R68, R57, R71, R78 ;  /* 0x0000004739447223 */ /* 0x000fe2000001004e */
[----:B------:R-:W-:Y:S01]  /*14390*/  FFMA.FTZ R69, R115, R73, R114 ;  /* 0x0000004973457223 */ /* 0x000fe20000010072 */
[C---:B------:R-:W-:Y:S01]  /*143a0*/  FMUL.FTZ R170, R211.reuse, R170 ;  /* 0x000000aad3aa7220 */ /* 0x040fe20000410000 */
[----:B------:R-:W-:Y:S01]  /*143b0*/  FMUL.FTZ R172, R211, R162 ;  /* 0x000000a2d3ac7220 */ /* 0x000fe20000410000 */
        /* <DEDUP_REMOVED lines=8> */
[----:B------:R-:W-:Y:S01]  /*14440*/  F2FP.BF16.F32.PACK_AB R70, R211, R72 ;  /* 0x00000048d346723e */ /* 0x000fe200000010ff */
[----:B------:R-:W-:Y:S01]  /*14450*/  FFMA.FTZ R72, R81, R71, R86 ;  /* 0x0000004751487223 */ /* 0x000fe20000010056 */
[----:B0-----:R-:W-:-:S04]  /*14460*/  IMAD.WIDE.U32 R134, R209, 0x10, R134 ;  /* 0x00000010d1867825 */ /* 0x001fc800078e0086 */
[----:B------:R-:W-:Y:S01]  /*14470*/  FFMA.FTZ R71, R76, R170, R79 ;  /* 0x000000aa4c477223 */ /* 0x000fe2000001004f */
[----:B------:R-:W-:Y:S01]  /*14480*/  FFMA.FTZ R166, R100, R172, R99 ;  /* 0x000000ac64a67223 */ /* 0x000fe20000010063 */
[----:B------:R-:W-:Y:S01]  /*14490*/  FFMA.FTZ R75, R84, R170, R159 ;  /* 0x000000aa544b7223 */ /* 0x000fe2000001009f */
[----:B-1----:R-:W-:-:S04]  /*144a0*/  IMAD.WIDE.U32 R136, R209, 0x10, R136 ;  /* 0x00000010d1887825 */ /* 0x002fc800078e0088 */
[----:B------:R-:W-:Y:S01]  /*144b0*/  FFMA.FTZ R172, R98, R172, R97 ;  /* 0x000000ac62ac7223 */ /* 0x000fe20000010061 */
[----:B------:R-:W-:Y:S01]  /*144c0*/  FFMA.FTZ R213, R102, R168, R101 ;  /* 0x000000a866d57223 */ /* 0x000fe20000010065 */
[----:B------:R-:W-:Y:S01]  /*144d0*/  FFMA.FTZ R211, R109, R164, R108 ;  /* 0x000000a46dd37223 */ /* 0x000fe2000001006c */
[----:B------:R-:W-:Y:S01]  /*144e0*/  FFMA.FTZ R209, R113, R73, R112 ;  /* 0x0000004971d17223 */ /* 0x000fe20000010070 */
[----:B------:R-:W-:Y:S02]  /*144f0*/  F2FP.BF16.F32.PACK_AB R71, R166, R71 ;  /* 0x00000047a647723e */ /* 0x000fe400000010ff */
[----:B------:R-:W-:Y:S02]  /*14500*/  F2FP.BF16.F32.PACK_AB R75, R172, R75 ;  /* 0x0000004bac4b723e */ /* 0x000fe400000010ff */
[----:B------:R-:W-:Y:S01]  /*14510*/  F2FP.BF16.F32.PACK_AB R74, R213, R74 ;  /* 0x0000004ad54a723e */ /* 0x000fe200000010ff */
[----:B------:R3:W-:Y:S01]  /*14520*/  STG.E.128 desc[UR4][R134.64], R68 ;  /* 0x0000004486007986 */ /* 0x0007e2000c101d04 */
[----:B------:R-:W-:-:S02]  /*14530*/  F2FP.BF16.F32.PACK_AB R73, R211, R162 ;  /* 0x000000a2d349723e */ /* 0x000fc400000010ff */
[----:B------:R-:W-:-:S05]  /*14540*/  F2FP.BF16.F32.PACK_AB R72, R209, R72 ;  /* 0x00000048d148723e */ /* 0x000fca00000010ff */
[----:B------:R3:W-:Y:S02]  /*14550*/  STG.E.128 desc[UR4][R136.64], R72 ;  /* 0x0000004888007986 */ /* 0x0007e4000c101d04 */
.L_x_880:
[----:B------:R-:W-:Y:S05]  /*14560*/  BSYNC B0 ;  /* 0x0000000000007941 */ /* 0x000fea0003800000 */
.L_x_879:
[----:B------:R-:W-:Y:S01]  /*14570*/  VIADD R37, R37, UR16 ;  /* 0x0000001025257c36 */ /* 0x000fe20008000000 */
[----:B-123--:R-:W-:-:S04]  /*14580*/  SEL R136, RZ, 0x1, P1 ;  /* 0x00000001ff887807 */ /* 0x00efc80000800000 */
[----:B------:R-:W-:-:S13]  /*14590*/  ISETP.GE.AND P0, PT, R37, UR17, PT ;  /* 0x0000001125007c0c */ /* 0x000fda000bf06270 */
[----:B------:R-:W-:Y:S05]  /*145a0*/  @!P0 BRA `(.L_x_881) ;  /* 0xfffffed000488947 */ /* 0x000fea000383ffff */
[----:B------:R-:W-:Y:S05]  /*145b0*/  EXIT ;  /* 0x000000000000794d */ /* 0x000fea0003800000 */
.L_x_874:
[----:B------:R-:W-:Y:S01]  /*145c0*/  MOV R162, R72 ;  /* 0x0000004800a27202 */ /* 0x000fe20000000f00 */
[----:B------:R-:W-:Y:S01]  /*145d0*/  IMAD.MOV.U32 R137, RZ, RZ, 0x1 ;  /* 0x00000001ff897424 */ /* 0x000fe200078e00ff */
[----:B------:R-:W-:Y:S01]  /*145e0*/  MOV R135, 0xffffffff ;  /* 0xffffffff00877802 */ /* 0x000fe20000000f00 */
[----:B------:R-:W-:-:S07]  /*145f0*/  IMAD.MOV.U32 R164, RZ, RZ, 0x1f ;  /* 0x0000001fffa47424 */ /* 0x000fce00078e00ff */
[----:B------:R-:W-:Y:S05]  /*14600*/  WARPSYNC.COLLECTIVE R135, `(.L_x_882) ;  /* 0x0000000087087348 */ /* 0x000fea0003c00000 */
[----:B------:R0:W1:Y:S02]  /*14610*/  SHFL.BFLY P4, R136, R162, R137, R164 ;  /* 0x0c000089a2887389 */ /* 0x00006400000800a4 */
[----:B01----:R-:W-:Y:S01]  /*14620*/  ENDCOLLECTIVE ;  /* 0x000000000000791b */ /* 0x003fe20003800000 */
.L_x_882:
[----:B------:R-:W-:Y:S01]  /*14630*/  HFMA2.MMA R137, -RZ, RZ, 0, 1.1920928955078125e-07 ;  /* 0x00000002ff897435 */ /* 0x000fe200000001ff */
[----:B------:R-:W-:-:S04]  /*14640*/  IMAD.MOV.U32 R69, RZ, RZ, R136 ;  /* 0x000000ffff457224 */ /* 0x000fc800078e0088 */
[----:B------:R-:W-:-:S04]  /*14650*/  FADD.FTZ R73, R72, R69 ;  /* 0x0000004548497221 */ /* 0x000fc80000010000 */
[----:B------:R-:W-:-:S07]  /*14660*/  IMAD.MOV.U32 R162, RZ, RZ, R73 ;  /* 0x000000ffffa27224 */ /* 0x000fce00078e0049 */
[----:B------:R-:W-:Y:S05]  /*14670*/  WARPSYNC.COLLECTIVE R135, `(.L_x_883) ;  /* 0x0000000087087348 */ /* 0x000fea0003c00000 */
[----:B------:R0:W1:Y:S02]  /*14680*/  SHFL.BFLY P4, R136, R162, R137, R164 ;  /* 0x0c000089a2887389 */ /* 0x00006400000800a4 */
[----:B01----:R-:W-:Y:S01]  /*14690*/  ENDCOLLECTIVE ;  /* 0x000000000000791b */ /* 0x003fe20003800000 */
.L_x_883:
[----:B------:R-:W-:Y:S01]  /*146a0*/  MOV R137, 0x4 ;  /* 0x0000000400897802 */ /* 0x000fe20000000f00 */
[----:B------:R-:W-:-:S04]  /*146b0*/  IMAD.MOV.U32 R68, RZ, RZ, R136 ;  /* 0x000000ffff447224 */ /* 0x000fc800078e0088 */
[----:B------:R-:W-:-:S04]  /*146c0*/  FADD.FTZ R74, R73, R68 ;  /* 0x00000044494a7221 */ /* 0x000fc80000010000 */
[----:B------:R-:W-:-:S07]  /*146d0*/  IMAD.MOV.U32 R162, RZ, RZ, R74 ;  /* 0x000000ffffa27224 */ /* 0x000fce00078e004a */
[----:B------:R-:W-:Y:S05]  /*146e0*/  WARPSYNC.COLLECTIVE R135, `(.L_x_884) ;  /* 0x0000000087087348 */ /* 0x000fea0003c00000 */
[----:B------:R0:W1:Y:S02]  /*146f0*/  SHFL.BFLY P4, R136, R162, R137, R164 ;  /* 0x0c000089a2887389 */ /* 0x00006400000800a4 */
[----:B01----:R-:W-:Y:S01]  /*14700*/  ENDCOLLECTIVE ;  /* 0x000000000000791b */ /* 0x003fe20003800000 */
.L_x_884:
[----:B------:R-:W-:Y:S01]  /*14710*/  HFMA2.MMA R137, -RZ, RZ, 0, 4.76837158203125e-07 ;  /* 0x00000008ff897435 */ /* 0x000fe200000001ff */
[----:B------:R-:W-:-:S04]  /*14720*/  IMAD.MOV.U32 R69, RZ, RZ, R136 ;  /* 0x000000ffff457224 */ /* 0x000fc800078e0088 */
[----:B------:R-:W-:-:S04]  /*14730*/  FADD.FTZ R75, R74, R69 ;  /* 0x000000454a4b7221 */ /* 0x000fc80000010000 */
[----:B------:R-:W-:-:S07]  /*14740*/  IMAD.MOV.U32 R162, RZ, RZ, R75 ;  /* 0x000000ffffa27224 */ /* 0x000fce00078e004b */
[----:B------:R-:W-:Y:S05]  /*14750*/  WARPSYNC.COLLECTIVE R135, `(.L_x_885) ;  /* 0x0000000087087348 */ /* 0x000fea0003c00000 */
[----:B------:R0:W1:Y:S02]  /*14760*/  SHFL.BFLY P4, R136, R162, R137, R164 ;  /* 0x0c000089a2887389 */ /* 0x00006400000800a4 */
[----:B01----:R-:W-:Y:S01]  /*14770*/  ENDCOLLECTIVE ;  /* 0x000000000000791b */ /* 0x003fe20003800000 */
.L_x_885:
[----:B------:R-:W-:Y:S01]  /*14780*/  MOV R137, 0x10 ;  /* 0x0000001000897802 */ /* 0x000fe20000000f00 */
[----:B------:R-:W-:-:S04]  /*14790*/  IMAD.MOV.U32 R68, RZ, RZ, R136 ;  /* 0x000000ffff447224 */ /* 0x000fc800078e0088 */
[----:B------:R-:W-:-:S04]  /*147a0*/  FADD.FTZ R134, R75, R68 ;  /* 0x000000444b867221 */ /* 0x000fc80000010000 */
[----:B------:R-:W-:-:S07]  /*147b0*/  IMAD.MOV.U32 R162, RZ, RZ, R134 ;  /* 0x000000ffffa27224 */ /* 0x000fce00078e0086 */
[----:B------:R-:W-:Y:S05]  /*147c0*/  WARPSYNC.COLLECTIVE R135, `(.L_x_886) ;  /* 0x0000000087087348 */ /* 0x000fea0003c00000 */
[----:B------:R0:W1:Y:S02]  /*147d0*/  SHFL.BFLY P4, R136, R162, R137, R164 ;  /* 0x0c000089a2887389 */ /* 0x00006400000800a4 */
[----:B01----:R-:W-:Y:S01]  /*147e0*/  ENDCOLLECTIVE ;  /* 0x000000000000791b */ /* 0x003fe20003800000 */
.L_x_886:
[----:B------:R-:W-:Y:S01]  /*147f0*/  HFMA2.MMA R137, -RZ, RZ, 0, 5.9604644775390625e-08 ;  /* 0x00000001ff897435 */ /* 0x000fe200000001ff */
[----:B------:R-:W-:-:S04]  /*14800*/  IMAD.MOV.U32 R69, RZ, RZ, R136 ;  /* 0x000000ffff457224 */ /* 0x000fc800078e0088 */
[----:B------:R-:W-:-:S04]  /*14810*/  FADD.FTZ R68, R134, R69 ;  /* 0x0000004586447221 */ /* 0x000fc80000010000 */
[----:B------:R-:W-:-:S04]  /*14820*/  FMUL.FTZ R68, R103, R68 ;  /* 0x0000004467447220 */ /* 0x000fc80000410000 */
[--C-:B------:R-:W-:Y:S01]  /*14830*/  FADD.FTZ R69, R167, -R68.reuse ;  /* 0x80000044a7457221 */ /* 0x100fe20000010000 */
[--C-:B------:R-:W-:Y:S01]  /*14840*/  FADD.FTZ R72, R165, -R68.reuse ;  /* 0x80000044a5487221 */ /* 0x100fe20000010000 */
[--C-:B------:R-:W-:Y:S01]  /*14850*/  FADD.FTZ R74, R183, -R68.reuse ;  /* 0x80000044b74a7221 */ /* 0x100fe20000010000 */
[--C-:B------:R-:W-:Y:S01]  /*14860*/  FADD.FTZ R73, R161, -R68.reuse ;  /* 0x80000044a1497221 */ /* 0x100fe20000010000 */
[----:B------:R-:W-:Y:S01]  /*14870*/  FFMA.FTZ R69, R69, R69, RZ ;  /* 0x0000004545457223 */ /* 0x000fe200000100ff */
        /* <DEDUP_REMOVED lines=43> */
[----:B------:R-:W-:-:S04]  /*14b30*/  @P2 FFMA.FTZ R69, R73, R73, R72 ;  /* 0x0000004949452223 */ /* 0x000fc80000010048 */
[----:B------:R-:W-:-:S07]  /*14b40*/  IMAD.MOV.U32 R162, RZ, RZ, R69 ;  /* 0x000000ffffa27224 */ /* 0x000fce00078e0045 */
[----:B------:R-:W-:Y:S05]  /*14b50*/  WARPSYNC.COLLECTIVE R135, `(.L_x_887) ;  /* 0x0000000087087348 */ /* 0x000fea0003c00000 */
[----:B------:R0:W1:Y:S02]  /*14b60*/  SHFL.BFLY P4, R136, R162, R137, R164 ;  /* 0x0c000089a2887389 */ /* 0x00006400000800a4 */
[----:B01----:R-:W-:Y:S01]  /*14b70*/  ENDCOLLECTIVE ;  /* 0x000000000000791b */ /* 0x003fe20003800000 */
.L_x_887:
[----:B------:R-:W-:Y:S01]  /*14b80*/  MOV R137, 0x2 ;  /* 0x0000000200897802 */ /* 0x000fe20000000f00 */
[----:B------:R-:W-:-:S04]  /*14b90*/  IMAD.MOV.U32 R72, RZ, RZ, R136 ;  /* 0x000000ffff487224 */ /* 0x000fc800078e0088 */
[----:B------:R-:W-:-:S04]  /*14ba0*/  FADD.FTZ R72, R69, R72 ;  /* 0x0000004845487221 */ /* 0x000fc80000010000 */
[----:B------:R-:W-:-:S07]  /*14bb0*/  IMAD.MOV.U32 R162, RZ, RZ, R72 ;  /* 0x000000ffffa27224 */ /* 0x000fce00078e0048 */
[----:B------:R-:W-:Y:S05]  /*14bc0*/  WARPSYNC.COLLECTIVE R135, `(.L_x_888) ;  /* 0x0000000087087348 */ /* 0x000fea0003c00000 */
[----:B------:R0:W1:Y:S02]  /*14bd0*/  SHFL.BFLY P4, R136, R162, R137, R164 ;  /* 0x0c000089a2887389 */ /* 0x00006400000800a4 */
[----:B01----:R-:W-:Y:S01]  /*14be0*/  ENDCOLLECTIVE ;  /* 0x000000000000791b */ /* 0x003fe20003800000 */
.L_x_888:
[----:B------:R-:W-:Y:S01]  /*14bf0*/  HFMA2.MMA R137, -RZ, RZ, 0, 2.384185791015625e-07 ;  /* 0x00000004ff897435 */ /* 0x000fe200000001ff */
[----:B------:R-:W-:-:S04]  /*14c00*/  IMAD.MOV.U32 R73, RZ, RZ, R136 ;  /* 0x000000ffff497224 */ /* 0x000fc800078e0088 */
[----:B------:R-:W-:-:S04]  /*14c10*/  FADD.FTZ R73, R72, R73 ;  /* 0x0000004948497221 */ /* 0x000fc80000010000 */
[----:B------:R-:W-:-:S07]  /*14c20*/  IMAD.MOV.U32 R162, RZ, RZ, R73 ;  /* 0x000000ffffa27224 */ /* 0x000fce00078e0049 */
[----:B------:R-:W-:Y:S05]  /*14c30*/  WARPSYNC.COLLECTIVE R135, `(.L_x_889) ;  /* 0x0000000087087348 */ /* 0x000fea0003c00000 */
[----:B------:R0:W1:Y:S02]  /*14c40*/  SHFL.BFLY P4, R136, R162, R137, R164 ;  /* 0x0c000089a2887389 */ /* 0x00006400000800a4 */
[----:B01----:R-:W-:Y:S01]  /*14c50*/  ENDCOLLECTIVE ;  /* 0x000000000000791b */ /* 0x003fe20003800000 */
.L_x_889:
[----:B------:R-:W-:Y:S01]  /*14c60*/  MOV R137, 0x8 ;  /* 0x0000000800897802 */ /* 0x000fe20000000f00 */
[----:B------:R-:W-:-:S04]  /*14c70*/  IMAD.MOV.U32 R74, RZ, RZ, R136 ;  /* 0x000000ffff4a7224 */ /* 0x000fc800078e0088 */
[----:B------:R-:W-:-:S04]  /*14c80*/  FADD.FTZ R74, R73, R74 ;  /* 0x0000004a494a7221 */ /* 0x000fc80000010000 */
[----:B------:R-:W-:-:S07]  /*14c90*/  IMAD.MOV.U32 R162, RZ, RZ, R74 ;  /* 0x000000ffffa27224 */ /* 0x000fce00078e004a */
[----:B------:R-:W-:Y:S05]  /*14ca0*/  WARPSYNC.COLLECTIVE R135, `(.L_x_890) ;  /* 0x0000000087087348 */ /* 0x000fea0003c00000 */
[----:B------:R0:W1:Y:S02]  /*14cb0*/  SHFL.BFLY P4, R136, R162, R137, R164 ;  /* 0x0c000089a2887389 */ /* 0x00006400000800a4 */
[----:B01----:R-:W-:Y:S01]  /*14cc0*/  ENDCOLLECTIVE ;  /* 0x000000000000791b */ /* 0x003fe20003800000 */
.L_x_890:
[----:B------:R-:W-:Y:S01]  /*14cd0*/  HFMA2.MMA R137, -RZ, RZ, 0, 9.5367431640625e-07 ;  /* 0x00000010ff897435 */ /* 0x000fe200000001ff */
[----:B------:R-:W-:-:S04]  /*14ce0*/  IMAD.MOV.U32 R75, RZ, RZ, R136 ;  /* 0x000000ffff4b7224 */ /* 0x000fc800078e0088 */
[----:B------:R-:W-:-:S04]  /*14cf0*/  FADD.FTZ R75, R74, R75 ;  /* 0x0000004b4a4b7221 */ /* 0x000fc80000010000 */
[----:B------:R-:W-:-:S07]  /*14d00*/  IMAD.MOV.U32 R162, RZ, RZ, R75 ;  /* 0x000000ffffa27224 */ /* 0x000fce00078e004b */
[----:B------:R-:W-:Y:S05]  /*14d10*/  WARPSYNC.COLLECTIVE R135, `(.L_x_891) ;  /* 0x0000000087087348 */ /* 0x000fea0003c00000 */
[----:B------:R0:W1:Y:S02]  /*14d20*/  SHFL.BFLY P4, R136, R162, R137, R164 ;  /* 0x0c000089a2887389 */ /* 0x00006400000800a4 */
[----:B01----:R-:W-:Y:S01]  /*14d30*/  ENDCOLLECTIVE ;  /* 0x000000000000791b */ /* 0x003fe20003800000 */
.L_x_891:
[----:B------:R-:W-:Y:S01]  /*14d40*/  IMAD.MOV.U32 R134, RZ, RZ, R136 ;  /* 0x000000ffff867224 */ /* 0x000fe200078e0088 */
[----:B------:R-:W-:Y:S06]  /*14d50*/  BRA `(.L_x_892) ;  /* 0xffffffe8008c7947 */ /* 0x000fec000383ffff */
.L_x_893:
        /* <DEDUP_REMOVED lines=10> */
.L_x_20544:


//--------------------- .text._ZN10layer_norm31ln_parallel_residual_fwd_kernelINS_13Kernel_traitsI13__nv_bfloat16S2_S2_S2_fjLj3072ELj1ELj1ELj4ELj16ENS_18Kernel_traits_baseILj3072ES2_S2_S2_S2_fjLj128EEEEELb1ELb0ELb1EEEvNS_9FwdParamsE --------------------------
	.section	.text._ZN10layer_norm31ln_parallel_residual_fwd_kernelINS_13Kernel_traitsI13__nv_bfloat16S2_S2_S2_fjLj3072ELj1ELj1ELj4ELj16ENS_18Kernel_traits_baseILj3072ES2_S2_S2_S2_fjLj128EEEEELb1ELb0ELb1EEEvNS_9FwdParamsE,"ax",@progbits
	.align	128
        .global         _ZN10layer_norm31ln_parallel_residual_fwd_kernelINS_13Kernel_traitsI13__nv_bfloat16S2_S2_S2_fjLj3072ELj1ELj1ELj4ELj16ENS_18Kernel_traits_baseILj3072ES2_S2_S2_S2_fjLj128EEEEELb1ELb0ELb1EEEvNS_9FwdParamsE
        .type           _ZN10layer_norm31ln_parallel_residual_fwd_kernelINS_13Kernel_traitsI13__nv_bfloat16S2_S2_S2_fjLj3072ELj1ELj1ELj4ELj16ENS_18Kernel_traits_baseILj3072ES2_S2_S2_S2_fjLj128EEEEELb1ELb0ELb1EEEvNS_9FwdParamsE,@function
        .size           _ZN10layer_norm31ln_parallel_residual_fwd_kernelINS_13Kernel_traitsI13__nv_bfloat16S2_S2_S2_fjLj3072ELj1ELj1ELj4ELj16ENS_18Kernel_traits_baseILj3072ES2_S2_S2_S2_fjLj128EEEEELb1ELb0ELb1EEEvNS_9FwdParamsE,(.L_x_20545 - _ZN10layer_norm31ln_parallel_residual_fwd_kernelINS_13Kernel_traitsI13__nv_bfloat16S2_S2_S2_fjLj3072ELj1ELj1ELj4ELj16ENS_18Kernel_traits_baseILj3072ES2_S2_S2_S2_fjLj128EEEEELb1ELb0ELb1EEEvNS_9FwdParamsE)
        .other          _ZN10layer_norm31ln_parallel_residual_fwd_kernelINS_13Kernel_traitsI13__nv_bfloat16S2_S2_S2_fjLj3072ELj1ELj1ELj4ELj16ENS_18Kernel_traits_baseILj3072ES2_S2_S2_S2_fjLj128EEEEELb1ELb0ELb1EEEvNS_9FwdParamsE,@"STO_CUDA_ENTRY STV_DEFAULT"
_ZN10layer_norm31ln_parallel_residual_fwd_kernelINS_13Kernel_traitsI13__nv_bfloat16S2_S2_S2_fjLj3072ELj1ELj1ELj4ELj16ENS_18Kernel_traits_baseILj3072ES2_S2_S2_S2_fjLj128EEEEELb1ELb0ELb1EEEvNS_9FwdParamsE:
.text._ZN10layer_norm31ln_parallel_residual_fwd_kernelINS_13Kernel_traitsI13__nv_bfloat16S2_S2_S2_fjLj3072ELj1ELj1ELj4ELj16ENS_18Kernel_traits_baseILj3072ES2_S2_S2_S2_fjLj128EEEEELb1ELb0ELb1EEEvNS_9FwdParamsE:
[----:B------:R-:W-:Y:S08]  /*0000*/  LDC R1, c[0x0][0x28] ;  /* 0x00000a00ff017b82 */ /* 0x000ff00000000800 */
[----:B------:R-:W0:Y:S01]  /*0010*/  LDC R86, c[0x0][0x2e8] ;  /* 0x0000ba00ff567b82 */ /* 0x000e220000000800 */
[----:B------:R-:W-:Y:S01]  /*0020*/  ULDC.U8 UR4, c[0x0][0x2f4] ;  /* 0x0000bd0000047ab9 */ /* 0x000fe20000000000 */
[----:B------:R-:W-:Y:S01]  /*0030*/  ULDC.64 UR6, c[0x0][0x2e0] ;  /* 0x0000b80000067ab9 */ /* 0x000fe20000000a00 */
[----:B------:R-:W-:Y:S01]  /*0040*/  ISETP.NE.AND P0, PT, RZ, UR4, PT ;  /* 0x00000004ff007c0c */ /* 0x000fe2000bf05270 */
[----:B------:R-:W-:Y:S01]  /*0050*/  ULDC.64 UR4, c[0x0][0x208] ;  /* 0x0000820000047ab9 */ /* 0x000fe20000000a00 */
[----:B------:R-:W-:-:S03]  /*0060*/  IMAD.U32 R2, RZ, RZ, UR6 ;  /* 0x00000006ff027e24 */ /* 0x000fc6000f8e00ff */
[----:B------:R-:W1:Y:S01]  /*0070*/  LDC R87, c[0x0][0x2ec] ;  /* 0x0000bb00ff577b82 */ /* 0x000e620000000800 */
[----:B------:R-:W-:Y:S01]  /*0080*/  IMAD.U32 R3, RZ, RZ, UR7 ;  /* 0x00000007ff037e24 */ /* 0x000fe2000f8e00ff */
[----:B------:R-:W2:Y:S01]  /*0090*/  S2R R18, SR_TID.X ;  /* 0x0000000000127919 */ /* 0x000ea20000002100 */
[----:B------:R-:W-:Y:S01]  /*00a0*/  ULDC.64 UR10, c[0x0][0x2c8] ;  /* 0x0000b200000a7ab9 */ /* 0x000fe20000000a00 */
[----:B------:R-:W-:-:S04]  /*00b0*/  ULDC UR12, c[0x0][0x214] ;  /* 0x00008500000c7ab9 */ /* 0x000fc80000000800 */
[----:B------:R-:W3:Y:S01]  /*00c0*/  @P0 LDG.E.64 R2, desc[UR4][R2.64] ;  /* 0x0000000402020981 */ /* 0x000ee2000c1e1b00 */
[----:B------:R-:W4:Y:S01]  /*00d0*/  @P0 LDC R9, c[0x0][0x2f0] ;  /* 0x0000bc00ff090b82 */ /* 0x000f220000000800 */
[----:B0-----:R-:W-:Y:S01]  /*00e0*/  @P0 MOV R4, R86 ;  /* 0x0000005600040202 */ /* 0x001fe20000000f00 */
[----:B-1----:R-:W-:-:S06]  /*00f0*/  @P0 IMAD.MOV.U32 R5, RZ, RZ, R87 ;  /* 0x000000ffff050224 */ /* 0x002fcc00078e0057 */
[----:B------:R-:W4:Y:S01]  /*0100*/  @P0 LDG.E.64 R4, desc[UR4][R4.64] ;  /* 0x0000000404040981 */ /* 0x000f22000c1e1b00 */
[----:B------:R-:W2:Y:S08]  /*0110*/  S2UR UR8, SR_CTAID.X ;  /* 0x00000000000879c3 */ /* 0x000eb00000002500 */
[----:B------:R-:W2:Y:S02]  /*0120*/  LDC R7, c[0x0][RZ] ;  /* 0x00000000ff077b82 */ /* 0x000ea40000000800 */
[----:B--2---:R-:W-:Y:S01]  /*0130*/  IMAD R42, R7, UR8, R18 ;  /* 0x00000008072a7c24 */ /* 0x004fe2000f8e0212 */
[----:B------:R-:W-:-:S04]  /*0140*/  SHF.L.U32 R0, R18, 0x4, RZ ;  /* 0x0000000412007819 */ /* 0x000fc800000006ff */
[----:B------:R-:W-:Y:S02]  /*0150*/  LOP3.LUT R20, R0, 0x7f0, RZ, 0xc0, !PT ;  /* 0x000007f000147812 */ /* 0x000fe400078ec0ff */
[----:B------:R-:W-:-:S05]  /*0160*/  LOP3.LUT R13, R18, 0x7f, RZ, 0xc0, !PT ;  /* 0x0000007f120d7812 */ /* 0x000fca00078ec0ff */
[----:B------:R-:W-:Y:S01]  /*0170*/  IMAD.SHL.U32 R19, R13, 0x10, RZ ;  /* 0x000000100d137824 */ /* 0x000fe200078e00ff */
[----:B---3--:R-:W-:Y:S02]  /*0180*/  @P0 R2UR UR6, R2 ;  /* 0x00000000020602ca */ /* 0x008fe400000e0000 */
[----:B------:R-:W-:Y:S02]  /*0190*/  @P0 R2UR UR7, R3 ;  /* 0x00000000030702ca */ /* 0x000fe400000e0000 */
[----:B----4-:R-:W-:-:S05]  /*01a0*/  @P0 IADD3 R86, P1, R4, R9, RZ ;  /* 0x0000000904560210 */ /* 0x010fca0007f3e0ff */
[----:B------:R-:W-:-:S05]  /*01b0*/  @P0 IMAD.X R87, RZ, RZ, R5, P1 ;  /* 0x000000ffff570224 */ /* 0x000fca00008e0605 */
[--C-:B------:R-:W-:Y:S01]  /*01c0*/  SHF.R.U64 R41, R86, 0x2, R87.reuse ;  /* 0x0000000256297819 */ /* 0x100fe20000001257 */
[----:B------:R-:W-:Y:S01]  /*01d0*/  IMAD.WIDE.U32 R4, R42, -0x326172a9, RZ ;  /* 0xcd9e8d572a047825 */ /* 0x000fe200078e00ff */
[----:B------:R-:W-:-:S03]  /*01e0*/  SHF.R.U32.HI R40, RZ, 0x2, R87 ;  /* 0x00000002ff287819 */ /* 0x000fc60000011657 */
[----:B------:R-:W-:Y:S01]  /*01f0*/  IMAD.WIDE.U32 R2, R41, -0x2daee0ad, RZ ;  /* 0xd2511f5329027825 */ /* 0x000fe200078e00ff */
[----:B------:R-:W-:Y:S01]  /*0200*/  LOP3.LUT R6, R5, UR6, R40, 0x96, !PT ;  /* 0x0000000605067c12 */ /* 0x000fe2000f8e9628 */
[----:B------:R-:W-:-:S03]  /*0210*/  UIADD3 UR23, UR7, -0x4498517b, URZ ;  /* 0xbb67ae8507177890 */ /* 0x000fc6000fffe03f */
[----:B------:R-:W-:Y:S01]  /*0220*/  LOP3.LUT R10, R3, UR7, RZ, 0x3c, !PT ;  /* 0x00000007030a7c12 */ /* 0x000fe2000f8e3cff */
[----:B------:R-:W-:Y:S01]  /*0230*/  IMAD.WIDE.U32 R6, R6, -0x2daee0ad, RZ ;  /* 0xd2511f5306067825 */ /* 0x000fe200078e00ff */
[----:B------:R-:W-:-:S03]  /*0240*/  UIADD3 UR22, UR6, -0x61c88647, URZ ;  /* 0x9e3779b906167890 */ /* 0x000fc6000fffe03f */
[----:B------:R-:W-:Y:S01]  /*0250*/  IMAD.WIDE.U32 R10, R10, -0x326172a9, RZ ;  /* 0xcd9e8d570a0a7825 */ /* 0x000fe200078e00ff */
[----:B------:R-:W-:Y:S01]  /*0260*/  LOP3.LUT R5, R7, UR23, R2, 0x96, !PT ;  /* 0x0000001707057c12 */ /* 0x000fe2000f8e9602 */
[----:B------:R-:W-:-:S03]  /*0270*/  UIADD3 UR24, UR6, 0x3c6ef372, URZ ;  /* 0x3c6ef37206187890 */ /* 0x000fc6000fffe03f */
[----:B------:R-:W-:Y:S01]  /*0280*/  LOP3.LUT R2, R11, UR22, R4, 0x96, !PT ;  /* 0x000000160b027c12 */ /* 0x000fe2000f8e9604 */
[----:B------:R-:W-:Y:S01]  /*0290*/  IMAD.WIDE.U32 R4, R5, -0x326172a9, RZ ;  /* 0xcd9e8d5705047825 */ /* 0x000fe200078e00ff */
[----:B------:R-:W-:-:S03]  /*02a0*/  UIADD3 UR25, UR7, 0x76cf5d0a, URZ ;  /* 0x76cf5d0a07197890 */ /* 0x000fc6000fffe03f */
[----:B------:R-:W-:Y:S01]  /*02b0*/  IMAD.WIDE.U32 R2, R2, -0x2daee0ad, RZ ;  /* 0xd2511f5302027825 */ /* 0x000fe200078e00ff */
[----:B------:R-:W-:Y:S01]  /*02c0*/  LOP3.LUT R7, R5, UR24, R10, 0x96, !PT ;  /* 0x0000001805077c12 */ /* 0x000fe2000f8e960a */
[----:B------:R-:W-:-:S03]  /*02d0*/  UIADD3 UR27, UR7, 0x32370b8f, URZ ;  /* 0x32370b8f071b7890 */ /* 0x000fc6000fffe03f */
[----:B------:R-:W-:Y:S01]  /*02e0*/  LOP3.LUT R10, R3, UR25, R6, 0x96, !PT ;  /* 0x00000019030a7c12 */ /* 0x000fe2000f8e9606 */
[----:B------:R-:W-:Y:S01]  /*02f0*/  UIADD3 UR26, UR6, -0x255992d5, URZ ;  /* 0xdaa66d2b061a7890 */ /* 0x000fe2000fffe03f */
[----:B------:R-:W-:-:S04]  /*0300*/  IMAD.WIDE.U32 R6, R7, -0x2daee0ad, RZ ;  /* 0xd2511f5307067825 */ /* 0x000fc800078e00ff */
[----:B------:R-:W-:Y:S01]  /*0310*/  IMAD.WIDE.U32 R10, R10, -0x326172a9, RZ ;  /* 0xcd9e8d570a0a7825 */ /* 0x000fe200078e00ff */
[----:B------:R-:W-:Y:S01]  /*0320*/  LOP3.LUT R5, R7, UR27, R2, 0x96, !PT ;  /* 0x0000001b07057c12 */ /* 0x000fe2000f8e9602 */
[----:B------:R-:W-:-:S03]  /*0330*/  UIADD3 UR28, UR6, 0x78dde6e4, URZ ;  /* 0x78dde6e4061c7890 */ /* 0x000fc6000fffe03f */
[----:B------:R-:W-:Y:S01]  /*0340*/  LOP3.LUT R2, R11, UR26, R4, 0x96, !PT ;  /* 0x0000001a0b027c12 */ /* 0x000fe2000f8e9604 */
[----:B------:R-:W-:Y:S01]  /*0350*/  UIADD3 UR29, UR7, -0x126145ec, URZ ;  /* 0xed9eba14071d7890 */ /* 0x000fe2000fffe03f */
[----:B------:R-:W-:Y:S01]  /*0360*/  IMAD.WIDE.U32 R4, R5, -0x326172a9, RZ ;  /* 0xcd9e8d5705047825 */ /* 0x000fe200078e00ff */
[----:B------:R-:W-:-:S03]  /*0370*/  IADD3 R8, P1, R20, UR10, RZ ;  /* 0x0000000a14087c10 */ /* 0x000fc6000ff3e0ff */
[----:B------:R-:W-:Y:S01]  /*0380*/  IMAD.WIDE.U32 R2, R2, -0x2daee0ad, RZ ;  /* 0xd2511f5302027825 */ /* 0x000fe200078e00ff */
[----:B------:R-:W-:Y:S02]  /*0390*/  ISETP.NE.U32.AND P0, PT, RZ, UR10, PT ;  /* 0x0000000aff007c0c */ /* 0x000fe4000bf05070 */
[----:B------:R-:W-:Y:S01]  /*03a0*/  LOP3.LUT R12, R5, UR28, R10, 0x96, !PT ;  /* 0x0000001c050c7c12 */ /* 0x000fe2000f8e960a */
[----:B------:R-:W-:Y:S01]  /*03b0*/  IMAD.X R9, RZ, RZ, UR11, P1 ;  /* 0x0000000bff097e24 */ /* 0x000fe200088e06ff */
[----:B------:R-:W-:Y:S02]  /*03c0*/  LOP3.LUT R14, R3, UR29, R6, 0x96, !PT ;  /* 0x0000001d030e7c12 */ /* 0x000fe4000f8e9606 */
[----:B------:R-:W-:Y:S01]  /*03d0*/  ISETP.NE.AND.EX P0, PT, RZ, UR11, PT, P0 ;  /* 0x0000000bff007c0c */ /* 0x000fe2000bf05300 */
[----:B------:R-:W-:Y:S01]  /*03e0*/  ULDC.64 UR10, c[0x0][0x2d0] ;  /* 0x0000b400000a7ab9 */ /* 0x000fe20000000a00 */
[----:B------:R-:W-:Y:S01]  /*03f0*/  UIADD3 UR31, UR7, -0x56f99767, URZ ;  /* 0xa9066899071f7890 */ /* 0x000fe2000fffe03f */
[----:B------:R-:W-:Y:S01]  /*0400*/  ISETP.NE.U32.AND P1, PT, RZ, UR10, PT ;  /* 0x0000000aff007c0c */ /* 0x000fe2000bf25070 */
[----:B------:R-:W-:Y:S01]  /*0410*/  UIADD3 UR30, UR6, 0x1715609d, URZ ;  /* 0x1715609d061e7890 */ /* 0x000fe2000fffe03f */
[----:B------:R-:W-:-:S04]  /*0420*/  IMAD.WIDE.U32 R12, R12, -0x2daee0ad, RZ ;  /* 0xd2511f530c0c7825 */ /* 0x000fc800078e00ff */
[----:B------:R-:W-:Y:S01]  /*0430*/  IMAD.WIDE.U32 R14, R14, -0x326172a9, RZ ;  /* 0xcd9e8d570e0e7825 */ /* 0x000fe200078e00ff */
[----:B------:R-:W-:Y:S02]  /*0440*/  ISETP.NE.AND.EX P1, PT, RZ, UR11, PT, P1 ;  /* 0x0000000bff007c0c */ /* 0x000fe4000bf25310 */
[----:B------:R-:W-:Y:S01]  /*0450*/  LOP3.LUT R5, R13, UR31, R2, 0x96, !PT ;  /* 0x0000001f0d057c12 */ /* 0x000fe2000f8e9602 */
[----:B------:R-:W-:Y:S01]  /*0460*/  UIADD3 UR32, UR6, -0x4ab325aa, URZ ;  /* 0xb54cda5606207890 */ /* 0x000fe2000fffe03f */
[----:B------:R-:W-:Y:S01]  /*0470*/  LOP3.LUT R2, R15, UR30, R4, 0x96, !PT ;  /* 0x0000001e0f027c12 */ /* 0x000fe2000f8e9604 */
[----:B------:R-:W-:Y:S01]  /*0480*/  UIADD3 UR33, UR7, 0x646e171e, URZ ;  /* 0x646e171e07217890 */ /* 0x000fe2000fffe03f */
[----:B------:R-:W-:Y:S01]  /*0490*/  IADD3 R6, P2, R19, UR10, RZ ;  /* 0x0000000a13067c10 */ /* 0x000fe2000ff5e0ff */
[----:B------:R-:W-:Y:S01]  /*04a0*/  IMAD.WIDE.U32 R4, R5, -0x326172a9, RZ ;  /* 0xcd9e8d5705047825 */ /* 0x000fe200078e00ff */
[----:B------:R0:W5:Y:S02]  /*04b0*/  @P0 LDG.E.128 R100, desc[UR4][R8.64] ;  /* 0x0000000408640981 */ /* 0x000164000c1e1d00 */
[----:B------:R-:W-:Y:S01]  /*04c0*/  IADD3.X R7, RZ, UR11, RZ, P2, !PT ;  /* 0x0000000bff077c10 */ /* 0x000fe200097fe4ff */
[----:B------:R-:W-:Y:S01]  /*04d0*/  IMAD.WIDE.U32 R2, R2, -0x2daee0ad, RZ ;  /* 0xd2511f5302027825 */ /* 0x000fe200078e00ff */
[----:B------:R0:W5:Y:S01]  /*04e0*/  @P0 LDG.E.128 R96, desc[UR4][R8.64+0x800] ;  /* 0x0008000408600981 */ /* 0x000162000c1e1d00 */
[----:B------:R-:W-:Y:S01]  /*04f0*/  LOP3.LUT R90, R5, UR32, R14, 0x96, !PT ;  /* 0x00000020055a7c12 */ /* 0x000fe2000f8e960e */
[----:B------:R-:W-:-:S02]  /*0500*/  UIADD3 UR35, UR7, 0x1fd5c5a3, URZ ;  /* 0x1fd5c5a307237890 */ /* 0x000fc4000fffe03f */
[----:B------:R-:W-:Y:S01]  /*0510*/  LOP3.LUT R16, R3, UR33, R12, 0x96, !PT ;  /* 0x0000002103107c12 */ /* 0x000fe2000f8e960c */
[----:B------:R0:W5:Y:S01]  /*0520*/  @P1 LDG.E.128 R36, desc[UR4][R6.64] ;  /* 0x0000000406241981 */ /* 0x000162000c1e1d00 */
[----:B------:R-:W-:Y:S01]  /*0530*/  UIADD3 UR34, UR6, 0x5384540f, URZ ;  /* 0x5384540f06227890 */ /* 0x000fe2000fffe03f */
[----:B------:R-:W-:Y:S01]  /*0540*/  LEA.HI R0, R18, UR8, RZ, 0x19 ;  /* 0x0000000812007c11 */ /* 0x000fe2000f8fc8ff */
[----:B------:R-:W-:Y:S01]  /*0550*/  ULDC.64 UR10, c[0x0][0x268] ;  /* 0x00009a00000a7ab9 */ /* 0x000fe20000000a00 */
[----:B------:R0:W5:Y:S04]  /*0560*/  @P1 LDG.E.128 R32, desc[UR4][R6.64+0x800] ;  /* 0x0008000406201981 */ /* 0x000168000c1e1d00 */
[----:B------:R-:W5:Y:S04]  /*0570*/  @P0 LDG.E.128 R8, desc[UR4][R8.64+0x1000] ;  /* 0x0010000408080981 */ /* 0x000f68000c1e1d00 */
[----:B------:R0:W5:Y:S01]  /*0580*/  @P1 LDG.E.128 R12, desc[UR4][R6.64+0x1000] ;  /* 0x00100004060c1981 */ /* 0x000162000c1e1d00 */
[----:B------:R-:W-:Y:S01]  /*0590*/  IMAD.WIDE.U32 R90, R90, -0x2daee0ad, RZ ;  /* 0xd2511f535a5a7825 */ /* 0x000fe200078e00ff */
[----:B------:R-:W-:-:S03]  /*05a0*/  ULDC.64 UR8, c[0x0][0x260] ;  /* 0x0000980000087ab9 */ /* 0x000fc60000000a00 */
[----:B------:R-:W-:Y:S01]  /*05b0*/  IMAD.WIDE.U32 R16, R16, -0x326172a9, RZ ;  /* 0xcd9e8d5710107825 */ /* 0x000fe200078e00ff */
[----:B------:R-:W-:Y:S02]  /*05c0*/  LOP3.LUT R87, R91, UR35, R2, 0x96, !PT ;  /* 0x000000235b577c12 */ /* 0x000fe4000f8e9602 */
[----:B------:R-:W-:Y:S02]  /*05d0*/  ISETP.GE.AND P2, PT, R0, UR12, PT ;  /* 0x0000000c00007c0c */ /* 0x000fe4000bf46270 */
[----:B------:R-:W-:Y:S02]  /*05e0*/  LOP3.LUT R62, R17, UR34, R4, 0x96, !PT ;  /* 0x00000022113e7c12 */ /* 0x000fe4000f8e9604 */
[----:B------:R-:W-:Y:S01]  /*05f0*/  IADD3 R2, P3, R20, UR8, RZ ;  /* 0x0000000814027c10 */ /* 0x000fe2000ff7e0ff */
[----:B------:R-:W-:Y:S02]  /*0600*/  UIADD3 UR37, UR7, -0x24c28bd8, URZ ;  /* 0xdb3d742807257890 */ /* 0x000fe4000fffe03f */
[----:B------:R-:W-:Y:S01]  /*0610*/  IMAD.HI.U32 R5, R62, -0x2daee0ad, RZ ;  /* 0xd2511f533e057827 */ /* 0x000fe200078e00ff */
[----:B------:R-:W-:-:S03]  /*0620*/  UIADD3 UR36, UR6, -0xe443238, URZ ;  /* 0xf1bbcdc806247890 */ /* 0x000fc6000fffe03f */
[----:B------:R-:W-:Y:S01]  /*0630*/  IMAD.X R3, RZ, RZ, UR9, P3 ;  /* 0x00000009ff037e24 */ /* 0x000fe200098e06ff */
[----:B------:R-:W-:Y:S01]  /*0640*/  IADD3 R4, P3, R19, UR10, RZ ;  /* 0x0000000a13047c10 */ /* 0x000fe2000ff7e0ff */
[----:B------:R-:W-:Y:S01]  /*0650*/  IMAD.HI.U32 R49, R87, -0x326172a9, RZ ;  /* 0xcd9e8d5757317827 */ /* 0x000fe200078e00ff */
[----:B------:R-:W-:-:S03]  /*0660*/  LOP3.LUT R90, R5, UR37, R90, 0x96, !PT ;  /* 0x00000025055a7c12 */ /* 0x000fc6000f8e965a */
[----:B------:R-:W-:Y:S01]  /*0670*/  IMAD.X R5, RZ, RZ, UR11, P3 ;  /* 0x0000000bff057e24 */ /* 0x000fe200098e06ff */
[----:B------:R-:W-:Y:S01]  /*0680*/  LOP3.LUT R49, R49, UR36, R16, 0x96, !PT ;  /* 0x0000002431317c12 */ /* 0x000fe2000f8e9610 */
[----:B0-----:R-:W-:Y:S06]  /*0690*/  @P2 EXIT ;  /* 0x000000000000294d */ /* 0x001fec0003800000 */
        /* <DEDUP_REMOVED lines=8> */
[----:B------:R-:W-:Y:S01]  /*0720*/  @!P1 CS2R R38, SRZ ;  /* 0x0000000000269805 */ /* 0x000fe2000001ff00 */
[----:B------:R-:W-:Y:S01]  /*0730*/  UIADD3 UR39, UR7, -0x695add53, URZ ;  /* 0x96a522ad07277890 */ /* 0x000fe2000fffe03f */
[----:B------:R-:W-:Y:S01]  /*0740*/  IMAD R62, R62, -0x2daee0ad, RZ ;  /* 0xd2511f533e3e7824 */ /* 0x000fe200078e02ff */
[----:B------:R-:W-:Y:S02]  /*0750*/  @!P0 CS2R R8, SRZ ;  /* 0x0000000000088805 */ /* 0x000fe4000001ff00 */
[----:B------:R-:W-:Y:S01]  /*0760*/  PRMT R113, R100, 0x7632, R113 ;  /* 0x0000763264717816 */ /* 0x000fe20000000071 */
[----:B------:R-:W-:Y:S01]  /*0770*/  IMAD.U32 R107, R102, 0x10000, RZ ;  /* 0x00010000666b7824 */ /* 0x000fe200078e00ff */
[----:B------:R-:W-:Y:S02]  /*0780*/  SHF.L.U32 R115, R100, 0x10, RZ ;  /* 0x0000001064737819 */ /* 0x000fe400000006ff */
[----:B------:R-:W-:-:S02]  /*0790*/  @!P0 CS2R R10, SRZ ;  /* 0x00000000000a8805 */ /* 0x000fc4000001ff00 */
[----:B------:R-:W-:Y:S02]  /*07a0*/  PRMT R105, R102, 0x7632, R105 ;  /* 0x0000763266697816 */ /* 0x000fe40000000069 */
[----:B------:R-:W-:Y:S02]  /*07b0*/  @!P1 CS2R R36, SRZ ;  /* 0x0000000000249805 */ /* 0x000fe4000001ff00 */
[C---:B------:R-:W-:Y:S02]  /*07c0*/  PRMT R100, R39.reuse, 0x7632, R100 ;  /* 0x0000763227647816 */ /* 0x040fe40000000064 */
[----:B------:R-:W-:Y:S02]  /*07d0*/  @!P1 CS2R R34, SRZ ;  /* 0x0000000000229805 */ /* 0x000fe4000001ff00 */
[----:B------:R-:W-:Y:S01]  /*07e0*/  SHF.L.U32 R102, R39, 0x10, RZ ;  /* 0x0000001027667819 */ /* 0x000fe200000006ff */
[----:B------:R-:W-:Y:S01]  /*07f0*/  IMAD.HI.U32 R39, R49, -0x2daee0ad, RZ ;  /* 0xd2511f5331277827 */ /* 0x000fe200078e00ff */
[----:B------:R-:W-:-:S02]  /*0800*/  @!P1 CS2R R32, SRZ ;  /* 0x0000000000209805 */ /* 0x000fc4000001ff00 */
[----:B------:R-:W-:Y:S02]  /*0810*/  @!P0 CS2R R96, SRZ ;  /* 0x0000000000608805 */ /* 0x000fe4000001ff00 */
[----:B------:R-:W-:Y:S02]  /*0820*/  @!P0 CS2R R98, SRZ ;  /* 0x0000000000628805 */ /* 0x000fe4000001ff00 */
[----:B------:R-:W-:Y:S02]  /*0830*/  @!P1 CS2R R12, SRZ ;  /* 0x00000000000c9805 */ /* 0x000fe4000001ff00 */
[----:B------:R-:W-:Y:S02]  /*0840*/  @!P1 CS2R R14, SRZ ;  /* 0x00000000000e9805 */ /* 0x000fe4000001ff00 */
[----:B------:R-:W-:Y:S01]  /*0850*/  LOP3.LUT R62, R39, UR39, R62, 0x96, !PT ;  /* 0x00000027273e7c12 */ /* 0x000fe2000f8e963e */
[----:B------:R-:W-:Y:S01]  /*0860*/  HFMA2.MMA R39, -RZ, RZ, 0, 5.9604644775390625e-08 ;  /* 0x00000001ff277435 */ /* 0x000fe200000001ff */
[C---:B------:R-:W-:Y:S01]  /*0870*/  PRMT R46, R8.reuse, 0x7632, R46 ;  /* 0x00007632082e7816 */ /* 0x040fe2000000002e */
[----:B0-----:R-:W-:Y:S01]  /*0880*/  IMAD.U32 R5, R8, 0x10000, RZ ;  /* 0x0001000008057824 */ /* 0x001fe200078e00ff */
[C---:B------:R-:W-:Y:S01]  /*0890*/  PRMT R44, R10.reuse, 0x7632, R44 ;  /* 0x000076320a2c7816 */ /* 0x040fe2000000002c */
[----:B------:R-:W-:Y:S01]  /*08a0*/  IMAD.U32 R7, R10, 0x10000, RZ ;  /* 0x000100000a077824 */ /* 0x000fe200078e00ff */
[C---:B------:R-:W-:Y:S01]  /*08b0*/  PRMT R108, R37.reuse, 0x7632, R108 ;  /* 0x00007632256c7816 */ /* 0x040fe2000000006c */
        /* <DEDUP_REMOVED lines=9> */
[----:B------:R-:W-:Y:S01]  /*0950*/  SHF.L.U32 R114, R36, 0x10, RZ ;  /* 0x0000001024727819 */ /* 0x000fe200000006ff */
[----:B------:R-:W-:Y:S01]  /*0960*/  IMAD.U32 R9, R33, 0x10000, RZ ;  /* 0x0001000021097824 */ /* 0x000fe200078e00ff */
[C---:B------:R-:W-:Y:S01]  /*0970*/  PRMT R37, R34.reuse, 0x7632, R37 ;  /* 0x0000763222257816 */ /* 0x040fe20000000025 */
[----:B------:R-:W-:Y:S01]  /*0980*/  IMAD.U32 R11, R35, 0x10000, RZ ;  /* 0x00010000230b7824 */ /* 0x000fe200078e00ff */
[----:B------:R-:W-:Y:S01]  /*0990*/  SHF.L.U32 R10, R34, 0x10, RZ ;  /* 0x00000010220a7819 */ /* 0x000fe200000006ff */
[----:B------:R-:W-:Y:S01]  /*09a0*/  UIADD3 UR38, UR6, -0x700cb87f, URZ ;  /* 0x8ff3478106267890 */ /* 0x000fe2000fffe03f */
[----:B------:R-:W-:Y:S01]  /*09b0*/  PRMT R109, R101, 0x7632, R109 ;  /* 0x00007632656d7816 */ /* 0x000fe2000000006d */
[----:B------:R-:W-:Y:S01]  /*09c0*/  IMAD R87, R87, -0x326172a9, RZ ;  /* 0xcd9e8d5757577824 */ /* 0x000fe200078e02ff */
[----:B------:R-:W-:Y:S01]  /*09d0*/  PRMT R104, R38, 0x7632, R104 ;  /* 0x0000763226687816 */ /* 0x000fe20000000068 */
[----:B------:R-:W-:Y:S01]  /*09e0*/  IMAD.HI.U32 R52, R90, -0x326172a9, RZ ;  /* 0xcd9e8d575a347827 */ /* 0x000fe200078e00ff */
[----:B------:R-:W-:Y:S01]  /*09f0*/  PRMT R93, R32, 0x7632, R93 ;  /* 0x00007632205d7816 */ /* 0x000fe2000000005d */
[----:B------:R-:W-:Y:S01]  /*0a00*/  ULDC.64 UR8, c[0x0][0x228] ;  /* 0x00008a0000087ab9 */ /* 0x000fe20000000a00 */
[----:B------:R-:W-:Y:S01]  /*0a10*/  PRMT R36, R33, 0x7632, R36 ;  /* 0x0000763221247816 */ /* 0x000fe20000000024 */
[----:B------:R-:W-:Y:S01]  /*0a20*/  ULDC UR19, c[0x0][0x218] ;  /* 0x0000860000137ab9 */ /* 0x000fe20000000800 */
[----:B------:R-:W-:Y:S01]  /*0a30*/  PRMT R34, R35, 0x7632, R34 ;  /* 0x0000763223227816 */ /* 0x000fe20000000022 */
[----:B------:R-:W-:Y:S01]  /*0a40*/  ULDC.U8 UR20, c[0x0][0x2a0] ;  /* 0x0000a80000147ab9 */ /* 0x000fe20000000000 */
[----:B------:R-:W-:Y:S01]  /*0a50*/  PRMT R101, R103, 0x7632, R101 ;  /* 0x0000763267657816 */ /* 0x000fe20000000065 */
[----:B------:R-:W-:Y:S01]  /*0a60*/  ULDC UR21, c[0x0][0x290] ;  /* 0x0000a40000157ab9 */ /* 0x000fe20000000800 */
[----:B------:R-:W-:Y:S01]  /*0a70*/  PRMT R94, R96, 0x7632, R94 ;  /* 0x00007632605e7816 */ /* 0x000fe2000000005e */
[----:B------:R-:W-:Y:S01]  /*0a80*/  ULDC.64 UR10, c[0x0][0x230] ;  /* 0x00008c00000a7ab9 */ /* 0x000fe20000000a00 */
[----:B------:R-:W-:Y:S01]  /*0a90*/  PRMT R50, R97, 0x7632, R50 ;  /* 0x0000763261327816 */ /* 0x000fe20000000032 */
[----:B------:R-:W-:Y:S01]  /*0aa0*/  ULDC.64 UR12, c[0x0][0x2b8] ;  /* 0x0000ae00000c7ab9 */ /* 0x000fe20000000a00 */
[----:B------:R-:W-:Y:S01]  /*0ab0*/  PRMT R48, R98, 0x7632, R48 ;  /* 0x0000763262307816 */ /* 0x000fe20000000030 */
[----:B------:R-:W-:Y:S01]  /*0ac0*/  ULDC.64 UR14, c[0x0][0x2c0] ;  /* 0x0000b000000e7ab9 */ /* 0x000fe20000000a00 */
[----:B------:R-:W-:Y:S01]  /*0ad0*/  PRMT R47, R99, 0x7632, R47 ;  /* 0x00007632632f7816 */ /* 0x000fe2000000002f */
[----:B------:R-:W-:Y:S01]  /*0ae0*/  ULDC.64 UR16, c[0x0][0x210] ;  /* 0x0000840000107ab9 */ /* 0x000fe20000000a00 */
[----:B------:R-:W-:-:S02]  /*0af0*/  PRMT R35, R12, 0x7632, R35 ;  /* 0x000076320c237816 */ /* 0x000fc40000000023 */
[----:B------:R-:W-:Y:S02]  /*0b00*/  PRMT R32, R13, 0x7632, R32 ;  /* 0x000076320d207816 */ /* 0x000fe40000000020 */
[----:B------:R-:W-:Y:S02]  /*0b10*/  PRMT R38, R14, 0x7632, R38 ;  /* 0x000076320e267816 */ /* 0x000fe40000000026 */
[----:B------:R-:W-:Y:S02]  /*0b20*/  PRMT R33, R15, 0x7632, R33 ;  /* 0x000076320f217816 */ /* 0x000fe40000000021 */
[----:B------:R-:W-:Y:S01]  /*0b30*/  ISETP.NE.U32.AND P0, PT, RZ, UR8, PT ;  /* 0x00000008ff007c0c */ /* 0x000fe2000bf05070 */
[----:B------:R-:W-:Y:S01]  /*0b40*/  IMAD.U32 R96, R96, 0x10000, RZ ;  /* 0x0001000060607824 */ /* 0x000fe200078e00ff */
[----:B------:R-:W-:Y:S01]  /*0b50*/  SHF.L.U32 R3, R98, 0x10, RZ ;  /* 0x0000001062037819 */ /* 0x000fe200000006ff */
[----:B------:R-:W-:Y:S01]  /*0b60*/  IMAD.U32 R2, R97, 0x10000, RZ ;  /* 0x0001000061027824 */ /* 0x000fe200078e00ff */
[----:B------:R-:W-:Y:S01]  /*0b70*/  SHF.L.U32 R103, R103, 0x10, RZ ;  /* 0x0000001067677819 */ /* 0x000fe200000006ff */
[----:B------:R-:W-:Y:S01]  /*0b80*/  IMAD.U32 R4, R99, 0x10000, RZ ;  /* 0x0001000063047824 */ /* 0x000fe200078e00ff */
[----:B------:R-:W-:Y:S01]  /*0b90*/  SHF.L.U32 R13, R13, 0x10, RZ ;  /* 0x000000100d0d7819 */ /* 0x000fe200000006ff */
[----:B------:R-:W-:Y:S01]  /*0ba0*/  IMAD.U32 R12, R12, 0x10000, RZ ;  /* 0x000100000c0c7824 */ /* 0x000fe200078e00ff */
[----:B------:R-:W-:Y:S01]  /*0bb0*/  LOP3.LUT R87, R52, UR38, R87, 0x96, !PT ;  /* 0x0000002634577c12 */ /* 0x000fe2000f8e9657 */
[----:B------:R-:W-:Y:S01]  /*0bc0*/  IMAD.U32 R14, R14, 0x10000, RZ ;  /* 0x000100000e0e7824 */ /* 0x000fe200078e00ff */
[----:B------:R-:W-:Y:S01]  /*0bd0*/  LOP3.LUT R86, R86, 0x3, RZ, 0xc0, !PT ;  /* 0x0000000356567812 */ /* 0x000fe200078ec0ff */
[----:B------:R-:W-:Y:S01]  /*0be0*/  IMAD.U32 R15, R15, 0x10000, RZ ;  /* 0x000100000f0f7824 */ /* 0x000fe200078e00ff */
[----:B------:R-:W-:Y:S01]  /*0bf0*/  SHF.L.U32 R112, R112, 0x10, RZ ;  /* 0x0000001070707819 */ /* 0x000fe200000006ff */
[----:B------:R-:W-:Y:S01]  /*0c00*/  IMAD R90, R90, -0x326172a9, RZ ;  /* 0xcd9e8d575a5a7824 */ /* 0x000fe200078e02ff */
[----:B------:R-:W-:Y:S01]  /*0c10*/  SHF.L.U32 R105, R105, 0x10, RZ ;  /* 0x0000001069697819 */ /* 0x000fe200000006ff */
[----:B------:R-:W-:Y:S01]  /*0c20*/  IMAD R98, R49, -0x2daee0ad, RZ ;  /* 0xd2511f5331627824 */ /* 0x000fe200078e02ff */
[----:B------:R-:W-:Y:S01]  /*0c30*/  SHF.L.U32 R100, R100, 0x10, RZ ;  /* 0x0000001064647819 */ /* 0x000fe200000006ff */
[----:B------:R-:W-:-:S02]  /*0c40*/  IMAD.U32 R113, R113, 0x10000, RZ ;  /* 0x0001000071717824 */ /* 0x000fc400078e00ff */
[----:B------:R-:W-:Y:S02]  /*0c50*/  IMAD.U32 R109, R109, 0x10000, RZ ;  /* 0x000100006d6d7824 */ /* 0x000fe400078e00ff */
[----:B------:R-:W-:Y:S02]  /*0c60*/  IMAD.U32 R108, R108, 0x10000, RZ ;  /* 0x000100006c6c7824 */ /* 0x000fe400078e00ff */
[----:B------:R-:W-:Y:S02]  /*0c70*/  IMAD.U32 R104, R104, 0x10000, RZ ;  /* 0x0001000068687824 */ /* 0x000fe400078e00ff */
[----:B------:R-:W-:Y:S02]  /*0c80*/  IMAD.U32 R101, R101, 0x10000, RZ ;  /* 0x0001000065657824 */ /* 0x000fe400078e00ff */
[----:B------:R-:W-:Y:S02]  /*0c90*/  IMAD.U32 R94, R94, 0x10000, RZ ;  /* 0x000100005e5e7824 */ /* 0x000fe400078e00ff */
[----:B------:R-:W-:-:S02]  /*0ca0*/  IMAD.U32 R93, R93, 0x10000, RZ ;  /* 0x000100005d5d7824 */ /* 0x000fc400078e00ff */
[----:B------:R-:W-:Y:S01]  /*0cb0*/  IMAD.U32 R33, R33, 0x10000, RZ ;  /* 0x0001000021217824 */ /* 0x000fe200078e00ff */
[----:B------:R-:W-:Y:S01]  /*0cc0*/  ISETP.NE.AND.EX P0, PT, RZ, UR9, PT, P0 ;  /* 0x00000009ff007c0c */ /* 0x000fe2000bf05300 */
[----:B------:R-:W-:Y:S01]  /*0cd0*/  ULDC.64 UR8, c[0x0][0x228] ;  /* 0x00008a0000087ab9 */ /* 0x000fe20000000a00 */
[C---:B--2---:R-:W-:Y:S01]  /*0ce0*/  PRMT R144, R132.reuse, 0x7632, R144 ;  /* 0x0000763284907816 */ /* 0x044fe20000000090 */
[----:B------:R-:W-:Y:S01]  /*0cf0*/  IMAD.U32 R155, R132, 0x10000, RZ ;  /* 0x00010000849b7824 */ /* 0x000fe200078e00ff */
[C---:B------:R-:W-:Y:S02]  /*0d00*/  PRMT R141, R133.reuse, 0x7632, R141 ;  /* 0x00007632858d7816 */ /* 0x040fe4000000008d */
[----:B------:R-:W-:Y:S01]  /*0d10*/  SHF.L.U32 R153, R133, 0x10, RZ ;  /* 0x0000001085997819 */ /* 0x000fe200000006ff */
[C---:B---3--:R-:W-:Y:S01]  /*0d20*/  IMAD.U32 R131, R116.reuse, 0x10000, RZ ;  /* 0x0001000074837824 */ /* 0x048fe200078e00ff */
[----:B------:R-:W-:Y:S01]  /*0d30*/  PRMT R129, R116, 0x7632, R129 ;  /* 0x0000763274817816 */ /* 0x000fe20000000081 */
[----:B------:R-:W-:Y:S01]  /*0d40*/  IMAD.U32 R127, R117, 0x10000, RZ ;  /* 0x00010000757f7824 */ /* 0x000fe200078e00ff */
[----:B----4-:R-:W-:-:S02]  /*0d50*/  PRMT R152, R28, 0x7632, R152 ;  /* 0x000076321c987816 */ /* 0x010fc40000000098 */
[----:B------:R-:W-:Y:S02]  /*0d60*/  PRMT R148, R30, 0x7632, R148 ;  /* 0x000076321e947816 */ /* 0x000fe40000000094 */
[----:B------:R-:W-:Y:S02]  /*0d70*/  PRMT R146, R31, 0x7632, R146 ;  /* 0x000076321f927816 */ /* 0x000fe40000000092 */
[----:B------:R-:W-:Y:S02]  /*0d80*/  PRMT R149, R25, 0x7632, R149 ;  /* 0x0000763219957816 */ /* 0x000fe40000000095 */
[----:B------:R-:W-:Y:S02]  /*0d90*/  PRMT R147, R26, 0x7632, R147 ;  /* 0x000076321a937816 */ /* 0x000fe40000000093 */
[----:B------:R-:W-:Y:S02]  /*0da0*/  PRMT R133, R135, 0x7632, R133 ;  /* 0x0000763287857816 */ /* 0x000fe40000000085 */
[----:B------:R-:W-:-:S02]  /*0db0*/  PRMT R143, R20, 0x7632, R143 ;  /* 0x00007632148f7816 */ /* 0x000fc4000000008f */
        /* <DEDUP_REMOVED lines=33> */
[----:B------:R-:W-:Y:S01]  /*0fd0*/  MOV R16, R42 ;  /* 0x0000002a00107202 */ /* 0x000fe20000000f00 */
[----:B------:R-:W-:Y:S01]  /*0fe0*/  IMAD.U32 R118, R19, 0x10000, RZ ;  /* 0x0001000013767824 */ /* 0x000fe200078e00ff */
[----:B------:R-:W-:Y:S01]  /*0ff0*/  SHF.L.U32 R23, R37, 0x10, RZ ;  /* 0x0000001025177819 */ /* 0x000fe200000006ff */
[----:B------:R-:W-:Y:S01]  /*1000*/  IMAD.U32 R135, R135, 0x10000, RZ ;  /* 0x0001000087877824 */ /* 0x000fe200078e00ff */
[----:B------:R-:W-:Y:S01]  /*1010*/  SHF.L.U32 R26, R46, 0x10, RZ ;  /* 0x000000102e1a7819 */ /* 0x000fe200000006ff */
[----:B------:R-:W-:Y:S01]  /*1020*/  IMAD.U32 R119, R119, 0x10000, RZ ;  /* 0x0001000077777824 */ /* 0x000fe200078e00ff */
[----:B------:R-:W-:Y:S01]  /*1030*/  SHF.L.U32 R32, R43, 0x10, RZ ;  /* 0x000000102b207819 */ /* 0x000fe200000006ff */
[----:B------:R-:W-:Y:S01]  /*1040*/  IMAD.MOV.U32 R17, RZ, RZ, R41 ;  /* 0x000000ffff117224 */ /* 0x000fe200078e0029 */
[----:B------:R-:W-:Y:S01]  /*1050*/  PRMT R50, R39, 0x7610, R50 ;  /* 0x0000761027327816 */ /* 0x000fe20000000032 */
[----:B------:R-:W-:Y:S01]  /*1060*/  IMAD.MOV.U32 R18, RZ, RZ, R40 ;  /* 0x000000ffff127224 */ /* 0x000fe200078e0028 */
[----:B------:R-:W-:Y:S01]  /*1070*/  SHF.L.U32 R150, R150, 0x10, RZ ;  /* 0x0000001096967819 */ /* 0x000fe200000006ff */
[----:B------:R-:W-:Y:S01]  /*1080*/  IMAD.MOV.U32 R19, RZ, RZ, RZ ;  /* 0x000000ffff137224 */ /* 0x000fe200078e00ff */
        /* <DEDUP_REMOVED lines=30> */
[----:B------:R-:W-:-:S07]  /*1270*/  IMAD.U32 R116, R116, 0x10000, RZ ;  /* 0x0001000074747824 */ /* 0x000fce00078e00ff */
.L_x_1282:
[----:B------:R-:W-:Y:S01]  /*1280*/  ISETP.NE.U32.AND P1, PT, RZ, UR10, PT ;  /* 0x0000000aff007c0c */ /* 0x000fe2000bf25070 */
[----:B------:R-:W0:Y:S01]  /*1290*/  S2R R51, SR_TID.X ;  /* 0x0000000000337919 */ /* 0x000e220000002100 */
[----:B-1----:R-:W1:Y:S01]  /*12a0*/  @P0 LDC.64 R44, c[0x0][0x228] ;  /* 0x00008a00ff2c0b82 */ /* 0x002e620000000a00 */
[----:B------:R-:W-:Y:S01]  /*12b0*/  IMAD R48, R0, UR19, RZ ;  /* 0x0000001300307c24 */ /* 0x000fe2000f8e02ff */
[----:B------:R-:W-:-:S04]  /*12c0*/  ISETP.NE.AND.EX P1, PT, RZ, UR11, PT, P1 ;  /* 0x0000000bff007c0c */ /* 0x000fc8000bf25310 */
[----:B------:R-:W-:Y:S02]  /*12d0*/  SHF.R.S32.HI R49, RZ, 0x1f, R48 ;  /* 0x0000001fff317819 */ /* 0x000fe40000011430 */
[----:B------:R-:W2:Y:S02]  /*12e0*/  LDC.64 R88, c[0x0][0x220] ;  /* 0x00008800ff587b82 */ /* 0x000ea40000000a00 */
[----:B------:R-:W-:-:S06]  /*12f0*/  LEA.HI R48, R49, R48, RZ, 0x3 ;  /* 0x0000003031307211 */ /* 0x000fcc00078f18ff */
[----:B------:R-:W3:Y:S01]  /*1300*/  @P1 LDC.64 R46, c[0x0][0x230] ;  /* 0x00008c00ff2e1b82 */ /* 0x000ee20000000a00 */
[----:B0-----:R-:W-:-:S04]  /*1310*/  LOP3.LUT R51, R51, 0x7f, RZ, 0xc0, !PT ;  /* 0x0000007f33337812 */ /* 0x001fc800078ec0ff */
[----:B------:R-:W-:-:S05]  /*1320*/  LEA.HI.SX32 R48, R48, R51, 0x1d ;  /* 0x0000003330307211 */ /* 0x000fca00078feaff */
[----:B-1----:R-:W-:-:S04]  /*1330*/  @P0 IMAD.WIDE.U32 R44, R48, 0x10, R44 ;  /* 0x00000010302c0825 */ /* 0x002fc800078e002c */
[C---:B---3--:R-:W-:Y:S01]  /*1340*/  @P1 IMAD.WIDE.U32 R46, R48.reuse, 0x10, R46 ;  /* 0x00000010302e1825 */ /* 0x048fe200078e002e */
[----:B------:R0:W5:Y:S03]  /*1350*/  @P0 LDG.E.128 R40, desc[UR4][R44.64] ;  /* 0x000000042c280981 */ /* 0x000166000c1e1d00 */
[----:B--2---:R-:W-:Y:S01]  /*1360*/  IMAD.WIDE.U32 R52, R48, 0x10, R88 ;  /* 0x0000001030347825 */ /* 0x004fe200078e0058 */
[----:B------:R0:W5:Y:S04]  /*1370*/  @P1 LDG.E.128 R36, desc[UR4][R46.64] ;  /* 0x000000042e241981 */ /* 0x000168000c1e1d00 */
[----:B------:R0:W5:Y:S01]  /*1380*/  LDG.E.128 R44, desc[UR4][R52.64] ;  /* 0x00000004342c7981 */ /* 0x000162000c1e1d00 */
        /* <DEDUP_REMOVED lines=12> */
.L_x_895:
[----:B------:R-:W-:-:S07]  /*1450*/  MOV R49, R90 ;  /* 0x0000005a00317202 */ /* 0x000fce0000000f00 */
.L_x_896:
[----:B------:R-:W-:Y:S05]  /*1460*/  BSYNC B0 ;  /* 0x0000000000007941 */ /* 0x000fea0003800000 */
.L_x_894:
        /* <DEDUP_REMOVED lines=16> */
.L_x_900:
[----:B------:R-:W-:Y:S05]  /*1570*/  BSYNC B1 ;  /* 0x0000000000017941 */ /* 0x000fea0003800000 */
.L_x_899:
[----:B------:R-:W-:Y:S01]  /*1580*/  IMAD.HI.U32 R51, R16, -0x326172a9, RZ ;  /* 0xcd9e8d5710337827 */ /* 0x000fe200078e00ff */
[----:B------:R-:W-:-:S03]  /*1590*/  LOP3.LUT R52, R52, UR7, R19, 0x96, !PT ;  /* 0x0000000734347c12 */ /* 0x000fc6000f8e9613 */
[----:B------:R-:W-:Y:S01]  /*15a0*/  IMAD R53, R16, -0x326172a9, RZ ;  /* 0xcd9e8d5710357824 */ /* 0x000fe200078e02ff */
[----:B------:R-:W-:Y:S01]  /*15b0*/  LOP3.LUT R51, R51, UR6, R18, 0x96, !PT ;  /* 0x0000000633337c12 */ /* 0x000fe2000f8e9612 */
[----:B------:R-:W-:-:S04]  /*15c0*/  IMAD.WIDE.U32 R54, R52, -0x326172a9, RZ ;  /* 0xcd9e8d5734367825 */ /* 0x000fc800078e00ff */
[----:B------:R-:W-:Y:S01]  /*15d0*/  IMAD R63, R17, -0x2daee0ad, RZ ;  /* 0xd2511f53113f7824 */ /* 0x000fe200078e02ff */
[----:B------:R-:W-:Y:S01]  /*15e0*/  LOP3.LUT R53, R55, UR22, R53, 0x96, !PT ;  /* 0x0000001637357c12 */ /* 0x000fe2000f8e9635 */
[----:B------:R-:W-:-:S04]  /*15f0*/  IMAD.WIDE.U32 R64, R51, -0x2daee0ad, RZ ;  /* 0xd2511f5333407825 */ /* 0x000fc800078e00ff */
[----:B------:R-:W-:Y:S01]  /*1600*/  IMAD.WIDE.U32 R52, R53, -0x2daee0ad, RZ ;  /* 0xd2511f5335347825 */ /* 0x000fe200078e00ff */
[----:B------:R-:W-:-:S04]  /*1610*/  LOP3.LUT R63, R65, UR23, R63, 0x96, !PT ;  /* 0x00000017413f7c12 */ /* 0x000fc8000f8e963f */
[----:B------:R-:W-:Y:S01]  /*1620*/  LOP3.LUT R55, R53, UR25, R64, 0x96, !PT ;  /* 0x0000001935377c12 */ /* 0x000fe2000f8e9640 */
[----:B------:R-:W-:-:S05]  /*1630*/  IMAD.WIDE.U32 R62, R63, -0x326172a9, RZ ;  /* 0xcd9e8d573f3e7825 */ /* 0x000fca00078e00ff */
[----:B------:R-:W-:Y:S01]  /*1640*/  LOP3.LUT R64, R63, UR24, R54, 0x96, !PT ;  /* 0x000000183f407c12 */ /* 0x000fe2000f8e9636 */
[----:B------:R-:W-:-:S04]  /*1650*/  IMAD.WIDE.U32 R54, R55, -0x326172a9, RZ ;  /* 0xcd9e8d5737367825 */ /* 0x000fc800078e00ff */
[----:B------:R-:W-:Y:S01]  /*1660*/  IMAD.WIDE.U32 R64, R64, -0x2daee0ad, RZ ;  /* 0xd2511f5340407825 */ /* 0x000fe200078e00ff */
[----:B------:R-:W-:-:S04]  /*1670*/  LOP3.LUT R53, R55, UR26, R62, 0x96, !PT ;  /* 0x0000001a37357c12 */ /* 0x000fc8000f8e963e */
        /* <DEDUP_REMOVED lines=23> */
[----:B------:R-:W-:-:S03]  /*17f0*/  LOP3.LUT R87, R91, UR38, R52, 0x96, !PT ;  /* 0x000000265b577c12 */ /* 0x000fc6000f8e9634 */
[----:B------:R-:W-:Y:S01]  /*1800*/  IMAD.MOV.U32 R54, RZ, RZ, RZ ;  /* 0x000000ffff367224 */ /* 0x000fe200078e00ff */
[----:B------:R-:W-:-:S07]  /*1810*/  LOP3.LUT R62, R99, UR39, R62, 0x96, !PT ;  /* 0x00000027633e7c12 */ /* 0x000fce000f8e963e */
.L_x_898:
[----:B------:R-:W-:Y:S05]  /*1820*/  BSYNC B0 ;  /* 0x0000000000007941 */ /* 0x000fea0003800000 */
.L_x_897:
[----:B------:R-:W0:Y:S01]  /*1830*/  LDC R74, c[0x0][0x298] ;  /* 0x0000a600ff4a7b82 */ /* 0x000e220000000800 */
[----:B------:R-:W-:Y:S01]  /*1840*/  HFMA2.MMA R75, -RZ, RZ, 0.1171875, 0 ;  /* 0x2f800000ff4b7435 */ /* 0x000fe200000001ff */
[----:B------:R-:W-:Y:S02]  /*1850*/  ISETP.NE.U32.AND P2, PT, RZ, UR8, PT ;  /* 0x00000008ff007c0c */ /* 0x000fe4000bf45070 */
[----:B------:R-:W-:Y:S01]  /*1860*/  I2FP.F32.U32 R52, R49 ;  /* 0x0000003100347245 */ /* 0x000fe20000201000 */
[----:B-----5:R-:W-:Y:S01]  /*1870*/  IMAD.U32 R49, R44, 0x10000, RZ ;  /* 0x000100002c317824 */ /* 0x020fe200078e00ff */
[----:B------:R-:W-:Y:S02]  /*1880*/  ISETP.NE.AND.EX P2, PT, RZ, UR9, PT, P2 ;  /* 0x00000009ff007c0c */ /* 0x000fe4000bf45320 */
[----:B------:R-:W1:Y:S03]  /*1890*/  LDC R73, c[0x0][0x294] ;  /* 0x0000a500ff497b82 */ /* 0x000e660000000800 */
[----:B------:R-:W-:Y:S01]  /*18a0*/  FFMA.FTZ R52, R52, R75, 1.1641532182693481445e-10 ;  /* 0x2f00000034347423 */ /* 0x000fe2000001004b */
[----:B0-----:R-:W-:Y:S01]  /*18b0*/  FMUL.FTZ R51, R49, R74 ;  /* 0x0000004a31337220 */ /* 0x001fe20000410000 */
[----:B------:R-:W-:-:S03]  /*18c0*/  PRMT R49, R44, 0x7632, R49 ;  /* 0x000076322c317816 */ /* 0x000fc60000000031 */
[----:B-1----:R-:W-:-:S04]  /*18d0*/  FSETP.GTU.FTZ.AND P3, PT, R52, R73, PT ;  /* 0x000000493400720b */ /* 0x002fc80003f7c000 */
[----:B------:R-:W-:Y:S02]  /*18e0*/  P2R R44, PR, RZ, 0x8 ;  /* 0x00000008ff2c7803 */ /* 0x000fe40000000000 */
        /* <DEDUP_REMOVED lines=8> */
.L_x_901:
        /* <DEDUP_REMOVED lines=12> */
.L_x_904:
[----:B------:R-:W-:-:S07]  /*1a30*/  MOV R34, R90 ;  /* 0x0000005a00227202 */ /* 0x000fce0000000f00 */
.L_x_905:
[----:B------:R-:W-:Y:S05]  /*1a40*/  BSYNC B0 ;  /* 0x0000000000007941 */ /* 0x000fea0003800000 */
.L_x_903:
        /* <DEDUP_REMOVED lines=16> */
.L_x_909:
[----:B------:R-:W-:Y:S05]  /*1b50*/  BSYNC B1 ;  /* 0x0000000000017941 */ /* 0x000fea0003800000 */
.L_x_908:
        /* <DEDUP_REMOVED lines=42> */
.L_x_907:
[----:B------:R-:W-:Y:S05]  /*1e00*/  BSYNC B0 ;  /* 0x0000000000007941 */ /* 0x000fea0003800000 */
.L_x_906:
        /* <DEDUP_REMOVED lines=10> */
.L_x_902:
        /* <DEDUP_REMOVED lines=12> */
.L_x_911:
[----:B------:R-:W-:-:S07]  /*1f70*/  MOV R66, R90 ;  /* 0x0000005a00427202 */ /* 0x000fce0000000f00 */
.L_x_912:
[----:B------:R-:W-:Y:S05]  /*1f80*/  BSYNC B0 ;  /* 0x0000000000007941 */ /* 0x000fea0003800000 */
.L_x_910:
        /* <DEDUP_REMOVED lines=16> */
.L_x_916:
[----:B------:R-:W-:Y:S05]  /*2090*/  BSYNC B1 ;  /* 0x0000000000017941 */ /* 0x000fea0003800000 */
.L_x_915:
        /* <DEDUP_REMOVED lines=42> */
.L_x_914:
[----:B------:R-:W-:Y:S05]  /*2340*/  BSYNC B0 ;  /* 0x0000000000007941 */ /* 0x000fea0003800000 */
.L_x_913:
[----:B------:R-:W-:Y:S02]  /*2350*/  I2FP.F32.U32 R52, R66 ;  /* 0x0000004200347245 */ /* 0x000fe40000201000 */
[----:B------:R-:W-:-:S03]  /*2360*/  SHF.L.U32 R49, R49, 0x10, RZ ;  /* 0x0000001031317819 */ /* 0x000fc600000006ff */
[----:B------:R-:W-:Y:S02]  /*2370*/  FFMA.FTZ R52, R52, R75, 1.1641532182693481445e-10 ;  /* 0x2f00000034347423 */ /* 0x000fe4000001004b */
[----:B------:R-:W-:-:S03]  /*2380*/  FMUL.FTZ R53, R49, R74 ;  /* 0x0000004a31357220 */ /* 0x000fc60000410000 */
[----:B------:R-:W-:-:S04]  /*2390*/  FSETP.GTU.FTZ.AND P3, PT, R52, R73, PT ;  /* 0x000000493400720b */ /* 0x000fc80003f7c000 */
[----:B------:R-:W-:Y:S02]  /*23a0*/  P2R R49, PR, RZ, 0x8 ;  /* 0x00000008ff317803 */ /* 0x000fe40000000000 */
[----:B------:R-:W-:Y:S01]  /*23b0*/  FSEL R53, R53, RZ, !P3 ;  /* 0x000000ff35357208 */ /* 0x000fe20005800000 */
[----:B------:R-:W-:Y:S06]  /*23c0*/  @P2 BRA `(.L_x_917) ;  /* 0x00000000001c2947 */ /* 0x000fec0003800000 */
[----:B------:R-:W-:Y:S01]  /*23d0*/  IMAD.MOV.U32 R55, RZ, RZ, R54 ;  /* 0x000000ffff377224 */ /* 0x000fe200078e0036 */
[----:B------:R-:W-:Y:S06]  /*23e0*/  @!P1 BRA `(.L_x_918) ;  /* 0x00000004006c9947 */ /* 0x000fec0003800000 */
[----:B------:R-:W-:Y:S02]  /*23f0*/  PRMT R52, R36, 0x7632, R52 ;  /* 0x0000763224347816 */ /* 0x000fe40000000034 */
[----:B------:R-:W-:-:S03]  /*2400*/  MOV R55, R54 ;  /* 0x0000003600377202 */ /* 0x000fc60000000f00 */
[----:B------:R-:W-:-:S04]  /*2410*/  IMAD.U32 R52, R52, 0x10000, RZ ;  /* 0x0001000034347824 */ /* 0x000fc800078e00ff */
[----:B------:R-:W-:Y:S01]  /*2420*/  FADD.FTZ R53, R53, R52 ;  /* 0x0000003435357221 */ /* 0x000fe20000010000 */
[----:B------:R-:W-:Y:S06]  /*2430*/  BRA `(.L_x_918) ;  /* 0x0000000400587947 */ /* 0x000fec0003800000 */
.L_x_917:
        /* <DEDUP_REMOVED lines=12> */
.L_x_920:
[----:B------:R-:W-:-:S07]  /*2500*/  IMAD.MOV.U32 R35, RZ, RZ, R90 ;  /* 0x000000ffff237224 */ /* 0x000fce00078e005a */
.L_x_921:
[----:B------:R-:W-:Y:S05]  /*2510*/  BSYNC B0 ;  /* 0x0000000000007941 */ /* 0x000fea0003800000 */
.L_x_919:
        /* <DEDUP_REMOVED lines=16> */
.L_x_925:
[----:B------:R-:W-:Y:S05]  /*2620*/  BSYNC B1 ;  /* 0x0000000000017941 */ /* 0x000fea0003800000 */
.L_x_924:
        /* <DEDUP_REMOVED lines=42> */
.L_x_923:
[----:B------:R-:W-:Y:S05]  /*28d0*/  BSYNC B0 ;  /* 0x0000000000007941 */ /* 0x000fea0003800000 */
.L_x_922:
[----:B------:R-:W-:Y:S02]  /*28e0*/  I2FP.F32.U32 R52, R35 ;  /* 0x0000002300347245 */ /* 0x000fe40000201000 */
[----:B------:R-:W-:Y:S02]  /*28f0*/  PRMT R35, R40, 0x7632, R35 ;  /* 0x0000763228237816 */ /* 0x000fe40000000023 */
[----:B------:R-:W-:Y:S01]  /*2900*/  @P1 PRMT R54, R36, 0x7632, R54 ;  /* 0x0000763224361816 */ /* 0x000fe20000000036 */
[----:B------:R-:W-:Y:S02]  /*2910*/  FFMA.FTZ R52, R52, R75, 1.1641532182693481445e-10 ;  /* 0x2f00000034347423 */ /* 0x000fe4000001004b */
[----:B------:R-:W-:Y:S01]  /*2920*/  IMAD.U32 R35, R35, 0x10000, RZ ;  /* 0x0001000023237824 */ /* 0x000fe200078e00ff */
[----:B------:R-:W-:Y:S02]  /*2930*/  @P1 SHF.L.U32 R54, R54, 0x10, RZ ;  /* 0x0000001036361819 */ /* 0x000fe400000006ff */
[----:B------:R-:W-:Y:S01]  /*2940*/  FSETP.GTU.FTZ.AND P3, PT, R52, R73, PT ;  /* 0x000000493400720b */ /* 0x000fe20003f7c000 */
[----:B------:R-:W-:-:S05]  /*2950*/  FMUL.FTZ R35, R35, R74 ;  /* 0x0000004a23237220 */ /* 0x000fca0000410000 */
[----:B------:R-:W-:Y:S02]  /*2960*/  FSEL R52, R35, RZ, !P3 ;  /* 0x000000ff23347208 */ /* 0x000fe40005800000 */
[----:B------:R-:W-:-:S03]  /*2970*/  SEL R35, RZ, 0x1, P3 ;  /* 0x00000001ff237807 */ /* 0x000fc60001800000 */
[----:B------:R-:W-:-:S04]  /*2980*/  FADD.FTZ R53, R53, R52 ;  /* 0x0000003435357221 */ /* 0x000fc80000010000 */
[----:B------:R-:W-:-:S07]  /*2990*/  @P1 FADD.FTZ R53, R53, R54 ;  /* 0x0000003635351221 */ /* 0x000fce0000010000 */
.L_x_918:
        /* <DEDUP_REMOVED lines=12> */
.L_x_927:
[----:B------:R-:W-:-:S07]  /*2a60*/  IMAD.MOV.U32 R52, RZ, RZ, R90 ;  /* 0x000000ffff347224 */ /* 0x000fce00078e005a */
.L_x_928:
[----:B------:R-:W-:Y:S05]  /*2a70*/  BSYNC B0 ;  /* 0x0000000000007941 */ /* 0x000fea0003800000 */
.L_x_926:
        /* <DEDUP_REMOVED lines=16> */
.L_x_932:
[----:B------:R-:W-:Y:S05]  /*2b80*/  BSYNC B1 ;  /* 0x0000000000017941 */ /* 0x000fea0003800000 */
.L_x_931:
        /* <DEDUP_REMOVED lines=42> */
.L_x_930:
[----:B------:R-:W-:Y:S05]  /*2e30*/  BSYNC B0 ;  /* 0x0000000000007941 */ /* 0x000fea0003800000 */
.L_x_929:
[----:B------:R-:W-:Y:S01]  /*2e40*/  I2FP.F32.U32 R52, R52 ;  /* 0x0000003400347245 */ /* 0x000fe20000201000 */
[----:B------:R-:W-:-:S04]  /*2e50*/  IMAD.U32 R55, R45, 0x10000, RZ ;  /* 0x000100002d377824 */ /* 0x000fc800078e00ff */
[----:B------:R-:W-:Y:S01]  /*2e60*/  FFMA.FTZ R52, R52, R75, 1.1641532182693481445e-10 ;  /* 0x2f00000034347423 */ /* 0x000fe2000001004b */
[----:B------:R-:W-:-:S04]  /*2e70*/  FMUL.FTZ R55, R55, R74 ;  /* 0x0000004a37377220 */ /* 0x000fc80000410000 */
[----:B------:R-:W-:Y:S02]  /*2e80*/  FSETP.GTU.FTZ.AND P3, PT, R52, R73, PT ;  /* 0x000000493400720b */ /* 0x000fe40003f7c000 */
[----:B------:R-:W-:Y:S02]  /*2e90*/  PRMT R52, R45, 0x7632, R52 ;  /* 0x000076322d347816 */ /* 0x000fe40000000034 */
[----:B------:R-:W-:Y:S02]  /*2ea0*/  P2R R45, PR, RZ, 0x8 ;  /* 0x00000008ff2d7803 */ /* 0x000fe40000000000 */
        /* <DEDUP_REMOVED lines=8> */
.L_x_933:
        /* <DEDUP_REMOVED lines=12> */
.L_x_936:
[----:B------:R-:W-:-:S07]  /*2ff0*/  IMAD.MOV.U32 R56, RZ, RZ, R90 ;  /* 0x000000ffff387224 */ /* 0x000fce00078e005a */
.L_x_937:
[----:B------:R-:W-:Y:S05]  /*3000*/  BSYNC B0 ;  /* 0x0000000000007941 */ /* 0x000fea0003800000 */
.L_x_935:
        /* <DEDUP_REMOVED lines=16> */
.L_x_941:
[----:B------:R-:W-:Y:S05]  /*3110*/  BSYNC B1 ;  /* 0x0000000000017941 */ /* 0x000fea0003800000 */
.L_x_940:
        /* <DEDUP_REMOVED lines=37> */
[----:B------:R-:W-:Y:S01]  /*3370*/  IMAD.WIDE.U32 R90, R90, -0x326172a9, RZ ;  /* 0xcd9e8d575a5a7825 */ /* 0x000fe200078e00ff */
[----:B------:R-:W-:-:S03]  /*3380*/  HFMA2.MMA R55, -RZ, RZ, 0, 0 ;  /* 0x00000000ff377435 */ /* 0x000fc600000001ff */
[----:B------:R-:W-:Y:S01]  /*3390*/  IMAD.WIDE.U32 R98, R98, -0x2daee0ad, RZ ;  /* 0xd2511f5362627825 */ /* 0x000fe200078e00ff */
[----:B------:R-:W-:-:S04]  /*33a0*/  LOP3.LUT R87, R91, UR38, R54, 0x96, !PT ;  /* 0x000000265b577c12 */ /* 0x000fc8000f8e9636 */
[----:B------:R-:W-:-:S07]  /*33b0*/  LOP3.LUT R62, R99, UR39, R62, 0x96, !PT ;  /* 0x00000027633e7c12 */ /* 0x000fce000f8e963e */
.L_x_939:
[----:B------:R-:W-:Y:S05]  /*33c0*/  BSYNC B0 ;  /* 0x0000000000007941 */ /* 0x000fea0003800000 */
.L_x_938:
        /* <DEDUP_REMOVED lines=10> */
.L_x_934:
        /* <DEDUP_REMOVED lines=12> */
.L_x_943:
[----:B------:R-:W-:-:S07]  /*3530*/  IMAD.MOV.U32 R64, RZ, RZ, R90 ;  /* 0x000000ffff407224 */ /* 0x000fce00078e005a */
.L_x_944:
[----:B------:R-:W-:Y:S05]  /*3540*/  BSYNC B0 ;  /* 0x0000000000007941 */ /* 0x000fea0003800000 */
.L_x_942:
        /* <DEDUP_REMOVED lines=16> */
.L_x_948:
[----:B------:R-:W-:Y:S05]  /*3650*/  BSYNC B1 ;  /* 0x0000000000017941 */ /* 0x000fea0003800000 */
.L_x_947:
        /* <DEDUP_REMOVED lines=39> */
[----:B------:R-:W-:Y:S01]  /*38d0*/  LOP3.LUT R87, R91, UR38, R54, 0x96, !PT ;  /* 0x000000265b577c12 */ /* 0x000fe2000f8e9636 */
[----:B------:R-:W-:-:S03]  /*38e0*/  HFMA2.MMA R54, -RZ, RZ, 0, 0 ;  /* 0x00000000ff367435 */ /* 0x000fc600000001ff */
[----:B------:R-:W-:-:S08]  /*38f0*/  LOP3.LUT R62, R99, UR39, R62, 0x96, !PT ;  /* 0x00000027633e7c12 */ /* 0x000fd0000f8e963e */
.L_x_946:
[----:B------:R-:W-:Y:S05]  /*3900*/  BSYNC B0 ;  /* 0x0000000000007941 */ /* 0x000fea0003800000 */
.L_x_945:
[----:B------:R-:W-:Y:S01]  /*3910*/  I2FP.F32.U32 R64, R64 ;  /* 0x0000004000407245 */ /* 0x000fe20000201000 */
[----:B------:R-:W-:-:S04]  /*3920*/  IMAD.U32 R55, R52, 0x10000, RZ ;  /* 0x0001000034377824 */ /* 0x000fc800078e00ff */
[----:B------:R-:W-:Y:S01]  /*3930*/  FFMA.FTZ R64, R64, R75, 1.1641532182693481445e-10 ;  /* 0x2f00000040407423 */ /* 0x000fe2000001004b */
[----:B------:R-:W-:-:S04]  /*3940*/  FMUL.FTZ R55, R55, R74 ;  /* 0x0000004a37377220 */ /* 0x000fc80000410000 */
[----:B------:R-:W-:-:S04]  /*3950*/  FSETP.GTU.FTZ.AND P3, PT, R64, R73, PT ;  /* 0x000000494000720b */ /* 0x000fc80003f7c000 */
[----:B------:R-:W-:Y:S02]  /*3960*/  P2R R52, PR, RZ, 0x8 ;  /* 0x00000008ff347803 */ /* 0x000fe40000000000 */
[----:B------:R-:W-:Y:S01]  /*3970*/  FSEL R66, R55, RZ, !P3 ;  /* 0x000000ff37427208 */ /* 0x000fe20005800000 */
        /* <DEDUP_REMOVED lines=8> */
.L_x_949:
        /* <DEDUP_REMOVED lines=12> */
.L_x_952:
[----:B------:R-:W-:-:S07]  /*3ac0*/  MOV R57, R90 ;  /* 0x0000005a00397202 */ /* 0x000fce0000000f00 */
.L_x_953:
[----:B------:R-:W-:Y:S05]  /*3ad0*/  BSYNC B0 ;  /* 0x0000000000007941 */ /* 0x000fea0003800000 */
.L_x_951:
        /* <DEDUP_REMOVED lines=16> */
.L_x_957:
[----:B------:R-:W-:Y:S05]  /*3be0*/  BSYNC B1 ;  /* 0x0000000000017941 */ /* 0x000fea0003800000 */
.L_x_956:
        /* <DEDUP_REMOVED lines=42> */
.L_x_955:
[----:B------:R-:W-:Y:S05]  /*3e90*/  BSYNC B0 ;  /* 0x0000000000007941 */ /* 0x000fea0003800000 */
.L_x_954:
[----:B------:R-:W-:Y:S02]  /*3ea0*/  I2FP.F32.U32 R54, R57 ;  /* 0x0000003900367245 */ /* 0x000fe40000201000 */
[----:B------:R-:W-:-:S03]  /*3eb0*/  PRMT R57, R41, 0x7632, R57 ;  /* 0x0000763229397816 */ /* 0x000fc60000000039 */
[----:B------:R-:W-:Y:S01]  /*3ec0*/  FFMA.FTZ R54, R54, R75, 1.1641532182693481445e-10 ;  /* 0x2f00000036367423 */ /* 0x000fe2000001004b */
[----:B------:R-:W-:-:S04]  /*3ed0*/  SHF.L.U32 R57, R57, 0x10, RZ ;  /* 0x0000001039397819 */ /* 0x000fc800000006ff */
[----:B------:R-:W-:Y:S01]  /*3ee0*/  FSETP.GTU.FTZ.AND P3, PT, R54, R73, PT ;  /* 0x000000493600720b */ /* 0x000fe20003f7c000 */
[----:B------:R-:W-:Y:S01]  /*3ef0*/  FMUL.FTZ R57, R57, R74 ;  /* 0x0000004a39397220 */ /* 0x000fe20000410000 */
[----:B------:R-:W-:-:S04]  /*3f00*/  @P1 PRMT R54, R37, 0x7632, R54 ;  /* 0x0000763225361816 */ /* 0x000fc80000000036 */
[----:B------:R-:W-:Y:S01]  /*3f10*/  FSEL R63, R57, RZ, !P3 ;  /* 0x000000ff393f7208 */ /* 0x000fe20005800000 */
[----:B------:R-:W-:Y:S01]  /*3f20*/  @P1 IMAD.U32 R67, R54, 0x10000, RZ ;  /* 0x0001000036431824 */ /* 0x000fe200078e00ff */
[----:B------:R-:W-:-:S03]  /*3f30*/  SEL R57, RZ, 0x1, P3 ;  /* 0x00000001ff397807 */ /* 0x000fc60001800000 */
[----:B------:R-:W-:-:S04]  /*3f40*/  FADD.FTZ R66, R66, R63 ;  /* 0x0000003f42427221 */ /* 0x000fc80000010000 */
[----:B------:R-:W-:-:S07]  /*3f50*/  @P1 FADD.FTZ R66, R66, R67 ;  /* 0x0000004342421221 */ /* 0x000fce0000010000 */
.L_x_950:
        /* <DEDUP_REMOVED lines=12> */
.L_x_959:
[----:B------:R-:W-:-:S07]  /*4020*/  MOV R64, R90 ;  /* 0x0000005a00407202 */ /* 0x000fce0000000f00 */
.L_x_960:
[----:B------:R-:W-:Y:S05]  /*4030*/  BSYNC B0 ;  /* 0x0000000000007941 */ /* 0x000fea0003800000 */
.L_x_958:
        /* <DEDUP_REMOVED lines=16> */
.L_x_964:
[----:B------:R-:W-:Y:S05]  /*4140*/  BSYNC B1 ;  /* 0x0000000000017941 */ /* 0x000fea0003800000 */
.L_x_963:
        /* <DEDUP_REMOVED lines=37> */
[----:B------:R-:W-:Y:S01]  /*43a0*/  LOP3.LUT R98, R55, UR36, R68, 0x96, !PT ;  /* 0x0000002437627c12 */ /* 0x000fe2000f8e9644 */
[----:B------:R-:W-:-:S04]  /*43b0*/  IMAD.WIDE.U32 R90, R90, -0x326172a9, RZ ;  /* 0xcd9e8d575a5a7825 */ /* 0x000fc800078e00ff */
[----:B------:R-:W-:Y:S01]  /*43c0*/  IMAD.WIDE.U32 R98, R98, -0x2daee0ad, RZ ;  /* 0xd2511f5362627825 */ /* 0x000fe200078e00ff */
[----:B------:R-:W-:-:S04]  /*43d0*/  LOP3.LUT R87, R91, UR38, R54, 0x96, !PT ;  /* 0x000000265b577c12 */ /* 0x000fc8000f8e9636 */
[----:B------:R-:W-:-:S07]  /*43e0*/  LOP3.LUT R62, R99, UR39, R62, 0x96, !PT ;  /* 0x00000027633e7c12 */ /* 0x000fce000f8e963e */
.L_x_962:
[----:B------:R-:W-:Y:S05]  /*43f0*/  BSYNC B0 ;  /* 0x0000000000007941 */ /* 0x000fea0003800000 */
.L_x_961:
[----:B------:R-:W-:Y:S02]  /*4400*/  I2FP.F32.U32 R54, R64 ;  /* 0x0000004000367245 */ /* 0x000fe40000201000 */
[C---:B------:R-:W-:Y:S02]  /*4410*/  SHF.L.U32 R67, R46.reuse, 0x10, RZ ;  /* 0x000000102e437819 */ /* 0x040fe400000006ff */
[----:B------:R-:W-:Y:S01]  /*4420*/  PRMT R55, R46, 0x7632, R55 ;  /* 0x000076322e377816 */ /* 0x000fe20000000037 */
        /* <DEDUP_REMOVED lines=12> */
.L_x_965:
        /* <DEDUP_REMOVED lines=12> */
.L_x_968:
[----:B------:R-:W-:-:S07]  /*45b0*/  IMAD.MOV.U32 R58, RZ, RZ, R90 ;  /* 0x000000ffff3a7224 */ /* 0x000fce00078e005a */
.L_x_969:
[----:B------:R-:W-:Y:S05]  /*45c0*/  BSYNC B0 ;  /* 0x0000000000007941 */ /* 0x000fea0003800000 */
.L_x_967:
        /* <DEDUP_REMOVED lines=16> */
.L_x_973:
[----:B------:R-:W-:Y:S05]  /*46d0*/  BSYNC B1 ;  /* 0x0000000000017941 */ /* 0x000fea0003800000 */
.L_x_972:
        /* <DEDUP_REMOVED lines=9> */
[----:B------:R-:W-:-:S03]  /*4770*/  LOP3.LUT R69, R77, UR23, R69, 0x96, !PT ;  /* 0x000000174d457c12 */ /* 0x000fc6000f8e9645 */
[----:B------:R-:W-:Y:S01]  /*4780*/  IMAD.MOV.U32 R67, RZ, RZ, RZ ;  /* 0x000000ffff437224 */ /* 0x000fe200078e00ff */
        /* <DEDUP_REMOVED lines=30> */
[----:B------:R-:W-:-:S07]  /*4970*/  LOP3.LUT R62, R99, UR39, R62, 0x96, !PT ;  /* 0x00000027633e7c12 */ /* 0x000fce000f8e963e */
.L_x_971:
[----:B------:R-:W-:Y:S05]  /*4980*/  BSYNC B0 ;  /* 0x0000000000007941 */ /* 0x000fea0003800000 */
.L_x_970:
        /* <DEDUP_REMOVED lines=10> */
.L_x_966:
        /* <DEDUP_REMOVED lines=12> */
.L_x_975:
[----:B------:R-:W-:-:S07]  /*4af0*/  IMAD.MOV.U32 R64, RZ, RZ, R90 ;  /* 0x000000ffff407224 */ /* 0x000fce00078e005a */
.L_x_976:
[----:B------:R-:W-:Y:S05]  /*4b00*/  BSYNC B0 ;  /* 0x0000000000007941 */ /* 0x000fea0003800000 */
.L_x_974:
        /* <DEDUP_REMOVED lines=16> */
.L_x_980:
[----:B------:R-:W-:Y:S05]  /*4c10*/  BSYNC B1 ;  /* 0x0000000000017941 */ /* 0x000fea0003800000 */
.L_x_979:
        /* <DEDUP_REMOVED lines=42> */
.L_x_978:
[----:B------:R-:W-:Y:S05]  /*4ec0*/  BSYNC B0 ;  /* 0x0000000000007941 */ /* 0x000fea0003800000 */
.L_x_977:
        /* <DEDUP_REMOVED lines=14> */
.L_x_981:
        /* <DEDUP_REMOVED lines=12> */
.L_x_984:
[----:B------:R-:W-:-:S07]  /*5070*/  IMAD.MOV.U32 R59, RZ, RZ, R90 ;  /* 0x000000ffff3b7224 */ /* 0x000fce00078e005a */
.L_x_985:
[----:B------:R-:W-:Y:S05]  /*5080*/  BSYNC B0 ;  /* 0x0000000000007941 */ /* 0x000fea0003800000 */
.L_x_983:
        /* <DEDUP_REMOVED lines=16> */
.L_x_989:
[----:B------:R-:W-:Y:S05]  /*5190*/  BSYNC B1 ;  /* 0x0000000000017941 */ /* 0x000fea0003800000 */
.L_x_988:
[----:B------:R-:W-:Y:S01]  /*51a0*/  IMAD.HI.U32 R63, R16, -0x326172a9, RZ ;  /* 0xcd9e8d57103f7827 */ /* 0x000fe200078e00ff */
[----:B------:R-:W-:-:S03]  /*51b0*/  LOP3.LUT R62, R62, UR7, R19, 0x96, !PT ;  /* 0x000000073e3e7c12 */ /* 0x000fc6000f8e9613 */
[----:B------:R-:W-:Y:S01]  /*51c0*/  IMAD R67, R16, -0x326172a9, RZ ;  /* 0xcd9e8d5710437824 */ /* 0x000fe200078e02ff */
[----:B------:R-:W-:Y:S01]  /*51d0*/  LOP3.LUT R63, R63, UR6, R18, 0x96, !PT ;  /* 0x000000063f3f7c12 */ /* 0x000fe2000f8e9612 */
[----:B------:R-:W-:-:S04]  /*51e0*/  IMAD.WIDE.U32 R70, R62, -0x326172a9, RZ ;  /* 0xcd9e8d573e467825 */ /* 0x000fc800078e00ff */
[----:B------:R-:W-:Y:S01]  /*51f0*/  IMAD R69, R17, -0x2daee0ad, RZ ;  /* 0xd2511f5311457824 */ /* 0x000fe200078e02ff */
[----:B------:R-:W-:Y:S01]  /*5200*/  LOP3.LUT R62, R71, UR22, R67, 0x96, !PT ;  /* 0x00000016473e7c12 */ /* 0x000fe2000f8e9643 */
[----:B------:R-:W-:Y:S01]  /*5210*/  IMAD.WIDE.U32 R76, R63, -0x2daee0ad, RZ ;  /* 0xd2511f533f4c7825 */ /* 0x000fe200078e00ff */
[----:B------:R-:W-:-:S03]  /*5220*/  HFMA2.MMA R67, -RZ, RZ, 0, 0 ;  /* 0x00000000ff437435 */ /* 0x000fc600000001ff */
        /* <DEDUP_REMOVED lines=33> */
.L_x_987:
[----:B------:R-:W-:Y:S05]  /*5440*/  BSYNC B0 ;  /* 0x0000000000007941 */ /* 0x000fea0003800000 */
.L_x_986:
[----:B------:R-:W-:Y:S02]  /*5450*/  I2FP.F32.U32 R64, R59 ;  /* 0x0000003b00407245 */ /* 0x000fe40000201000 */
[----:B------:R-:W-:Y:S02]  /*5460*/  PRMT R59, R42, 0x7632, R59 ;  /* 0x000076322a3b7816 */ /* 0x000fe4000000003b */
[----:B------:R-:W-:Y:S01]  /*5470*/  @P1 PRMT R63, R38, 0x7632, R63 ;  /* 0x00007632263f1816 */ /* 0x000fe2000000003f */
[----:B------:R-:W-:Y:S02]  /*5480*/  FFMA.FTZ R64, R64, R75, 1.1641532182693481445e-10 ;  /* 0x2f00000040407423 */ /* 0x000fe4000001004b */
[----:B------:R-:W-:Y:S02]  /*5490*/  IMAD.U32 R59, R59, 0x10000, RZ ;  /* 0x000100003b3b7824 */ /* 0x000fe400078e00ff */
[----:B------:R-:W-:Y:S01]  /*54a0*/  @P1 IMAD.U32 R68, R63, 0x10000, RZ ;  /* 0x000100003f441824 */ /* 0x000fe200078e00ff */
[----:B------:R-:W-:Y:S01]  /*54b0*/  FSETP.GTU.FTZ.AND P4, PT, R64, R73, PT ;  /* 0x000000494000720b */ /* 0x000fe20003f9c000 */
[----:B------:R-:W-:-:S05]  /*54c0*/  FMUL.FTZ R59, R59, R74 ;  /* 0x0000004a3b3b7220 */ /* 0x000fca0000410000 */
[----:B------:R-:W-:Y:S02]  /*54d0*/  FSEL R64, R59, RZ, !P4 ;  /* 0x000000ff3b407208 */ /* 0x000fe40006000000 */
[----:B------:R-:W-:-:S03]  /*54e0*/  SEL R59, RZ, 0x1, P4 ;  /* 0x00000001ff3b7807 */ /* 0x000fc60002000000 */
[----:B------:R-:W-:-:S04]  /*54f0*/  FADD.FTZ R55, R55, R64 ;  /* 0x0000004037377221 */ /* 0x000fc80000010000 */
[----:B------:R-:W-:-:S07]  /*5500*/  @P1 FADD.FTZ R55, R55, R68 ;  /* 0x0000004437371221 */ /* 0x000fce0000010000 */
.L_x_982:
        /* <DEDUP_REMOVED lines=12> */
.L_x_991:
[----:B------:R-:W-:-:S07]  /*55d0*/  IMAD.MOV.U32 R64, RZ, RZ, R90 ;  /* 0x000000ffff407224 */ /* 0x000fce00078e005a */
.L_x_992:
[----:B------:R-:W-:Y:S05]  /*55e0*/  BSYNC B0 ;  /* 0x0000000000007941 */ /* 0x000fea0003800000 */
.L_x_990:
        /* <DEDUP_REMOVED lines=16> */
.L_x_996:
[----:B------:R-:W-:Y:S05]  /*56f0*/  BSYNC B1 ;  /* 0x0000000000017941 */ /* 0x000fea0003800000 */
.L_x_995:
        /* <DEDUP_REMOVED lines=37> */
[----:B------:R-:W-:Y:S01]  /*5950*/  LOP3.LUT R98, R69, UR36, R70, 0x96, !PT ;  /* 0x0000002445627c12 */ /* 0x000fe2000f8e9646 */
[----:B------:R-:W-:-:S04]  /*5960*/  IMAD.WIDE.U32 R90, R90, -0x326172a9, RZ ;  /* 0xcd9e8d575a5a7825 */ /* 0x000fc800078e00ff */
[----:B------:R-:W-:Y:S01]  /*5970*/  IMAD.WIDE.U32 R98, R98, -0x2daee0ad, RZ ;  /* 0xd2511f5362627825 */ /* 0x000fe200078e00ff */
[----:B------:R-:W-:-:S04]  /*5980*/  LOP3.LUT R87, R91, UR38, R68, 0x96, !PT ;  /* 0x000000265b577c12 */ /* 0x000fc8000f8e9644 */
[----:B------:R-:W-:-:S07]  /*5990*/  LOP3.LUT R62, R99, UR39, R62, 0x96, !PT ;  /* 0x00000027633e7c12 */ /* 0x000fce000f8e963e */
.L_x_994:
[----:B------:R-:W-:Y:S05]  /*59a0*/  BSYNC B0 ;  /* 0x0000000000007941 */ /* 0x000fea0003800000 */
.L_x_993:
        /* <DEDUP_REMOVED lines=14> */
.L_x_997:
        /* <DEDUP_REMOVED lines=12> */
.L_x_1000:
[----:B------:R-:W-:-:S07]  /*5b50*/  MOV R60, R90 ;  /* 0x0000005a003c7202 */ /* 0x000fce0000000f00 */
.L_x_1001:
[----:B------:R-:W-:Y:S05]  /*5b60*/  BSYNC B0 ;  /* 0x0000000000007941 */ /* 0x000fea0003800000 */
.L_x_999:
        /* <DEDUP_REMOVED lines=16> */
.L_x_1005:
[----:B------:R-:W-:Y:S05]  /*5c70*/  BSYNC B1 ;  /* 0x0000000000017941 */ /* 0x000fea0003800000 */
.L_x_1004:
        /* <DEDUP_REMOVED lines=42> */
.L_x_1003:
[----:B------:R-:W-:Y:S05]  /*5f20*/  BSYNC B0 ;  /* 0x0000000000007941 */ /* 0x000fea0003800000 */
.L_x_1002:
        /* <DEDUP_REMOVED lines=10> */
.L_x_998:
        /* <DEDUP_REMOVED lines=12> */
.L_x_1007:
[----:B------:R-:W-:-:S07]  /*6090*/  MOV R64, R90 ;  /* 0x0000005a00407202 */ /* 0x000fce0000000f00 */
.L_x_1008:
[----:B------:R-:W-:Y:S05]  /*60a0*/  BSYNC B0 ;  /* 0x0000000000007941 */ /* 0x000fea0003800000 */
.L_x_1006:
        /* <DEDUP_REMOVED lines=16> */
.L_x_1012:
[----:B------:R-:W-:Y:S05]  /*61b0*/  BSYNC B1 ;  /* 0x0000000000017941 */ /* 0x000fea0003800000 */
.L_x_1011:
        /* <DEDUP_REMOVED lines=42> */
.L_x_1010:
[----:B------:R-:W-:Y:S05]  /*6460*/  BSYNC B0 ;  /* 0x0000000000007941 */ /* 0x000fea0003800000 */
.L_x_1009:
        /* <DEDUP_REMOVED lines=14> */
.L_x_1013:
        /* <DEDUP_REMOVED lines=12> */
.L_x_1016:
[----:B------:R-:W-:-:S07]  /*6610*/  IMAD.MOV.U32 R47, RZ, RZ, R90 ;  /* 0x000000ffff2f7224 */ /* 0x000fce00078e005a */
.L_x_1017:
[----:B------:R-:W-:Y:S05]  /*6620*/  BSYNC B0 ;  /* 0x0000000000007941 */ /* 0x000fea0003800000 */
.L_x_1015:
        /* <DEDUP_REMOVED lines=8> */
[----:B------:R-:W-:Y:S01]  /*66b0*/  VIADD R18, R18, 0x1 ;  /* 0x0000000112127836 */ /* 0x000fe20000000000 */
[----:B------:R-:W-:-:S04]  /*66c0*/  P2R R61, PR, RZ, 0x1 ;  /* 0x00000001ff3d7803 */ /* 0x000fc80000000000 */
[----:B------:R-:W-:-:S13]  /*66d0*/  ISETP.NE.AND P6, PT, R18, RZ, PT ;  /* 0x000000ff1200720c */ /* 0x000fda0003fc5270 */
[----:B------:R-:W-:Y:S01]  /*66e0*/  @!P6 VIADD R16, R16, 0x1 ;  /* 0x000000011010e836 */ /* 0x000fe20000000000 */
[----:B------:R-:W-:Y:S01]  /*66f0*/  @!P6 IADD3 R63, R19, 0x1, RZ ;  /* 0x00000001133fe810 */ /* 0x000fe20007ffe0ff */
[----:B------:R-:W-:-:S03]  /*6700*/  @!P6 IMAD.MOV.U32 R18, RZ, RZ, RZ ;  /* 0x000000ffff12e224 */ /* 0x000fc600078e00ff */
[----:B------:R-:W-:-:S13]  /*6710*/  ISETP.NE.AND P0, PT, R16, RZ, !P6 ;  /* 0x000000ff1000720c */ /* 0x000fda0007705270 */
[----:B------:R-:W-:Y:S01]  /*6720*/  @P0 IMAD.MOV R63, RZ, RZ, R19 ;  /* 0x000000ffff3f0224 */ /* 0x000fe200078e0213 */
[----:B------:R-:W-:-:S04]  /*6730*/  ISETP.NE.AND P0, PT, R61, RZ, PT ;  /* 0x000000ff3d00720c */ /* 0x000fc80003f05270 */
[----:B------:R-:W-:-:S09]  /*6740*/  @!P6 MOV R19, R63 ;  /* 0x0000003f0013e202 */ /* 0x000fd20000000f00 */
.L_x_1021:
[----:B------:R-:W-:Y:S05]  /*6750*/  BSYNC B1 ;  /* 0x0000000000017941 */ /* 0x000fea0003800000 */
.L_x_1020:
        /* <DEDUP_REMOVED lines=42> */
.L_x_1019:
[----:B------:R-:W-:Y:S05]  /*6a00*/  BSYNC B0 ;  /* 0x0000000000007941 */ /* 0x000fea0003800000 */
.L_x_1018:
[----:B------:R-:W-:Y:S02]  /*6a10*/  I2FP.F32.U32 R64, R47 ;  /* 0x0000002f00407245 */ /* 0x000fe40000201000 */
[----:B------:R-:W-:-:S03]  /*6a20*/  PRMT R47, R43, 0x7632, R47 ;  /* 0x000076322b2f7816 */ /* 0x000fc6000000002f */
[----:B------:R-:W-:Y:S02]  /*6a30*/  FFMA.FTZ R64, R64, R75, 1.1641532182693481445e-10 ;  /* 0x2f00000040407423 */ /* 0x000fe4000001004b */
[----:B------:R-:W-:-:S03]  /*6a40*/  IMAD.U32 R47, R47, 0x10000, RZ ;  /* 0x000100002f2f7824 */ /* 0x000fc600078e00ff */
[----:B------:R-:W-:Y:S01]  /*6a50*/  FSETP.GTU.FTZ.AND P6, PT, R64, R73, PT ;  /* 0x000000494000720b */ /* 0x000fe20003fdc000 */
[----:B------:R-:W-:Y:S01]  /*6a60*/  FMUL.FTZ R47, R47, R74 ;  /* 0x0000004a2f2f7220 */ /* 0x000fe20000410000 */
[----:B------:R-:W-:Y:S02]  /*6a70*/  @P1 PRMT R64, R39, 0x7632, R64 ;  /* 0x0000763227401816 */ /* 0x000fe40000000040 */
[----:B------:R-:W-:Y:S02]  /*6a80*/  SEL R61, RZ, 0x1, P6 ;  /* 0x00000001ff3d7807 */ /* 0x000fe40003000000 */
[----:B------:R-:W-:Y:S02]  /*6a90*/  FSEL R47, R47, RZ, !P6 ;  /* 0x000000ff2f2f7208 */ /* 0x000fe40007000000 */
[----:B------:R-:W-:-:S03]  /*6aa0*/  @P1 SHF.L.U32 R69, R64, 0x10, RZ ;  /* 0x0000001040451819 */ /* 0x000fc600000006ff */
[----:B------:R-:W-:-:S04]  /*6ab0*/  FADD.FTZ R68, R68, R47 ;  /* 0x0000002f44447221 */ /* 0x000fc80000010000 */
[----:B------:R-:W-:-:S07]  /*6ac0*/  @P1 FADD.FTZ R68, R68, R69 ;  /* 0x0000004544441221 */ /* 0x000fce0000010000 */
.L_x_1014:
[----:B------:R-:W0:Y:S01]  /*6ad0*/  LDC.64 R164, c[0x0][0x238] ;  /* 0x00008e00ffa47b82 */ /* 0x000e220000000a00 */
[----:B------:R-:W-:Y:S02]  /*6ae0*/  P2R R47, PR, RZ, 0x4 ;  /* 0x00000004ff2f7803 */ /* 0x000fe40000000000 */
[----:B------:R-:W-:Y:S02]  /*6af0*/  ISETP.NE.AND P2, PT, R46, RZ, PT ;  /* 0x000000ff2e00720c */ /* 0x000fe40003f45270 */
[----:B------:R-:W-:Y:S02]  /*6b00*/  SEL R77, RZ, 0x10000, P4 ;  /* 0x00010000ff4d7807 */ /* 0x000fe40002000000 */
[----:B------:R-:W-:Y:S01]  /*6b10*/  SEL R69, RZ, 0x1, P2 ;  /* 0x00000001ff457807 */ /* 0x000fe20001000000 */
[----:B------:R-:W1:Y:S01]  /*6b20*/  LDC.64 R80, c[0x0][0x240] ;  /* 0x00009000ff507b82 */ /* 0x000e620000000a00 */
[----:B------:R-:W-:Y:S02]  /*6b30*/  ISETP.NE.AND P6, PT, R44, RZ, PT ;  /* 0x000000ff2c00720c */ /* 0x000fe40003fc5270 */
[----:B------:R-:W-:-:S02]  /*6b40*/  ISETP.NE.AND P4, PT, R45, RZ, PT ;  /* 0x000000ff2d00720c */ /* 0x000fc40003f85270 */
[----:B------:R-:W-:Y:S02]  /*6b50*/  ISETP.NE.AND P2, PT, R47, RZ, PT ;  /* 0x000000ff2f00720c */ /* 0x000fe40003f45270 */
[----:B------:R-:W-:Y:S02]  /*6b60*/  F2FP.BF16.F32.PACK_AB R47, R68, R67 ;  /* 0x00000043442f723e */ /* 0x000fe400000010ff */
[----:B------:R-:W-:Y:S02]  /*6b70*/  F2FP.BF16.F32.PACK_AB R46, R55, R54 ;  /* 0x00000036372e723e */ /* 0x000fe400000010ff */
[----:B------:R-:W-:Y:S02]  /*6b80*/  F2FP.BF16.F32.PACK_AB R45, R66, R65 ;  /* 0x00000041422d723e */ /* 0x000fe400000010ff */
[----:B------:R-:W-:Y:S02]  /*6b90*/  F2FP.BF16.F32.PACK_AB R44, R53, R51 ;  /* 0x00000033352c723e */ /* 0x000fe400000010ff */
[----:B------:R-:W-:Y:S01]  /*6ba0*/  SEL R72, RZ, 0x1000000, P5 ;  /* 0x01000000ff487807 */ /* 0x000fe20002800000 */
[----:B0-----:R-:W-:Y:S01]  /*6bb0*/  IMAD.WIDE.U32 R70, R48, 0x10, R164 ;  /* 0x0000001030467825 */ /* 0x001fe200078e00a4 */
[----:B------:R-:W-:-:S02]  /*6bc0*/  SEL R64, RZ, 0x100, P3 ;  /* 0x00000100ff407807 */ /* 0x000fc40001800000 */
[----:B------:R-:W-:Y:S02]  /*6bd0*/  ISETP.NE.AND P5, PT, R49, RZ, PT ;  /* 0x000000ff3100720c */ /* 0x000fe40003fa5270 */
[----:B------:R-:W-:Y:S01]  /*6be0*/  ISETP.NE.AND P3, PT, R52, RZ, PT ;  /* 0x000000ff3400720c */ /* 0x000fe20003f65270 */
[----:B------:R0:W-:Y:S01]  /*6bf0*/  STG.E.128 desc[UR4][R70.64], R44 ;  /* 0x0000002c46007986 */ /* 0x0001e2000c101d04 */
[----:B------:R-:W-:Y:S02]  /*6c00*/  SEL R76, RZ, 0x1, P4 ;  /* 0x00000001ff4c7807 */ /* 0x000fe40002000000 */
[----:B------:R-:W-:Y:S02]  /*6c10*/  SEL R49, RZ, 0x1, P3 ;  /* 0x00000001ff317807 */ /* 0x000fe40001800000 */
[----:B------:R-:W-:Y:S02]  /*6c20*/  SEL R78, RZ, 0x1, P5 ;  /* 0x00000001ff4e7807 */ /* 0x000fe40002800000 */
[----:B------:R-:W-:Y:S01]  /*6c30*/  LOP3.LUT R52, R64, R72, R77, 0xfe, !PT ;  /* 0x0000004840347212 */ /* 0x000fe200078efe4d */
[----:B------:R-:W-:-:S04]  /*6c40*/  IMAD.WIDE.U32 R76, R76, 0x10000, RZ ;  /* 0x000100004c4c7825 */ /* 0x000fc800078e00ff */
[----:B------:R-:W-:Y:S01]  /*6c50*/  IMAD.WIDE.U32 R78, R78, 0x100, RZ ;  /* 0x000001004e4e7825 */ /* 0x000fe200078e00ff */
[----:B0-----:R-:W0:Y:S03]  /*6c60*/  @P0 LDC.64 R46, c[0x0][0x228] ;  /* 0x00008a00ff2e0b82 */ /* 0x001e260000000a00 */
[----:B------:R-:W-:-:S03]  /*6c70*/  IMAD.WIDE.U32 R44, R49, 0x1000000, RZ ;  /* 0x01000000312c7825 */ /* 0x000fc600078e00ff */
[----:B------:R-:W-:Y:S02]  /*6c80*/  LOP3.LUT R49, R78, R44, R76, 0xfe, !PT ;  /* 0x0000002c4e317212 */ /* 0x000fe400078efe4c */
[----:B------:R-:W2:Y:S01]  /*6c90*/  @P1 LDC.64 R70, c[0x0][0x230] ;  /* 0x00008c00ff461b82 */ /* 0x000ea20000000a00 */
[----:B------:R-:W-:Y:S02]  /*6ca0*/  SEL R44, RZ, 0x1, P6 ;  /* 0x00000001ff2c7807 */ /* 0x000fe40003000000 */
[----:B------:R-:W-:Y:S02]  /*6cb0*/  LOP3.LUT R69, R45, R52, R69, 0xfe, !PT ;  /* 0x000000342d457212 */ /* 0x000fe400078efe45 */
[----:B------:R-:W-:Y:S01]  /*6cc0*/  LOP3.LUT R76, R49, R44, RZ, 0xfc, !PT ;  /* 0x0000002c314c7212 */ /* 0x000fe200078efcff */
[----:B-1----:R-:W-:Y:S01]  /*6cd0*/  IMAD.WIDE.U32 R44, R48, 0x8, R80 ;  /* 0x00000008302c7825 */ /* 0x002fe200078e0050 */
[----:B------:R-:W-:-:S03]  /*6ce0*/  LOP3.LUT R77, R79, R69, R77, 0xfe, !PT ;  /* 0x000000454f4d7212 */ /* 0x000fc600078efe4d */
[----:B------:R-:W-:Y:S02]  /*6cf0*/  VIADD R49, R48, 0x80 ;  /* 0x0000008030317836 */ /* 0x000fe40000000000 */
[----:B------:R1:W-:Y:S02]  /*6d00*/  STG.E.64 desc[UR4][R44.64], R76 ;  /* 0x0000004c2c007986 */ /* 0x0003e4000c101b04 */
[----:B0-----:R-:W-:-:S04]  /*6d10*/  @P0 IMAD.WIDE.U32 R46, R49, 0x10, R46 ;  /* 0x00000010312e0825 */ /* 0x001fc800078e002e */
[----:B--2---:R-:W-:-:S04]  /*6d20*/  @P1 IMAD.WIDE.U32 R70, R49, 0x10, R70 ;  /* 0x0000001031461825 */ /* 0x004fc800078e0046 */
[----:B-1----:R-:W-:Y:S01]  /*6d30*/  IMAD.WIDE.U32 R44, R49, 0x10, R88 ;  /* 0x00000010312c7825 */ /* 0x002fe200078e0058 */
[----:B------:R-:W-:Y:S06]  /*6d40*/  @!P0 BRA `(.L_x_1022) ;  /* 0x0000000000508947 */ /* 0x000fec0003800000 */
[----:B------:R-:W-:Y:S01]  /*6d50*/  IMAD.U32 R52, R60, 0x10000, RZ ;  /* 0x000100003c347824 */ /* 0x000fe200078e00ff */
[----:B------:R-:W0:Y:S01]  /*6d60*/  LDC.64 R82, c[0x0][0x248] ;  /* 0x00009200ff527b82 */ /* 0x000e220000000a00 */
[----:B------:R-:W-:Y:S02]  /*6d70*/  LOP3.LUT R76, R57, 0xff, RZ, 0xc0, !PT ;  /* 0x000000ff394c7812 */ /* 0x000fe400078ec0ff */
[----:B------:R-:W-:Y:S02]  /*6d80*/  LOP3.LUT R78, R56, 0xff, RZ, 0xc0, !PT ;  /* 0x000000ff384e7812 */ /* 0x000fe400078ec0ff */
[----:B------:R-:W-:Y:S01]  /*6d90*/  LOP3.LUT R69, R52, 0xff0000, RZ, 0xc0, !PT ;  /* 0x00ff000034457812 */ /* 0x000fe200078ec0ff */
[----:B------:R-:W-:Y:S01]  /*6da0*/  IMAD.WIDE.U32 R76, R76, 0x1000000, RZ ;  /* 0x010000004c4c7825 */ /* 0x000fe200078e00ff */
[----:B------:R-:W-:Y:S02]  /*6db0*/  LOP3.LUT R52, R61, 0xffff, RZ, 0xc0, !PT ;  /* 0x0000ffff3d347812 */ /* 0x000fe400078ec0ff */
[----:B------:R-:W-:Y:S01]  /*6dc0*/  LOP3.LUT R80, R35, 0xff, RZ, 0xc0, !PT ;  /* 0x000000ff23507812 */ /* 0x000fe200078ec0ff */
[----:B------:R-:W-:Y:S01]  /*6dd0*/  IMAD.WIDE.U32 R78, R78, 0x10000, RZ ;  /* 0x000100004e4e7825 */ /* 0x000fe200078e00ff */
[----:B------:R-:W-:-:S02]  /*6de0*/  PRMT R69, R69, 0x4210, R52 ;  /* 0x0000421045457816 */ /* 0x000fc40000000034 */
[----:B------:R-:W-:Y:S01]  /*6df0*/  PRMT R52, R59, 0x7104, RZ ;  /* 0x000071043b347816 */ /* 0x000fe200000000ff */
[----:B------:R-:W-:-:S03]  /*6e00*/  IMAD.WIDE.U32 R80, R80, 0x100, RZ ;  /* 0x0000010050507825 */ /* 0x000fc600078e00ff */
[----:B------:R-:W-:-:S04]  /*6e10*/  LOP3.LUT R69, R69, 0xff00, R52, 0xf8, !PT ;  /* 0x0000ff0045457812 */ /* 0x000fc800078ef834 */
[----:B------:R-:W-:-:S04]  /*6e20*/  LOP3.LUT R69, R69, 0xff, R58, 0xf8, !PT ;  /* 0x000000ff45457812 */ /* 0x000fc800078ef83a */
[----:B------:R-:W-:Y:S02]  /*6e30*/  LOP3.LUT R69, R79, R69, R77, 0xfe, !PT ;  /* 0x000000454f457212 */ /* 0x000fe400078efe4d */
[----:B------:R-:W-:Y:S02]  /*6e40*/  LOP3.LUT R77, R80, R76, R78, 0xfe, !PT ;  /* 0x0000004c504d7212 */ /* 0x000fe400078efe4e */
[----:B------:R-:W-:Y:S02]  /*6e50*/  LOP3.LUT R81, R69, R81, RZ, 0xfc, !PT ;  /* 0x0000005145517212 */ /* 0x000fe400078efcff */
[----:B------:R-:W-:Y:S01]  /*6e60*/  LOP3.LUT R80, R77, 0xff, R34, 0xf8, !PT ;  /* 0x000000ff4d507812 */ /* 0x000fe200078ef822 */
[----:B0-----:R-:W-:-:S05]  /*6e70*/  IMAD.WIDE.U32 R76, R48, 0x8, R82 ;  /* 0x00000008304c7825 */ /* 0x001fca00078e0052 */
[----:B------:R0:W-:Y:S02]  /*6e80*/  STG.E.64 desc[UR4][R76.64], R80 ;  /* 0x000000504c007986 */ /* 0x0001e4000c101b04 */
.L_x_1022:
[----:B------:R1:W5:Y:S04]  /*6e90*/  @P0 LDG.E.128 R40, desc[UR4][R46.64] ;  /* 0x000000042e280981 */ /* 0x000368000c1e1d00 */
[----:B------:R1:W5:Y:S04]  /*6ea0*/  @P1 LDG.E.128 R36, desc[UR4][R70.64] ;  /* 0x0000000446241981 */ /* 0x000368000c1e1d00 */
[----:B------:R-:W5:Y:S01]  /*6eb0*/  LDG.E.128 R44, desc[UR4][R44.64] ;  /* 0x000000042c2c7981 */ /* 0x000f62000c1e1d00 */
[C---:B------:R-:W-:Y:S01]  /*6ec0*/  ISETP.NE.AND P3, PT, R63.reuse, 0x1, PT ;  /* 0x000000013f00780c */ /* 0x040fe20003f65270 */
[----:B------:R-:W-:Y:S01]  /*6ed0*/  BSSY B0, `(.L_x_1023) ;  /* 0x000000c000007945 */ /* 0x000fe20003800000 */
[----:B------:R-:W-:-:S11]  /*6ee0*/  IADD3 R64, R63, 0x1, RZ ;  /* 0x000000013f407810 */ /* 0x000fd60007ffe0ff */
[----:B-1----:R-:W-:Y:S05]  /*6ef0*/  @!P3 BRA `(.L_x_1024) ;  /* 0x000000000020b947 */ /* 0x002fea0003800000 */
        /* <DEDUP_REMOVED lines=8> */
.L_x_1024:
[----:B------:R-:W-:-:S07]  /*6f80*/  IMAD.MOV.U32 R52, RZ, RZ, R90 ;  /* 0x000000ffff347224 */ /* 0x000fce00078e005a */
.L_x_1025:
[----:B------:R-:W-:Y:S05]  /*6f90*/  BSYNC B0 ;  /* 0x0000000000007941 */ /* 0x000fea0003800000 */
.L_x_1023:
        /* <DEDUP_REMOVED lines=16> */
.L_x_1029:
[----:B------:R-:W-:Y:S05]  /*70a0*/  BSYNC B1 ;  /* 0x0000000000017941 */ /* 0x000fea0003800000 */
.L_x_1028:
[----:B------:R-:W-:Y:S01]  /*70b0*/  IMAD.HI.U32 R63, R16, -0x326172a9, RZ ;  /* 0xcd9e8d57103f7827 */ /* 0x000fe200078e00ff */
[----:B------:R-:W-:Y:S01]  /*70c0*/  LOP3.LUT R62, R62, UR7, R19, 0x96, !PT ;  /* 0x000000073e3e7c12 */ /* 0x000fe2000f8e9613 */
[----:B------:R-:W-:Y:S02]  /*70d0*/  HFMA2.MMA R64, -RZ, RZ, 0, 0 ;  /* 0x00000000ff407435 */ /* 0x000fe400000001ff */
[----:B------:R-:W-:Y:S01]  /*70e0*/  IMAD R69, R16, -0x326172a9, RZ ;  /* 0xcd9e8d5710457824 */ /* 0x000fe200078e02ff */
[----:B------:R-:W-:Y:S01]  /*70f0*/  LOP3.LUT R63, R63, UR6, R18, 0x96, !PT ;  /* 0x000000063f3f7c12 */ /* 0x000fe2000f8e9612 */
[----:B0-----:R-:W-:-:S04]  /*7100*/  IMAD.WIDE.U32 R76, R62, -0x326172a9, RZ ;  /* 0xcd9e8d573e4c7825 */ /* 0x001fc800078e00ff */
        /* <DEDUP_REMOVED lines=36> */
.L_x_1027:
[----:B------:R-:W-:Y:S05]  /*7350*/  BSYNC B0 ;  /* 0x0000000000007941 */ /* 0x000fea0003800000 */
.L_x_1026:
[----:B------:R-:W-:Y:S01]  /*7360*/  I2FP.F32.U32 R52, R52 ;  /* 0x0000003400347245 */ /* 0x000fe20000201000 */
[----:B-----5:R-:W-:-:S04]  /*7370*/  IMAD.U32 R63, R44, 0x10000, RZ ;  /* 0x000100002c3f7824 */ /* 0x020fc800078e00ff */
[----:B------:R-:W-:Y:S01]  /*7380*/  FFMA.FTZ R52, R52, R75, 1.1641532182693481445e-10 ;  /* 0x2f00000034347423 */ /* 0x000fe2000001004b */
[----:B------:R-:W-:-:S04]  /*7390*/  FMUL.FTZ R63, R63, R74 ;  /* 0x0000004a3f3f7220 */ /* 0x000fc80000410000 */
[----:B------:R-:W-:Y:S02]  /*73a0*/  FSETP.GTU.FTZ.AND P3, PT, R52, R73, PT ;  /* 0x000000493400720b */ /* 0x000fe40003f7c000 */
[----:B------:R-:W-:Y:S02]  /*73b0*/  PRMT R52, R44, 0x7632, R52 ;  /* 0x000076322c347816 */ /* 0x000fe40000000034 */
        /* <DEDUP_REMOVED lines=9> */
.L_x_1030:
        /* <DEDUP_REMOVED lines=12> */
.L_x_1033:
[----:B------:R-:W-:-:S07]  /*7510*/  MOV R34, R90 ;  /* 0x0000005a00227202 */ /* 0x000fce0000000f00 */
.L_x_1034:
[----:B------:R-:W-:Y:S05]  /*7520*/  BSYNC B0 ;  /* 0x0000000000007941 */ /* 0x000fea0003800000 */
.L_x_1032:
        /* <DEDUP_REMOVED lines=16> */
.L_x_1038:
[----:B------:R-:W-:Y:S05]  /*7630*/  BSYNC B1 ;  /* 0x0000000000017941 */ /* 0x000fea0003800000 */
.L_x_1037:
[----:B------:R-:W-:Y:S01]  /*7640*/  IMAD.HI.U32 R69, R16, -0x326172a9, RZ ;  /* 0xcd9e8d5710457827 */ /* 0x000fe200078e00ff */
[----:B------:R-:W-:-:S03]  /*7650*/  LOP3.LUT R62, R62, UR7, R19, 0x96, !PT ;  /* 0x000000073e3e7c12 */ /* 0x000fc6000f8e9613 */
[----:B------:R-:W-:Y:S01]  /*7660*/  IMAD R71, R16, -0x326172a9, RZ ;  /* 0xcd9e8d5710477824 */ /* 0x000fe200078e02ff */
[----:B------:R-:W-:Y:S01]  /*7670*/  LOP3.LUT R69, R69, UR6, R18, 0x96, !PT ;  /* 0x0000000645457c12 */ /* 0x000fe2000f8e9612 */
[----:B------:R-:W-:-:S04]  /*7680*/  IMAD.WIDE.U32 R78, R62, -0x326172a9, RZ ;  /* 0xcd9e8d573e4e7825 */ /* 0x000fc800078e00ff */
[----:B0-----:R-:W-:Y:S01]  /*7690*/  IMAD R77, R17, -0x2daee0ad, RZ ;  /* 0xd2511f53114d7824 */ /* 0x001fe200078e02ff */
        /* <DEDUP_REMOVED lines=36> */
.L_x_1036:
[----:B------:R-:W-:Y:S05]  /*78e0*/  BSYNC B0 ;  /* 0x0000000000007941 */ /* 0x000fea0003800000 */
.L_x_1035:
[----:B------:R-:W-:Y:S01]  /*78f0*/  I2FP.F32.U32 R34, R34 ;  /* 0x0000002200227245 */ /* 0x000fe20000201000 */
[----:B------:R-:W-:Y:S01]  /*7900*/  @P1 IMAD.U32 R64, R36, 0x10000, RZ ;  /* 0x0001000024401824 */ /* 0x000fe200078e00ff */
[----:B------:R-:W-:-:S03]  /*7910*/  SHF.L.U32 R71, R40, 0x10, RZ ;  /* 0x0000001028477819 */ /* 0x000fc600000006ff */
[----:B------:R-:W-:Y:S02]  /*7920*/  FFMA.FTZ R34, R34, R75, 1.1641532182693481445e-10 ;  /* 0x2f00000022227423 */ /* 0x000fe4000001004b */
[----:B------:R-:W-:-:S03]  /*7930*/  FMUL.FTZ R71, R71, R74 ;  /* 0x0000004a47477220 */ /* 0x000fc60000410000 */
[----:B------:R-:W-:-:S04]  /*7940*/  FSETP.GTU.FTZ.AND P3, PT, R34, R73, PT ;  /* 0x000000492200720b */ /* 0x000fc80003f7c000 */
[----:B------:R-:W-:-:S05]  /*7950*/  FSEL R34, R71, RZ, !P3 ;  /* 0x000000ff47227208 */ /* 0x000fca0005800000 */
[----:B------:R-:W-:Y:S01]  /*7960*/  FADD.FTZ R63, R63, R34 ;  /* 0x000000223f3f7221 */ /* 0x000fe20000010000 */
[----:B------:R-:W-:-:S03]  /*7970*/  SEL R34, RZ, 0x1, P3 ;  /* 0x00000001ff227807 */ /* 0x000fc60001800000 */
[----:B------:R-:W-:-:S07]  /*7980*/  @P1 FADD.FTZ R63, R64, R63 ;  /* 0x0000003f403f1221 */ /* 0x000fce0000010000 */
.L_x_1031:
        /* <DEDUP_REMOVED lines=12> */
.L_x_1040:
[----:B------:R-:W-:-:S07]  /*7a50*/  MOV R64, R90 ;  /* 0x0000005a00407202 */ /* 0x000fce0000000f00 */
.L_x_1041:
[----:B------:R-:W-:Y:S05]  /*7a60*/  BSYNC B0 ;  /* 0x0000000000007941 */ /* 0x000fea0003800000 */
.L_x_1039:
        /* <DEDUP_REMOVED lines=16> */
.L_x_1045:
[----:B------:R-:W-:Y:S05]  /*7b70*/  BSYNC B1 ;  /* 0x0000000000017941 */ /* 0x000fea0003800000 */
.L_x_1044:
[----:B------:R-:W-:Y:S01]  /*7b80*/  LOP3.LUT R62, R62, UR7, R19, 0x96, !PT ;  /* 0x000000073e3e7c12 */ /* 0x000fe2000f8e9613 */
[----:B------:R-:W-:-:S04]  /*7b90*/  IMAD.HI.U32 R69, R16, -0x326172a9, RZ ;  /* 0xcd9e8d5710457827 */ /* 0x000fc800078e00ff */
[----:B------:R-:W-:Y:S01]  /*7ba0*/  IMAD R71, R16, -0x326172a9, RZ ;  /* 0xcd9e8d5710477824 */ /* 0x000fe200078e02ff */
[----:B------:R-:W-:Y:S01]  /*7bb0*/  LOP3.LUT R69, R69, UR6, R18, 0x96, !PT ;  /* 0x0000000645457c12 */ /* 0x000fe2000f8e9612 */
[----:B------:R-:W-:-:S04]  /*7bc0*/  IMAD.WIDE.U32 R78, R62, -0x326172a9, RZ ;  /* 0xcd9e8d573e4e7825 */ /* 0x000fc800078e00ff */
[----:B0-----:R-:W-:Y:S01]  /*7bd0*/  IMAD R81, R17, -0x2daee0ad, RZ ;  /* 0xd2511f5311517824 */ /* 0x001fe200078e02ff */
[----:B------:R-:W-:Y:S01]  /*7be0*/  LOP3.LUT R71, R79, UR22, R71, 0x96, !PT ;  /* 0x000000164f477c12 */ /* 0x000fe2000f8e9647 */
[----:B------:R-:W-:-:S04]  /*7bf0*/  IMAD.WIDE.U32 R76, R69, -0x2daee0ad, RZ ;  /* 0xd2511f53454c7825 */ /* 0x000fc800078e00ff */
[----:B------:R-:W-:Y:S01]  /*7c00*/  IMAD.WIDE.U32 R70, R71, -0x2daee0ad, RZ ;  /* 0xd2511f5347467825 */ /* 0x000fe200078e00ff */
[----:B------:R-:W-:-:S04]  /*7c10*/  LOP3.LUT R77, R77, UR23, R81, 0x96, !PT ;  /* 0x000000174d4d7c12 */ /* 0x000fc8000f8e9651 */
[----:B------:R-:W-:Y:S01]  /*7c20*/  LOP3.LUT R79, R71, UR25, R76, 0x96, !PT ;  /* 0x00000019474f7c12 */ /* 0x000fe2000f8e964c */
[----:B------:R-:W-:-:S05]  /*7c30*/  IMAD.WIDE.U32 R76, R77, -0x326172a9, RZ ;  /* 0xcd9e8d574d4c7825 */ /* 0x000fca00078e00ff */
        /* <DEDUP_REMOVED lines=23> */
[----:B------:R-:W-:-:S04]  /*7db0*/  IMAD.WIDE.U32 R76, R77, -0x326172a9, RZ ;  /* 0xcd9e8d574d4c7825 */ /* 0x000fc800078e00ff */
[----:B------:R-:W-:Y:S01]  /*7dc0*/  IMAD.WIDE.U32 R90, R90, -0x326172a9, RZ ;  /* 0xcd9e8d575a5a7825 */ /* 0x000fe200078e00ff */
[----:B------:R-:W-:-:S04]  /*7dd0*/  LOP3.LUT R98, R77, UR36, R78, 0x96, !PT ;  /* 0x000000244d627c12 */ /* 0x000fc8000f8e964e */
[----:B------:R-:W-:Y:S01]  /*7de0*/  LOP3.LUT R87, R91, UR38, R76, 0x96, !PT ;  /* 0x000000265b577c12 */ /* 0x000fe2000f8e964c */
[----:B------:R-:W-:-:S05]  /*7df0*/  IMAD.WIDE.U32 R98, R98, -0x2daee0ad, RZ ;  /* 0xd2511f5362627825 */ /* 0x000fca00078e00ff */
[----:B------:R-:W-:Y:S01]  /*7e00*/  LOP3.LUT R62, R99, UR39, R70, 0x96, !PT ;  /* 0x00000027633e7c12 */ /* 0x000fe2000f8e9646 */
[----:B------:R-:W-:-:S07]  /*7e10*/  IMAD.MOV.U32 R70, RZ, RZ, RZ ;  /* 0x000000ffff467224 */ /* 0x000fce00078e00ff */
.L_x_1043:
[----:B------:R-:W-:Y:S05]  /*7e20*/  BSYNC B0 ;  /* 0x0000000000007941 */ /* 0x000fea0003800000 */
.L_x_1042:
        /* <DEDUP_REMOVED lines=15> */
.L_x_1046:
        /* <DEDUP_REMOVED lines=12> */
.L_x_1049:
[----:B------:R-:W-:-:S07]  /*7fe0*/  IMAD.MOV.U32 R35, RZ, RZ, R90 ;  /* 0x000000ffff237224 */ /* 0x000fce00078e005a */
.L_x_1050:
[----:B------:R-:W-:Y:S05]  /*7ff0*/  BSYNC B0 ;  /* 0x0000000000007941 */ /* 0x000fea0003800000 */
.L_x_1048:
        /* <DEDUP_REMOVED lines=16> */
.L_x_1054:
[----:B------:R-:W-:Y:S05]  /*8100*/  BSYNC B1 ;  /* 0x0000000000017941 */ /* 0x000fea0003800000 */
.L_x_1053:
        /* <DEDUP_REMOVED lines=42> */
.L_x_1052:
[----:B------:R-:W-:Y:S05]  /*83b0*/  BSYNC B0 ;  /* 0x0000000000007941 */ /* 0x000fea0003800000 */
.L_x_1051:
        /* <DEDUP_REMOVED lines=8> */
[----:B------:R-:W-:-:S05]  /*8440*/  FSEL R35, R35, RZ, !P3 ;  /* 0x000000ff23237208 */ /* 0x000fca0005800000 */
[----:B------:R-:W-:Y:S01]  /*8450*/  FADD.FTZ R64, R64, R35 ;  /* 0x0000002340407221 */ /* 0x000fe20000010000 */
[----:B------:R-:W-:-:S03]  /*8460*/  SEL R35, RZ, 0x1, P3 ;  /* 0x00000001ff237807 */ /* 0x000fc60001800000 */
[----:B------:R-:W-:-:S07]  /*8470*/  @P1 FADD.FTZ R64, R64, R69 ;  /* 0x0000004540401221 */ /* 0x000fce0000010000 */
.L_x_1047:
        /* <DEDUP_REMOVED lines=12> */
.L_x_1056:
[----:B------:R-:W-:-:S07]  /*8540*/  IMAD.MOV.U32 R69, RZ, RZ, R90 ;  /* 0x000000ffff457224 */ /* 0x000fce00078e005a */
.L_x_1057:
[----:B------:R-:W-:Y:S05]  /*8550*/  BSYNC B0 ;  /* 0x0000000000007941 */ /* 0x000fea0003800000 */
.L_x_1055:
        /* <DEDUP_REMOVED lines=16> */
.L_x_1061:
[----:B------:R-:W-:Y:S05]  /*8660*/  BSYNC B1 ;  /* 0x0000000000017941 */ /* 0x000fea0003800000 */
.L_x_1060:
[----:B------:R-:W-:Y:S01]  /*8670*/  LOP3.LUT R62, R62, UR7, R19, 0x96, !PT ;  /* 0x000000073e3e7c12 */ /* 0x000fe2000f8e9613 */
[----:B------:R-:W-:-:S04]  /*8680*/  IMAD.HI.U32 R71, R16, -0x326172a9, RZ ;  /* 0xcd9e8d5710477827 */ /* 0x000fc800078e00ff */
[----:B0-----:R-:W-:Y:S01]  /*8690*/  IMAD R81, R16, -0x326172a9, RZ ;  /* 0xcd9e8d5710517824 */ /* 0x001fe200078e02ff */
        /* <DEDUP_REMOVED lines=39> */
.L_x_1059:
[----:B------:R-:W-:Y:S05]  /*8910*/  BSYNC B0 ;  /* 0x0000000000007941 */ /* 0x000fea0003800000 */
.L_x_1058:
        /* <DEDUP_REMOVED lines=11> */
[----:B0-----:R-:W-:Y:S02]  /*89d0*/  IMAD.U32 R76, R37, 0x10000, RZ ;  /* 0x00010000254c7824 */ /* 0x001fe400078e00ff */
[----:B------:R-:W-:Y:S02]  /*89e0*/  IMAD.MOV.U32 R71, RZ, RZ, R70 ;  /* 0x000000ffff477224 */ /* 0x000fe400078e0046 */
[----:B------:R-:W-:Y:S01]  /*89f0*/  FADD.FTZ R69, R76, R69 ;  /* 0x000000454c457221 */ /* 0x000fe20000010000 */
[----:B------:R-:W-:Y:S06]  /*8a00*/  BRA `(.L_x_1063) ;  /* 0x0000000400507947 */ /* 0x000fec0003800000 */
.L_x_1062:
        /* <DEDUP_REMOVED lines=12> */
.L_x_1065:
[----:B------:R-:W-:-:S07]  /*8ad0*/  IMAD.MOV.U32 R56, RZ, RZ, R90 ;  /* 0x000000ffff387224 */ /* 0x000fce00078e005a */
.L_x_1066:
[----:B------:R-:W-:Y:S05]  /*8ae0*/  BSYNC B0 ;  /* 0x0000000000007941 */ /* 0x000fea0003800000 */
.L_x_1064:
        /* <DEDUP_REMOVED lines=16> */
.L_x_1070:
[----:B------:R-:W-:Y:S05]  /*8bf0*/  BSYNC B1 ;  /* 0x0000000000017941 */ /* 0x000fea0003800000 */
.L_x_1069:
        /* <DEDUP_REMOVED lines=35> */
[----:B------:R-:W-:Y:S01]  /*8e30*/  IMAD.WIDE.U32 R76, R77, -0x326172a9, RZ ;  /* 0xcd9e8d574d4c7825 */ /* 0x000fe200078e00ff */
[----:B------:R-:W-:-:S03]  /*8e40*/  HFMA2.MMA R71, -RZ, RZ, 0, 0 ;  /* 0x00000000ff477435 */ /* 0x000fc600000001ff */
[----:B------:R-:W-:Y:S01]  /*8e50*/  IMAD.WIDE.U32 R90, R90, -0x326172a9, RZ ;  /* 0xcd9e8d575a5a7825 */ /* 0x000fe200078e00ff */
[----:B------:R-:W-:-:S04]  /*8e60*/  LOP3.LUT R98, R77, UR36, R78, 0x96, !PT ;  /* 0x000000244d627c12 */ /* 0x000fc8000f8e964e */
[----:B------:R-:W-:Y:S01]  /*8e70*/  LOP3.LUT R87, R91, UR38, R76, 0x96, !PT ;  /* 0x000000265b577c12 */ /* 0x000fe2000f8e964c */
[----:B------:R-:W-:-:S05]  /*8e80*/  IMAD.WIDE.U32 R98, R98, -0x2daee0ad, RZ ;  /* 0xd2511f5362627825 */ /* 0x000fca00078e00ff */
[----:B------:R-:W-:-:S07]  /*8e90*/  LOP3.LUT R62, R99, UR39, R70, 0x96, !PT ;  /* 0x00000027633e7c12 */ /* 0x000fce000f8e9646 */
.L_x_1068:
[----:B------:R-:W-:Y:S05]  /*8ea0*/  BSYNC B0 ;  /* 0x0000000000007941 */ /* 0x000fea0003800000 */
.L_x_1067:
[----:B------:R-:W-:Y:S01]  /*8eb0*/  I2FP.F32.U32 R56, R56 ;  /* 0x0000003800387245 */ /* 0x000fe20000201000 */
[----:B0-----:R-:W-:Y:S02]  /*8ec0*/  IMAD.U32 R77, R41, 0x10000, RZ ;  /* 0x00010000294d7824 */ /* 0x001fe400078e00ff */
[----:B------:R-:W-:Y:S02]  /*8ed0*/  @P1 IMAD.U32 R70, R37, 0x10000, RZ ;  /* 0x0001000025461824 */ /* 0x000fe400078e00ff */
[----:B------:R-:W-:-:S05]  /*8ee0*/  FFMA.FTZ R56, R56, R75, 1.1641532182693481445e-10 ;  /* 0x2f00000038387423 */ /* 0x000fca000001004b */
[----:B------:R-:W-:Y:S01]  /*8ef0*/  FSETP.GTU.FTZ.AND P3, PT, R56, R73, PT ;  /* 0x000000493800720b */ /* 0x000fe20003f7c000 */
[----:B------:R-:W-:-:S05]  /*8f00*/  FMUL.FTZ R56, R77, R74 ;  /* 0x0000004a4d387220 */ /* 0x000fca0000410000 */
[----:B------:R-:W-:-:S05]  /*8f10*/  FSEL R56, R56, RZ, !P3 ;  /* 0x000000ff38387208 */ /* 0x000fca0005800000 */
[----:B------:R-:W-:Y:S01]  /*8f20*/  FADD.FTZ R69, R69, R56 ;  /* 0x0000003845457221 */ /* 0x000fe20000010000 */
[----:B------:R-:W-:-:S03]  /*8f30*/  SEL R56, RZ, 0x1, P3 ;  /* 0x00000001ff387807 */ /* 0x000fc60001800000 */
[----:B------:R-:W-:-:S07]  /*8f40*/  @P1 FADD.FTZ R69, R70, R69 ;  /* 0x0000004546451221 */ /* 0x000fce0000010000 */
.L_x_1063:
[C---:B------:R-:W-:Y:S01]  /*8f50*/  ISETP.NE.AND P3, PT, R71.reuse, 0x1, PT ;  /* 0x000000014700780c */ /* 0x040fe20003f65270 */
[----:B------:R-:W-:Y:S01]  /*8f60*/  BSSY B0, `(.L_x_1071) ;  /* 0x000000c000007945 */ /* 0x000fe20003800000 */
[----:B0-----:R-:W-:-:S11]  /*8f70*/  IADD3 R76, R71, 0x1, RZ ;  /* 0x00000001474c7810 */ /* 0x001fd60007ffe0ff */
        /* <DEDUP_REMOVED lines=9> */
.L_x_1072:
[----:B------:R-:W-:-:S07]  /*9010*/  IMAD.MOV.U32 R80, RZ, RZ, R90 ;  /* 0x000000ffff507224 */ /* 0x000fce00078e005a */
.L_x_1073:
[----:B------:R-:W-:Y:S05]  /*9020*/  BSYNC B0 ;  /* 0x0000000000007941 */ /* 0x000fea0003800000 */
.L_x_1071:
        /* <DEDUP_REMOVED lines=16> */
.L_x_1077:
[----:B------:R-:W-:Y:S05]  /*9130*/  BSYNC B1 ;  /* 0x0000000000017941 */ /* 0x000fea0003800000 */
.L_x_1076:
[----:B------:R-:W-:Y:S01]  /*9140*/  LOP3.LUT R62, R62, UR7, R19, 0x96, !PT ;  /* 0x000000073e3e7c12 */ /* 0x000fe2000f8e9613 */
[----:B------:R-:W-:-:S04]  /*9150*/  IMAD.HI.U32 R71, R16, -0x326172a9, RZ ;  /* 0xcd9e8d5710477827 */ /* 0x000fc800078e00ff */
[----:B------:R-:W-:Y:S01]  /*9160*/  IMAD R77, R16, -0x326172a9, RZ ;  /* 0xcd9e8d57104d7824 */ /* 0x000fe200078e02ff */
[----:B------:R-:W-:Y:S01]  /*9170*/  LOP3.LUT R71, R71, UR6, R18, 0x96, !PT ;  /* 0x0000000647477c12 */ /* 0x000fe2000f8e9612 */
[----:B------:R-:W-:-:S05]  /*9180*/  IMAD.WIDE.U32 R78, R62, -0x326172a9, RZ ;  /* 0xcd9e8d573e4e7825 */ /* 0x000fca00078e00ff */
[----:B------:R-:W-:Y:S01]  /*9190*/  LOP3.LUT R70, R79, UR22, R77, 0x96, !PT ;  /* 0x000000164f467c12 */ /* 0x000fe2000f8e964d */
[----:B------:R-:W-:Y:S02]  /*91a0*/  IMAD R79, R17, -0x2daee0ad, RZ ;  /* 0xd2511f53114f7824 */ /* 0x000fe400078e02ff */
        /* <DEDUP_REMOVED lines=32> */
[----:B------:R-:W-:Y:S01]  /*93b0*/  IMAD.WIDE.U32 R98, R98, -0x2daee0ad, RZ ;  /* 0xd2511f5362627825 */ /* 0x000fe200078e00ff */
[----:B------:R-:W-:-:S04]  /*93c0*/  HFMA2.MMA R76, -RZ, RZ, 0, 0 ;  /* 0x00000000ff4c7435 */ /* 0x000fc800000001ff */
[----:B------:R-:W-:-:S07]  /*93d0*/  LOP3.LUT R62, R99, UR39, R70, 0x96, !PT ;  /* 0x00000027633e7c12 */ /* 0x000fce000f8e9646 */
.L_x_1075:
[----:B------:R-:W-:Y:S05]  /*93e0*/  BSYNC B0 ;  /* 0x0000000000007941 */ /* 0x000fea0003800000 */
.L_x_1074:
        /* <DEDUP_REMOVED lines=10> */
[----:B------:R-:W-:Y:S01]  /*9490*/  PRMT R71, R37, 0x7632, R71 ;  /* 0x0000763225477816 */ /* 0x000fe20000000047 */
[----:B------:R-:W-:-:S03]  /*94a0*/  IMAD.MOV.U32 R72, RZ, RZ, R76 ;  /* 0x000000ffff487224 */ /* 0x000fc600078e004c */
[----:B------:R-:W-:-:S05]  /*94b0*/  SHF.L.U32 R71, R71, 0x10, RZ ;  /* 0x0000001047477819 */ /* 0x000fca00000006ff */
[----:B------:R-:W-:Y:S01]  /*94c0*/  FADD.FTZ R70, R70, R71 ;  /* 0x0000004746467221 */ /* 0x000fe20000010000 */
[----:B------:R-:W-:Y:S06]  /*94d0*/  BRA `(.L_x_1079) ;  /* 0x0000000400587947 */ /* 0x000fec0003800000 */
.L_x_1078:
        /* <DEDUP_REMOVED lines=12> */
.L_x_1081:
[----:B------:R-:W-:-:S07]  /*95a0*/  MOV R57, R90 ;  /* 0x0000005a00397202 */ /* 0x000fce0000000f00 */
.L_x_1082:
[----:B------:R-:W-:Y:S05]  /*95b0*/  BSYNC B0 ;  /* 0x0000000000007941 */ /* 0x000fea0003800000 */
.L_x_1080:
        /* <DEDUP_REMOVED lines=16> */
.L_x_1086:
[----:B------:R-:W-:Y:S05]  /*96c0*/  BSYNC B1 ;  /* 0x0000000000017941 */ /* 0x000fea0003800000 */
.L_x_1085:
[----:B------:R-:W-:Y:S01]  /*96d0*/  LOP3.LUT R62, R62, UR7, R19, 0x96, !PT ;  /* 0x000000073e3e7c12 */ /* 0x000fe2000f8e9613 */
[----:B------:R-:W-:-:S04]  /*96e0*/  IMAD.HI.U32 R71, R16, -0x326172a9, RZ ;  /* 0xcd9e8d5710477827 */ /* 0x000fc800078e00ff */
        /* <DEDUP_REMOVED lines=39> */
[----:B------:R-:W-:-:S07]  /*9960*/  LOP3.LUT R62, R99, UR39, R76, 0x96, !PT ;  /* 0x00000027633e7c12 */ /* 0x000fce000f8e964c */
.L_x_1084:
[----:B------:R-:W-:Y:S05]  /*9970*/  BSYNC B0 ;  /* 0x0000000000007941 */ /* 0x000fea0003800000 */
.L_x_1083:
[----:B------:R-:W-:Y:S02]  /*9980*/  I2FP.F32.U32 R76, R57 ;  /* 0x00000039004c7245 */ /* 0x000fe40000201000 */
[----:B------:R-:W-:-:S03]  /*9990*/  PRMT R57, R41, 0x7632, R57 ;  /* 0x0000763229397816 */ /* 0x000fc60000000039 */
[----:B------:R-:W-:Y:S01]  /*99a0*/  FFMA.FTZ R76, R76, R75, 1.1641532182693481445e-10 ;  /* 0x2f0000004c4c7423 */ /* 0x000fe2000001004b */
[----:B------:R-:W-:-:S04]  /*99b0*/  SHF.L.U32 R57, R57, 0x10, RZ ;  /* 0x0000001039397819 */ /* 0x000fc800000006ff */
[----:B------:R-:W-:Y:S01]  /*99c0*/  FSETP.GTU.FTZ.AND P3, PT, R76, R73, PT ;  /* 0x000000494c00720b */ /* 0x000fe20003f7c000 */
[----:B------:R-:W-:-:S05]  /*99d0*/  FMUL.FTZ R57, R57, R74 ;  /* 0x0000004a39397220 */ /* 0x000fca0000410000 */
[----:B------:R-:W-:Y:S02]  /*99e0*/  FSEL R71, R57, RZ, !P3 ;  /* 0x000000ff39477208 */ /* 0x000fe40005800000 */
[----:B------:R-:W-:-:S03]  /*99f0*/  SEL R57, RZ, 0x1, P3 ;  /* 0x00000001ff397807 */ /* 0x000fc60001800000 */
[--C-:B------:R-:W-:Y:S01]  /*9a00*/  FADD.FTZ R70, R70, R71.reuse ;  /* 0x0000004746467221 */ /* 0x100fe20000010000 */
[----:B------:R-:W-:-:S05]  /*9a10*/  @P1 PRMT R71, R37, 0x7632, R71 ;  /* 0x0000763225471816 */ /* 0x000fca0000000047 */
[----:B------:R-:W-:-:S04]  /*9a20*/  @P1 IMAD.U32 R71, R71, 0x10000, RZ ;  /* 0x0001000047471824 */ /* 0x000fc800078e00ff */
[----:B------:R-:W-:-:S07]  /*9a30*/  @P1 FADD.FTZ R70, R70, R71 ;  /* 0x0000004746461221 */ /* 0x000fce0000010000 */
.L_x_1079:
        /* <DEDUP_REMOVED lines=12> */
.L_x_1088:
[----:B------:R-:W-:-:S07]  /*9b00*/  MOV R71, R90 ;  /* 0x0000005a00477202 */ /* 0x000fce0000000f00 */
.L_x_1089:
[----:B------:R-:W-:Y:S05]  /*9b10*/  BSYNC B0 ;  /* 0x0000000000007941 */ /* 0x000fea0003800000 */
.L_x_1087:
        /* <DEDUP_REMOVED lines=16> */
.L_x_1093:
[----:B------:R-:W-:Y:S05]  /*9c20*/  BSYNC B1 ;  /* 0x0000000000017941 */ /* 0x000fea0003800000 */
.L_x_1092:
[----:B------:R-:W-:Y:S01]  /*9c30*/  LOP3.LUT R62, R62, UR7, R19, 0x96, !PT ;  /* 0x000000073e3e7c12 */ /* 0x000fe2000f8e9613 */
[----:B------:R-:W-:-:S04]  /*9c40*/  IMAD.HI.U32 R77, R16, -0x326172a9, RZ ;  /* 0xcd9e8d57104d7827 */ /* 0x000fc800078e00ff */
[----:B------:R-:W-:Y:S01]  /*9c50*/  IMAD R79, R16, -0x326172a9, RZ ;  /* 0xcd9e8d57104f7824 */ /* 0x000fe200078e02ff */
[----:B------:R-:W-:Y:S01]  /*9c60*/  LOP3.LUT R77, R77, UR6, R18, 0x96, !PT ;  /* 0x000000064d4d7c12 */ /* 0x000fe2000f8e9612 */
[----:B------:R-:W-:-:S04]  /*9c70*/  IMAD.WIDE.U32 R82, R62, -0x326172a9, RZ ;  /* 0xcd9e8d573e527825 */ /* 0x000fc800078e00ff */
[----:B------:R-:W-:Y:S01]  /*9c80*/  IMAD.WIDE.U32 R80, R77, -0x2daee0ad, RZ ;  /* 0xd2511f534d507825 */ /* 0x000fe200078e00ff */
[----:B------:R-:W-:-:S03]  /*9c90*/  LOP3.LUT R76, R83, UR22, R79, 0x96, !PT ;  /* 0x00000016534c7c12 */ /* 0x000fc6000f8e964f */
[----:B------:R-:W-:Y:S02]  /*9ca0*/  IMAD R79, R17, -0x2daee0ad, RZ ;  /* 0xd2511f53114f7824 */ /* 0x000fe400078e02ff */
[----:B------:R-:W-:-:S03]  /*9cb0*/  IMAD.WIDE.U32 R76, R76, -0x2daee0ad, RZ ;  /* 0xd2511f534c4c7825 */ /* 0x000fc600078e00ff */
[----:B------:R-:W-:Y:S02]  /*9cc0*/  LOP3.LUT R79, R81, UR23, R79, 0x96, !PT ;  /* 0x00000017514f7c12 */ /* 0x000fe4000f8e964f */
[----:B------:R-:W-:-:S03]  /*9cd0*/  LOP3.LUT R83, R77, UR25, R80, 0x96, !PT ;  /* 0x000000194d537c12 */ /* 0x000fc6000f8e9650 */
        /* <DEDUP_REMOVED lines=31> */
.L_x_1091:
[----:B------:R-:W-:Y:S05]  /*9ed0*/  BSYNC B0 ;  /* 0x0000000000007941 */ /* 0x000fea0003800000 */
.L_x_1090:
        /* <DEDUP_REMOVED lines=15> */
.L_x_1094:
        /* <DEDUP_REMOVED lines=12> */
.L_x_1097:
[----:B------:R-:W-:-:S07]  /*a090*/  IMAD.MOV.U32 R58, RZ, RZ, R90 ;  /* 0x000000ffff3a7224 */ /* 0x000fce00078e005a */
.L_x_1098:
[----:B------:R-:W-:Y:S05]  /*a0a0*/  BSYNC B0 ;  /* 0x0000000000007941 */ /* 0x000fea0003800000 */
.L_x_1096:
        /* <DEDUP_REMOVED lines=16> */
.L_x_1102:
[----:B------:R-:W-:Y:S05]  /*a1b0*/  BSYNC B1 ;  /* 0x0000000000017941 */ /* 0x000fea0003800000 */
.L_x_1101:
        /* <DEDUP_REMOVED lines=37> */
[----:B------:R-:W-:-:S03]  /*a410*/  LOP3.LUT R98, R81, UR36, R82, 0x96, !PT ;  /* 0x0000002451627c12 */ /* 0x000fc6000f8e9652 */
[----:B------:R-:W-:Y:S01]  /*a420*/  IMAD.MOV.U32 R77, RZ, RZ, RZ ;  /* 0x000000ffff4d7224 */ /* 0x000fe200078e00ff */
[----:B------:R-:W-:Y:S01]  /*a430*/  LOP3.LUT R87, R91, UR38, R80, 0x96, !PT ;  /* 0x000000265b577c12 */ /* 0x000fe2000f8e9650 */
[----:B------:R-:W-:-:S05]  /*a440*/  IMAD.WIDE.U32 R98, R98, -0x2daee0ad, RZ ;  /* 0xd2511f5362627825 */ /* 0x000fca00078e00ff */
[----:B------:R-:W-:-:S07]  /*a450*/  LOP3.LUT R62, R99, UR39, R76, 0x96, !PT ;  /* 0x00000027633e7c12 */ /* 0x000fce000f8e964c */
.L_x_1100:
[----:B------:R-:W-:Y:S05]  /*a460*/  BSYNC B0 ;  /* 0x0000000000007941 */ /* 0x000fea0003800000 */
.L_x_1099:
[----:B------:R-:W-:Y:S01]  /*a470*/  I2FP.F32.U32 R58, R58 ;  /* 0x0000003a003a7245 */ /* 0x000fe20000201000 */
[----:B------:R-:W-:-:S04]  /*a480*/  IMAD.U32 R81, R42, 0x10000, RZ ;  /* 0x000100002a517824 */ /* 0x000fc800078e00ff */
[----:B------:R-:W-:Y:S01]  /*a490*/  FFMA.FTZ R58, R58, R75, 1.1641532182693481445e-10 ;  /* 0x2f0000003a3a7423 */ /* 0x000fe2000001004b */
[----:B------:R-:W-:-:S04]  /*a4a0*/  FMUL.FTZ R72, R81, R74 ;  /* 0x0000004a51487220 */ /* 0x000fc80000410000 */
[----:B------:R-:W-:-:S04]  /*a4b0*/  FSETP.GTU.FTZ.AND P3, PT, R58, R73, PT ;  /* 0x000000493a00720b */ /* 0x000fc80003f7c000 */
[----:B------:R-:W-:Y:S02]  /*a4c0*/  FSEL R72, R72, RZ, !P3 ;  /* 0x000000ff48487208 */ /* 0x000fe40005800000 */
[----:B------:R-:W-:-:S03]  /*a4d0*/  SEL R58, RZ, 0x1, P3 ;  /* 0x00000001ff3a7807 */ /* 0x000fc60001800000 */
[----:B------:R-:W-:Y:S01]  /*a4e0*/  FADD.FTZ R71, R71, R72 ;  /* 0x0000004847477221 */ /* 0x000fe20000010000 */
[----:B------:R-:W-:-:S05]  /*a4f0*/  @P1 SHF.L.U32 R72, R38, 0x10, RZ ;  /* 0x0000001026481819 */ /* 0x000fca00000006ff */
[----:B------:R-:W-:-:S07]  /*a500*/  @P1 FADD.FTZ R71, R72, R71 ;  /* 0x0000004748471221 */ /* 0x000fce0000010000 */
.L_x_1095:
        /* <DEDUP_REMOVED lines=12> */
.L_x_1104:
[----:B------:R-:W-:-:S07]  /*a5d0*/  IMAD.MOV.U32 R72, RZ, RZ, R90 ;  /* 0x000000ffff487224 */ /* 0x000fce00078e005a */
.L_x_1105:
[----:B------:R-:W-:Y:S05]  /*a5e0*/  BSYNC B0 ;  /* 0x0000000000007941 */ /* 0x000fea0003800000 */
.L_x_1103:
        /* <DEDUP_REMOVED lines=16> */
.L_x_1109:
[----:B------:R-:W-:Y:S05]  /*a6f0*/  BSYNC B1 ;  /* 0x0000000000017941 */ /* 0x000fea0003800000 */
.L_x_1108:
        /* <DEDUP_REMOVED lines=42> */
.L_x_1107:
[----:B------:R-:W-:Y:S05]  /*a9a0*/  BSYNC B0 ;  /* 0x0000000000007941 */ /* 0x000fea0003800000 */
.L_x_1106:
        /* <DEDUP_REMOVED lines=10> */
[----:B------:R-:W-:-:S04]  /*aa50*/  IMAD.U32 R77, R46, 0x10000, RZ ;  /* 0x000100002e4d7824 */ /* 0x000fc800078e00ff */
[----:B------:R-:W-:Y:S01]  /*aa60*/  FADD.FTZ R72, R72, R77 ;  /* 0x0000004d48487221 */ /* 0x000fe20000010000 */
[----:B------:R-:W-:Y:S01]  /*aa70*/  IMAD.MOV.U32 R77, RZ, RZ, R76 ;  /* 0x000000ffff4d7224 */ /* 0x000fe200078e004c */
[----:B------:R-:W-:Y:S06]  /*aa80*/  BRA `(.L_x_1111) ;  /* 0x0000000400587947 */ /* 0x000fec0003800000 */
.L_x_1110:
        /* <DEDUP_REMOVED lines=12> */
.L_x_1113:
[----:B------:R-:W-:-:S07]  /*ab50*/  IMAD.MOV.U32 R46, RZ, RZ, R90 ;  /* 0x000000ffff2e7224 */ /* 0x000fce00078e005a */
.L_x_1114:
[----:B------:R-:W-:Y:S05]  /*ab60*/  BSYNC B0 ;  /* 0x0000000000007941 */ /* 0x000fea0003800000 */
.L_x_1112:
        /* <DEDUP_REMOVED lines=16> */
.L_x_1118:
[----:B------:R-:W-:Y:S05]  /*ac70*/  BSYNC B1 ;  /* 0x0000000000017941 */ /* 0x000fea0003800000 */
.L_x_1117:
        /* <DEDUP_REMOVED lines=42> */
.L_x_1116:
[----:B------:R-:W-:Y:S05]  /*af20*/  BSYNC B0 ;  /* 0x0000000000007941 */ /* 0x000fea0003800000 */
.L_x_1115:
[----:B------:R-:W-:Y:S02]  /*af30*/  I2FP.F32.U32 R46, R46 ;  /* 0x0000002e002e7245 */ /* 0x000fe40000201000 */
[----:B------:R-:W-:-:S03]  /*af40*/  PRMT R59, R42, 0x7632, R59 ;  /* 0x000076322a3b7816 */ /* 0x000fc6000000003b */
[----:B------:R-:W-:Y:S02]  /*af50*/  FFMA.FTZ R46, R46, R75, 1.1641532182693481445e-10 ;  /* 0x2f0000002e2e7423 */ /* 0x000fe4000001004b */
[----:B------:R-:W-:-:S03]  /*af60*/  IMAD.U32 R59, R59, 0x10000, RZ ;  /* 0x000100003b3b7824 */ /* 0x000fc600078e00ff */
[----:B------:R-:W-:Y:S01]  /*af70*/  FSETP.GTU.FTZ.AND P4, PT, R46, R73, PT ;  /* 0x000000492e00720b */ /* 0x000fe20003f9c000 */
[----:B------:R-:W-:Y:S01]  /*af80*/  FMUL.FTZ R59, R59, R74 ;  /* 0x0000004a3b3b7220 */ /* 0x000fe20000410000 */
[----:B------:R-:W-:-:S04]  /*af90*/  @P1 PRMT R46, R38, 0x7632, R46 ;  /* 0x00007632262e1816 */ /* 0x000fc8000000002e */
[----:B------:R-:W-:Y:S02]  /*afa0*/  FSEL R81, R59, RZ, !P4 ;  /* 0x000000ff3b517208 */ /* 0x000fe40006000000 */
[----:B------:R-:W-:-:S03]  /*afb0*/  SEL R59, RZ, 0x1, P4 ;  /* 0x00000001ff3b7807 */ /* 0x000fc60002000000 */
[----:B------:R-:W-:Y:S01]  /*afc0*/  FADD.FTZ R72, R72, R81 ;  /* 0x0000005148487221 */ /* 0x000fe20000010000 */
[----:B------:R-:W-:-:S04]  /*afd0*/  @P1 IMAD.U32 R81, R46, 0x10000, RZ ;  /* 0x000100002e511824 */ /* 0x000fc800078e00ff */
[----:B------:R-:W-:-:S07]  /*afe0*/  @P1 FADD.FTZ R72, R72, R81 ;  /* 0x0000005148481221 */ /* 0x000fce0000010000 */
.L_x_1111:
        /* <DEDUP_REMOVED lines=12> */
.L_x_1120:
[----:B------:R-:W-:-:S07]  /*b0b0*/  IMAD.MOV.U32 R46, RZ, RZ, R90 ;  /* 0x000000ffff2e7224 */ /* 0x000fce00078e005a */
.L_x_1121:
[----:B------:R-:W-:Y:S05]  /*b0c0*/  BSYNC B0 ;  /* 0x0000000000007941 */ /* 0x000fea0003800000 */
.L_x_1119:
        /* <DEDUP_REMOVED lines=16> */
.L_x_1125:
[----:B------:R-:W-:Y:S05]  /*b1d0*/  BSYNC B1 ;  /* 0x0000000000017941 */ /* 0x000fea0003800000 */
.L_x_1124:
        /* <DEDUP_REMOVED lines=42> */
.L_x_1123:
[----:B------:R-:W-:Y:S05]  /*b480*/  BSYNC B0 ;  /* 0x0000000000007941 */ /* 0x000fea0003800000 */
.L_x_1122:
        /* <DEDUP_REMOVED lines=10> */
[----:B------:R-:W-:-:S05]  /*b530*/  SHF.L.U32 R47, R39, 0x10, RZ ;  /* 0x00000010272f7819 */ /* 0x000fca00000006ff */
[----:B------:R-:W-:Y:S01]  /*b540*/  FADD.FTZ R76, R47, R76 ;  /* 0x0000004c2f4c7221 */ /* 0x000fe20000010000 */
[----:B------:R-:W-:Y:S01]  /*b550*/  IMAD.MOV.U32 R47, RZ, RZ, R80 ;  /* 0x000000ffff2f7224 */ /* 0x000fe200078e0050 */
[----:B------:R-:W-:Y:S06]  /*b560*/  BRA `(.L_x_1127) ;  /* 0x0000000400507947 */ /* 0x000fec0003800000 */
.L_x_1126:
        /* <DEDUP_REMOVED lines=12> */
.L_x_1129:
[----:B------:R-:W-:-:S07]  /*b630*/  MOV R60, R90 ;  /* 0x0000005a003c7202 */ /* 0x000fce0000000f00 */
.L_x_1130:
[----:B------:R-:W-:Y:S05]  /*b640*/  BSYNC B0 ;  /* 0x0000000000007941 */ /* 0x000fea0003800000 */
.L_x_1128:
        /* <DEDUP_REMOVED lines=16> */
.L_x_1134:
[----:B------:R-:W-:Y:S05]  /*b750*/  BSYNC B1 ;  /* 0x0000000000017941 */ /* 0x000fea0003800000 */
.L_x_1133:
        /* <DEDUP_REMOVED lines=42> */
.L_x_1132:
[----:B------:R-:W-:Y:S05]  /*ba00*/  BSYNC B0 ;  /* 0x0000000000007941 */ /* 0x000fea0003800000 */
.L_x_1131:
[----:B------:R-:W-:Y:S02]  /*ba10*/  I2FP.F32.U32 R46, R60 ;  /* 0x0000003c002e7245 */ /* 0x000fe40000201000 */
[----:B------:R-:W-:-:S03]  /*ba20*/  SHF.L.U32 R81, R43, 0x10, RZ ;  /* 0x000000102b517819 */ /* 0x000fc600000006ff */
[----:B------:R-:W-:Y:S02]  /*ba30*/  FFMA.FTZ R46, R46, R75, 1.1641532182693481445e-10 ;  /* 0x2f0000002e2e7423 */ /* 0x000fe4000001004b */
[----:B------:R-:W-:-:S03]  /*ba40*/  FMUL.FTZ R81, R81, R74 ;  /* 0x0000004a51517220 */ /* 0x000fc60000410000 */
[----:B------:R-:W-:-:S04]  /*ba50*/  FSETP.GTU.FTZ.AND P5, PT, R46, R73, PT ;  /* 0x000000492e00720b */ /* 0x000fc80003fbc000 */
[----:B------:R-:W-:Y:S02]  /*ba60*/  FSEL R81, R81, RZ, !P5 ;  /* 0x000000ff51517208 */ /* 0x000fe40006800000 */
[----:B------:R-:W-:-:S03]  /*ba70*/  SEL R60, RZ, 0x1, P5 ;  /* 0x00000001ff3c7807 */ /* 0x000fc60002800000 */
[----:B------:R-:W-:Y:S01]  /*ba80*/  FADD.FTZ R76, R76, R81 ;  /* 0x000000514c4c7221 */ /* 0x000fe20000010000 */
[----:B------:R-:W-:-:S04]  /*ba90*/  @P1 IMAD.U32 R81, R39, 0x10000, RZ ;  /* 0x0001000027511824 */ /* 0x000fc800078e00ff */
[----:B------:R-:W-:-:S07]  /*baa0*/  @P1 FADD.FTZ R76, R81, R76 ;  /* 0x0000004c514c1221 */ /* 0x000fce0000010000 */
.L_x_1127:
        /* <DEDUP_REMOVED lines=12> */
.L_x_1136:
[----:B------:R-:W-:-:S07]  /*bb70*/  MOV R84, R90 ;  /* 0x0000005a00547202 */ /* 0x000fce0000000f00 */
.L_x_1137:
[----:B------:R-:W-:Y:S05]  /*bb80*/  BSYNC B0 ;  /* 0x0000000000007941 */ /* 0x000fea0003800000 */
.L_x_1135:
        /* <DEDUP_REMOVED lines=16> */
.L_x_1141:
[----:B------:R-:W-:Y:S05]  /*bc90*/  BSYNC B1 ;  /* 0x0000000000017941 */ /* 0x000fea0003800000 */
.L_x_1140:
        /* <DEDUP_REMOVED lines=42> */
.L_x_1139:
[----:B------:R-:W-:Y:S05]  /*bf40*/  BSYNC B0 ;  /* 0x0000000000007941 */ /* 0x000fea0003800000 */
.L_x_1138:
        /* <DEDUP_REMOVED lines=10> */
[----:B------:R-:W-:-:S04]  /*bff0*/  IMAD.U32 R80, R47, 0x10000, RZ ;  /* 0x000100002f507824 */ /* 0x000fc800078e00ff */
[----:B------:R-:W-:Y:S01]  /*c000*/  FADD.FTZ R77, R77, R80 ;  /* 0x000000504d4d7221 */ /* 0x000fe20000010000 */
[----:B------:R-:W-:Y:S01]  /*c010*/  MOV R80, R46 ;  /* 0x0000002e00507202 */ /* 0x000fe20000000f00 */
[----:B------:R-:W-:Y:S06]  /*c020*/  BRA `(.L_x_1143) ;  /* 0x0000000400607947 */ /* 0x000fec0003800000 */
.L_x_1142:
        /* <DEDUP_REMOVED lines=12> */
.L_x_1145:
[----:B------:R-:W-:-:S07]  /*c0f0*/  IMAD.MOV.U32 R61, RZ, RZ, R90 ;  /* 0x000000ffff3d7224 */ /* 0x000fce00078e005a */
.L_x_1146:
[----:B------:R-:W-:Y:S05]  /*c100*/  BSYNC B0 ;  /* 0x0000000000007941 */ /* 0x000fea0003800000 */
.L_x_1144:
        /* <DEDUP_REMOVED lines=18> */
.L_x_1150:
[----:B------:R-:W-:Y:S05]  /*c230*/  BSYNC B1 ;  /* 0x0000000000017941 */ /* 0x000fea0003800000 */
.L_x_1149:
        /* <DEDUP_REMOVED lines=40> */
[----:B------:R-:W-:Y:S01]  /*c4c0*/  IMAD.MOV.U32 R80, RZ, RZ, RZ ;  /* 0x000000ffff507224 */ /* 0x000fe200078e00ff */
[----:B------:R-:W-:-:S07]  /*c4d0*/  LOP3.LUT R62, R99, UR39, R46, 0x96, !PT ;  /* 0x00000027633e7c12 */ /* 0x000fce000f8e962e */
.L_x_1148:
[----:B------:R-:W-:Y:S05]  /*c4e0*/  BSYNC B0 ;  /* 0x0000000000007941 */ /* 0x000fea0003800000 */
.L_x_1147:
[----:B------:R-:W-:Y:S02]  /*c4f0*/  I2FP.F32.U32 R46, R61 ;  /* 0x0000003d002e7245 */ /* 0x000fe40000201000 */
[----:B------:R-:W-:-:S03]  /*c500*/  PRMT R47, R43, 0x7632, R47 ;  /* 0x000076322b2f7816 */ /* 0x000fc6000000002f */
[----:B------:R-:W-:Y:S02]  /*c510*/  FFMA.FTZ R46, R46, R75, 1.1641532182693481445e-10 ;  /* 0x2f0000002e2e7423 */ /* 0x000fe4000001004b */
[----:B------:R-:W-:-:S03]  /*c520*/  IMAD.U32 R47, R47, 0x10000, RZ ;  /* 0x000100002f2f7824 */ /* 0x000fc600078e00ff */
[----:B------:R-:W-:Y:S01]  /*c530*/  FSETP.GTU.FTZ.AND P6, PT, R46, R73, PT ;  /* 0x000000492e00720b */ /* 0x000fe20003fdc000 */
[----:B------:R-:W-:-:S03]  /*c540*/  FMUL.FTZ R47, R47, R74 ;  /* 0x0000004a2f2f7220 */ /* 0x000fc60000410000 */
[----:B------:R-:W-:Y:S02]  /*c550*/  SEL R61, RZ, 0x1, P6 ;  /* 0x00000001ff3d7807 */ /* 0x000fe40003000000 */
[----:B------:R-:W-:-:S05]  /*c560*/  FSEL R46, R47, RZ, !P6 ;  /* 0x000000ff2f2e7208 */ /* 0x000fca0007000000 */
[--C-:B------:R-:W-:Y:S01]  /*c570*/  FADD.FTZ R77, R77, R46.reuse ;  /* 0x0000002e4d4d7221 */ /* 0x100fe20000010000 */
[----:B------:R-:W-:-:S04]  /*c580*/  @P1 PRMT R46, R39, 0x7632, R46 ;  /* 0x00007632272e1816 */ /* 0x000fc8000000002e */
[----:B------:R-:W-:-:S05]  /*c590*/  @P1 SHF.L.U32 R46, R46, 0x10, RZ ;  /* 0x000000102e2e1819 */ /* 0x000fca00000006ff */
[----:B------:R-:W-:-:S07]  /*c5a0*/  @P1 FADD.FTZ R77, R77, R46 ;  /* 0x0000002e4d4d1221 */ /* 0x000fce0000010000 */
.L_x_1143:
[----:B------:R-:W-:Y:S02]  /*c5b0*/  P2R R82, PR, RZ, 0x2 ;  /* 0x00000002ff527803 */ /* 0x000fe40000000000 */
[----:B------:R-:W-:Y:S02]  /*c5c0*/  ISETP.NE.AND P1, PT, R78, RZ, PT ;  /* 0x000000ff4e00720c */ /* 0x000fe40003f25270 */
[----:B------:R-:W-:Y:S02]  /*c5d0*/  SEL R84, RZ, 0x10000, P4 ;  /* 0x00010000ff547807 */ /* 0x000fe40002000000 */
[----:B------:R-:W-:Y:S02]  /*c5e0*/  SEL R83, RZ, 0x1000000, P5 ;  /* 0x01000000ff537807 */ /* 0x000fe40002800000 */
[----:B------:R-:W-:Y:S02]  /*c5f0*/  SEL R81, RZ, 0x100, P3 ;  /* 0x00000100ff517807 */ /* 0x000fe40001800000 */
[----:B------:R-:W-:-:S02]  /*c600*/  ISETP.NE.AND P6, PT, R44, RZ, PT ;  /* 0x000000ff2c00720c */ /* 0x000fc40003fc5270 */
[----:B------:R-:W-:Y:S02]  /*c610*/  ISETP.NE.AND P4, PT, R45, RZ, PT ;  /* 0x000000ff2d00720c */ /* 0x000fe40003f85270 */
[----:B------:R-:W-:Y:S01]  /*c620*/  ISETP.NE.AND P3, PT, R79, RZ, PT ;  /* 0x000000ff4f00720c */ /* 0x000fe20003f65270 */
[----:B------:R-:W-:Y:S01]  /*c630*/  IMAD.WIDE.U32 R78, R49, 0x10, R164 ;  /* 0x00000010314e7825 */ /* 0x000fe200078e00a4 */
[----:B------:R-:W-:Y:S02]  /*c640*/  ISETP.NE.AND P5, PT, R52, RZ, PT ;  /* 0x000000ff3400720c */ /* 0x000fe40003fa5270 */
[----:B------:R-:W-:Y:S02]  /*c650*/  F2FP.BF16.F32.PACK_AB R47, R77, R76 ;  /* 0x0000004c4d2f723e */ /* 0x000fe400000010ff */
[----:B------:R-:W-:Y:S02]  /*c660*/  F2FP.BF16.F32.PACK_AB R46, R72, R71 ;  /* 0x00000047482e723e */ /* 0x000fe400000010ff */
[----:B------:R-:W-:-:S02]  /*c670*/  F2FP.BF16.F32.PACK_AB R45, R70, R69 ;  /* 0x00000045462d723e */ /* 0x000fc400000010ff */
[----:B------:R-:W-:Y:S02]  /*c680*/  F2FP.BF16.F32.PACK_AB R44, R64, R63 ;  /* 0x0000003f402c723e */ /* 0x000fe400000010ff */
[----:B------:R-:W-:Y:S02]  /*c690*/  SEL R52, RZ, 0x1, P1 ;  /* 0x00000001ff347807 */ /* 0x000fe40000800000 */
[----:B------:R-:W-:Y:S01]  /*c6a0*/  LOP3.LUT R81, R81, R83, R84, 0xfe, !PT ;  /* 0x0000005351517212 */ /* 0x000fe200078efe54 */
[----:B------:R0:W-:Y:S01]  /*c6b0*/  STG.E.128 desc[UR4][R78.64], R44 ;  /* 0x0000002c4e007986 */ /* 0x0001e2000c101d04 */
[----:B------:R-:W1:Y:S01]  /*c6c0*/  LDC.64 R84, c[0x0][0x240] ;  /* 0x00009000ff547b82 */ /* 0x000e620000000a00 */
[----:B------:R-:W-:Y:S02]  /*c6d0*/  SEL R83, RZ, 0x1, P3 ;  /* 0x00000001ff537807 */ /* 0x000fe40001800000 */
[----:B------:R-:W-:Y:S01]  /*c6e0*/  ISETP.NE.AND P1, PT, R82, RZ, PT ;  /* 0x000000ff5200720c */ /* 0x000fe20003f25270 */
[----:B0-----:R-:W-:Y:S01]  /*c6f0*/  IMAD.WIDE.U32 R44, R52, 0x1000000, RZ ;  /* 0x01000000342c7825 */ /* 0x001fe200078e00ff */
[----:B------:R-:W-:-:S04]  /*c700*/  SEL R52, RZ, 0x1, P4 ;  /* 0x00000001ff347807 */ /* 0x000fc80002000000 */
[----:B------:R-:W-:Y:S01]  /*c710*/  LOP3.LUT R83, R45, R81, R83, 0xfe, !PT ;  /* 0x000000512d537212 */ /* 0x000fe200078efe53 */
[----:B------:R-:W-:Y:S01]  /*c720*/  IMAD.WIDE.U32 R46, R52, 0x10000, RZ ;  /* 0x00010000342e7825 */ /* 0x000fe200078e00ff */
[----:B------:R-:W-:Y:S02]  /*c730*/  SEL R81, RZ, 0x1, P5 ;  /* 0x00000001ff517807 */ /* 0x000fe40002800000 */
[----:B------:R-:W-:-:S03]  /*c740*/  SEL R45, RZ, 0x1, P6 ;  /* 0x00000001ff2d7807 */ /* 0x000fc60003000000 */
[----:B------:R-:W-:-:S03]  /*c750*/  IMAD.WIDE.U32 R78, R81, 0x100, RZ ;  /* 0x00000100514e7825 */ /* 0x000fc600078e00ff */
[----:B------:R-:W-:Y:S02]  /*c760*/  LOP3.LUT R52, R78, R44, R46, 0xfe, !PT ;  /* 0x0000002c4e347212 */ /* 0x000fe400078efe2e */
[----:B------:R-:W-:Y:S02]  /*c770*/  LOP3.LUT R47, R79, R83, R47, 0xfe, !PT ;  /* 0x000000534f2f7212 */ /* 0x000fe400078efe2f */
[----:B------:R-:W-:Y:S01]  /*c780*/  LOP3.LUT R46, R52, R45, RZ, 0xfc, !PT ;  /* 0x0000002d342e7212 */ /* 0x000fe200078efcff */
[----:B-1----:R-:W-:-:S05]  /*c790*/  IMAD.WIDE.U32 R44, R49, 0x8, R84 ;  /* 0x00000008312c7825 */ /* 0x002fca00078e0054 */
[----:B------:R0:W-:Y:S01]  /*c7a0*/  STG.E.64 desc[UR4][R44.64], R46 ;  /* 0x0000002e2c007986 */ /* 0x0001e2000c101b04 */
[----:B------:R-:W-:Y:S05]  /*c7b0*/  @!P0 BRA `(.L_x_1151) ;  /* 0x0000000000508947 */ /* 0x000fea0003800000 */
[----:B0-----:R-:W-:Y:S01]  /*c7c0*/  IMAD.U32 R44, R60, 0x10000, RZ ;  /* 0x000100003c2c7824 */ /* 0x001fe200078e00ff */
[----:B------:R-:W0:Y:S01]  /*c7d0*/  LDC.64 R82, c[0x0][0x248] ;  /* 0x00009200ff527b82 */ /* 0x000e220000000a00 */
[----:B------:R-:W-:Y:S02]  /*c7e0*/  LOP3.LUT R46, R56, 0xff, RZ, 0xc0, !PT ;  /* 0x000000ff382e7812 */ /* 0x000fe400078ec0ff */
[----:B------:R-:W-:Y:S02]  /*c7f0*/  LOP3.LUT R78, R35, 0xff, RZ, 0xc0, !PT ;  /* 0x000000ff234e7812 */ /* 0x000fe400078ec0ff */
[----:B------:R-:W-:Y:S01]  /*c800*/  LOP3.LUT R45, R44, 0xff0000, RZ, 0xc0, !PT ;  /* 0x00ff00002c2d7812 */ /* 0x000fe200078ec0ff */
[----:B------:R-:W-:Y:S01]  /*c810*/  IMAD.WIDE.U32 R46, R46, 0x10000, RZ ;  /* 0x000100002e2e7825 */ /* 0x000fe200078e00ff */
[----:B------:R-:W-:-:S03]  /*c820*/  LOP3.LUT R44, R61, 0xffff, RZ, 0xc0, !PT ;  /* 0x0000ffff3d2c7812 */ /* 0x000fc600078ec0ff */
[----:B------:R-:W-:Y:S01]  /*c830*/  IMAD.WIDE.U32 R78, R78, 0x100, RZ ;  /* 0x000001004e4e7825 */ /* 0x000fe200078e00ff */
[----:B------:R-:W-:Y:S02]  /*c840*/  PRMT R44, R45, 0x4210, R44 ;  /* 0x000042102d2c7816 */ /* 0x000fe4000000002c */
[----:B------:R-:W-:-:S04]  /*c850*/  PRMT R45, R59, 0x7104, RZ ;  /* 0x000071043b2d7816 */ /* 0x000fc800000000ff */
[----:B------:R-:W-:Y:S02]  /*c860*/  LOP3.LUT R45, R44, 0xff00, R45, 0xf8, !PT ;  /* 0x0000ff002c2d7812 */ /* 0x000fe400078ef82d */
[----:B------:R-:W-:Y:S02]  /*c870*/  LOP3.LUT R44, R57, 0xff, RZ, 0xc0, !PT ;  /* 0x000000ff392c7812 */ /* 0x000fe400078ec0ff */
[----:B------:R-:W-:-:S03]  /*c880*/  LOP3.LUT R81, R45, 0xff, R58, 0xf8, !PT ;  /* 0x000000ff2d517812 */ /* 0x000fc600078ef83a */
[----:B------:R-:W-:-:S05]  /*c890*/  IMAD.WIDE.U32 R44, R44, 0x1000000, RZ ;  /* 0x010000002c2c7825 */ /* 0x000fca00078e00ff */
[----:B------:R-:W-:Y:S02]  /*c8a0*/  LOP3.LUT R81, R47, R81, R45, 0xfe, !PT ;  /* 0x000000512f517212 */ /* 0x000fe400078efe2d */
[----:B------:R-:W-:Y:S02]  /*c8b0*/  LOP3.LUT R45, R78, R44, R46, 0xfe, !PT ;  /* 0x0000002c4e2d7212 */ /* 0x000fe400078efe2e */
[----:B------:R-:W-:Y:S02]  /*c8c0*/  LOP3.LUT R79, R81, R79, RZ, 0xfc, !PT ;  /* 0x0000004f514f7212 */ /* 0x000fe400078efcff */
[----:B------:R-:W-:Y:S01]  /*c8d0*/  LOP3.LUT R78, R45, 0xff, R34, 0xf8, !PT ;  /* 0x000000ff2d4e7812 */ /* 0x000fe200078ef822 */
[----:B0-----:R-:W-:-:S05]  /*c8e0*/  IMAD.WIDE.U32 R44, R49, 0x8, R82 ;  /* 0x00000008312c7825 */ /* 0x001fca00078e0052 */
[----:B------:R1:W-:Y:S02]  /*c8f0*/  STG.E.64 desc[UR4][R44.64], R78 ;  /* 0x0000004e2c007986 */ /* 0x0003e4000c101b04 */
.L_x_1151:
[----:B01----:R-:W0:Y:S01]  /*c900*/  @P1 LDC.64 R44, c[0x0][0x230] ;  /* 0x00008c00ff2c1b82 */ /* 0x003e220000000a00 */
[----:B------:R-:W-:-:S07]  /*c910*/  VIADD R52, R48, 0x100 ;  /* 0x0000010030347836 */ /* 0x000fce0000000000 */
[----:B------:R-:W1:Y:S01]  /*c920*/  @P0 LDC.64 R46, c[0x0][0x228] ;  /* 0x00008a00ff2e0b82 */ /* 0x000e620000000a00 */
[----:B0-----:R-:W-:-:S05]  /*c930*/  @P1 IMAD.WIDE.U32 R44, R52, 0x10, R44 ;  /* 0x00000010342c1825 */ /* 0x001fca00078e002c */
[----:B------:R0:W5:Y:S01]  /*c940*/  @P1 LDG.E.128 R36, desc[UR4][R44.64] ;  /* 0x000000042c241981 */ /* 0x000162000c1e1d00 */
[----:B-1----:R-:W-:-:S05]  /*c950*/  @P0 IMAD.WIDE.U32 R46, R52, 0x10, R46 ;  /* 0x00000010342e0825 */ /* 0x002fca00078e002e */
[----:B------:R1:W5:Y:S01]  /*c960*/  @P0 LDG.E.128 R40, desc[UR4][R46.64] ;  /* 0x000000042e280981 */ /* 0x000362000c1e1d00 */
[----:B0-----:R-:W-:-:S06]  /*c970*/  IMAD.WIDE.U32 R44, R52, 0x10, R88 ;  /* 0x00000010342c7825 */ /* 0x001fcc00078e0058 */
        /* <DEDUP_REMOVED lines=13> */
.L_x_1153:
[----:B------:R-:W-:-:S07]  /*ca50*/  IMAD.MOV.U32 R84, RZ, RZ, R90 ;  /* 0x000000ffff547224 */ /* 0x000fce00078e005a */
.L_x_1154:
[----:B------:R-:W-:Y:S05]  /*ca60*/  BSYNC B0 ;  /* 0x0000000000007941 */ /* 0x000fea0003800000 */
.L_x_1152:
        /* <DEDUP_REMOVED lines=16> */
.L_x_1158:
[----:B------:R-:W-:Y:S05]  /*cb70*/  BSYNC B1 ;  /* 0x0000000000017941 */ /* 0x000fea0003800000 */
.L_x_1157:
        /* <DEDUP_REMOVED lines=42> */
.L_x_1156:
[----:B------:R-:W-:Y:S05]  /*ce20*/  BSYNC B0 ;  /* 0x0000000000007941 */ /* 0x000fea0003800000 */
.L_x_1155:
[----:B------:R-:W-:Y:S01]  /*ce30*/  I2FP.F32.U32 R78, R84 ;  /* 0x00000054004e7245 */ /* 0x000fe20000201000 */
[C---:B-----5:R-:W-:Y:S01]  /*ce40*/  IMAD.U32 R81, R44.reuse, 0x10000, RZ ;  /* 0x000100002c517824 */ /* 0x060fe200078e00ff */
[----:B------:R-:W-:-:S03]  /*ce50*/  PRMT R44, R44, 0x7632, R44 ;  /* 0x000076322c2c7816 */ /* 0x000fc6000000002c */
        /* <DEDUP_REMOVED lines=8> */
[----:B------:R-:W-:-:S05]  /*cee0*/  SHF.L.U32 R81, R36, 0x10, RZ ;  /* 0x0000001024517819 */ /* 0x000fca00000006ff */
[----:B------:R-:W-:Y:S01]  /*cef0*/  FADD.FTZ R78, R81, R78 ;  /* 0x0000004e514e7221 */ /* 0x000fe20000010000 */
[----:B------:R-:W-:Y:S01]  /*cf00*/  IMAD.MOV.U32 R81, RZ, RZ, R79 ;  /* 0x000000ffff517224 */ /* 0x000fe200078e004f */
[----:B------:R-:W-:Y:S06]  /*cf10*/  BRA `(.L_x_1160) ;  /* 0x0000000400507947 */ /* 0x000fec0003800000 */
.L_x_1159:
        /* <DEDUP_REMOVED lines=12> */
.L_x_1162:
[----:B------:R-:W-:-:S07]  /*cfe0*/  MOV R34, R90 ;  /* 0x0000005a00227202 */ /* 0x000fce0000000f00 */
.L_x_1163:
[----:B------:R-:W-:Y:S05]  /*cff0*/  BSYNC B0 ;  /* 0x0000000000007941 */ /* 0x000fea0003800000 */
.L_x_1161:
        /* <DEDUP_REMOVED lines=16> */
.L_x_1167:
[----:B------:R-:W-:Y:S05]  /*d100*/  BSYNC B1 ;  /* 0x0000000000017941 */ /* 0x000fea0003800000 */
.L_x_1166:
        /* <DEDUP_REMOVED lines=42> */
.L_x_1165:
[----:B------:R-:W-:Y:S05]  /*d3b0*/  BSYNC B0 ;  /* 0x0000000000007941 */ /* 0x000fea0003800000 */
.L_x_1164:
        /* <DEDUP_REMOVED lines=10> */
.L_x_1160:
        /* <DEDUP_REMOVED lines=12> */
.L_x_1169:
[----:B------:R-:W-:-:S07]  /*d520*/  MOV R79, R90 ;  /* 0x0000005a004f7202 */ /* 0x000fce0000000f00 */
.L_x_1170:
[----:B------:R-:W-:Y:S05]  /*d530*/  BSYNC B0 ;  /* 0x0000000000007941 */ /* 0x000fea0003800000 */
.L_x_1168:
        /* <DEDUP_REMOVED lines=16> */
.L_x_1174:
[----:B------:R-:W-:Y:S05]  /*d640*/  BSYNC B1 ;  /* 0x0000000000017941 */ /* 0x000fea0003800000 */
.L_x_1173:
        /* <DEDUP_REMOVED lines=42> */
.L_x_1172:
[----:B------:R-:W-:Y:S05]  /*d8f0*/  BSYNC B0 ;  /* 0x0000000000007941 */ /* 0x000fea0003800000 */
.L_x_1171:
        /* <DEDUP_REMOVED lines=15> */
.L_x_1175:
        /* <DEDUP_REMOVED lines=12> */
.L_x_1178:
[----:B------:R-:W-:-:S07]  /*dab0*/  IMAD.MOV.U32 R35, RZ, RZ, R90 ;  /* 0x000000ffff237224 */ /* 0x000fce00078e005a */
.L_x_1179:
[----:B------:R-:W-:Y:S05]  /*dac0*/  BSYNC B0 ;  /* 0x0000000000007941 */ /* 0x000fea0003800000 */
.L_x_1177:
        /* <DEDUP_REMOVED lines=16> */
.L_x_1183:
[----:B------:R-:W-:Y:S05]  /*dbd0*/  BSYNC B1 ;  /* 0x0000000000017941 */ /* 0x000fea0003800000 */
.L_x_1182:
        /* <DEDUP_REMOVED lines=42> */
.L_x_1181:
[----:B------:R-:W-:Y:S05]  /*de80*/  BSYNC B0 ;  /* 0x0000000000007941 */ /* 0x000fea0003800000 */
.L_x_1180:
[----:B------:R-:W-:Y:S02]  /*de90*/  I2FP.F32.U32 R80, R35 ;  /* 0x0000002300507245 */ /* 0x000fe40000201000 */
[----:B------:R-:W-:-:S03]  /*dea0*/  PRMT R35, R40, 0x7632, R35 ;  /* 0x0000763228237816 */ /* 0x000fc60000000023 */
[----:B------:R-:W-:Y:S02]  /*deb0*/  FFMA.FTZ R80, R80, R75, 1.1641532182693481445e-10 ;  /* 0x2f00000050507423 */ /* 0x000fe4000001004b */
[----:B------:R-:W-:-:S03]  /*dec0*/  IMAD.U32 R35, R35, 0x10000, RZ ;  /* 0x0001000023237824 */ /* 0x000fc600078e00ff */
[----:B------:R-:W-:Y:S01]  /*ded0*/  FSETP.GTU.FTZ.AND P3, PT, R80, R73, PT ;  /* 0x000000495000720b */ /* 0x000fe20003f7c000 */
[----:B------:R-:W-:-:S05]  /*dee0*/  FMUL.FTZ R35, R35, R74 ;  /* 0x0000004a23237220 */ /* 0x000fca0000410000 */
[----:B------:R-:W-:Y:S02]  /*def0*/  FSEL R80, R35, RZ, !P3 ;  /* 0x000000ff23507208 */ /* 0x000fe40005800000 */
[----:B------:R-:W-:-:S03]  /*df00*/  @P1 PRMT R35, R36, 0x7632, R35 ;  /* 0x0000763224231816 */ /* 0x000fc60000000023 */
[----:B------:R-:W-:Y:S01]  /*df10*/  FADD.FTZ R79, R79, R80 ;  /* 0x000000504f4f7221 */ /* 0x000fe20000010000 */
[----:B------:R-:W-:Y:S02]  /*df20*/  @P1 SHF.L.U32 R80, R35, 0x10, RZ ;  /* 0x0000001023501819 */ /* 0x000fe400000006ff */
[----:B------:R-:W-:-:S03]  /*df30*/  SEL R35, RZ, 0x1, P3 ;  /* 0x00000001ff237807 */ /* 0x000fc60001800000 */
[----:B------:R-:W-:-:S07]  /*df40*/  @P1 FADD.FTZ R79, R79, R80 ;  /* 0x000000504f4f1221 */ /* 0x000fce0000010000 */
.L_x_1176:
        /* <DEDUP_REMOVED lines=12> */
.L_x_1185:
[----:B------:R-:W-:-:S07]  /*e010*/  IMAD.MOV.U32 R84, RZ, RZ, R90 ;  /* 0x000000ffff547224 */ /* 0x000fce00078e005a */
.L_x_1186:
[----:B------:R-:W-:Y:S05]  /*e020*/  BSYNC B0 ;  /* 0x0000000000007941 */ /* 0x000fea0003800000 */
.L_x_1184:
        /* <DEDUP_REMOVED lines=16> */
.L_x_1190:
[----:B------:R-:W-:Y:S05]  /*e130*/  BSYNC B1 ;  /* 0x0000000000017941 */ /* 0x000fea0003800000 */
.L_x_1189:
        /* <DEDUP_REMOVED lines=42> */
.L_x_1188:
[----:B------:R-:W-:Y:S05]  /*e3e0*/  BSYNC B0 ;  /* 0x0000000000007941 */ /* 0x000fea0003800000 */
.L_x_1187:
[----:B------:R-:W-:Y:S01]  /*e3f0*/  I2FP.F32.U32 R80, R84 ;  /* 0x0000005400507245 */ /* 0x000fe20000201000 */
[----:B------:R-:W-:-:S04]  /*e400*/  IMAD.U32 R81, R45, 0x10000, RZ ;  /* 0x000100002d517824 */ /* 0x000fc800078e00ff */
[----:B------:R-:W-:-:S05]  /*e410*/  FFMA.FTZ R80, R80, R75, 1.1641532182693481445e-10 ;  /* 0x2f00000050507423 */ /* 0x000fca000001004b */
[----:B------:R-:W-:Y:S01]  /*e420*/  FSETP.GTU.FTZ.AND P3, PT, R80, R73, PT ;  /* 0x000000495000720b */ /* 0x000fe20003f7c000 */
[----:B------:R-:W-:Y:S01]  /*e430*/  FMUL.FTZ R80, R81, R74 ;  /* 0x0000004a51507220 */ /* 0x000fe20000410000 */
[----:B------:R-:W-:Y:S02]  /*e440*/  PRMT R81, R45, 0x7632, R81 ;  /* 0x000076322d517816 */ /* 0x000fe40000000051 */
[----:B------:R-:W-:Y:S02]  /*e450*/  P2R R45, PR, RZ, 0x8 ;  /* 0x00000008ff2d7803 */ /* 0x000fe40000000000 */
[----:B------:R-:W-:Y:S01]  /*e460*/  FSEL R80, R80, RZ, !P3 ;  /* 0x000000ff50507208 */ /* 0x000fe20005800000 */
[----:B------:R-:W-:Y:S06]  /*e470*/  @P2 BRA `(.L_x_1191) ;  /* 0x0000000000182947 */ /* 0x000fec0003800000 */
[----:B------:R-:W-:Y:S01]  /*e480*/  MOV R83, R82 ;  /* 0x0000005200537202 */ /* 0x000fe20000000f00 */
[----:B------:R-:W-:Y:S06]  /*e490*/  @!P1 BRA `(.L_x_1192) ;  /* 0x0000000400609947 */ /* 0x000fec0003800000 */
[----:B------:R-:W-:-:S04]  /*e4a0*/  IMAD.U32 R83, R37, 0x10000, RZ ;  /* 0x0001000025537824 */ /* 0x000fc800078e00ff */
[----:B------:R-:W-:Y:S01]  /*e4b0*/  FADD.FTZ R80, R83, R80 ;  /* 0x0000005053507221 */ /* 0x000fe20000010000 */
[----:B------:R-:W-:Y:S01]  /*e4c0*/  IMAD.MOV.U32 R83, RZ, RZ, R82 ;  /* 0x000000ffff537224 */ /* 0x000fe200078e0052 */
[----:B------:R-:W-:Y:S06]  /*e4d0*/  BRA `(.L_x_1192) ;  /* 0x0000000400507947 */ /* 0x000fec0003800000 */
.L_x_1191:
        /* <DEDUP_REMOVED lines=12> */
.L_x_1194:
[----:B------:R-:W-:-:S07]  /*e5a0*/  IMAD.MOV.U32 R56, RZ, RZ, R90 ;  /* 0x000000ffff387224 */ /* 0x000fce00078e005a */
.L_x_1195:
[----:B------:R-:W-:Y:S05]  /*e5b0*/  BSYNC B0 ;  /* 0x0000000000007941 */ /* 0x000fea0003800000 */
.L_x_1193:
        /* <DEDUP_REMOVED lines=16> */
.L_x_1199:
[----:B------:R-:W-:Y:S05]  /*e6c0*/  BSYNC B1 ;  /* 0x0000000000017941 */ /* 0x000fea0003800000 */
.L_x_1198:
        /* <DEDUP_REMOVED lines=42> */
.L_x_1197:
[----:B------:R-:W-:Y:S05]  /*e970*/  BSYNC B0 ;  /* 0x0000000000007941 */ /* 0x000fea0003800000 */
.L_x_1196:
        /* <DEDUP_REMOVED lines=8> */
[----:B------:R-:W-:-:S04]  /*ea00*/  @P1 IMAD.U32 R89, R37, 0x10000, RZ ;  /* 0x0001000025591824 */ /* 0x000fc800078e00ff */
[----:B------:R-:W-:-:S07]  /*ea10*/  @P1 FADD.FTZ R80, R89, R80 ;  /* 0x0000005059501221 */ /* 0x000fce0000010000 */
.L_x_1192:
        /* <DEDUP_REMOVED lines=12> */
.L_x_1201:
[----:B------:R-:W-:-:S07]  /*eae0*/  IMAD.MOV.U32 R84, RZ, RZ, R90 ;  /* 0x000000ffff547224 */ /* 0x000fce00078e005a */
.L_x_1202:
[----:B------:R-:W-:Y:S05]  /*eaf0*/  BSYNC B0 ;  /* 0x0000000000007941 */ /* 0x000fea0003800000 */
.L_x_1200:
        /* <DEDUP_REMOVED lines=16> */
.L_x_1206:
[----:B------:R-:W-:Y:S05]  /*ec00*/  BSYNC B1 ;  /* 0x0000000000017941 */ /* 0x000fea0003800000 */
.L_x_1205:
        /* <DEDUP_REMOVED lines=39> */
[----:B------:R-:W-:-:S03]  /*ee80*/  IMAD.WIDE.U32 R82, R83, -0x2daee0ad, RZ ;  /* 0xd2511f5353527825 */ /* 0x000fc600078e00ff */
[----:B------:R-:W-:Y:S01]  /*ee90*/  MOV R98, R82 ;  /* 0x0000005200627202 */ /* 0x000fe20000000f00 */
[----:B------:R-:W-:Y:S01]  /*eea0*/  IMAD.MOV.U32 R82, RZ, RZ, RZ ;  /* 0x000000ffff527224 */ /* 0x000fe200078e00ff */
[----:B------:R-:W-:-:S07]  /*eeb0*/  LOP3.LUT R62, R83, UR39, R86, 0x96, !PT ;  /* 0x00000027533e7c12 */ /* 0x000fce000f8e9656 */
.L_x_1204:
[----:B------:R-:W-:Y:S05]  /*eec0*/  BSYNC B0 ;  /* 0x0000000000007941 */ /* 0x000fea0003800000 */
.L_x_1203:
        /* <DEDUP_REMOVED lines=15> */
.L_x_1207:
        /* <DEDUP_REMOVED lines=12> */
.L_x_1210:
[----:B------:R-:W-:-:S07]  /*f080*/  IMAD.MOV.U32 R57, RZ, RZ, R90 ;  /* 0x000000ffff397224 */ /* 0x000fce00078e005a */
.L_x_1211:
[----:B------:R-:W-:Y:S05]  /*f090*/  BSYNC B0 ;  /* 0x0000000000007941 */ /* 0x000fea0003800000 */
.L_x_1209:
        /* <DEDUP_REMOVED lines=16> */
.L_x_1215:
[----:B------:R-:W-:Y:S05]  /*f1a0*/  BSYNC B1 ;  /* 0x0000000000017941 */ /* 0x000fea0003800000 */
.L_x_1214:
        /* <DEDUP_REMOVED lines=41> */
[----:B------:R-:W-:Y:S01]  /*f440*/  IMAD.MOV.U32 R83, RZ, RZ, RZ ;  /* 0x000000ffff537224 */ /* 0x000fe200078e00ff */
[----:B------:R-:W-:-:S07]  /*f450*/  MOV R98, R82 ;  /* 0x0000005200627202 */ /* 0x000fce0000000f00 */
.L_x_1213:
[----:B------:R-:W-:Y:S05]  /*f460*/  BSYNC B0 ;  /* 0x0000000000007941 */ /* 0x000fea0003800000 */
.L_x_1212:
[----:B------:R-:W-:Y:S02]  /*f470*/  I2FP.F32.U32 R82, R57 ;  /* 0x0000003900527245 */ /* 0x000fe40000201000 */
[----:B------:R-:W-:-:S03]  /*f480*/  PRMT R57, R41, 0x7632, R57 ;  /* 0x0000763229397816 */ /* 0x000fc60000000039 */
[----:B------:R-:W-:Y:S02]  /*f490*/  FFMA.FTZ R82, R82, R75, 1.1641532182693481445e-10 ;  /* 0x2f00000052527423 */ /* 0x000fe4000001004b */
[----:B------:R-:W-:-:S03]  /*f4a0*/  IMAD.U32 R57, R57, 0x10000, RZ ;  /* 0x0001000039397824 */ /* 0x000fc600078e00ff */
[----:B------:R-:W-:Y:S01]  /*f4b0*/  FSETP.GTU.FTZ.AND P3, PT, R82, R73, PT ;  /* 0x000000495200720b */ /* 0x000fe20003f7c000 */
[----:B------:R-:W-:-:S05]  /*f4c0*/  FMUL.FTZ R57, R57, R74 ;  /* 0x0000004a39397220 */ /* 0x000fca0000410000 */
[----:B------:R-:W-:Y:S02]  /*f4d0*/  FSEL R82, R57, RZ, !P3 ;  /* 0x000000ff39527208 */ /* 0x000fe40005800000 */
[----:B------:R-:W-:-:S03]  /*f4e0*/  SEL R57, RZ, 0x1, P3 ;  /* 0x00000001ff397807 */ /* 0x000fc60001800000 */
[--C-:B------:R-:W-:Y:S01]  /*f4f0*/  FADD.FTZ R81, R81, R82.reuse ;  /* 0x0000005251517221 */ /* 0x100fe20000010000 */
[----:B------:R-:W-:-:S04]  /*f500*/  @P1 PRMT R82, R37, 0x7632, R82 ;  /* 0x0000763225521816 */ /* 0x000fc80000000052 */
[----:B------:R-:W-:-:S05]  /*f510*/  @P1 SHF.L.U32 R82, R82, 0x10, RZ ;  /* 0x0000001052521819 */ /* 0x000fca00000006ff */
[----:B------:R-:W-:-:S07]  /*f520*/  @P1 FADD.FTZ R81, R81, R82 ;  /* 0x0000005251511221 */ /* 0x000fce0000010000 */
.L_x_1208:
        /* <DEDUP_REMOVED lines=12> */
.L_x_1217:
[----:B------:R-:W-:-:S07]  /*f5f0*/  IMAD.MOV.U32 R91, RZ, RZ, R90 ;  /* 0x000000ffff5b7224 */ /* 0x000fce00078e005a */
.L_x_1218:
[----:B------:R-:W-:Y:S05]  /*f600*/  BSYNC B0 ;  /* 0x0000000000007941 */ /* 0x000fea0003800000 */
.L_x_1216:
        /* <DEDUP_REMOVED lines=16> */
.L_x_1222:
[----:B------:R-:W-:Y:S05]  /*f710*/  BSYNC B1 ;  /* 0x0000000000017941 */ /* 0x000fea0003800000 */
.L_x_1221:
        /* <DEDUP_REMOVED lines=38> */
[----:B------:R-:W-:Y:S01]  /*f980*/  IMAD.MOV.U32 R90, RZ, RZ, R82 ;  /* 0x000000ffff5a7224 */ /* 0x000fe200078e0052 */
[----:B------:R-:W-:Y:S01]  /*f990*/  LOP3.LUT R87, R83, UR38, R88, 0x96, !PT ;  /* 0x0000002653577c12 */ /* 0x000fe2000f8e9658 */
[----:B------:R-:W-:-:S04]  /*f9a0*/  IMAD.WIDE.U32 R82, R62, -0x2daee0ad, RZ ;  /* 0xd2511f533e527825 */ /* 0x000fc800078e00ff */
[----:B------:R-:W-:Y:S01]  /*f9b0*/  IMAD.MOV.U32 R98, RZ, RZ, R82 ;  /* 0x000000ffff627224 */ /* 0x000fe200078e0052 */
[----:B------:R-:W-:Y:S01]  /*f9c0*/  LOP3.LUT R62, R83, UR39, R86, 0x96, !PT ;  /* 0x00000027533e7c12 */ /* 0x000fe2000f8e9656 */
[----:B------:R-:W-:-:S11]  /*f9d0*/  HFMA2.MMA R86, -RZ, RZ, 0, 0 ;  /* 0x00000000ff567435 */ /* 0x000fd600000001ff */
.L_x_1220:
[----:B------:R-:W-:Y:S05]  /*f9e0*/  BSYNC B0 ;  /* 0x0000000000007941 */ /* 0x000fea0003800000 */
.L_x_1219:
[----:B------:R-:W-:Y:S01]  /*f9f0*/  I2FP.F32.U32 R82, R91 ;  /* 0x0000005b00527245 */ /* 0x000fe20000201000 */
[C---:B------:R-:W-:Y:S01]  /*fa00*/  IMAD.U32 R89, R46.reuse, 0x10000, RZ ;  /* 0x000100002e597824 */ /* 0x040fe200078e00ff */
[----:B------:R-:W-:-:S03]  /*fa10*/  PRMT R83, R46, 0x7632, R83 ;  /* 0x000076322e537816 */ /* 0x000fc60000000053 */
        /* <DEDUP_REMOVED lines=8> */
[----:B------:R-:W-:Y:S01]  /*faa0*/  IMAD.U32 R89, R38, 0x10000, RZ ;  /* 0x0001000026597824 */ /* 0x000fe200078e00ff */
[----:B------:R-:W-:-:S03]  /*fab0*/  MOV R88, R86 ;  /* 0x0000005600587202 */ /* 0x000fc60000000f00 */
[----:B------:R-:W-:Y:S01]  /*fac0*/  FADD.FTZ R82, R89, R82 ;  /* 0x0000005259527221 */ /* 0x000fe20000010000 */
[----:B------:R-:W-:Y:S06]  /*fad0*/  BRA `(.L_x_1224) ;  /* 0x0000000400587947 */ /* 0x000fec0003800000 */
.L_x_1223:
        /* <DEDUP_REMOVED lines=10> */
[----:B------:R-:W-:Y:S01]  /*fb80*/  MOV R58, R98 ;  /* 0x00000062003a7202 */ /* 0x000fe20000000f00 */
[----:B------:R-:W-:Y:S06]  /*fb90*/  BRA `(.L_x_1227) ;  /* 0x0000000000047947 */ /* 0x000fec0003800000 */
.L_x_1226:
[----:B------:R-:W-:-:S07]  /*fba0*/  IMAD.MOV.U32 R58, RZ, RZ, R90 ;  /* 0x000000ffff3a7224 */ /* 0x000fce00078e005a */
.L_x_1227:
[----:B------:R-:W-:Y:S05]  /*fbb0*/  BSYNC B0 ;  /* 0x0000000000007941 */ /* 0x000fea0003800000 */
.L_x_1225:
        /* <DEDUP_REMOVED lines=10> */
[----:B------:R-:W-:Y:S01]  /*fc60*/  @!P3 IADD3 R16, R16, 0x1, RZ ;  /* 0x000000011010b810 */ /* 0x000fe20007ffe0ff */
[----:B------:R-:W-:Y:S01]  /*fc70*/  @!P3 VIADD R86, R19, 0x1 ;  /* 0x000000011356b836 */ /* 0x000fe20000000000 */
[----:B------:R-:W-:Y:S02]  /*fc80*/  @!P3 MOV R18, RZ ;  /* 0x000000ff0012b202 */ /* 0x000fe40000000f00 */
[----:B------:R-:W-:-:S13]  /*fc90*/  ISETP.NE.AND P4, PT, R16, RZ, !P3 ;  /* 0x000000ff1000720c */ /* 0x000fda0005f85270 */
[----:B------:R-:W-:-:S05]  /*fca0*/  @P4 IADD3 R86, R19, RZ, RZ ;  /* 0x000000ff13564210 */ /* 0x000fca0007ffe0ff */
[----:B------:R-:W-:-:S07]  /*fcb0*/  @!P3 IMAD.MOV.U32 R19, RZ, RZ, R86 ;  /* 0x000000ffff13b224 */ /* 0x000fce00078e0056 */
.L_x_1231:
[----:B------:R-:W-:Y:S05]  /*fcc0*/  BSYNC B1 ;  /* 0x0000000000017941 */ /* 0x000fea0003800000 */
.L_x_1230:
        /* <DEDUP_REMOVED lines=39> */
[----:B------:R-:W-:Y:S02]  /*ff40*/  IMAD.MOV.U32 R90, RZ, RZ, R88 ;  /* 0x000000ffff5a7224 */ /* 0x000fe400078e0058 */
[----:B------:R-:W-:-:S03]  /*ff50*/  IMAD.WIDE.U32 R88, R62, -0x2daee0ad, RZ ;  /* 0xd2511f533e587825 */ /* 0x000fc600078e00ff */
[----:B------:R-:W-:Y:S01]  /*ff60*/  MOV R98, R88 ;  /* 0x0000005800627202 */ /* 0x000fe20000000f00 */
[----:B------:R-:W-:Y:S01]  /*ff70*/  IMAD.MOV.U32 R88, RZ, RZ, RZ ;  /* 0x000000ffff587224 */ /* 0x000fe200078e00ff */
[----:B------:R-:W-:-:S07]  /*ff80*/  LOP3.LUT R62, R89, UR39, R86, 0x96, !PT ;  /* 0x00000027593e7c12 */ /* 0x000fce000f8e9656 */
.L_x_1229:
[----:B------:R-:W-:Y:S05]  /*ff90*/  BSYNC B0 ;  /* 0x0000000000007941 */ /* 0x000fea0003800000 */
.L_x_1228:
        /* <DEDUP_REMOVED lines=10> */
.L_x_1224:
[C---:B------:R-:W-:Y:S01]  /*10040*/  ISETP.NE.AND P3, PT, R88.reuse, 0x1, PT ;  /* 0x000000015800780c */ /* 0x040fe20003f65270 */
[----:B------:R-:W-:Y:S01]  /*10050*/  BSSY B0, `(.L_x_1232) ;  /* 0x000000c000007945 */ /* 0x000fe20003800000 */
[----:B------:R-:W-:-:S11]  /*10060*/  IADD3 R86, R88, 0x1, RZ ;  /* 0x0000000158567810 */ /* 0x000fd60007ffe0ff */
        /* <DEDUP_REMOVED lines=9> */
.L_x_1233:
[----:B------:R-:W-:-:S07]  /*10100*/  MOV R92, R90 ;  /* 0x0000005a005c7202 */ /* 0x000fce0000000f00 */
.L_x_1234:
[----:B------:R-:W-:Y:S05]  /*10110*/  BSYNC B0 ;  /* 0x0000000000007941 */ /* 0x000fea0003800000 */
.L_x_1232:
        /* <DEDUP_REMOVED lines=10> */
[----:B------:R-:W-:Y:S01]  /*101c0*/  @!P3 VIADD R16, R16, 0x1 ;  /* 0x000000011010b836 */ /* 0x000fe20000000000 */
[----:B------:R-:W-:Y:S01]  /*101d0*/  @!P3 IADD3 R86, R19, 0x1, RZ ;  /* 0x000000011356b810 */ /* 0x000fe20007ffe0ff */
[----:B------:R-:W-:-:S03]  /*101e0*/  @!P3 IMAD.MOV.U32 R18, RZ, RZ, RZ ;  /* 0x000000ffff12b224 */ /* 0x000fc600078e00ff */
[----:B------:R-:W-:-:S13]  /*101f0*/  ISETP.NE.AND P4, PT, R16, RZ, !P3 ;  /* 0x000000ff1000720c */ /* 0x000fda0005f85270 */
[----:B------:R-:W-:-:S05]  /*10200*/  @P4 IMAD.MOV R86, RZ, RZ, R19 ;  /* 0x000000ffff564224 */ /* 0x000fca00078e0213 */
[----:B------:R-:W-:-:S07]  /*10210*/  @!P3 MOV R19, R86 ;  /* 0x000000560013b202 */ /* 0x000fce0000000f00 */
.L_x_1238:
[----:B------:R-:W-:Y:S05]  /*10220*/  BSYNC B1 ;  /* 0x0000000000017941 */ /* 0x000fea0003800000 */
.L_x_1237:
        /* <DEDUP_REMOVED lines=12> */
[----:B------:R-:W-:-:S05]  /*102f0*/  LOP3.LUT R88, R87, UR24, R88, 0x96, !PT ;  /* 0x0000001857587c12 */ /* 0x000fca000f8e9658 */
[----:B------:R-:W-:-:S05]  /*10300*/  IMAD.WIDE.U32 R88, R88, -0x2daee0ad, RZ ;  /* 0xd2511f5358587825 */ /* 0x000fca00078e00ff */
[----:B------:R-:W-:Y:S01]  /*10310*/  LOP3.LUT R89, R89, UR27, R90, 0x96, !PT ;  /* 0x0000001b59597c12 */ /* 0x000fe2000f8e965a */
        /* <DEDUP_REMOVED lines=24> */
[----:B------:R-:W-:Y:S01]  /*104a0*/  IMAD.WIDE.U32 R90, R91, -0x326172a9, RZ ;  /* 0xcd9e8d575b5a7825 */ /* 0x000fe200078e00ff */
[----:B------:R-:W-:-:S04]  /*104b0*/  MOV R98, R88 ;  /* 0x0000005800627202 */ /* 0x000fc80000000f00 */
[----:B------:R-:W-:Y:S01]  /*104c0*/  LOP3.LUT R87, R91, UR38, R86, 0x96, !PT ;  /* 0x000000265b577c12 */ /* 0x000fe2000f8e9656 */
[----:B------:R-:W-:-:S07]  /*104d0*/  IMAD.MOV.U32 R86, RZ, RZ, RZ ;  /* 0x000000ffff567224 */ /* 0x000fce00078e00ff */
.L_x_1236:
[----:B------:R-:W-:Y:S05]  /*104e0*/  BSYNC B0 ;  /* 0x0000000000007941 */ /* 0x000fea0003800000 */
.L_x_1235:
        /* <DEDUP_REMOVED lines=9> */
[----:B------:R-:W-:-:S04]  /*10580*/  PRMT R88, R38, 0x7632, R88 ;  /* 0x0000763226587816 */ /* 0x000fc80000000058 */
[----:B------:R-:W-:-:S05]  /*10590*/  SHF.L.U32 R88, R88, 0x10, RZ ;  /* 0x0000001058587819 */ /* 0x000fca00000006ff */
[----:B------:R-:W-:Y:S01]  /*105a0*/  FADD.FTZ R83, R83, R88 ;  /* 0x0000005853537221 */ /* 0x000fe20000010000 */
[----:B------:R-:W-:Y:S01]  /*105b0*/  IMAD.MOV.U32 R88, RZ, RZ, R86 ;  /* 0x000000ffff587224 */ /* 0x000fe200078e0056 */
[----:B------:R-:W-:Y:S06]  /*105c0*/  BRA `(.L_x_1240) ;  /* 0x0000000400607947 */ /* 0x000fec0003800000 */
.L_x_1239:
        /* <DEDUP_REMOVED lines=12> */
.L_x_1242:
[----:B------:R-:W-:-:S07]  /*10690*/  MOV R59, R90 ;  /* 0x0000005a003b7202 */ /* 0x000fce0000000f00 */
.L_x_1243:
[----:B------:R-:W-:Y:S05]  /*106a0*/  BSYNC B0 ;  /* 0x0000000000007941 */ /* 0x000fea0003800000 */
.L_x_1241:
        /* <DEDUP_REMOVED lines=16> */
.L_x_1247:
[----:B------:R-:W-:Y:S05]  /*107b0*/  BSYNC B1 ;  /* 0x0000000000017941 */ /* 0x000fea0003800000 */
.L_x_1246:
        /* <DEDUP_REMOVED lines=38> */
[----:B------:R-:W-:Y:S02]  /*10a20*/  LOP3.LUT R87, R89, UR38, R90, 0x96, !PT ;  /* 0x0000002659577c12 */ /* 0x000fe4000f8e965a */
[----:B------:R-:W-:Y:S01]  /*10a30*/  MOV R90, R88 ;  /* 0x00000058005a7202 */ /* 0x000fe20000000f00 */
[----:B------:R-:W-:-:S04]  /*10a40*/  IMAD.WIDE.U32 R88, R62, -0x2daee0ad, RZ ;  /* 0xd2511f533e587825 */ /* 0x000fc800078e00ff */
[----:B------:R-:W-:Y:S01]  /*10a50*/  IMAD.MOV.U32 R98, RZ, RZ, R88 ;  /* 0x000000ffff627224 */ /* 0x000fe200078e0058 */
[----:B------:R-:W-:Y:S01]  /*10a60*/  HFMA2.MMA R88, -RZ, RZ, 0, 0 ;  /* 0x00000000ff587435 */ /* 0x000fe200000001ff */
[----:B------:R-:W-:-:S10]  /*10a70*/  LOP3.LUT R62, R89, UR39, R86, 0x96, !PT ;  /* 0x00000027593e7c12 */ /* 0x000fd4000f8e9656 */
.L_x_1245:
[----:B------:R-:W-:Y:S05]  /*10a80*/  BSYNC B0 ;  /* 0x0000000000007941 */ /* 0x000fea0003800000 */
.L_x_1244:
        /* <DEDUP_REMOVED lines=12> */
.L_x_1240:
        /* <DEDUP_REMOVED lines=12> */
.L_x_1249:
[----:B------:R-:W-:-:S07]  /*10c10*/  IMAD.MOV.U32 R92, RZ, RZ, R90 ;  /* 0x000000ffff5c7224 */ /* 0x000fce00078e005a */
.L_x_1250:
[----:B------:R-:W-:Y:S05]  /*10c20*/  BSYNC B0 ;  /* 0x0000000000007941 */ /* 0x000fea0003800000 */
.L_x_1248:
        /* <DEDUP_REMOVED lines=16> */
.L_x_1254:
[----:B------:R-:W-:Y:S05]  /*10d30*/  BSYNC B1 ;  /* 0x0000000000017941 */ /* 0x000fea0003800000 */
.L_x_1253:
        /* <DEDUP_REMOVED lines=37> */
[----:B------:R-:W-:-:S04]  /*10f90*/  IMAD.WIDE.U32 R88, R88, -0x2daee0ad, RZ ;  /* 0xd2511f5358587825 */ /* 0x000fc800078e00ff */
[----:B------:R-:W-:Y:S01]  /*10fa0*/  IMAD.MOV.U32 R98, RZ, RZ, R88 ;  /* 0x000000ffff627224 */ /* 0x000fe200078e0058 */
[----:B------:R-:W-:Y:S01]  /*10fb0*/  LOP3.LUT R62, R89, UR39, R90, 0x96, !PT ;  /* 0x00000027593e7c12 */ /* 0x000fe2000f8e965a */
[----:B------:R-:W-:-:S05]  /*10fc0*/  IMAD.WIDE.U32 R90, R91, -0x326172a9, RZ ;  /* 0xcd9e8d575b5a7825 */ /* 0x000fca00078e00ff */
[----:B------:R-:W-:Y:S01]  /*10fd0*/  LOP3.LUT R87, R91, UR38, R86, 0x96, !PT ;  /* 0x000000265b577c12 */ /* 0x000fe2000f8e9656 */
[----:B------:R-:W-:-:S11]  /*10fe0*/  HFMA2.MMA R86, -RZ, RZ, 0, 0 ;  /* 0x00000000ff567435 */ /* 0x000fd600000001ff */
.L_x_1252:
[----:B------:R-:W-:Y:S05]  /*10ff0*/  BSYNC B0 ;  /* 0x0000000000007941 */ /* 0x000fea0003800000 */
.L_x_1251:
        /* <DEDUP_REMOVED lines=10> */
[----:B------:R-:W-:-:S04]  /*110a0*/  IMAD.U32 R89, R39, 0x10000, RZ ;  /* 0x0001000027597824 */ /* 0x000fc800078e00ff */
[----:B------:R-:W-:Y:S01]  /*110b0*/  FADD.FTZ R92, R89, R92 ;  /* 0x0000005c595c7221 */ /* 0x000fe20000010000 */
[----:B------:R-:W-:Y:S01]  /*110c0*/  MOV R89, R86 ;  /* 0x0000005600597202 */ /* 0x000fe20000000f00 */
[----:B------:R-:W-:Y:S06]  /*110d0*/  BRA `(.L_x_1256) ;  /* 0x0000000400547947 */ /* 0x000fec0003800000 */
.L_x_1255:
        /* <DEDUP_REMOVED lines=12> */
.L_x_1258:
[----:B------:R-:W-:-:S07]  /*111a0*/  IMAD.MOV.U32 R60, RZ, RZ, R90 ;  /* 0x000000ffff3c7224 */ /* 0x000fce00078e005a */
.L_x_1259:
[----:B------:R-:W-:Y:S05]  /*111b0*/  BSYNC B0 ;  /* 0x0000000000007941 */ /* 0x000fea0003800000 */
.L_x_1257:
        /* <DEDUP_REMOVED lines=16> */
.L_x_1263:
[----:B------:R-:W-:Y:S05]  /*112c0*/  BSYNC B1 ;  /* 0x0000000000017941 */ /* 0x000fea0003800000 */
.L_x_1262:
        /* <DEDUP_REMOVED lines=40> */
[----:B------:R-:W-:Y:S01]  /*11550*/  IMAD.WIDE.U32 R90, R91, -0x326172a9, RZ ;  /* 0xcd9e8d575b5a7825 */ /* 0x000fe200078e00ff */
[----:B------:R-:W-:-:S04]  /*11560*/  HFMA2.MMA R89, -RZ, RZ, 0, 0 ;  /* 0x00000000ff597435 */ /* 0x000fc800000001ff */
[----:B------:R-:W-:-:S07]  /*11570*/  LOP3.LUT R87, R91, UR38, R86, 0x96, !PT ;  /* 0x000000265b577c12 */ /* 0x000fce000f8e9656 */
.L_x_1261:
[----:B------:R-:W-:Y:S05]  /*11580*/  BSYNC B0 ;  /* 0x0000000000007941 */ /* 0x000fea0003800000 */
.L_x_1260:
        /* <DEDUP_REMOVED lines=10> */
.L_x_1256:
        /* <DEDUP_REMOVED lines=12> */
.L_x_1265:
[----:B------:R-:W-:-:S07]  /*116f0*/  IMAD.MOV.U32 R97, RZ, RZ, R90 ;  /* 0x000000ffff617224 */ /* 0x000fce00078e005a */
.L_x_1266:
[----:B------:R-:W-:Y:S05]  /*11700*/  BSYNC B0 ;  /* 0x0000000000007941 */ /* 0x000fea0003800000 */
.L_x_1264:
        /* <DEDUP_REMOVED lines=16> */
.L_x_1270:
[----:B------:R-:W-:Y:S05]  /*11810*/  BSYNC B1 ;  /* 0x0000000000017941 */ /* 0x000fea0003800000 */
.L_x_1269:
        /* <DEDUP_REMOVED lines=40> */
[----:B------:R-:W-:-:S03]  /*11aa0*/  IMAD.WIDE.U32 R88, R91, -0x326172a9, RZ ;  /* 0xcd9e8d575b587825 */ /* 0x000fc600078e00ff */
[----:B------:R-:W-:Y:S01]  /*11ab0*/  MOV R90, R88 ;  /* 0x00000058005a7202 */ /* 0x000fe20000000f00 */
[----:B------:R-:W-:Y:S01]  /*11ac0*/  IMAD.MOV.U32 R88, RZ, RZ, RZ ;  /* 0x000000ffff587224 */ /* 0x000fe200078e00ff */
[----:B------:R-:W-:-:S07]  /*11ad0*/  LOP3.LUT R87, R89, UR38, R86, 0x96, !PT ;  /* 0x0000002659577c12 */ /* 0x000fce000f8e9656 */
.L_x_1268:
[----:B------:R-:W-:Y:S05]  /*11ae0*/  BSYNC B0 ;  /* 0x0000000000007941 */ /* 0x000fea0003800000 */
.L_x_1267:
        /* <DEDUP_REMOVED lines=14> */
.L_x_1271:
        /* <DEDUP_REMOVED lines=12> */
.L_x_1274:
[----:B------:R-:W-:-:S07]  /*11c90*/  MOV R47, R90 ;  /* 0x0000005a002f7202 */ /* 0x000fce0000000f00 */
.L_x_1275:
[----:B------:R-:W-:Y:S05]  /*11ca0*/  BSYNC B0 ;  /* 0x0000000000007941 */ /* 0x000fea0003800000 */
.L_x_1273:
        /* <DEDUP_REMOVED lines=16> */
.L_x_1279:
[----:B------:R-:W-:Y:S05]  /*11db0*/  BSYNC B1 ;  /* 0x0000000000017941 */ /* 0x000fea0003800000 */
.L_x_1278:
        /* <DEDUP_REMOVED lines=43> */
.L_x_1277:
[----:B------:R-:W-:Y:S05]  /*12070*/  BSYNC B0 ;  /* 0x0000000000007941 */ /* 0x000fea0003800000 */
.L_x_1276:
        /* <DEDUP_REMOVED lines=12> */
.L_x_1272:
[----:B------:R-:W-:Y:S01]  /*12140*/  ISETP.NE.AND P1, PT, R85, RZ, PT ;  /* 0x000000ff5500720c */ /* 0x000fe20003f25270 */
[----:B------:R-:W-:Y:S01]  /*12150*/  IMAD.WIDE.U32 R74, R52, 0x10, R164 ;  /* 0x00000010344a7825 */ /* 0x000fe200078e00a4 */
[----:B------:R-:W-:Y:S01]  /*12160*/  SEL R85, RZ, 0x10000, P4 ;  /* 0x00010000ff557807 */ /* 0x000fe20002000000 */
[----:B------:R-:W0:Y:S01]  /*12170*/  LDC.64 R88, c[0x0][0x240] ;  /* 0x00009000ff587b82 */ /* 0x000e220000000a00 */
[----:B------:R-:W-:Y:S02]  /*12180*/  ISETP.NE.AND P4, PT, R84, RZ, PT ;  /* 0x000000ff5400720c */ /* 0x000fe40003f85270 */
[----:B------:R-:W-:Y:S02]  /*12190*/  SEL R73, RZ, 0x1000000, P5 ;  /* 0x01000000ff497807 */ /* 0x000fe40002800000 */
[----:B------:R-:W-:Y:S02]  /*121a0*/  SEL R84, RZ, 0x100, P3 ;  /* 0x00000100ff547807 */ /* 0x000fe40001800000 */
[----:B------:R-:W-:-:S02]  /*121b0*/  ISETP.NE.AND P6, PT, R45, RZ, PT ;  /* 0x000000ff2d00720c */ /* 0x000fc40003fc5270 */
[----:B------:R-:W-:Y:S02]  /*121c0*/  ISETP.NE.AND P2, PT, R44, RZ, PT ;  /* 0x000000ff2c00720c */ /* 0x000fe40003f45270 */
[----:B------:R-:W-:Y:S02]  /*121d0*/  ISETP.NE.AND P5, PT, R46, RZ, PT ;  /* 0x000000ff2e00720c */ /* 0x000fe40003fa5270 */
[----:B------:R-:W-:Y:S02]  /*121e0*/  F2FP.BF16.F32.PACK_AB R47, R97, R92 ;  /* 0x0000005c612f723e */ /* 0x000fe400000010ff */
[----:B------:R-:W-:Y:S02]  /*121f0*/  F2FP.BF16.F32.PACK_AB R46, R83, R82 ;  /* 0x00000052532e723e */ /* 0x000fe400000010ff */
[----:B------:R-:W-:Y:S02]  /*12200*/  F2FP.BF16.F32.PACK_AB R45, R81, R80 ;  /* 0x00000050512d723e */ /* 0x000fe400000010ff */
[----:B------:R-:W-:-:S02]  /*12210*/  F2FP.BF16.F32.PACK_AB R44, R79, R78 ;  /* 0x0000004e4f2c723e */ /* 0x000fc400000010ff */
[----:B------:R-:W-:Y:S02]  /*12220*/  LOP3.LUT R84, R84, R73, R85, 0xfe, !PT ;  /* 0x0000004954547212 */ /* 0x000fe400078efe55 */
[----:B------:R-:W-:Y:S01]  /*12230*/  SEL R73, RZ, 0x1, P4 ;  /* 0x00000001ff497807 */ /* 0x000fe20002000000 */
[----:B------:R1:W-:Y:S01]  /*12240*/  STG.E.128 desc[UR4][R74.64], R44 ;  /* 0x0000002c4a007986 */ /* 0x0003e2000c101d04 */
[----:B------:R-:W-:-:S03]  /*12250*/  SEL R85, RZ, 0x1, P5 ;  /* 0x00000001ff557807 */ /* 0x000fc60002800000 */
[----:B-1----:R-:W-:Y:S01]  /*12260*/  IMAD.WIDE.U32 R44, R73, 0x1000000, RZ ;  /* 0x01000000492c7825 */ /* 0x002fe200078e00ff */
        /* <DEDUP_REMOVED lines=9> */
[----:B0-----:R-:W-:-:S05]  /*12300*/  IMAD.WIDE.U32 R44, R52, 0x8, R88 ;  /* 0x00000008342c7825 */ /* 0x001fca00078e0058 */
[----:B------:R0:W-:Y:S01]  /*12310*/  STG.E.64 desc[UR4][R44.64], R46 ;  /* 0x0000002e2c007986 */ /* 0x0001e2000c101b04 */
[----:B------:R-:W-:Y:S05]  /*12320*/  @!P0 BRA `(.L_x_1280) ;  /* 0x0000000000508947 */ /* 0x000fea0003800000 */
[----:B0-----:R-:W-:Y:S01]  /*12330*/  SHF.L.U32 R44, R60, 0x10, RZ ;  /* 0x000000103c2c7819 */ /* 0x001fe200000006ff */
[----:B------:R-:W0:Y:S01]  /*12340*/  LDC.64 R84, c[0x0][0x248] ;  /* 0x00009200ff547b82 */ /* 0x000e220000000a00 */
[----:B------:R-:W-:Y:S02]  /*12350*/  LOP3.LUT R46, R56, 0xff, RZ, 0xc0, !PT ;  /* 0x000000ff382e7812 */ /* 0x000fe400078ec0ff */
[----:B------:R-:W-:Y:S02]  /*12360*/  LOP3.LUT R45, R44, 0xff0000, RZ, 0xc0, !PT ;  /* 0x00ff00002c2d7812 */ /* 0x000fe400078ec0ff */
[----:B------:R-:W-:Y:S01]  /*12370*/  LOP3.LUT R44, R61, 0xffff, RZ, 0xc0, !PT ;  /* 0x0000ffff3d2c7812 */ /* 0x000fe200078ec0ff */
[----:B------:R-:W-:Y:S01]  /*12380*/  IMAD.WIDE.U32 R46, R46, 0x10000, RZ ;  /* 0x000100002e2e7825 */ /* 0x000fe200078e00ff */
[----:B------:R-:W-:Y:S02]  /*12390*/  LOP3.LUT R74, R35, 0xff, RZ, 0xc0, !PT ;  /* 0x000000ff234a7812 */ /* 0x000fe400078ec0ff */
[----:B------:R-:W-:-:S02]  /*123a0*/  PRMT R44, R45, 0x4210, R44 ;  /* 0x000042102d2c7816 */ /* 0x000fc4000000002c */
[----:B------:R-:W-:Y:S01]  /*123b0*/  PRMT R45, R59, 0x7104, RZ ;  /* 0x000071043b2d7816 */ /* 0x000fe200000000ff */
[----:B------:R-:W-:-:S03]  /*123c0*/  IMAD.WIDE.U32 R74, R74, 0x100, RZ ;  /* 0x000001004a4a7825 */ /* 0x000fc600078e00ff */
        /* <DEDUP_REMOVED lines=10> */
.L_x_1280:
[----:B01----:R-:W-:Y:S01]  /*12470*/  FADD.FTZ R44, RZ, R51 ;  /* 0x00000033ff2c7221 */ /* 0x003fe20000010000 */
[----:B------:R-:W0:Y:S01]  /*12480*/  S2R R46, SR_TID.X ;  /* 0x00000000002e7919 */ /* 0x000e220000002100 */
[----:B------:R-:W-:Y:S01]  /*12490*/  LOP3.LUT P1, RZ, R50, 0xff, RZ, 0xc0, !PT ;  /* 0x000000ff32ff7812 */ /* 0x000fe2000782c0ff */
[----:B------:R-:W-:Y:S01]  /*124a0*/  UMOV UR18, 0xffffffff ;  /* 0xffffffff00127882 */ /* 0x000fe20000000000 */
[----:B------:R-:W-:-:S04]  /*124b0*/  FADD.FTZ R44, R44, R53 ;  /* 0x000000352c2c7221 */ /* 0x000fc80000010000 */
[----:B------:R-:W-:-:S04]  /*124c0*/  FADD.FTZ R45, R44, R65 ;  /* 0x000000412c2d7221 */ /* 0x000fc80000010000 */
[----:B------:R-:W-:-:S04]  /*124d0*/  FADD.FTZ R45, R45, R66 ;  /* 0x000000422d2d7221 */ /* 0x000fc80000010000 */
[----:B------:R-:W-:-:S04]  /*124e0*/  FADD.FTZ R44, R45, R54 ;  /* 0x000000362d2c7221 */ /* 0x000fc80000010000 */
[----:B------:R-:W-:-:S04]  /*124f0*/  FADD.FTZ R44, R44, R55 ;  /* 0x000000372c2c7221 */ /* 0x000fc80000010000 */
[----:B------:R-:W-:-:S04]  /*12500*/  FADD.FTZ R45, R44, R67 ;  /* 0x000000432c2d7221 */ /* 0x000fc80000010000 */
[----:B------:R-:W-:-:S04]  /*12510*/  FADD.FTZ R44, R45, R68 ;  /* 0x000000442d2c7221 */ /* 0x000fc80000010000 */
[----:B------:R-:W-:Y:S01]  /*12520*/  FADD.FTZ R45, R44, R63 ;  /* 0x0000003f2c2d7221 */ /* 0x000fe20000010000 */
[----:B0-----:R-:W-:Y:S02]  /*12530*/  SHF.R.U32.HI R47, RZ, 0x5, R46 ;  /* 0x00000005ff2f7819 */ /* 0x001fe4000001162e */
[----:B------:R-:W-:Y:S01]  /*12540*/  LOP3.LUT P2, RZ, R46, 0x1f, RZ, 0xc0, !PT ;  /* 0x0000001f2eff7812 */ /* 0x000fe2000784c0ff */
[----:B------:R-:W-:Y:S01]  /*12550*/  FADD.FTZ R44, R45, R64 ;  /* 0x000000402d2c7221 */ /* 0x000fe20000010000 */
[----:B------:R-:W-:-:S03]  /*12560*/  LOP3.LUT R50, R47, 0x7fffffc, RZ, 0xc0, !PT ;  /* 0x07fffffc2f327812 */ /* 0x000fc600078ec0ff */
[----:B------:R-:W-:Y:S02]  /*12570*/  FADD.FTZ R45, R44, R69 ;  /* 0x000000452c2d7221 */ /* 0x000fe40000010000 */
[----:B------:R-:W-:Y:S02]  /*12580*/  @!P1 VIADD R50, R50, 0x4 ;  /* 0x0000000432329836 */ /* 0x000fe40000000000 */
        /* <DEDUP_REMOVED lines=82> */
.L_x_1293:
[----:B------:R-:W2:Y:S01]  /*12ab0*/  @!P2 S2R R75, SR_CgaCtaId ;  /* 0x00000000004ba919 */ /* 0x000ea20000008800 */
[----:B------:R-:W-:Y:S01]  /*12ac0*/  LOP3.LUT R85, R46, 0x1f, RZ, 0xc0, !PT ;  /* 0x0000001f2e557812 */ /* 0x000fe200078ec0ff */
[----:B-1----:R-:W-:Y:S01]  /*12ad0*/  FADD.FTZ R45, R89, R164 ;  /* 0x000000a4592d7221 */ /* 0x002fe20000010000 */
[----:B------:R-:W-:Y:S01]  /*12ae0*/  @!P2 MOV R74, 0x400 ;  /* 0x00000400004aa802 */ /* 0x000fe20000000f00 */
[----:B------:R-:W-:Y:S05]  /*12af0*/  WARPSYNC.ALL ;  /* 0x0000000000007948 */ /* 0x000fea0003800000 */
[----:B------:R-:W-:Y:S02]  /*12b00*/  ISETP.GT.U32.AND P3, PT, R85, 0x3, PT ;  /* 0x000000035500780c */ /* 0x000fe40003f64070 */
[----:B------:R-:W-:-:S11]  /*12b10*/  LOP3.LUT R47, R47, 0x3, RZ, 0xc0, !PT ;  /* 0x000000032f2f7812 */ /* 0x000fd600078ec0ff */
[----:B------:R-:W1:Y:S01]  /*12b20*/  @!P3 S2R R73, SR_CgaCtaId ;  /* 0x000000000049b919 */ /* 0x000e620000008800 */
[----:B------:R-:W-:Y:S02]  /*12b30*/  @!P3 MOV R84, 0x400 ;  /* 0x000004000054b802 */ /* 0x000fe40000000f00 */
[----:B--2---:R-:W-:Y:S02]  /*12b40*/  @!P2 LEA R75, R75, R74, 0x18 ;  /* 0x0000004a4b4ba211 */ /* 0x004fe400078ec0ff */
[C---:B------:R-:W-:Y:S02]  /*12b50*/  @!P2 IADD3 R74, R50.reuse, R47, RZ ;  /* 0x0000002f324aa210 */ /* 0x040fe40007ffe0ff */
[----:B------:R-:W-:-:S03]  /*12b60*/  @!P3 IADD3 R50, R50, R85, RZ ;  /* 0x000000553232b210 */ /* 0x000fc60007ffe0ff */
[----:B------:R-:W-:Y:S01]  /*12b70*/  @!P2 IMAD R74, R74, 0x8, R75 ;  /* 0x000000084a4aa824 */ /* 0x000fe200078e024b */
[----:B------:R-:W-:-:S04]  /*12b80*/  HFMA2.MMA R75, -RZ, RZ, 0, 0 ;  /* 0x00000000ff4b7435 */ /* 0x000fc800000001ff */
[----:B------:R2:W-:Y:S01]  /*12b90*/  @!P2 STS.64 [R74], R44 ;  /* 0x0000002c4a00a388 */ /* 0x0005e20000000a00 */
[----:B------:R-:W-:Y:S01]  /*12ba0*/  BAR.SYNC.DEFER_BLOCKING 0x0 ;  /* 0x0000000000007b1d */ /* 0x000fe20000010000 */
[----:B------:R-:W-:Y:S01]  /*12bb0*/  @!P3 IMAD.MOV.U32 R75, RZ, RZ, 0x300 ;  /* 0x00000300ff4bb424 */ /* 0x000fe200078e00ff */
[----:B------:R-:W-:Y:S02]  /*12bc0*/  LOP3.LUT P2, RZ, R47, 0x1f, R46, 0xf8, !PT ;  /* 0x0000001f2fff7812 */ /* 0x000fe4000784f82e */
[----:B-1----:R-:W-:Y:S02]  /*12bd0*/  @!P3 LEA R73, R73, R84, 0x18 ;  /* 0x000000544949b211 */ /* 0x002fe400078ec0ff */
[----:B--2---:R-:W-:Y:S02]  /*12be0*/  CS2R R44, SRZ ;  /* 0x00000000002c7805 */ /* 0x004fe4000001ff00 */
[----:B------:R-:W-:Y:S01]  /*12bf0*/  I2FP.F32.S32 R88, R75 ;  /* 0x0000004b00587245 */ /* 0x000fe20000201400 */
[----:B------:R-:W-:-:S02]  /*12c00*/  @!P3 IMAD R84, R50, 0x8, R73 ;  /* 0x000000083254b824 */ /* 0x000fc400078e0249 */
[----:B------:R-:W1:Y:S04]  /*12c10*/  SHFL.DOWN PT, R50, R75, 0x2, 0x1f ;  /* 0x08401f004b327f89 */ /* 0x000e6800000e0000 */
[----:B------:R-:W2:Y:S01]  /*12c20*/  @!P2 LDC.64 R46, c[0x0][0x250] ;  /* 0x00009400ff2eab82 */ /* 0x000ea20000000a00 */
[----:B------:R-:W3:Y:S01]  /*12c30*/  @!P3 LDS.64 R44, [R84] ;  /* 0x00000000542cb984 */ /* 0x000ee20000000a00 */
[----:B------:R-:W-:Y:S02]  /*12c40*/  ISETP.NE.AND P3, PT, RZ, UR20, PT ;  /* 0x00000014ff007c0c */ /* 0x000fe4000bf65270 */
[----:B-1----:R-:W-:Y:S02]  /*12c50*/  I2FP.F32.S32 R73, R50 ;  /* 0x0000003200497245 */ /* 0x002fe40000201400 */
[----:B------:R-:W-:Y:S01]  /*12c60*/  IADD3 R50, R50, R75, RZ ;  /* 0x0000004b32327210 */ /* 0x000fe20007ffe0ff */
[----:B--2---:R-:W-:Y:S01]  /*12c70*/  @!P2 IMAD.WIDE R46, R0, 0x4, R46 ;  /* 0x00000004002ea825 */ /* 0x004fe200078e022e */
[----:B---3--:R-:W1:Y:S04]  /*12c80*/  SHFL.DOWN PT, R74, R44, 0x2, 0x1f ;  /* 0x08401f002c4a7f89 */ /* 0x008e6800000e0000 */
[----:B------:R-:W2:Y:S01]  /*12c90*/  SHFL.DOWN PT, R84, R45, 0x2, 0x1f ;  /* 0x08401f002d547f89 */ /* 0x000ea200000e0000 */
[C---:B-1----:R-:W-:Y:S01]  /*12ca0*/  FADD.FTZ R85, -R74.reuse, R44 ;  /* 0x0000002c4a557221 */ /* 0x042fe20000010100 */
[----:B0-----:R-:W-:Y:S01]  /*12cb0*/  FMUL.FTZ R89, R74, R73 ;  /* 0x000000494a597220 */ /* 0x001fe20000410000 */
[----:B------:R-:W-:-:S02]  /*12cc0*/  I2FP.F32.S32 R74, R50 ;  /* 0x00000032004a7245 */ /* 0x000fc40000201400 */
[----:B------:R-:W-:Y:S01]  /*12cd0*/  FMUL.FTZ R85, R85, R85 ;  /* 0x0000005555557220 */ /* 0x000fe20000410000 */
[----:B------:R-:W-:Y:S01]  /*12ce0*/  FFMA.FTZ R164, R88, R44, R89 ;  /* 0x0000002c58a47223 */ /* 0x000fe20000010059 */
[----:B--2---:R-:W-:Y:S02]  /*12cf0*/  FADD.FTZ R84, R84, R45 ;  /* 0x0000002d54547221 */ /* 0x004fe40000010000 */
[----:B------:R-:W-:Y:S02]  /*12d00*/  FMUL.FTZ R88, R85, R88 ;  /* 0x0000005855587220 */ /* 0x000fe40000410000 */
[----:B------:R-:W0:Y:S02]  /*12d10*/  MUFU.RCP R85, R74 ;  /* 0x0000004a00557308 */ /* 0x000e240000001000 */
[----:B------:R-:W-:Y:S02]  /*12d20*/  FMUL.FTZ R88, R88, R73 ;  /* 0x0000004958587220 */ /* 0x000fe40000410000 */
[----:B------:R-:W1:Y:S01]  /*12d30*/  SHFL.DOWN PT, R73, R50, 0x1, 0x1f ;  /* 0x08201f0032497f89 */ /* 0x000e6200000e0000 */
[C---:B0-----:R-:W-:Y:S01]  /*12d40*/  FMUL.FTZ R75, R85.reuse, R164 ;  /* 0x000000a4554b7220 */ /* 0x041fe20000410000 */
[----:B------:R-:W-:-:S04]  /*12d50*/  FFMA.FTZ R85, R85, R88, R84 ;  /* 0x0000005855557223 */ /* 0x000fc80000010054 */
[----:B------:R-:W0:Y:S04]  /*12d60*/  SHFL.DOWN PT, R44, R75, 0x1, 0x1f ;  /* 0x08201f004b2c7f89 */ /* 0x000e2800000e0000 */
[----:B------:R-:W2:Y:S01]  /*12d70*/  SHFL.DOWN PT, R84, R85, 0x1, 0x1f ;  /* 0x08201f0055547f89 */ /* 0x000ea200000e0000 */
[----:B-1----:R-:W-:Y:S01]  /*12d80*/  IMAD.IADD R88, R50, 0x1, R73 ;  /* 0x0000000132587824 */ /* 0x002fe200078e0249 */
[----:B------:R-:W-:Y:S01]  /*12d90*/  I2FP.F32.S32 R73, R73 ;  /* 0x0000004900497245 */ /* 0x000fe20000201400 */
[----:B------:R-:W1:Y:S03]  /*12da0*/  LDC R50, c[0x0][0x2d8] ;  /* 0x0000b600ff327b82 */ /* 0x000e660000000800 */
[----:B------:R-:W-:-:S04]  /*12db0*/  I2FP.F32.S32 R88, R88 ;  /* 0x0000005800587245 */ /* 0x000fc80000201400 */
[----:B------:R-:W3:Y:S01]  /*12dc0*/  MUFU.RCP R45, R88 ;  /* 0x00000058002d7308 */ /* 0x000ee20000001000 */
[----:B0-----:R-:W-:Y:S01]  /*12dd0*/  FADD.FTZ R89, R75, -R44 ;  /* 0x8000002c4b597221 */ /* 0x001fe20000010000 */
[----:B------:R-:W-:-:S03]  /*12de0*/  FMUL.FTZ R91, R44, R73 ;  /* 0x000000492c5b7220 */ /* 0x000fc60000410000 */
[----:B------:R-:W-:Y:S01]  /*12df0*/  FMUL.FTZ R89, R89, R89 ;  /* 0x0000005959597220 */ /* 0x000fe20000410000 */
[----:B--2---:R-:W-:-:S03]  /*12e00*/  FADD.FTZ R84, R85, R84 ;  /* 0x0000005455547221 */ /* 0x004fc60000010000 */
[C---:B------:R-:W-:Y:S01]  /*12e10*/  FMUL.FTZ R89, R74.reuse, R89 ;  /* 0x000000594a597220 */ /* 0x040fe20000410000 */
[----:B------:R-:W-:-:S03]  /*12e20*/  FFMA.FTZ R74, R74, R75, R91 ;  /* 0x0000004b4a4a7223 */ /* 0x000fc6000001005b */
[----:B------:R-:W-:Y:S01]  /*12e30*/  FMUL.FTZ R89, R89, R73 ;  /* 0x0000004959597220 */ /* 0x000fe20000410000 */
[----:B---3--:R-:W-:-:S03]  /*12e40*/  FMUL.FTZ R74, R45, R74 ;  /* 0x0000004a2d4a7220 */ /* 0x008fc60000410000 */
[----:B------:R-:W-:Y:S02]  /*12e50*/  FFMA.FTZ R84, R45, R89, R84 ;  /* 0x000000592d547223 */ /* 0x000fe40000010054 */
[----:B------:R-:W0:Y:S04]  /*12e60*/  SHFL.IDX PT, R75, R74, RZ, 0x1f ;  /* 0x00001fff4a4b7589 */ /* 0x000e2800000e0000 */
[----:B------:R-:W1:Y:S01]  /*12e70*/  SHFL.IDX PT, R45, R84, RZ, 0x1f ;  /* 0x00001fff542d7589 */ /* 0x000e6200000e0000 */
[C---:B0-----:R-:W-:Y:S01]  /*12e80*/  FMUL.FTZ R44, R75.reuse, R75 ;  /* 0x0000004b4b2c7220 */ /* 0x041fe20000410000 */
[----:B------:R-:W-:Y:S02]  /*12e90*/  FSEL R74, R75, RZ, !P3 ;  /* 0x000000ff4b4a7208 */ /* 0x000fe40005800000 */
[----:B------:R0:W-:Y:S01]  /*12ea0*/  @!P2 STG.E desc[UR4][R46.64], R75 ;  /* 0x0000004b2e00a986 */ /* 0x0001e2000c101904 */
[----:B-1----:R-:W-:Y:S01]  /*12eb0*/  FFMA.FTZ R50, R45, UR21, R50 ;  /* 0x000000152d327c23 */ /* 0x002fe20008010032 */
[----:B------:R-:W-:Y:S01]  /*12ec0*/  FSEL R73, R44, RZ, P3 ;  /* 0x000000ff2c497208 */ /* 0x000fe20001800000 */
[C---:B------:R-:W-:Y:S01]  /*12ed0*/  FADD.FTZ R84, -R74.reuse, R53 ;  /* 0x000000354a547221 */ /* 0x040fe20000010100 */
[----:B------:R-:W1:Y:S01]  /*12ee0*/  @!P2 LDC.64 R44, c[0x0][0x258] ;  /* 0x00009600ff2cab82 */ /* 0x000e620000000a00 */
[C---:B------:R-:W-:Y:S01]  /*12ef0*/  FADD.FTZ R88, -R74.reuse, R65 ;  /* 0x000000414a587221 */ /* 0x040fe20000010100 */
[----:B------:R-:W-:Y:S01]  /*12f00*/  FADD.FTZ R66, -R74, R66 ;  /* 0x000000424a427221 */ /* 0x000fe20000010100 */
[----:B------:R-:W-:Y:S01]  /*12f10*/  FADD.FTZ R73, R50, R73 ;  /* 0x0000004932497221 */ /* 0x000fe20000010000 */
[C---:B------:R-:W-:Y:S01]  /*12f20*/  FADD.FTZ R50, -R74.reuse, R51 ;  /* 0x000000334a327221 */ /* 0x040fe20000010100 */
[C---:B------:R-:W-:Y:S01]  /*12f30*/  FADD.FTZ R54, -R74.reuse, R54 ;  /* 0x000000364a367221 */ /* 0x040fe20000010100 */
[C---:B------:R-:W-:Y:S01]  /*12f40*/  FADD.FTZ R68, -R74.reuse, R68 ;  /* 0x000000444a447221 */ /* 0x040fe20000010100 */
[C---:B------:R-:W-:Y:S01]  /*12f50*/  FADD.FTZ R71, -R74.reuse, R71 ;  /* 0x000000474a477221 */ /* 0x040fe20000010100 */
[C---:B------:R-:W-:Y:S01]  /*12f60*/  FADD.FTZ R164, -R74.reuse, R72 ;  /* 0x000000484aa47221 */ /* 0x040fe20000010100 */
[----:B------:R-:W2:Y:S01]  /*12f70*/  MUFU.RSQ R73, R73 ;  /* 0x0000004900497308 */ /* 0x000ea20000001400 */
[C---:B------:R-:W-:Y:S01]  /*12f80*/  FADD.FTZ R78, -R74.reuse, R78 ;  /* 0x0000004e4a4e7221 */ /* 0x040fe20000010100 */
[C---:B------:R-:W-:Y:S01]  /*12f90*/  FADD.FTZ R80, -R74.reuse, R80 ;  /* 0x000000504a507221 */ /* 0x040fe20000010100 */
[----:B------:R-:W-:Y:S01]  /*12fa0*/  FADD.FTZ R92, -R74, R92 ;  /* 0x0000005c4a5c7221 */ /* 0x000fe20000010100 */
[C---:B-1----:R-:W-:Y:S01]  /*12fb0*/  @!P2 IMAD.WIDE R44, R0.reuse, 0x4, R44 ;  /* 0x00000004002ca825 */ /* 0x042fe200078e022c */
[----:B------:R-:W-:-:S03]  /*12fc0*/  IADD3 R0, R0, UR16, RZ ;  /* 0x0000001000007c10 */ /* 0x000fc6000fffe0ff */
[C---:B--2---:R-:W-:Y:S01]  /*12fd0*/  FMUL.FTZ R53, R73.reuse, R50 ;  /* 0x0000003249357220 */ /* 0x044fe20000410000 */
[C---:B------:R-:W-:Y:S01]  /*12fe0*/  FMUL.FTZ R65, R73.reuse, R84 ;  /* 0x0000005449417220 */ /* 0x040fe20000410000 */
[C---:B------:R-:W-:Y:S01]  /*12ff0*/  FMUL.FTZ R84, R73.reuse, R88 ;  /* 0x0000005849547220 */ /* 0x040fe20000410000 */
[----:B------:R-:W-:Y:S01]  /*13000*/  FMUL.FTZ R66, R73, R66 ;  /* 0x0000004249427220 */ /* 0x000fe20000410000 */
[----:B------:R1:W-:Y:S01]  /*13010*/  @!P2 STG.E desc[UR4][R44.64], R73 ;  /* 0x000000492c00a986 */ /* 0x0003e2000c101904 */
[----:B0-----:R-:W-:Y:S01]  /*13020*/  FFMA.FTZ R46, R53, R163, R115 ;  /* 0x000000a3352e7223 */ /* 0x001fe20000010073 */
[----:B------:R-:W-:Y:S01]  /*13030*/  FFMA.FTZ R47, R84, R161, R111 ;  /* 0x000000a1542f7223 */ /* 0x000fe2000001006f */
[----:B------:R-:W-:Y:S01]  /*13040*/  FFMA.FTZ R50, R66, R150, R109 ;  /* 0x0000009642327223 */ /* 0x000fe2000001006d */
[----:B------:R-:W-:Y:S01]  /*13050*/  FMUL.FTZ R68, R73, R68 ;  /* 0x0000004449447220 */ /* 0x000fe20000410000 */
[----:B------:R-:W-:Y:S01]  /*13060*/  FFMA.FTZ R84, R84, R160, R110 ;  /* 0x000000a054547223 */ /* 0x000fe2000001006e */
[----:B------:R-:W-:Y:S01]  /*13070*/  FFMA.FTZ R53, R53, R162, R114 ;  /* 0x000000a235357223 */ /* 0x000fe20000010072 */
[----:B------:R-:W-:Y:S01]  /*13080*/  FMUL.FTZ R72, R73, R71 ;  /* 0x0000004749487220 */ /* 0x000fe20000410000 */
[C---:B------:R-:W-:Y:S01]  /*13090*/  FFMA.FTZ R51, R68.reuse, R146, R101 ;  /* 0x0000009244337223 */ /* 0x040fe20000010065 */
[----:B------:R-:W-:Y:S01]  /*130a0*/  FFMA.FTZ R88, R68, R145, R100 ;  /* 0x0000009144587223 */ /* 0x000fe20000010064 */
[----:B-1----:R-:W-:-:S05]  /*130b0*/  FFMA.FTZ R45, R65, R152, R113 ;  /* 0x00000098412d7223 */ /* 0x002fca0000010071 */
[----:B------:R-:W-:Y:S01]  /*130c0*/  F2FP.BF16.F32.PACK_AB R44, R45, R46 ;  /* 0x0000002e2d2c723e */ /* 0x000fe200000010ff */
[----:B------:R-:W-:Y:S01]  /*130d0*/  FADD.FTZ R46, -R74, R55 ;  /* 0x000000374a2e7221 */ /* 0x000fe20000010100 */
[----:B------:R-:W-:Y:S01]  /*130e0*/  F2FP.BF16.F32.PACK_AB R45, R50, R47 ;  /* 0x0000002f322d723e */ /* 0x000fe200000010ff */
[----:B------:R-:W-:Y:S01]  /*130f0*/  FADD.FTZ R50, -R74, R67 ;  /* 0x000000434a327221 */ /* 0x000fe20000010100 */
[C---:B------:R-:W-:Y:S01]  /*13100*/  FMUL.FTZ R67, R73.reuse, R54 ;  /* 0x0000003649437220 */ /* 0x040fe20000410000 */
[C---:B------:R-:W-:Y:S01]  /*13110*/  FMUL.FTZ R55, R73.reuse, R46 ;  /* 0x0000002e49377220 */ /* 0x040fe20000410000 */
[----:B------:R-:W-:Y:S01]  /*13120*/  SHF.L.U32 R54, R48, 0x4, RZ ;  /* 0x0000000430367819 */ /* 0x000fe200000006ff */
[----:B------:R-:W-:Y:S01]  /*13130*/  FMUL.FTZ R75, R73, R50 ;  /* 0x00000032494b7220 */ /* 0x000fe20000410000 */
[----:B------:R-:W-:Y:S01]  /*13140*/  FFMA.FTZ R46, R67, R159, R107 ;  /* 0x0000009f432e7223 */ /* 0x000fe2000001006b */
[----:B------:R-:W-:Y:S01]  /*13150*/  FFMA.FTZ R47, R55, R148, R105 ;  /* 0x00000094372f7223 */ /* 0x000fe20000010069 */
[----:B------:R-:W-:Y:S01]  /*13160*/  SHF.R.U32.HI R48, RZ, 0x1c, R48 ;  /* 0x0000001cff307819 */ /* 0x000fe20000011630 */
[----:B------:R-:W-:Y:S01]  /*13170*/  FFMA.FTZ R50, R75, R157, R103 ;  /* 0x0000009d4b327223 */ /* 0x000fe20000010067 */
[----:B------:R-:W-:Y:S01]  /*13180*/  FFMA.FTZ R68, R55, R147, R104 ;  /* 0x0000009337447223 */ /* 0x000fe20000010068 */
[----:B------:R-:W-:Y:S01]  /*13190*/  FFMA.FTZ R67, R67, R158, R106 ;  /* 0x0000009e43437223 */ /* 0x000fe2000001006a */
[----:B------:R-:W-:Y:S01]  /*131a0*/  F2FP.BF16.F32.PACK_AB R46, R47, R46 ;  /* 0x0000002e2f2e723e */ /* 0x000fe200000010ff */
[----:B------:R-:W-:Y:S01]  /*131b0*/  FFMA.FTZ R75, R75, R156, R102 ;  /* 0x0000009c4b4b7223 */ /* 0x000fe20000010066 */
[----:B------:R-:W-:Y:S01]  /*131c0*/  F2FP.BF16.F32.PACK_AB R47, R51, R50 ;  /* 0x00000032332f723e */ /* 0x000fe200000010ff */
[----:B------:R-:W-:Y:S01]  /*131d0*/  FFMA.FTZ R55, R66, R149, R108 ;  /* 0x0000009542377223 */ /* 0x000fe2000001006c */
[----:B------:R-:W-:Y:S01]  /*131e0*/  IADD3 R50, P2, R54, UR12, RZ ;  /* 0x0000000c36327c10 */ /* 0x000fe2000ff5e0ff */
[C---:B------:R-:W-:Y:S01]  /*131f0*/  FADD.FTZ R66, -R74.reuse, R64 ;  /* 0x000000404a427221 */ /* 0x040fe20000010100 */
[----:B------:R-:W-:-:S02]  /*13200*/  FADD.FTZ R64, -R74, R69 ;  /* 0x000000454a407221 */ /* 0x000fc40000010100 */
[----:B------:R-:W-:Y:S01]  /*13210*/  IADD3.X R51, R48, UR13, RZ, P2, !PT ;  /* 0x0000000d30337c10 */ /* 0x000fe200097fe4ff */
[----:B------:R-:W-:-:S04]  /*13220*/  FMUL.FTZ R66, R73, R66 ;  /* 0x0000004249427220 */ /* 0x000fc80000410000 */
[----:B------:R0:W-:Y:S02]  /*13230*/  STG.E.128 desc[UR4][R50.64], R44 ;  /* 0x0000002c32007986 */ /* 0x0001e4000c101d04 */
[----:B0-----:R-:W-:Y:S01]  /*13240*/  FFMA.FTZ R44, R65, R151, R112 ;  /* 0x00000097412c7223 */ /* 0x001fe20000010070 */
[----:B------:R-:W-:Y:S01]  /*13250*/  IADD3 R50, P2, R54, UR14, RZ ;  /* 0x0000000e36327c10 */ /* 0x000fe2000ff5e0ff */
[----:B------:R-:W-:Y:S01]  /*13260*/  FADD.FTZ R54, -R74, R79 ;  /* 0x0000004f4a367221 */ /* 0x000fe20000010100 */
[----:B------:R-:W-:Y:S01]  /*13270*/  F2FP.BF16.F32.PACK_AB R47, R88, R75 ;  /* 0x0000004b582f723e */ /* 0x000fe200000010ff */
[----:B------:R-:W-:Y:S01]  /*13280*/  FADD.FTZ R88, -R74, R77 ;  /* 0x0000004d4a587221 */ /* 0x000fe20000010100 */
[----:B------:R-:W-:Y:S01]  /*13290*/  F2FP.BF16.F32.PACK_AB R46, R68, R67 ;  /* 0x00000043442e723e */ /* 0x000fe200000010ff */
[----:B------:R-:W-:Y:S01]  /*132a0*/  FADD.FTZ R68, -R74, R81 ;  /* 0x000000514a447221 */ /* 0x000fe20000010100 */
[----:B------:R-:W-:Y:S01]  /*132b0*/  F2FP.BF16.F32.PACK_AB R45, R55, R84 ;  /* 0x00000054372d723e */ /* 0x000fe200000010ff */
[C---:B------:R-:W-:Y:S01]  /*132c0*/  FMUL.FTZ R55, R73.reuse, R64 ;  /* 0x0000004049377220 */ /* 0x040fe20000410000 */
[----:B------:R-:W-:Y:S01]  /*132d0*/  F2FP.BF16.F32.PACK_AB R44, R44, R53 ;  /* 0x000000352c2c723e */ /* 0x000fe200000010ff */
[----:B------:R-:W0:Y:S01]  /*132e0*/  LDC.64 R64, c[0x0][0x2c0] ;  /* 0x0000b000ff407b82 */ /* 0x000e220000000a00 */
[----:B------:R-:W-:Y:S01]  /*132f0*/  IADD3.X R51, R48, UR15, RZ, P2, !PT ;  /* 0x0000000f30337c10 */ /* 0x000fe200097fe4ff */
[C---:B------:R-:W-:Y:S01]  /*13300*/  FADD.FTZ R48, -R74.reuse, R63 ;  /* 0x0000003f4a307221 */ /* 0x040fe20000010100 */
[C---:B------:R-:W-:Y:S01]  /*13310*/  FADD.FTZ R63, -R74.reuse, R70 ;  /* 0x000000464a3f7221 */ /* 0x040fe20000010100 */
[C---:B------:R-:W-:Y:S01]  /*13320*/  FADD.FTZ R84, -R74.reuse, R76 ;  /* 0x0000004c4a547221 */ /* 0x040fe20000010100 */
[C---:B------:R-:W-:Y:S01]  /*13330*/  FADD.FTZ R70, -R74.reuse, R82 ;  /* 0x000000524a467221 */ /* 0x040fe20000010100 */
[----:B------:R1:W-:Y:S01]  /*13340*/  STG.E.128 desc[UR4][R50.64], R44 ;  /* 0x0000002c32007986 */ /* 0x0003e2000c101d04 */
[C---:B------:R-:W-:Y:S01]  /*13350*/  FMUL.FTZ R48, R73.reuse, R48 ;  /* 0x0000003049307220 */ /* 0x040fe20000410000 */
[C---:B------:R-:W-:Y:S01]  /*13360*/  FMUL.FTZ R63, R73.reuse, R63 ;  /* 0x0000003f493f7220 */ /* 0x040fe20000410000 */
[C---:B------:R-:W-:Y:S01]  /*13370*/  FADD.FTZ R76, -R74.reuse, R83 ;  /* 0x000000534a4c7221 */ /* 0x040fe20000010100 */
[----:B------:R-:W-:Y:S01]  /*13380*/  FADD.FTZ R82, -R74, R97 ;  /* 0x000000614a527221 */ /* 0x000fe20000010100 */
[C---:B------:R-:W-:Y:S01]  /*13390*/  FMUL.FTZ R74, R73.reuse, R164 ;  /* 0x000000a4494a7220 */ /* 0x040fe20000410000 */
[C---:B------:R-:W-:Y:S01]  /*133a0*/  FMUL.FTZ R84, R73.reuse, R84 ;  /* 0x0000005449547220 */ /* 0x040fe20000410000 */
[C---:B------:R-:W-:Y:S01]  /*133b0*/  FMUL.FTZ R88, R73.reuse, R88 ;  /* 0x0000005849587220 */ /* 0x040fe20000410000 */
[C---:B------:R-:W-:Y:S01]  /*133c0*/  FMUL.FTZ R54, R73.reuse, R54 ;  /* 0x0000003649367220 */ /* 0x040fe20000410000 */
[C---:B------:R-:W-:Y:S01]  /*133d0*/  FMUL.FTZ R67, R73.reuse, R80 ;  /* 0x0000005049437220 */ /* 0x040fe20000410000 */
[----:B------:R-:W-:Y:S01]  /*133e0*/  FFMA.FTZ R53, R84, R135, R4 ;  /* 0x0000008754357223 */ /* 0x000fe20000010004 */
[----:B------:R-:W-:Y:S01]  /*133f0*/  FFMA.FTZ R164, R88, R133, R24 ;  /* 0x0000008558a47223 */ /* 0x000fe20000010018 */
[C---:B------:R-:W-:Y:S01]  /*13400*/  FMUL.FTZ R69, R73.reuse, R68 ;  /* 0x0000004449457220 */ /* 0x040fe20000410000 */
[C---:B------:R-:W-:Y:S01]  /*13410*/  FMUL.FTZ R70, R73.reuse, R70 ;  /* 0x0000004649467220 */ /* 0x040fe20000410000 */
[C---:B------:R-:W-:Y:S01]  /*13420*/  FMUL.FTZ R71, R73.reuse, R76 ;  /* 0x0000004c49477220 */ /* 0x040fe20000410000 */
[----:B------:R-:W-:Y:S01]  /*13430*/  FMUL.FTZ R75, R73, R92 ;  /* 0x0000005c494b7220 */ /* 0x000fe20000410000 */
[----:B------:R-:W-:Y:S01]  /*13440*/  FFMA.FTZ R77, R74, R136, R23 ;  /* 0x000000884a4d7223 */ /* 0x000fe20000010017 */
[----:B------:R-:W-:Y:S01]  /*13450*/  FFMA.FTZ R84, R84, R134, R11 ;  /* 0x0000008654547223 */ /* 0x000fe2000001000b */
[----:B-1----:R-:W1:Y:S01]  /*13460*/  LDC.64 R50, c[0x0][0x2b8] ;  /* 0x0000ae00ff327b82 */ /* 0x002e620000000a00 */
[----:B------:R-:W-:Y:S01]  /*13470*/  FFMA.FTZ R44, R48, R155, R96 ;  /* 0x0000009b302c7223 */ /* 0x000fe20000010060 */
[----:B------:R-:W-:Y:S01]  /*13480*/  FFMA.FTZ R45, R66, R144, R94 ;  /* 0x00000090422d7223 */ /* 0x000fe2000001005e */
[----:B------:R-:W-:Y:S01]  /*13490*/  FFMA.FTZ R46, R55, R153, R2 ;  /* 0x00000099372e7223 */ /* 0x000fe20000010002 */
[----:B------:R-:W-:Y:S01]  /*134a0*/  FFMA.FTZ R47, R63, R141, R20 ;  /* 0x0000008d3f2f7223 */ /* 0x000fe20000010014 */
[----:B0-----:R-:W-:-:S04]  /*134b0*/  IMAD.WIDE.U32 R64, R49, 0x10, R64 ;  /* 0x0000001031407825 */ /* 0x001fc800078e0040 */
[----:B------:R-:W-:Y:S01]  /*134c0*/  FFMA.FTZ R48, R48, R154, R95 ;  /* 0x0000009a30307223 */ /* 0x000fe2000001005f */
[----:B------:R-:W-:Y:S01]  /*134d0*/  F2FP.BF16.F32.PACK_AB R44, R45, R44 ;  /* 0x0000002c2d2c723e */ /* 0x000fe200000010ff */
[----:B------:R-:W-:Y:S01]  /*134e0*/  FFMA.FTZ R55, R55, R142, R9 ;  /* 0x0000008e37377223 */ /* 0x000fe20000010009 */
[----:B------:R-:W-:Y:S01]  /*134f0*/  F2FP.BF16.F32.PACK_AB R45, R47, R46 ;  /* 0x0000002e2f2d723e */ /* 0x000fe200000010ff */
[----:B------:R-:W-:Y:S01]  /*13500*/  FFMA.FTZ R46, R72, R139, R3 ;  /* 0x0000008b482e7223 */ /* 0x000fe20000010003 */
[----:B------:R-:W-:Y:S01]  /*13510*/  FFMA.FTZ R47, R74, R137, R22 ;  /* 0x000000894a2f7223 */ /* 0x000fe20000010016 */
[----:B------:R-:W-:Y:S01]  /*13520*/  FFMA.FTZ R72, R72, R138, R10 ;  /* 0x0000008a48487223 */ /* 0x000fe2000001000a */
[----:B------:R-:W-:-:S03]  /*13530*/  FFMA.FTZ R79, R88, R132, R25 ;  /* 0x00000084584f7223 */ /* 0x000fc60000010019 */
[----:B------:R-:W-:Y:S02]  /*13540*/  F2FP.BF16.F32.PACK_AB R46, R47, R46 ;  /* 0x0000002e2f2e723e */ /* 0x000fe400000010ff */
[----:B------:R-:W-:Y:S01]  /*13550*/  F2FP.BF16.F32.PACK_AB R47, R164, R53 ;  /* 0x00000035a42f723e */ /* 0x000fe200000010ff */
[C---:B------:R-:W-:Y:S01]  /*13560*/  FMUL.FTZ R53, R73.reuse, R78 ;  /* 0x0000004e49357220 */ /* 0x040fe20000410000 */
[----:B------:R-:W-:Y:S01]  /*13570*/  FMUL.FTZ R73, R73, R82 ;  /* 0x0000005249497220 */ /* 0x000fe20000410000 */
[----:B-1----:R-:W-:-:S04]  /*13580*/  IMAD.WIDE.U32 R50, R49, 0x10, R50 ;  /* 0x0000001031327825 */ /* 0x002fc800078e0032 */
[----:B------:R-:W-:Y:S01]  /*13590*/  FFMA.FTZ R49, R66, R143, R93 ;  /* 0x0000008f42317223 */ /* 0x000fe2000001005d */
[----:B------:R-:W-:Y:S01]  /*135a0*/  FFMA.FTZ R66, R63, R140, R21 ;  /* 0x0000008c3f427223 */ /* 0x000fe20000010015 */
[----:B------:R-:W-:Y:S01]  /*135b0*/  FFMA.FTZ R63, R53, R131, R5 ;  /* 0x00000083353f7223 */ /* 0x000fe20000010005 */
[----:B------:R-:W-:Y:S01]  /*135c0*/  FFMA.FTZ R68, R73, R117, R32 ;  /* 0x0000007549447223 */ /* 0x000fe20000010020 */
[----:B------:R0:W-:Y:S02]  /*135d0*/  STG.E.128 desc[UR4][R50.64], R44 ;  /* 0x0000002c32007986 */ /* 0x0001e4000c101d04 */
[----:B0-----:R-:W-:Y:S01]  /*135e0*/  FFMA.FTZ R50, R54, R129, R26 ;  /* 0x0000008136327223 */ /* 0x001fe2000001001a */
[----:B------:R-:W-:Y:S01]  /*135f0*/  F2FP.BF16.F32.PACK_AB R44, R49, R48 ;  /* 0x00000030312c723e */ /* 0x000fe200000010ff */
[----:B------:R-:W-:Y:S01]  /*13600*/  FFMA.FTZ R49, R67, R127, R6 ;  /* 0x0000007f43317223 */ /* 0x000fe20000010006 */
[----:B------:R-:W-:Y:S01]  /*13610*/  F2FP.BF16.F32.PACK_AB R45, R66, R55 ;  /* 0x00000037422d723e */ /* 0x000fe200000010ff */
[----:B------:R-:W-:Y:S01]  /*13620*/  FFMA.FTZ R51, R70, R123, R7 ;  /* 0x0000007b46337223 */ /* 0x000fe20000010007 */
[----:B------:R-:W-:Y:S01]  /*13630*/  F2FP.BF16.F32.PACK_AB R48, R50, R63 ;  /* 0x0000003f3230723e */ /* 0x000fe200000010ff */
[----:B------:R-:W-:Y:S01]  /*13640*/  FFMA.FTZ R50, R69, R125, R28 ;  /* 0x0000007d45327223 */ /* 0x000fe2000001001c */
[----:B------:R-:W-:Y:S01]  /*13650*/  FFMA.FTZ R66, R71, R121, R30 ;  /* 0x0000007947427223 */ /* 0x000fe2000001001e */
[----:B------:R-:W-:Y:S01]  /*13660*/  F2FP.BF16.F32.PACK_AB R46, R77, R72 ;  /* 0x000000484d2e723e */ /* 0x000fe200000010ff */
[C---:B------:R-:W-:Y:S01]  /*13670*/  FFMA.FTZ R55, R75.reuse, R119, R8 ;  /* 0x000000774b377223 */ /* 0x040fe20000010008 */
[----:B------:R-:W-:Y:S01]  /*13680*/  FFMA.FTZ R75, R75, R118, R15 ;  /* 0x000000764b4b7223 */ /* 0x000fe2000001000f */
[----:B------:R-:W-:Y:S01]  /*13690*/  FFMA.FTZ R72, R73, R116, R33 ;  /* 0x0000007449487223 */ /* 0x000fe20000010021 */
[----:B------:R-:W-:Y:S01]  /*136a0*/  F2FP.BF16.F32.PACK_AB R49, R50, R49 ;  /* 0x000000313231723e */ /* 0x000fe200000010ff */
[----:B------:R-:W-:Y:S01]  /*136b0*/  IMAD.SHL.U32 R63, R52, 0x10, RZ ;  /* 0x00000010343f7824 */ /* 0x000fe200078e00ff */
[----:B------:R-:W-:Y:S01]  /*136c0*/  F2FP.BF16.F32.PACK_AB R50, R66, R51 ;  /* 0x000000334232723e */ /* 0x000fe200000010ff */
[----:B------:R-:W-:Y:S01]  /*136d0*/  FFMA.FTZ R69, R69, R124, R29 ;  /* 0x0000007c45457223 */ /* 0x000fe2000001001d */
[----:B------:R-:W-:Y:S01]  /*136e0*/  F2FP.BF16.F32.PACK_AB R51, R68, R55 ;  /* 0x000000374433723e */ /* 0x000fe200000010ff */
[----:B------:R-:W-:Y:S01]  /*136f0*/  FFMA.FTZ R71, R71, R120, R31 ;  /* 0x0000007847477223 */ /* 0x000fe2000001001f */
[----:B------:R-:W-:Y:S01]  /*13700*/  F2FP.BF16.F32.PACK_AB R55, R72, R75 ;  /* 0x0000004b4837723e */ /* 0x000fe200000010ff */
[----:B------:R-:W-:Y:S01]  /*13710*/  FFMA.FTZ R72, R70, R122, R14 ;  /* 0x0000007a46487223 */ /* 0x000fe2000001000e */
[----:B------:R-:W-:Y:S01]  /*13720*/  SHF.R.U32.HI R73, RZ, 0x1c, R52 ;  /* 0x0000001cff497819 */ /* 0x000fe20000011634 */
[----:B------:R-:W-:Y:S01]  /*13730*/  FFMA.FTZ R70, R67, R126, R13 ;  /* 0x0000007e43467223 */ /* 0x000fe2000001000d */
[----:B------:R-:W-:Y:S01]  /*13740*/  IADD3 R66, P2, R63, UR12, RZ ;  /* 0x0000000c3f427c10 */ /* 0x000fe2000ff5e0ff */
[----:B------:R-:W-:Y:S01]  /*13750*/  FFMA.FTZ R52, R53, R130, R12 ;  /* 0x0000008235347223 */ /* 0x000fe2000001000c */
[----:B------:R-:W-:Y:S01]  /*13760*/  IADD3 R68, P3, R63, UR14, RZ ;  /* 0x0000000e3f447c10 */ /* 0x000fe2000ff7e0ff */
[----:B------:R-:W-:Y:S01]  /*13770*/  FFMA.FTZ R63, R54, R128, R27 ;  /* 0x00000080363f7223 */ /* 0x000fe2000001001b */
[----:B------:R-:W-:-:S02]  /*13780*/  F2FP.BF16.F32.PACK_AB R47, R79, R84 ;  /* 0x000000544f2f723e */ /* 0x000fc400000010ff */
[----:B------:R-:W-:Y:S02]  /*13790*/  IADD3.X R67, R73, UR13, RZ, P2, !PT ;  /* 0x0000000d49437c10 */ /* 0x000fe400097fe4ff */
[----:B------:R-:W-:Y:S01]  /*137a0*/  F2FP.BF16.F32.PACK_AB R53, R69, R70 ;  /* 0x000000464535723e */ /* 0x000fe200000010ff */
[----:B------:R-:W-:Y:S01]  /*137b0*/  STG.E.128 desc[UR4][R64.64], R44 ;  /* 0x0000002c40007986 */ /* 0x000fe2000c101d04 */
[----:B------:R-:W-:Y:S02]  /*137c0*/  F2FP.BF16.F32.PACK_AB R54, R71, R72 ;  /* 0x000000484736723e */ /* 0x000fe400000010ff */
[----:B------:R-:W-:Y:S01]  /*137d0*/  IADD3.X R69, R73, UR15, RZ, P3, !PT ;  /* 0x0000000f49457c10 */ /* 0x000fe20009ffe4ff */
[----:B------:R0:W-:Y:S01]  /*137e0*/  STG.E.128 desc[UR4][R66.64], R48 ;  /* 0x0000003042007986 */ /* 0x0001e2000c101d04 */
[----:B------:R-:W-:Y:S02]  /*137f0*/  F2FP.BF16.F32.PACK_AB R52, R63, R52 ;  /* 0x000000343f34723e */ /* 0x000fe400000010ff */
[----:B------:R-:W-:-:S02]  /*13800*/  ISETP.GE.AND P2, PT, R0, UR17, PT ;  /* 0x0000001100007c0c */ /* 0x000fc4000bf46270 */
[----:B------:R-:W-:Y:S01]  /*13810*/  SEL R63, RZ, 0x1, P1 ;  /* 0x00000001ff3f7807 */ /* 0x000fe20000800000 */
[----:B------:R1:W-:Y:S03]  /*13820*/  STG.E.128 desc[UR4][R68.64], R52 ;  /* 0x0000003444007986 */ /* 0x0003e6000c101d04 */
[----:B0-----:R-:W-:-:S07]  /*13830*/  PRMT R50, R63, 0x7610, R50 ;  /* 0x000076103f327816 */ /* 0x001fce0000000032 */
[----:B------:R-:W-:Y:S05]  /*13840*/  @!P2 BRA `(.L_x_1282) ;  /* 0xfffffed8008ca947 */ /* 0x000fea000383ffff */
[----:B------:R-:W-:Y:S05]  /*13850*/  EXIT ;  /* 0x000000000000794d */ /* 0x000fea0003800000 */
.L_x_1281:
[----:B------:R-:W-:Y:S01]  /*13860*/  IMAD.MOV.U32 R91, RZ, RZ, R45 ;  /* 0x000000ffff5b7224 */ /* 0x000fe200078e002d */
[----:B------:R-:W-:Y:S01]  /*13870*/  MOV R73, 0x1 ;  /* 0x0000000100497802 */ /* 0x000fe20000000f00 */
[----:B------:R-:W-:Y:S01]  /*13880*/  IMAD.MOV.U32 R74, RZ, RZ, 0x1f ;  /* 0x0000001fff4a7424 */ /* 0x000fe200078e00ff */
[----:B------:R-:W-:-:S07]  /*13890*/  MOV R75, 0xffffffff ;  /* 0xffffffff004b7802 */ /* 0x000fce0000000f00 */
[----:B------:R-:W-:Y:S05]  /*138a0*/  WARPSYNC.COLLECTIVE R75, `(.L_x_1283) ;  /* 0x000000004b087348 */ /* 0x000fea0003c00000 */
[----:B------:R0:W1:Y:S02]  /*138b0*/  SHFL.BFLY P3, R164, R91, R73, R74 ;  /* 0x0c0000495ba47389 */ /* 0x000064000006004a */
[----:B01----:R-:W-:Y:S01]  /*138c0*/  ENDCOLLECTIVE ;  /* 0x000000000000791b */ /* 0x003fe20003800000 */
.L_x_1283:
[----:B------:R-:W-:Y:S02]  /*138d0*/  IMAD.MOV.U32 R73, RZ, RZ, 0x2 ;  /* 0x00000002ff497424 */ /* 0x000fe400078e00ff */
[----:B------:R-:W-:-:S04]  /*138e0*/  IMAD.MOV.U32 R44, RZ, RZ, R164 ;  /* 0x000000ffff2c7224 */ /* 0x000fc800078e00a4 */
[----:B------:R-:W-:-:S05]  /*138f0*/  FADD.FTZ R84, R45, R44 ;  /* 0x0000002c2d547221 */ /* 0x000fca0000010000 */
[----:B------:R-:W-:-:S07]  /*13900*/  MOV R91, R84 ;  /* 0x00000054005b7202 */ /* 0x000fce0000000f00 */
[----:B------:R-:W-:Y:S05]  /*13910*/  WARPSYNC.COLLECTIVE R75, `(.L_x_1284) ;  /* 0x000000004b087348 */ /* 0x000fea0003c00000 */
[----:B------:R0:W1:Y:S02]  /*13920*/  SHFL.BFLY P3, R164, R91, R73, R74 ;  /* 0x0c0000495ba47389 */ /* 0x000064000006004a */
[----:B01----:R-:W-:Y:S01]  /*13930*/  ENDCOLLECTIVE ;  /* 0x000000000000791b */ /* 0x003fe20003800000 */
.L_x_1284:
[----:B------:R-:W-:Y:S01]  /*13940*/  HFMA2.MMA R73, -RZ, RZ, 0, 2.384185791015625e-07 ;  /* 0x00000004ff497435 */ /* 0x000fe200000001ff */
[----:B------:R-:W-:-:S05]  /*13950*/  MOV R85, R164 ;  /* 0x000000a400557202 */ /* 0x000fca0000000f00 */
[----:B------:R-:W-:-:S04]  /*13960*/  FADD.FTZ R85, R84, R85 ;  /* 0x0000005554557221 */ /* 0x000fc80000010000 */
[----:B------:R-:W-:-:S07]  /*13970*/  IMAD.MOV.U32 R91, RZ, RZ, R85 ;  /* 0x000000ffff5b7224 */ /* 0x000fce00078e0055 */
[----:B------:R-:W-:Y:S05]  /*13980*/  WARPSYNC.COLLECTIVE R75, `(.L_x_1285) ;  /* 0x000000004b087348 */ /* 0x000fea0003c00000 */
[----:B------:R0:W1:Y:S02]  /*13990*/  SHFL.BFLY P3, R164, R91, R73, R74 ;  /* 0x0c0000495ba47389 */ /* 0x000064000006004a */
[----:B01----:R-:W-:Y:S01]  /*139a0*/  ENDCOLLECTIVE ;  /* 0x000000000000791b */ /* 0x003fe20003800000 */
.L_x_1285:
[----:B------:R-:W-:Y:S02]  /*139b0*/  IMAD.MOV.U32 R73, RZ, RZ, 0x8 ;  /* 0x00000008ff497424 */ /* 0x000fe400078e00ff */
[----:B------:R-:W-:-:S04]  /*139c0*/  IMAD.MOV.U32 R44, RZ, RZ, R164 ;  /* 0x000000ffff2c7224 */ /* 0x000fc800078e00a4 */
[----:B------:R-:W-:-:S05]  /*139d0*/  FADD.FTZ R88, R85, R44 ;  /* 0x0000002c55587221 */ /* 0x000fca0000010000 */
[----:B------:R-:W-:-:S07]  /*139e0*/  MOV R91, R88 ;  /* 0x00000058005b7202 */ /* 0x000fce0000000f00 */
[----:B------:R-:W-:Y:S05]  /*139f0*/  WARPSYNC.COLLECTIVE R75, `(.L_x_1286) ;  /* 0x000000004b087348 */ /* 0x000fea0003c00000 */
[----:B------:R0:W1:Y:S02]  /*13a00*/  SHFL.BFLY P3, R164, R91, R73, R74 ;  /* 0x0c0000495ba47389 */ /* 0x000064000006004a */
[----:B01----:R-:W-:Y:S01]  /*13a10*/  ENDCOLLECTIVE ;  /* 0x000000000000791b */ /* 0x003fe20003800000 */
.L_x_1286:
[----:B------:R-:W-:Y:S01]  /*13a20*/  HFMA2.MMA R73, -RZ, RZ, 0, 9.5367431640625e-07 ;  /* 0x00000010ff497435 */ /* 0x000fe200000001ff */
[----:B------:R-:W-:-:S05]  /*13a30*/  MOV R89, R164 ;  /* 0x000000a400597202 */ /* 0x000fca0000000f00 */
[----:B------:R-:W-:-:S04]  /*13a40*/  FADD.FTZ R89, R88, R89 ;  /* 0x0000005958597221 */ /* 0x000fc80000010000 */
[----:B------:R-:W-:-:S07]  /*13a50*/  IMAD.MOV.U32 R91, RZ, RZ, R89 ;  /* 0x000000ffff5b7224 */ /* 0x000fce00078e0059 */
[----:B------:R-:W-:Y:S05]  /*13a60*/  WARPSYNC.COLLECTIVE R75, `(.L_x_1287) ;  /* 0x000000004b087348 */ /* 0x000fea0003c00000 */
[----:B------:R0:W1:Y:S02]  /*13a70*/  SHFL.BFLY P3, R164, R91, R73, R74 ;  /* 0x0c0000495ba47389 */ /* 0x000064000006004a */
[----:B01----:R-:W-:Y:S01]  /*13a80*/  ENDCOLLECTIVE ;  /* 0x000000000000791b */ /* 0x003fe20003800000 */
.L_x_1287:
[----:B------:R-:W-:Y:S02]  /*13a90*/  IMAD.MOV.U32 R73, RZ, RZ, 0x1 ;  /* 0x00000001ff497424 */ /* 0x000fe400078e00ff */
[----:B------:R-:W-:-:S04]  /*13aa0*/  IMAD.MOV.U32 R44, RZ, RZ, R164 ;  /* 0x000000ffff2c7224 */ /* 0x000fc800078e00a4 */
[----:B------:R-:W-:-:S04]  /*13ab0*/  FADD.FTZ R44, R89, R44 ;  /* 0x0000002c592c7221 */ /* 0x000fc80000010000 */
[----:B------:R-:W-:-:S04]  /*13ac0*/  FMUL.FTZ R44, R44, 0.001302083372138440609 ;  /* 0x3aaaaaab2c2c7820 */ /* 0x000fc80000410000 */
[C---:B------:R-:W-:Y:S01]  /*13ad0*/  FADD.FTZ R45, -R44.reuse, R51 ;  /* 0x000000332c2d7221 */ /* 0x040fe20000010100 */
[C---:B------:R-:W-:Y:S01]  /*13ae0*/  FADD.FTZ R84, -R44.reuse, R53 ;  /* 0x000000352c547221 */ /* 0x040fe20000010100 */
[----:B------:R-:W-:Y:S02]  /*13af0*/  FADD.FTZ R74, -R44, R54 ;  /* 0x000000362c4a7221 */ /* 0x000fe40000010100 */
[----:B------:R-:W-:-:S04]  /*13b00*/  FFMA.FTZ R45, R45, R45, RZ ;  /* 0x0000002d2d2d7223 */ /* 0x000fc800000100ff */
[----:B------:R-:W-:Y:S01]  /*13b10*/  FFMA.FTZ R45, R84, R84, R45 ;  /* 0x00000054542d7223 */ /* 0x000fe2000001002d */
[----:B------:R-:W-:-:S04]  /*13b20*/  FADD.FTZ R84, -R44, R65 ;  /* 0x000000412c547221 */ /* 0x000fc80000010100 */
[----:B------:R-:W-:Y:S01]  /*13b30*/  FFMA.FTZ R45, R84, R84, R45 ;  /* 0x00000054542d7223 */ /* 0x000fe2000001002d */
[----:B------:R-:W-:-:S04]  /*13b40*/  FADD.FTZ R84, -R44, R66 ;  /* 0x000000422c547221 */ /* 0x000fc80000010100 */
[----:B------:R-:W-:-:S04]  /*13b50*/  FFMA.FTZ R45, R84, R84, R45 ;  /* 0x00000054542d7223 */ /* 0x000fc8000001002d */
        /* <DEDUP_REMOVED lines=39> */
[----:B------:R-:W-:-:S04]  /*13dd0*/  HFMA2.MMA R74, -RZ, RZ, 0, 1.847743988037109375e-06 ;  /* 0x0000001fff4a7435 */ /* 0x000fc800000001ff */
[----:B------:R-:W-:-:S07]  /*13de0*/  MOV R91, R45 ;  /* 0x0000002d005b7202 */ /* 0x000fce0000000f00 */
[----:B------:R-:W-:Y:S05]  /*13df0*/  WARPSYNC.COLLECTIVE R75, `(.L_x_1288) ;  /* 0x000000004b087348 */ /* 0x000fea0003c00000 */
[----:B------:R0:W1:Y:S02]  /*13e00*/  SHFL.BFLY P3, R164, R91, R73, R74 ;  /* 0x0c0000495ba47389 */ /* 0x000064000006004a */
[----:B01----:R-:W-:Y:S01]  /*13e10*/  ENDCOLLECTIVE ;  /* 0x000000000000791b */ /* 0x003fe20003800000 */
.L_x_1288:
[----:B------:R-:W-:Y:S02]  /*13e20*/  IMAD.MOV.U32 R73, RZ, RZ, 0x2 ;  /* 0x00000002ff497424 */ /* 0x000fe400078e00ff */
[----:B------:R-:W-:-:S04]  /*13e30*/  IMAD.MOV.U32 R84, RZ, RZ, R164 ;  /* 0x000000ffff547224 */ /* 0x000fc800078e00a4 */
[----:B------:R-:W-:-:S05]  /*13e40*/  FADD.FTZ R84, R45, R84 ;  /* 0x000000542d547221 */ /* 0x000fca0000010000 */
[----:B------:R-:W-:-:S07]  /*13e50*/  MOV R91, R84 ;  /* 0x00000054005b7202 */ /* 0x000fce0000000f00 */
[----:B------:R-:W-:Y:S05]  /*13e60*/  WARPSYNC.COLLECTIVE R75, `(.L_x_1289) ;  /* 0x000000004b087348 */ /* 0x000fea0003c00000 */
[----:B------:R0:W1:Y:S02]  /*13e70*/  SHFL.BFLY P3, R164, R91, R73, R74 ;  /* 0x0c0000495ba47389 */ /* 0x000064000006004a */
[----:B01----:R-:W-:Y:S01]  /*13e80*/  ENDCOLLECTIVE ;  /* 0x000000000000791b */ /* 0x003fe20003800000 */
.L_x_1289:
[----:B------:R-:W-:Y:S01]  /*13e90*/  HFMA2.MMA R73, -RZ, RZ, 0, 2.384185791015625e-07 ;  /* 0x00000004ff497435 */ /* 0x000fe200000001ff */
[----:B------:R-:W-:-:S05]  /*13ea0*/  MOV R85, R164 ;  /* 0x000000a400557202 */ /* 0x000fca0000000f00 */
[----:B------:R-:W-:-:S04]  /*13eb0*/  FADD.FTZ R85, R84, R85 ;  /* 0x0000005554557221 */ /* 0x000fc80000010000 */
[----:B------:R-:W-:-:S07]  /*13ec0*/  IMAD.MOV.U32 R91, RZ, RZ, R85 ;  /* 0x000000ffff5b7224 */ /* 0x000fce00078e0055 */
[----:B------:R-:W-:Y:S05]  /*13ed0*/  WARPSYNC.COLLECTIVE R75, `(.L_x_1290) ;  /* 0x000000004b087348 */ /* 0x000fea0003c00000 */
[----:B------:R0:W1:Y:S02]  /*13ee0*/  SHFL.BFLY P3, R164, R91, R73, R74 ;  /* 0x0c0000495ba47389 */ /* 0x000064000006004a */
[----:B01----:R-:W-:Y:S01]  /*13ef0*/  ENDCOLLECTIVE ;  /* 0x000000000000791b */ /* 0x003fe20003800000 */
.L_x_1290:
[----:B------:R-:W-:Y:S02]  /*13f00*/  IMAD.MOV.U32 R73, RZ, RZ, 0x8 ;  /* 0x00000008ff497424 */ /* 0x000fe400078e00ff */
[----:B------:R-:W-:-:S04]  /*13f10*/  IMAD.MOV.U32 R88, RZ, RZ, R164 ;  /* 0x000000ffff587224 */ /* 0x000fc800078e00a4 */
[----:B------:R-:W-:-:S05]  /*13f20*/  FADD.FTZ R88, R85, R88 ;  /* 0x0000005855587221 */ /* 0x000fca0000010000 */
[----:B------:R-:W-:-:S07]  /*13f30*/  MOV R91, R88 ;  /* 0x00000058005b7202 */ /* 0x000fce0000000f00 */
[----:B------:R-:W-:Y:S05]  /*13f40*/  WARPSYNC.COLLECTIVE R75, `(.L_x_1291) ;  /* 0x000000004b087348 */ /* 0x000fea0003c00000 */
[----:B------:R0:W1:Y:S02]  /*13f50*/  SHFL.BFLY P3, R164, R91, R73, R74 ;  /* 0x0c0000495ba47389 */ /* 0x000064000006004a */
[----:B01----:R-:W-:Y:S01]  /*13f60*/  ENDCOLLECTIVE ;  /* 0x000000000000791b */ /* 0x003fe20003800000 */
.L_x_1291:
[----:B------:R-:W-:Y:S01]  /*13f70*/  HFMA2.MMA R73, -RZ, RZ, 0, 9.5367431640625e-07 ;  /* 0x00000010ff497435 */ /* 0x000fe200000001ff */
[----:B------:R-:W-:-:S05]  /*13f80*/  MOV R89, R164 ;  /* 0x000000a400597202 */ /* 0x000fca0000000f00 */
[----:B------:R-:W-:-:S04]  /*13f90*/  FADD.FTZ R89, R88, R89 ;  /* 0x0000005958597221 */ /* 0x000fc80000010000 */
[----:B------:R-:W-:-:S07]  /*13fa0*/  IMAD.MOV.U32 R91, RZ, RZ, R89 ;  /* 0x000000ffff5b7224 */ /* 0x000fce00078e0059 */
[----:B------:R-:W-:Y:S05]  /*13fb0*/  WARPSYNC.COLLECTIVE R75, `(.L_x_1292) ;  /* 0x000000004b087348 */ /* 0x000fea0003c00000 */
[----:B------:R0:W1:Y:S02]  /*13fc0*/  SHFL.BFLY P3, R164, R91, R73, R74 ;  /* 0x0c0000495ba47389 */ /* 0x000064000006004a */
[----:B01----:R-:W-:Y:S01]  /*13fd0*/  ENDCOLLECTIVE ;  /* 0x000000000000791b */ /* 0x003fe20003800000 */
.L_x_1292:
[----:B------:R-:W-:Y:S05]  /*13fe0*/  BRA `(.L_x_1293) ;  /* 0xffffffe800b07947 */ /* 0x000fea000383ffff */
.L_x_1294:
        /* <DEDUP_REMOVED lines=9> */
.L_x_20545:


//--------------------- .text._ZN10layer_norm31ln_parallel_residual_fwd_kernelINS_13Kernel_traitsI13__nv_bfloat16S2_S2_S2_fjLj3072ELj1ELj1ELj4ELj16ENS_18Kernel_traits_baseILj3072ES2_S2_S2_S2_fjLj128EEEEELb1ELb1ELb0EEEvNS_9FwdParamsE --------------------------
	.section	.text._ZN10layer_norm31ln_parallel_residual_fwd_kernelINS_13Kernel_traitsI13__nv_bfloat16S2_S2_S2_fjLj3072ELj1ELj1ELj4ELj16ENS_18Kernel_traits_baseILj3072ES2_S2_S2_S2_fjLj128EEEEELb1ELb1ELb0EEEvNS_9FwdParamsE,"ax",@progbits
	.align	128
        .global         _ZN10layer_norm31ln_parallel_residual_fwd_kernelINS_13Kernel_traitsI13__nv_bfloat16S2_S2_S2_fjLj3072ELj1ELj1ELj4ELj16ENS_18Kernel_traits_baseILj3072ES2_S2_S2_S2_fjLj128EEEEELb1ELb1ELb0EEEvNS_9FwdParamsE
        .type           _ZN10layer_norm31ln_parallel_residual_fwd_kernelINS_13Kernel_traitsI13__nv_bfloat16S2_S2_S2_fjLj3072ELj1ELj1ELj4ELj16ENS_18Kernel_traits_baseILj3072ES2_S2_S2_S2_fjLj128EEEEELb1ELb1ELb0EEEvNS_9FwdParamsE,@function
        .size           _ZN10layer_norm31ln_parallel_residual_fwd_kernelINS_13Kernel_traitsI13__nv_bfloat16S2_S2_S2_fjLj3072ELj1ELj1ELj4ELj16ENS_18Kernel_traits_baseILj3072ES2_S2_S2_S2_fjLj128EEEEELb1ELb1ELb0EEEvNS_9FwdParamsE,(.L_x_20546 - _ZN10layer_norm31ln_parallel_residual_fwd_kernelINS_13Kernel_traitsI13__nv_bfloat16S2_S2_S2_fjLj3072ELj1ELj1ELj4ELj16ENS_18Kernel_traits_baseILj3072ES2_S2_S2_S2_fjLj128EEEEELb1ELb1ELb0EEEvNS_9FwdParamsE)
        .other          _ZN10layer_norm31ln_parallel_residual_fwd_kernelINS_13Kernel_traitsI13__nv_bfloat16S2_S2_S2_fjLj3072ELj1ELj1ELj4ELj16ENS_18Kernel_traits_baseILj3072ES2_S2_S2_S2_fjLj128EEEEELb1ELb1ELb0EEEvNS_9FwdParamsE,@"STO_CUDA_ENTRY STV_DEFAULT"
_ZN10layer_norm31ln_parallel_residual_fwd_kernelINS_13Kernel_traitsI13__nv_bfloat16S2_S2_S2_fjLj3072ELj1ELj1ELj4ELj16ENS_18Kernel_traits_baseILj3072ES2_S2_S2_S2_fjLj128EEEEELb1ELb1ELb0EEEvNS_9FwdParamsE:
.text._ZN10layer_norm31ln_parallel_residual_fwd_kernelINS_13Kernel_traitsI13__nv_bfloat16S2_S2_S2_fjLj3072ELj1ELj1ELj4ELj16ENS_18Kernel_traits_baseILj3072ES2_S2_S2_S2_fjLj128EEEEELb1ELb1ELb0EEEvNS_9FwdParamsE:
[----:B------:R-:W-:Y:S08]  /*0000*/  LDC R1, c[0x0][0x28] ;  /* 0x00000a00ff017b82 */ /* 0x000ff00000000800 */
[----:B------:R-:W0:Y:S01]  /*0010*/  LDC R54, c[0x0][0x2e8] ;  /* 0x0000ba00ff367b82 */ /* 0x000e220000000800 */
[----:B------:R-:W-:Y:S01]  /*0020*/  ULDC.U8 UR4, c[0x0][0x2f4] ;  /* 0x0000bd0000047ab9 */ /* 0x000fe20000000000 */
[----:B------:R-:W-:Y:S01]  /*0030*/  ULDC.64 UR6, c[0x0][0x2e0] ;  /* 0x0000b80000067ab9 */ /* 0x000fe20000000a00 */
[----:B------:R-:W-:Y:S01]  /*0040*/  ISETP.NE.AND P0, PT, RZ, UR4, PT ;  /* 0x00000004ff007c0c */ /* 0x000fe2000bf05270 */
[----:B------:R-:W-:Y:S01]  /*0050*/  ULDC.64 UR4, c[0x0][0x208] ;  /* 0x0000820000047ab9 */ /* 0x000fe20000000a00 */
[----:B------:R-:W-:-:S02]  /*0060*/  IMAD.U32 R2, RZ, RZ, UR6 ;  /* 0x00000006ff027e24 */ /* 0x000fc4000f8e00ff */
[----:B------:R-:W-:Y:S01]  /*0070*/  IMAD.U32 R3, RZ, RZ, UR7 ;  /* 0x00000007ff037e24 */ /* 0x000fe2000f8e00ff */
[----:B------:R-:W1:Y:S08]  /*0080*/  LDC R55, c[0x0][0x2ec] ;  /* 0x0000bb00ff377b82 */ /* 0x000e700000000800 */
[----:B------:R-:W2:Y:S01]  /*0090*/  @P0 LDG.E.64 R2, desc[UR4][R2.64] ;  /* 0x0000000402020981 */ /* 0x000ea2000c1e1b00 */
[----:B------:R-:W3:Y:S01]  /*00a0*/  @P0 LDC R9, c[0x0][0x2f0] ;  /* 0x0000bc00ff090b82 */ /* 0x000ee20000000800 */
[----:B0-----:R-:W-:Y:S01]  /*00b0*/  @P0 MOV R4, R54 ;  /* 0x0000003600040202 */ /* 0x001fe20000000f00 */
[----:B------:R-:W0:Y:S06]  /*00c0*/  S2R R0, SR_TID.X ;  /* 0x0000000000007919 */ /* 0x000e2c0000002100 */
[----:B------:R-:W0:Y:S01]  /*00d0*/  S2UR UR8, SR_CTAID.X ;  /* 0x00000000000879c3 */ /* 0x000e220000002500 */
[----:B-1----:R-:W-:-:S07]  /*00e0*/  @P0 IMAD.MOV.U32 R5, RZ, RZ, R55 ;  /* 0x000000ffff050224 */ /* 0x002fce00078e0037 */
[----:B------:R-:W0:Y:S01]  /*00f0*/  LDC R7, c[0x0][RZ] ;  /* 0x00000000ff077b82 */ /* 0x000e220000000800 */
[----:B------:R-:W3:Y:S07]  /*0100*/  @P0 LDG.E.64 R4, desc[UR4][R4.64] ;  /* 0x0000000404040981 */ /* 0x000eee000c1e1b00 */
[----:B------:R-:W1:Y:S01]  /*0110*/  LDC R12, c[0x0][0x218] ;  /* 0x00008600ff0c7b82 */ /* 0x000e620000000800 */
[----:B0-----:R-:W-:Y:S01]  /*0120*/  IMAD R24, R7, UR8, R0 ;  /* 0x0000000807187c24 */ /* 0x001fe2000f8e0200 */
[----:B------:R-:W-:Y:S01]  /*0130*/  LEA.HI R21, R0, UR8, RZ, 0x19 ;  /* 0x0000000800157c11 */ /* 0x000fe2000f8fc8ff */
[----:B------:R-:W-:Y:S01]  /*0140*/  BSSY B0, `(.L_x_1295) ;  /* 0x0000059000007945 */ /* 0x000fe20003800000 */
[----:B--2---:R-:W-:-:S02]  /*0150*/  @P0 R2UR UR6, R2 ;  /* 0x00000000020602ca */ /* 0x004fc400000e0000 */
[----:B------:R-:W-:Y:S02]  /*0160*/  @P0 R2UR UR7, R3 ;  /* 0x00000000030702ca */ /* 0x000fe400000e0000 */
[----:B---3--:R-:W-:-:S05]  /*0170*/  @P0 IADD3 R54, P1, R4, R9, RZ ;  /* 0x0000000904360210 */ /* 0x008fca0007f3e0ff */
        /* <DEDUP_REMOVED lines=8> */
[----:B------:R-:W-:Y:S01]  /*0200*/  UIADD3 UR20, UR6, -0x61c88647, URZ ;  /* 0x9e3779b906147890 */ /* 0x000fe2000fffe03f */
[----:B------:R-:W-:-:S04]  /*0210*/  IMAD.WIDE.U32 R6, R6, -0x2daee0ad, RZ ;  /* 0xd2511f5306067825 */ /* 0x000fc800078e00ff */
[----:B------:R-:W-:Y:S01]  /*0220*/  IMAD.WIDE.U32 R8, R8, -0x326172a9, RZ ;  /* 0xcd9e8d5708087825 */ /* 0x000fe200078e00ff */
[----:B------:R-:W-:Y:S01]  /*0230*/  LOP3.LUT R5, R7, UR21, R2, 0x96, !PT ;  /* 0x0000001507057c12 */ /* 0x000fe2000f8e9602 */
[----:B------:R-:W-:-:S03]  /*0240*/  UIADD3 UR22, UR6, 0x3c6ef372, URZ ;  /* 0x3c6ef37206167890 */ /* 0x000fc6000fffe03f */
[----:B------:R-:W-:Y:S01]  /*0250*/  LOP3.LUT R2, R9, UR20, R4, 0x96, !PT ;  /* 0x0000001409027c12 */ /* 0x000fe2000f8e9604 */
[----:B------:R-:W-:Y:S01]  /*0260*/  UIADD3 UR23, UR7, 0x76cf5d0a, URZ ;  /* 0x76cf5d0a07177890 */ /* 0x000fe2000fffe03f */
[----:B------:R-:W-:-:S04]  /*0270*/  IMAD.WIDE.U32 R4, R5, -0x326172a9, RZ ;  /* 0xcd9e8d5705047825 */ /* 0x000fc800078e00ff */
        /* <DEDUP_REMOVED lines=13> */
[----:B------:R-:W-:-:S04]  /*0350*/  LOP3.LUT R7, R5, UR26, R8, 0x96, !PT ;  /* 0x0000001a05077c12 */ /* 0x000fc8000f8e9608 */
[----:B------:R-:W-:Y:S01]  /*0360*/  LOP3.LUT R8, R3, UR27, R6, 0x96, !PT ;  /* 0x0000001b03087c12 */ /* 0x000fe2000f8e9606 */
[----:B------:R-:W-:Y:S01]  /*0370*/  UIADD3 UR28, UR6, 0x1715609d, URZ ;  /* 0x1715609d061c7890 */ /* 0x000fe2000fffe03f */
[----:B------:R-:W-:Y:S01]  /*0380*/  IMAD.WIDE.U32 R6, R7, -0x2daee0ad, RZ ;  /* 0xd2511f5307067825 */ /* 0x000fe200078e00ff */
[----:B------:R-:W-:-:S03]  /*0390*/  UIADD3 UR29, UR7, -0x56f99767, URZ ;  /* 0xa9066899071d7890 */ /* 0x000fc6000fffe03f */
[----:B------:R-:W-:Y:S01]  /*03a0*/  IMAD.WIDE.U32 R8, R8, -0x326172a9, RZ ;  /* 0xcd9e8d5708087825 */ /* 0x000fe200078e00ff */
[----:B------:R-:W-:Y:S02]  /*03b0*/  UIADD3 UR31, UR7, 0x646e171e, URZ ;  /* 0x646e171e071f7890 */ /* 0x000fe4000fffe03f */
[----:B------:R-:W-:Y:S02]  /*03c0*/  LOP3.LUT R10, R7, UR29, R2, 0x96, !PT ;  /* 0x0000001d070a7c12 */ /* 0x000fe4000f8e9602 */
[----:B------:R-:W-:Y:S02]  /*03d0*/  LOP3.LUT R4, R9, UR28, R4, 0x96, !PT ;  /* 0x0000001c09047c12 */ /* 0x000fe4000f8e9604 */
[----:B------:R-:W-:-:S03]  /*03e0*/  LOP3.LUT R2, R0, 0x7f, RZ, 0xc0, !PT ;  /* 0x0000007f00027812 */ /* 0x000fc600078ec0ff */
[----:B------:R-:W-:Y:S01]  /*03f0*/  IMAD.WIDE.U32 R4, R4, -0x2daee0ad, RZ ;  /* 0xd2511f5304047825 */ /* 0x000fe200078e00ff */
[----:B-1----:R-:W-:Y:S01]  /*0400*/  SHF.R.S32.HI R3, RZ, 0x1f, R12 ;  /* 0x0000001fff037819 */ /* 0x002fe2000001140c */
[----:B------:R-:W-:Y:S01]  /*0410*/  UIADD3 UR30, UR6, -0x4ab325aa, URZ ;  /* 0xb54cda56061e7890 */ /* 0x000fe2000fffe03f */
[----:B------:R-:W-:Y:S01]  /*0420*/  MOV R27, R2 ;  /* 0x00000002001b7202 */ /* 0x000fe20000000f00 */
[----:B------:R-:W-:Y:S01]  /*0430*/  IMAD.WIDE.U32 R10, R10, -0x326172a9, RZ ;  /* 0xcd9e8d570a0a7825 */ /* 0x000fe200078e00ff */
[----:B------:R-:W-:Y:S02]  /*0440*/  LOP3.LUT R58, R5, UR31, R6, 0x96, !PT ;  /* 0x0000001f053a7c12 */ /* 0x000fe4000f8e9606 */
[----:B------:R-:W-:Y:S02]  /*0450*/  LEA.HI R45, R3, R12, RZ, 0x3 ;  /* 0x0000000c032d7211 */ /* 0x000fe400078f18ff */
[----:B------:R-:W-:Y:S02]  /*0460*/  LOP3.LUT R6, R27, 0x7f, RZ, 0x3c, !PT ;  /* 0x0000007f1b067812 */ /* 0x000fe400078e3cff */
[----:B------:R-:W-:-:S02]  /*0470*/  LOP3.LUT R36, R11, UR30, R8, 0x96, !PT ;  /* 0x0000001e0b247c12 */ /* 0x000fc4000f8e9608 */
[----:B------:R-:W-:Y:S01]  /*0480*/  LEA.HI.SX32 R3, R45, R6, 0x1d ;  /* 0x000000062d037211 */ /* 0x000fe200078feaff */
[----:B------:R-:W-:Y:S02]  /*0490*/  UIADD3 UR33, UR7, 0x1fd5c5a3, URZ ;  /* 0x1fd5c5a307217890 */ /* 0x000fe4000fffe03f */
[----:B------:R-:W-:Y:S01]  /*04a0*/  IMAD.WIDE.U32 R36, R36, -0x2daee0ad, RZ ;  /* 0xd2511f5324247825 */ /* 0x000fe200078e00ff */
[----:B------:R-:W-:Y:S01]  /*04b0*/  LOP3.LUT P4, RZ, R3, 0xffffff80, RZ, 0xc0, !PT ;  /* 0xffffff8003ff7812 */ /* 0x000fe2000788c0ff */
[----:B------:R-:W-:Y:S02]  /*04c0*/  UIADD3 UR32, UR6, 0x5384540f, URZ ;  /* 0x5384540f06207890 */ /* 0x000fe4000fffe03f */
[----:B------:R-:W-:Y:S01]  /*04d0*/  IMAD.WIDE.U32 R58, R58, -0x326172a9, RZ ;  /* 0xcd9e8d573a3a7825 */ /* 0x000fe200078e00ff */
[----:B------:R-:W-:Y:S01]  /*04e0*/  LOP3.LUT R56, R37, UR33, R4, 0x96, !PT ;  /* 0x0000002125387c12 */ /* 0x000fe2000f8e9604 */
[----:B------:R-:W-:Y:S01]  /*04f0*/  UIADD3 UR34, UR6, -0xe443238, URZ ;  /* 0xf1bbcdc806227890 */ /* 0x000fe2000fffe03f */
[----:B------:R-:W-:-:S02]  /*0500*/  ISETP.GE.U32.AND P3, PT, R3, 0x100, PT ;  /* 0x000001000300780c */ /* 0x000fc40003f66070 */
[----:B------:R-:W-:Y:S01]  /*0510*/  LOP3.LUT R55, R59, UR32, R10, 0x96, !PT ;  /* 0x000000203b377c12 */ /* 0x000fe2000f8e960a */
[----:B------:R-:W-:Y:S01]  /*0520*/  IMAD.HI.U32 R5, R56, -0x326172a9, RZ ;  /* 0xcd9e8d5738057827 */ /* 0x000fe200078e00ff */
[----:B------:R-:W-:Y:S01]  /*0530*/  ISETP.GE.U32.AND P2, PT, R3, 0x180, PT ;  /* 0x000001800300780c */ /* 0x000fe20003f46070 */
[----:B------:R-:W-:Y:S02]  /*0540*/  UIADD3 UR35, UR7, -0x24c28bd8, URZ ;  /* 0xdb3d742807237890 */ /* 0x000fe4000fffe03f */
[----:B------:R-:W-:Y:S02]  /*0550*/  UIADD3 UR36, UR6, -0x700cb87f, URZ ;  /* 0x8ff3478106247890 */ /* 0x000fe4000fffe03f */
[----:B------:R-:W-:Y:S01]  /*0560*/  UIADD3 UR37, UR7, -0x695add53, URZ ;  /* 0x96a522ad07257890 */ /* 0x000fe2000fffe03f */
[----:B------:R-:W-:Y:S01]  /*0570*/  P2R R20, PR, RZ, 0x10 ;  /* 0x00000010ff147803 */ /* 0x000fe20000000000 */
[----:B------:R-:W-:Y:S01]  /*0580*/  IMAD.HI.U32 R41, R55, -0x2daee0ad, RZ ;  /* 0xd2511f5337297827 */ /* 0x000fe200078e00ff */
[----:B------:R-:W-:-:S02]  /*0590*/  P2R R25, PR, RZ, 0x8 ;  /* 0x00000008ff197803 */ /* 0x000fc40000000000 */
[----:B------:R-:W-:Y:S02]  /*05a0*/  LOP3.LUT R58, R5, UR34, R58, 0x96, !PT ;  /* 0x00000022053a7c12 */ /* 0x000fe4000f8e963a */
[----:B------:R-:W-:Y:S01]  /*05b0*/  P2R R26, PR, RZ, 0x4 ;  /* 0x00000004ff1a7803 */ /* 0x000fe20000000000 */
[----:B------:R-:W-:Y:S06]  /*05c0*/  @!P4 BRA `(.L_x_1296) ;  /* 0x000000000040c947 */ /* 0x000fec0003800000 */
        /* <DEDUP_REMOVED lines=16> */
.L_x_1296:
[----:B------:R-:W-:Y:S05]  /*06d0*/  BSYNC B0 ;  /* 0x0000000000007941 */ /* 0x000fea0003800000 */
.L_x_1295:
[----:B------:R-:W-:Y:S04]  /*06e0*/  BSSY B0, `(.L_x_1297) ;  /* 0x0000012000007945 */ /* 0x000fe80003800000 */
        /* <DEDUP_REMOVED lines=17> */
.L_x_1298:
[----:B------:R-:W-:Y:S05]  /*0800*/  BSYNC B0 ;  /* 0x0000000000007941 */ /* 0x000fea0003800000 */
.L_x_1297:
        /* <DEDUP_REMOVED lines=13> */
.L_x_1300:
[----:B------:R-:W-:Y:S05]  /*08e0*/  BSYNC B0 ;  /* 0x0000000000007941 */ /* 0x000fea0003800000 */
.L_x_1299:
[----:B------:R-:W-:Y:S01]  /*08f0*/  ULDC UR8, c[0x0][0x214] ;  /* 0x0000850000087ab9 */ /* 0x000fe20000000800 */
[----:B------:R-:W-:Y:S02]  /*0900*/  LOP3.LUT R36, R41, UR35, R36, 0x96, !PT ;  /* 0x0000002329247c12 */ /* 0x000fe4000f8e9624 */
[----:B------:R-:W-:-:S13]  /*0910*/  ISETP.GE.AND P0, PT, R21, UR8, PT ;  /* 0x0000000815007c0c */ /* 0x000fda000bf06270 */
[----:B------:R-:W-:Y:S05]  /*0920*/  @P0 EXIT ;  /* 0x000000000000094d */ /* 0x000fea0003800000 */
[C---:B-----5:R-:W-:Y:S01]  /*0930*/  PRMT R70, R28.reuse, 0x7632, R70 ;  /* 0x000076321c467816 */ /* 0x060fe20000000046 */
[----:B------:R-:W-:Y:S01]  /*0940*/  IMAD.U32 R40, R29, 0x10000, RZ ;  /* 0x000100001d287824 */ /* 0x000fe200078e00ff */
[----:B------:R-:W-:Y:S01]  /*0950*/  SHF.L.U32 R27, R28, 0x10, RZ ;  /* 0x000000101c1b7819 */ /* 0x000fe200000006ff */
[----:B------:R-:W-:Y:S01]  /*0960*/  IMAD.U32 R41, R30, 0x10000, RZ ;  /* 0x000100001e297824 */ /* 0x000fe200078e00ff */
[----:B------:R-:W-:Y:S01]  /*0970*/  SHF.R.S32.HI R28, RZ, 0x3, R45 ;  /* 0x00000003ff1c7819 */ /* 0x000fe2000001142d */
[----:B------:R-:W-:Y:S01]  /*0980*/  IMAD.U32 R43, R32, 0x10000, RZ ;  /* 0x00010000202b7824 */ /* 0x000fe200078e00ff */
[C---:B------:R-:W-:Y:S01]  /*0990*/  PRMT R76, R31.reuse, 0x7632, R76 ;  /* 0x000076321f4c7816 */ /* 0x040fe2000000004c */
[----:B------:R-:W-:Y:S01]  /*09a0*/  IMAD.U32 R45, R34, 0x10000, RZ ;  /* 0x00010000222d7824 */ /* 0x000fe200078e00ff */
[----:B------:R-:W-:Y:S01]  /*09b0*/  SHF.L.U32 R42, R31, 0x10, RZ ;  /* 0x000000101f2a7819 */ /* 0x000fe200000006ff */
[----:B------:R-:W-:Y:S01]  /*09c0*/  IMAD.U32 R4, R4, 0x10000, RZ ;  /* 0x0001000004047824 */ /* 0x000fe200078e00ff */
[----:B------:R-:W-:Y:S01]  /*09d0*/  PRMT R72, R29, 0x7632, R72 ;  /* 0x000076321d487816 */ /* 0x000fe20000000048 */
[----:B------:R-:W-:Y:S01]  /*09e0*/  IMAD.U32 R6, R6, 0x10000, RZ ;  /* 0x0001000006067824 */ /* 0x000fe200078e00ff */
[----:B------:R-:W-:Y:S01]  /*09f0*/  PRMT R74, R30, 0x7632, R74 ;  /* 0x000076321e4a7816 */ /* 0x000fe2000000004a */
[----:B------:R-:W-:Y:S01]  /*0a00*/  IMAD.U32 R7, R7, 0x10000, RZ ;  /* 0x0001000007077824 */ /* 0x000fe200078e00ff */
[C---:B------:R-:W-:Y:S01]  /*0a10*/  SHF.L.U32 R31, R0.reuse, 0x5, RZ ;  /* 0x00000005001f7819 */ /* 0x040fe200000006ff */
[----:B------:R-:W-:Y:S01]  /*0a20*/  IMAD.U32 R9, R9, 0x10000, RZ ;  /* 0x0001000009097824 */ /* 0x000fe200078e00ff */
[----:B------:R-:W-:Y:S01]  /*0a30*/  LOP3.LUT R30, R0, 0x60, RZ, 0xc0, !PT ;  /* 0x00000060001e7812 */ /* 0x000fe200078ec0ff */
[----:B------:R-:W-:Y:S01]  /*0a40*/  IMAD.U32 R10, R10, 0x10000, RZ ;  /* 0x000100000a0a7824 */ /* 0x000fe200078e00ff */
[----:B------:R-:W-:Y:S01]  /*0a50*/  LOP3.LUT R29, R28, 0x7f, RZ, 0xc0, !PT ;  /* 0x0000007f1c1d7812 */ /* 0x000fe200078ec0ff */
[----:B------:R-:W-:Y:S01]  /*0a60*/  IMAD.U32 R44, R33, 0x10000, RZ ;  /* 0x00010000212c7824 */ /* 0x000fe200078e00ff */
[----:B------:R-:W-:Y:S01]  /*0a70*/  PRMT R71, R32, 0x7632, R71 ;  /* 0x0000763220477816 */ /* 0x000fe20000000047 */
[----:B------:R-:W-:Y:S01]  /*0a80*/  IMAD.U32 R57, R35, 0x10000, RZ ;  /* 0x0001000023397824 */ /* 0x000fe200078e00ff */
[----:B------:R-:W-:Y:S01]  /*0a90*/  LOP3.LUT R32, R31, 0x3e0, RZ, 0xc0, !PT ;  /* 0x000003e01f207812 */ /* 0x000fe200078ec0ff */
[----:B------:R-:W-:Y:S01]  /*0aa0*/  IMAD R31, R56, -0x326172a9, RZ ;  /* 0xcd9e8d57381f7824 */ /* 0x000fe200078e02ff */
[C---:B------:R-:W-:Y:S01]  /*0ab0*/  VIADDMNMX R30, R29.reuse, -R30, RZ, !PT ;  /* 0x8000001e1d1e7246 */ /* 0x040fe200078001ff */
[----:B------:R-:W-:Y:S01]  /*0ac0*/  IMAD.HI.U32 R56, R36, -0x326172a9, RZ ;  /* 0xcd9e8d5724387827 */ /* 0x000fe200078e00ff */
[----:B------:R-:W-:Y:S01]  /*0ad0*/  SHF.R.U32.HI R28, RZ, 0x2, R28 ;  /* 0x00000002ff1c7819 */ /* 0x000fe2000001161c */
[----:B------:R-:W-:Y:S01]  /*0ae0*/  ULDC.U8 UR14, c[0x0][0x2a0] ;  /* 0x0000a800000e7ab9 */ /* 0x000fe20000000000 */
        /* <DEDUP_REMOVED lines=8> */
[----:B------:R-:W-:Y:S01]  /*0b70*/  IADD3 R30, R30, R29, RZ ;  /* 0x0000001d1e1e7210 */ /* 0x000fe20007ffe0ff */
[----:B------:R-:W-:Y:S01]  /*0b80*/  IMAD.U32 R47, R47, 0x10000, RZ ;  /* 0x000100002f2f7824 */ /* 0x000fe200078e00ff */
[----:B------:R-:W-:Y:S01]  /*0b90*/  PRMT R75, R34, 0x7632, R75 ;  /* 0x00007632224b7816 */ /* 0x000fe2000000004b */
[----:B------:R-:W-:Y:S01]  /*0ba0*/  IMAD R34, R55, -0x2daee0ad, RZ ;  /* 0xd2511f5337227824 */ /* 0x000fe200078e02ff */
[----:B------:R-:W-:Y:S01]  /*0bb0*/  PRMT R61, R13, 0x7632, R61 ;  /* 0x000076320d3d7816 */ /* 0x000fe2000000003d */
[----:B------:R-:W-:Y:S01]  /*0bc0*/  IMAD.SHL.U32 R30, R30, 0x8, RZ ;  /* 0x000000081e1e7824 */ /* 0x000fe200078e00ff */
[----:B------:R-:W-:Y:S01]  /*0bd0*/  PRMT R63, R15, 0x7632, R63 ;  /* 0x000076320f3f7816 */ /* 0x000fe2000000003f */
        /* <DEDUP_REMOVED lines=19> */
[----:B------:R-:W-:Y:S01]  /*0d10*/  IMAD R86, R36, -0x326172a9, RZ ;  /* 0xcd9e8d5724567824 */ /* 0x000fe200078e02ff */
[----:B------:R-:W-:Y:S01]  /*0d20*/  SHF.L.U32 R5, R5, 0x10, RZ ;  /* 0x0000001005057819 */ /* 0x000fe200000006ff */
[----:B------:R-:W-:Y:S01]  /*0d30*/  IMAD R58, R58, -0x2daee0ad, RZ ;  /* 0xd2511f533a3a7824 */ /* 0x000fe200078e02ff */
[----:B------:R-:W-:Y:S01]  /*0d40*/  SHF.L.U32 R8, R8, 0x10, RZ ;  /* 0x0000001008087819 */ /* 0x000fe200000006ff */
[----:B------:R-:W-:Y:S01]  /*0d50*/  IMAD.MOV.U32 R114, RZ, RZ, 0x1 ;  /* 0x00000001ff727424 */ /* 0x000fe200078e00ff */
[----:B------:R-:W-:Y:S01]  /*0d60*/  SHF.L.U32 R11, R11, 0x10, RZ ;  /* 0x000000100b0b7819 */ /* 0x000fe200000006ff */
[----:B------:R-:W-:Y:S01]  /*0d70*/  IMAD.MOV.U32 R59, RZ, RZ, RZ ;  /* 0x000000ffff3b7224 */ /* 0x000fe200078e00ff */
[----:B------:R-:W-:Y:S01]  /*0d80*/  SHF.L.U32 R14, R14, 0x10, RZ ;  /* 0x000000100e0e7819 */ /* 0x000fe200000006ff */
[----:B------:R-:W-:Y:S01]  /*0d90*/  IMAD.U32 R61, R61, 0x10000, RZ ;  /* 0x000100003d3d7824 */ /* 0x000fe200078e00ff */
[----:B------:R-:W-:Y:S01]  /*0da0*/  SHF.L.U32 R17, R17, 0x10, RZ ;  /* 0x0000001011117819 */ /* 0x000fe200000006ff */
[----:B------:R-:W-:Y:S01]  /*0db0*/  IMAD.U32 R63, R63, 0x10000, RZ ;  /* 0x000100003f3f7824 */ /* 0x000fe200078e00ff */
[----:B------:R-:W-:Y:S01]  /*0dc0*/  LOP3.LUT R56, R56, UR36, R31, 0x96, !PT ;  /* 0x0000002438387c12 */ /* 0x000fe2000f8e961f */
[----:B------:R-:W-:Y:S01]  /*0dd0*/  IMAD.U32 R64, R64, 0x10000, RZ ;  /* 0x0001000040407824 */ /* 0x000fe200078e00ff */
[----:B------:R-:W-:Y:S01]  /*0de0*/  LOP3.LUT R55, R55, UR37, R34, 0x96, !PT ;  /* 0x0000002537377c12 */ /* 0x000fe2000f8e9622 */
        /* <DEDUP_REMOVED lines=16> */
[----:B------:R-:W-:Y:S01]  /*0ef0*/  ULDC UR15, c[0x0][0x290] ;  /* 0x0000a400000f7ab9 */ /* 0x000fe20000000800 */
[----:B------:R-:W-:Y:S01]  /*0f00*/  SHF.L.U32 R73, R73, 0x10, RZ ;  /* 0x0000001049497819 */ /* 0x000fe200000006ff */
[----:B------:R-:W-:Y:S01]  /*0f10*/  ULDC.64 UR8, c[0x0][0x230] ;  /* 0x00008c0000087ab9 */ /* 0x000fe20000000a00 */
[----:B------:R-:W-:Y:S01]  /*0f20*/  SHF.L.U32 R76, R76, 0x10, RZ ;  /* 0x000000104c4c7819 */ /* 0x000fe200000006ff */
[----:B------:R-:W-:Y:S01]  /*0f30*/  ULDC.64 UR10, c[0x0][0x238] ;  /* 0x00008e00000a7ab9 */ /* 0x000fe20000000a00 */
[----:B------:R-:W-:Y:S01]  /*0f40*/  ULDC.64 UR12, c[0x0][0x240] ;  /* 0x00009000000c7ab9 */ /* 0x000fe20000000a00 */
[----:B------:R-:W-:Y:S01]  /*0f50*/  UISETP.NE.AND UP0, UPT, UR14, URZ, UPT ;  /* 0x0000003f0e00728c */ /* 0x000fe2000bf05270 */
[----:B------:R-:W-:Y:S01]  /*0f60*/  ULDC.64 UR16, c[0x0][0x248] ;  /* 0x0000920000107ab9 */ /* 0x000fe20000000a00 */
[----:B01----:R-:W-:-:S09]  /*0f70*/  ULDC.64 UR18, c[0x0][0x210] ;  /* 0x0000840000127ab9 */ /* 0x003fd20000000a00 */
.L_x_1700:
[----:B0123--:R-:W-:Y:S01]  /*0f80*/  IMAD R36, R21, UR38, RZ ;  /* 0x0000002615247c24 */ /* 0x00ffe2000f8e02ff */
[----:B------:R-:W-:Y:S01]  /*0f90*/  ISETP.NE.AND P0, PT, R20, RZ, PT ;  /* 0x000000ff1400720c */ /* 0x000fe20003f05270 */
        /* <DEDUP_REMOVED lines=9> */
[----:B------:R-:W1:Y:S10]  /*1030*/  LDC.64 R36, c[0x0][0x220] ;  /* 0x00008800ff247b82 */ /* 0x000e740000000a00 */
[----:B------:R-:W-:-:S04]  /*1040*/  @P0 LEA R102, P3, R101, UR8, 0x4 ;  /* 0x0000000865660c11 */ /* 0x000fc8000f8620ff */
[----:B------:R-:W-:Y:S02]  /*1050*/  @P0 LEA.HI.X R103, R101, UR9, RZ, 0x4, P3 ;  /* 0x0000000965670c11 */ /* 0x000fe400098f24ff */
[----:B0-----:R-:W-:-:S03]  /*1060*/  ISETP.NE.U32.AND P1, PT, R68, RZ, PT ;  /* 0x000000ff4400720c */ /* 0x001fc60003f25070 */
[----:B------:R0:W5:Y:S01]  /*1070*/  @P0 LDG.E.128 R32, desc[UR4][R102.64] ;  /* 0x0000000466200981 */ /* 0x000162000c1e1d00 */
[----:B------:R-:W-:Y:S01]  /*1080*/  ISETP.NE.AND.EX P1, PT, R69, RZ, PT, P1 ;  /* 0x000000ff4500720c */ /* 0x000fe20003f25310 */
[----:B-1----:R-:W-:-:S06]  /*1090*/  IMAD.WIDE.U32 R36, R101, 0x10, R36 ;  /* 0x0000001065247825 */ /* 0x002fcc00078e0024 */
[----:B------:R-:W5:Y:S06]  /*10a0*/  LDG.E.128 R36, desc[UR4][R36.64] ;  /* 0x0000000424247981 */ /* 0x000f6c000c1e1d00 */
[----:B------:R-:W-:-:S04]  /*10b0*/  @P1 LEA R108, P2, R101, R68, 0x4 ;  /* 0x00000044656c1211 */ /* 0x000fc800078420ff */
[----:B------:R-:W-:-:S05]  /*10c0*/  @P1 LEA.HI.X R109, R101, R69, RZ, 0x4, P2 ;  /* 0x00000045656d1211 */ /* 0x000fca00010f24ff */
        /* <DEDUP_REMOVED lines=13> */
.L_x_1304:
[----:B------:R-:W-:-:S07]  /*11a0*/  IMAD.MOV.U32 R89, RZ, RZ, R86 ;  /* 0x000000ffff597224 */ /* 0x000fce00078e0056 */
.L_x_1305:
[----:B------:R-:W-:Y:S05]  /*11b0*/  BSYNC B1 ;  /* 0x0000000000017941 */ /* 0x000fea0003800000 */
.L_x_1303:
        /* <DEDUP_REMOVED lines=16> */
.L_x_1309:
[----:B------:R-:W-:Y:S05]  /*12c0*/  BSYNC B2 ;  /* 0x0000000000027941 */ /* 0x000fea0003800000 */
.L_x_1308:
[----:B------:R-:W-:Y:S01]  /*12d0*/  IMAD.HI.U32 R55, R24, -0x326172a9, RZ ;  /* 0xcd9e8d5718377827 */ /* 0x000fe200078e00ff */
[----:B------:R-:W-:Y:S01]  /*12e0*/  LOP3.LUT R54, R54, UR7, R59, 0x96, !PT ;  /* 0x0000000736367c12 */ /* 0x000fe2000f8e963b */
[----:B------:R-:W-:Y:S02]  /*12f0*/  HFMA2.MMA R90, -RZ, RZ, 0, 0 ;  /* 0x00000000ff5a7435 */ /* 0x000fe400000001ff */
        /* <DEDUP_REMOVED lines=38> */
[----:B------:R-:W-:Y:S01]  /*1560*/  IMAD.MOV.U32 R86, RZ, RZ, R108 ;  /* 0x000000ffff567224 */ /* 0x000fe200078e006c */
[----:B------:R-:W-:Y:S01]  /*1570*/  LOP3.LUT R55, R55, UR37, R102, 0x96, !PT ;  /* 0x0000002537377c12 */ /* 0x000fe2000f8e9666 */
[----:B------:R-:W-:-:S07]  /*1580*/  IMAD.MOV.U32 R58, RZ, RZ, R54 ;  /* 0x000000ffff3a7224 */ /* 0x000fce00078e0036 */
.L_x_1307:
[----:B------:R-:W-:Y:S05]  /*1590*/  BSYNC B1 ;  /* 0x0000000000017941 */ /* 0x000fea0003800000 */
.L_x_1306:
[----:B------:R-:W0:Y:S01]  /*15a0*/  LDC R116, c[0x0][0x298] ;  /* 0x0000a600ff747b82 */ /* 0x000e220000000800 */
[----:B------:R-:W-:Y:S01]  /*15b0*/  ISETP.NE.U32.AND P2, PT, R68, RZ, PT ;  /* 0x000000ff4400720c */ /* 0x000fe20003f45070 */
[----:B------:R-:W-:Y:S01]  /*15c0*/  IMAD.MOV.U32 R115, RZ, RZ, 0x2f800000 ;  /* 0x2f800000ff737424 */ /* 0x000fe200078e00ff */
[----:B------:R-:W-:Y:S01]  /*15d0*/  I2FP.F32.U32 R54, R89 ;  /* 0x0000005900367245 */ /* 0x000fe20000201000 */
[C---:B-----5:R-:W-:Y:S01]  /*15e0*/  IMAD.U32 R89, R36.reuse, 0x10000, RZ ;  /* 0x0001000024597824 */ /* 0x060fe200078e00ff */
[----:B------:R-:W-:Y:S02]  /*15f0*/  ISETP.NE.AND.EX P2, PT, R69, RZ, PT, P2 ;  /* 0x000000ff4500720c */ /* 0x000fe40003f45320 */
[----:B------:R-:W-:Y:S01]  /*1600*/  PRMT R36, R36, 0x7632, R36 ;  /* 0x0000763224247816 */ /* 0x000fe20000000024 */
[----:B------:R-:W1:Y:S01]  /*1610*/  LDC R117, c[0x0][0x294] ;  /* 0x0000a500ff757b82 */ /* 0x000e620000000800 */
[----:B------:R-:W-:Y:S01]  /*1620*/  FFMA.FTZ R54, R54, R115, 1.1641532182693481445e-10 ;  /* 0x2f00000036367423 */ /* 0x000fe20000010073 */
[----:B0-----:R-:W-:-:S04]  /*1630*/  FMUL.FTZ R89, R89, R116 ;  /* 0x0000007459597220 */ /* 0x001fc80000410000 */
[----:B-1----:R-:W-:-:S04]  /*1640*/  FSETP.GTU.FTZ.AND P3, PT, R54, R117, PT ;  /* 0x000000753600720b */ /* 0x002fc80003f7c000 */
        /* <DEDUP_REMOVED lines=9> */
.L_x_1310:
        /* <DEDUP_REMOVED lines=12> */
.L_x_1313:
[----:B------:R-:W-:-:S07]  /*17a0*/  IMAD.MOV.U32 R78, RZ, RZ, R86 ;  /* 0x000000ffff4e7224 */ /* 0x000fce00078e0056 */
.L_x_1314:
[----:B------:R-:W-:Y:S05]  /*17b0*/  BSYNC B1 ;  /* 0x0000000000017941 */ /* 0x000fea0003800000 */
.L_x_1312:
        /* <DEDUP_REMOVED lines=16> */
.L_x_1318:
[----:B------:R-:W-:Y:S05]  /*18c0*/  BSYNC B2 ;  /* 0x0000000000027941 */ /* 0x000fea0003800000 */
.L_x_1317:
        /* <DEDUP_REMOVED lines=39> */
[----:B------:R-:W-:Y:S02]  /*1b40*/  LOP3.LUT R56, R103, UR36, R108, 0x96, !PT ;  /* 0x0000002467387c12 */ /* 0x000fe4000f8e966c */
[----:B------:R-:W-:Y:S01]  /*1b50*/  MOV R86, R102 ;  /* 0x0000006600567202 */ /* 0x000fe20000000f00 */
[----:B------:R-:W-:Y:S01]  /*1b60*/  IMAD.MOV.U32 R58, RZ, RZ, R54 ;  /* 0x000000ffff3a7224 */ /* 0x000fe200078e0036 */
[----:B------:R-:W-:Y:S01]  /*1b70*/  LOP3.LUT R55, R55, UR37, R68, 0x96, !PT ;  /* 0x0000002537377c12 */ /* 0x000fe2000f8e9644 */
[----:B------:R-:W-:-:S07]  /*1b80*/  IMAD.MOV.U32 R54, RZ, RZ, RZ ;  /* 0x000000ffff367224 */ /* 0x000fce00078e00ff */
.L_x_1316:
[----:B------:R-:W-:Y:S05]  /*1b90*/  BSYNC B1 ;  /* 0x0000000000017941 */ /* 0x000fea0003800000 */
.L_x_1315:
        /* <DEDUP_REMOVED lines=10> */
.L_x_1311:
        /* <DEDUP_REMOVED lines=12> */
.L_x_1320:
[----:B------:R-:W-:-:S07]  /*1d00*/  MOV R90, R86 ;  /* 0x00000056005a7202 */ /* 0x000fce0000000f00 */
.L_x_1321:
[----:B------:R-:W-:Y:S05]  /*1d10*/  BSYNC B1 ;  /* 0x0000000000017941 */ /* 0x000fea0003800000 */
.L_x_1319:
        /* <DEDUP_REMOVED lines=16> */
.L_x_1325:
[----:B------:R-:W-:Y:S05]  /*1e20*/  BSYNC B2 ;  /* 0x0000000000027941 */ /* 0x000fea0003800000 */
.L_x_1324:
        /* <DEDUP_REMOVED lines=42> */
[----:B------:R-:W-:Y:S01]  /*20d0*/  IMAD.MOV.U32 R68, RZ, RZ, RZ ;  /* 0x000000ffff447224 */ /* 0x000fe200078e00ff */
[----:B------:R-:W-:-:S07]  /*20e0*/  MOV R58, R54 ;  /* 0x00000036003a7202 */ /* 0x000fce0000000f00 */
.L_x_1323:
[----:B------:R-:W-:Y:S05]  /*20f0*/  BSYNC B1 ;  /* 0x0000000000017941 */ /* 0x000fea0003800000 */
.L_x_1322:
        /* <DEDUP_REMOVED lines=10> */
[----:B------:R-:W-:Y:S01]  /*21a0*/  PRMT R36, R32, 0x7632, R36 ;  /* 0x0000763220247816 */ /* 0x000fe20000000024 */
[----:B------:R-:W-:-:S04]  /*21b0*/  IMAD.MOV.U32 R54, RZ, RZ, R68 ;  /* 0x000000ffff367224 */ /* 0x000fc800078e0044 */
[----:B------:R-:W-:-:S04]  /*21c0*/  IMAD.U32 R69, R36, 0x10000, RZ ;  /* 0x0001000024457824 */ /* 0x000fc800078e00ff */
[----:B------:R-:W-:Y:S01]  /*21d0*/  FADD.FTZ R90, R69, R90 ;  /* 0x0000005a455a7221 */ /* 0x000fe20000010000 */
[----:B------:R-:W-:Y:S06]  /*21e0*/  BRA `(.L_x_1327) ;  /* 0x0000000400607947 */ /* 0x000fec0003800000 */
.L_x_1326:
        /* <DEDUP_REMOVED lines=12> */
.L_x_1329:
[----:B------:R-:W-:-:S07]  /*22b0*/  IMAD.MOV.U32 R36, RZ, RZ, R86 ;  /* 0x000000ffff247224 */ /* 0x000fce00078e0056 */
.L_x_1330:
[----:B------:R-:W-:Y:S05]  /*22c0*/  BSYNC B1 ;  /* 0x0000000000017941 */ /* 0x000fea0003800000 */
.L_x_1328:
        /* <DEDUP_REMOVED lines=16> */
.L_x_1334:
[----:B------:R-:W-:Y:S05]  /*23d0*/  BSYNC B2 ;  /* 0x0000000000027941 */ /* 0x000fea0003800000 */
.L_x_1333:
        /* <DEDUP_REMOVED lines=44> */
.L_x_1332:
[----:B------:R-:W-:Y:S05]  /*26a0*/  BSYNC B1 ;  /* 0x0000000000017941 */ /* 0x000fea0003800000 */
.L_x_1331:
[----:B------:R-:W-:Y:S02]  /*26b0*/  I2FP.F32.U32 R36, R36 ;  /* 0x0000002400247245 */ /* 0x000fe40000201000 */
[----:B------:R-:W-:-:S03]  /*26c0*/  PRMT R68, R28, 0x7632, R68 ;  /* 0x000076321c447816 */ /* 0x000fc60000000044 */
[----:B------:R-:W-:Y:S01]  /*26d0*/  FFMA.FTZ R36, R36, R115, 1.1641532182693481445e-10 ;  /* 0x2f00000024247423 */ /* 0x000fe20000010073 */
[----:B------:R-:W-:-:S04]  /*26e0*/  SHF.L.U32 R69, R68, 0x10, RZ ;  /* 0x0000001044457819 */ /* 0x000fc800000006ff */
[----:B------:R-:W-:Y:S01]  /*26f0*/  FSETP.GTU.FTZ.AND P3, PT, R36, R117, PT ;  /* 0x000000752400720b */ /* 0x000fe20003f7c000 */
[----:B------:R-:W-:Y:S01]  /*2700*/  FMUL.FTZ R69, R69, R116 ;  /* 0x0000007445457220 */ /* 0x000fe20000410000 */
[----:B------:R-:W-:Y:S02]  /*2710*/  @P0 PRMT R36, R32, 0x7632, R36 ;  /* 0x0000763220240816 */ /* 0x000fe40000000024 */
[----:B------:R-:W-:Y:S02]  /*2720*/  SEL R79, RZ, 0x1, P3 ;  /* 0x00000001ff4f7807 */ /* 0x000fe40001800000 */
[----:B------:R-:W-:Y:S01]  /*2730*/  FSEL R69, R69, RZ, !P3 ;  /* 0x000000ff45457208 */ /* 0x000fe20005800000 */
[----:B------:R-:W-:-:S04]  /*2740*/  @P0 IMAD.U32 R95, R36, 0x10000, RZ ;  /* 0x00010000245f0824 */ /* 0x000fc800078e00ff */
[----:B------:R-:W-:-:S04]  /*2750*/  FADD.FTZ R90, R69, R90 ;  /* 0x0000005a455a7221 */ /* 0x000fc80000010000 */
[----:B------:R-:W-:-:S07]  /*2760*/  @P0 FADD.FTZ R90, R95, R90 ;  /* 0x0000005a5f5a0221 */ /* 0x000fce0000010000 */
.L_x_1327:
        /* <DEDUP_REMOVED lines=12> */
.L_x_1336:
[----:B------:R-:W-:-:S07]  /*2830*/  MOV R36, R86 ;  /* 0x0000005600247202 */ /* 0x000fce0000000f00 */
.L_x_1337:
[----:B------:R-:W-:Y:S05]  /*2840*/  BSYNC B1 ;  /* 0x0000000000017941 */ /* 0x000fea0003800000 */
.L_x_1335:
        /* <DEDUP_REMOVED lines=16> */
.L_x_1341:
[----:B------:R-:W-:Y:S05]  /*2950*/  BSYNC B2 ;  /* 0x0000000000027941 */ /* 0x000fea0003800000 */
.L_x_1340:
        /* <DEDUP_REMOVED lines=44> */
.L_x_1339:
[----:B------:R-:W-:Y:S05]  /*2c20*/  BSYNC B1 ;  /* 0x0000000000017941 */ /* 0x000fea0003800000 */
.L_x_1338:
        /* <DEDUP_REMOVED lines=15> */
.L_x_1342:
        /* <DEDUP_REMOVED lines=12> */
.L_x_1345:
[----:B------:R-:W-:-:S07]  /*2de0*/  IMAD.MOV.U32 R80, RZ, RZ, R86 ;  /* 0x000000ffff507224 */ /* 0x000fce00078e0056 */
.L_x_1346:
[----:B------:R-:W-:Y:S05]  /*2df0*/  BSYNC B1 ;  /* 0x0000000000017941 */ /* 0x000fea0003800000 */
.L_x_1344:
        /* <DEDUP_REMOVED lines=16> */
.L_x_1350:
[----:B------:R-:W-:Y:S05]  /*2f00*/  BSYNC B2 ;  /* 0x0000000000027941 */ /* 0x000fea0003800000 */
.L_x_1349:
[----:B------:R-:W-:Y:S01]  /*2f10*/  IMAD.HI.U32 R37, R24, -0x326172a9, RZ ;  /* 0xcd9e8d5718257827 */ /* 0x000fe200078e00ff */
[----:B------:R-:W-:-:S03]  /*2f20*/  LOP3.LUT R36, R36, UR7, R59, 0x96, !PT ;  /* 0x0000000724247c12 */ /* 0x000fc6000f8e963b */
[----:B------:R-:W-:Y:S01]  /*2f30*/  IMAD R55, R24, -0x326172a9, RZ ;  /* 0xcd9e8d5718377824 */ /* 0x000fe200078e02ff */
[----:B------:R-:W-:Y:S01]  /*2f40*/  LOP3.LUT R68, R37, UR6, R22, 0x96, !PT ;  /* 0x0000000625447c12 */ /* 0x000fe2000f8e9616 */
[----:B------:R-:W-:-:S04]  /*2f50*/  IMAD.WIDE.U32 R36, R36, -0x326172a9, RZ ;  /* 0xcd9e8d5724247825 */ /* 0x000fc800078e00ff */
[----:B------:R-:W-:Y:S01]  /*2f60*/  IMAD R103, R23, -0x2daee0ad, RZ ;  /* 0xd2511f5317677824 */ /* 0x000fe200078e02ff */
        /* <DEDUP_REMOVED lines=38> */
.L_x_1348:
[----:B------:R-:W-:Y:S05]  /*31d0*/  BSYNC B1 ;  /* 0x0000000000017941 */ /* 0x000fea0003800000 */
.L_x_1347:
        /* <DEDUP_REMOVED lines=10> */
.L_x_1343:
        /* <DEDUP_REMOVED lines=12> */
.L_x_1352:
[----:B------:R-:W-:-:S07]  /*3340*/  MOV R108, R86 ;  /* 0x00000056006c7202 */ /* 0x000fce0000000f00 */
.L_x_1353:
[----:B------:R-:W-:Y:S05]  /*3350*/  BSYNC B1 ;  /* 0x0000000000017941 */ /* 0x000fea0003800000 */
.L_x_1351:
        /* <DEDUP_REMOVED lines=16> */
.L_x_1357:
[----:B------:R-:W-:Y:S05]  /*3460*/  BSYNC B2 ;  /* 0x0000000000027941 */ /* 0x000fea0003800000 */
.L_x_1356:
        /* <DEDUP_REMOVED lines=44> */
.L_x_1355:
[----:B------:R-:W-:Y:S05]  /*3730*/  BSYNC B1 ;  /* 0x0000000000017941 */ /* 0x000fea0003800000 */
.L_x_1354:
        /* <DEDUP_REMOVED lines=15> */
.L_x_1358:
        /* <DEDUP_REMOVED lines=12> */
.L_x_1361:
[----:B------:R-:W-:-:S07]  /*38f0*/  IMAD.MOV.U32 R81, RZ, RZ, R86 ;  /* 0x000000ffff517224 */ /* 0x000fce00078e0056 */
.L_x_1362:
[----:B------:R-:W-:Y:S05]  /*3900*/  BSYNC B1 ;  /* 0x0000000000017941 */ /* 0x000fea0003800000 */
.L_x_1360:
        /* <DEDUP_REMOVED lines=16> */
.L_x_1366:
[----:B------:R-:W-:Y:S05]  /*3a10*/  BSYNC B2 ;  /* 0x0000000000027941 */ /* 0x000fea0003800000 */
.L_x_1365:
        /* <DEDUP_REMOVED lines=44> */
.L_x_1364:
[----:B------:R-:W-:Y:S05]  /*3ce0*/  BSYNC B1 ;  /* 0x0000000000017941 */ /* 0x000fea0003800000 */
.L_x_1363:
        /* <DEDUP_REMOVED lines=12> */
.L_x_1359:
        /* <DEDUP_REMOVED lines=12> */
.L_x_1368:
[----:B------:R-:W-:-:S07]  /*3e70*/  MOV R108, R86 ;  /* 0x00000056006c7202 */ /* 0x000fce0000000f00 */
.L_x_1369:
[----:B------:R-:W-:Y:S05]  /*3e80*/  BSYNC B1 ;  /* 0x0000000000017941 */ /* 0x000fea0003800000 */
.L_x_1367:
        /* <DEDUP_REMOVED lines=16> */
.L_x_1373:
[----:B------:R-:W-:Y:S05]  /*3f90*/  BSYNC B2 ;  /* 0x0000000000027941 */ /* 0x000fea0003800000 */
.L_x_1372:
        /* <DEDUP_REMOVED lines=44> */
.L_x_1371:
[----:B------:R-:W-:Y:S05]  /*4260*/  BSYNC B1 ;  /* 0x0000000000017941 */ /* 0x000fea0003800000 */
.L_x_1370:
        /* <DEDUP_REMOVED lines=15> */
.L_x_1374:
        /* <DEDUP_REMOVED lines=12> */
.L_x_1377:
[----:B------:R-:W-:-:S07]  /*4420*/  IMAD.MOV.U32 R82, RZ, RZ, R86 ;  /* 0x000000ffff527224 */ /* 0x000fce00078e0056 */
.L_x_1378:
[----:B------:R-:W-:Y:S05]  /*4430*/  BSYNC B1 ;  /* 0x0000000000017941 */ /* 0x000fea0003800000 */
.L_x_1376:
        /* <DEDUP_REMOVED lines=16> */
.L_x_1382:
[----:B------:R-:W-:Y:S05]  /*4540*/  BSYNC B2 ;  /* 0x0000000000027941 */ /* 0x000fea0003800000 */
.L_x_1381:
        /* <DEDUP_REMOVED lines=44> */
.L_x_1380:
[----:B------:R-:W-:Y:S05]  /*4810*/  BSYNC B1 ;  /* 0x0000000000017941 */ /* 0x000fea0003800000 */
.L_x_1379:
        /* <DEDUP_REMOVED lines=10> */
.L_x_1375:
        /* <DEDUP_REMOVED lines=12> */
.L_x_1384:
[----:B------:R-:W-:-:S07]  /*4980*/  MOV R103, R86 ;  /* 0x0000005600677202 */ /* 0x000fce0000000f00 */
.L_x_1385:
[----:B------:R-:W-:Y:S05]  /*4990*/  BSYNC B1 ;  /* 0x0000000000017941 */ /* 0x000fea0003800000 */
.L_x_1383:
        /* <DEDUP_REMOVED lines=16> */
.L_x_1389:
[----:B------:R-:W-:Y:S05]  /*4aa0*/  BSYNC B2 ;  /* 0x0000000000027941 */ /* 0x000fea0003800000 */
.L_x_1388:
        /* <DEDUP_REMOVED lines=44> */
.L_x_1387:
[----:B------:R-:W-:Y:S05]  /*4d70*/  BSYNC B1 ;  /* 0x0000000000017941 */ /* 0x000fea0003800000 */
.L_x_1386:
        /* <DEDUP_REMOVED lines=14> */
.L_x_1390:
        /* <DEDUP_REMOVED lines=12> */
.L_x_1393:
[----:B------:R-:W-:-:S07]  /*4f20*/  IMAD.MOV.U32 R38, RZ, RZ, R86 ;  /* 0x000000ffff267224 */ /* 0x000fce00078e0056 */
.L_x_1394:
[----:B------:R-:W-:Y:S05]  /*4f30*/  BSYNC B1 ;  /* 0x0000000000017941 */ /* 0x000fea0003800000 */
.L_x_1392:
        /* <DEDUP_REMOVED lines=16> */
.L_x_1398:
[----:B------:R-:W-:Y:S05]  /*5040*/  BSYNC B2 ;  /* 0x0000000000027941 */ /* 0x000fea0003800000 */
.L_x_1397:
        /* <DEDUP_REMOVED lines=44> */
.L_x_1396:
[----:B------:R-:W-:Y:S05]  /*5310*/  BSYNC B1 ;  /* 0x0000000000017941 */ /* 0x000fea0003800000 */
.L_x_1395:
        /* <DEDUP_REMOVED lines=12> */
.L_x_1391:
        /* <DEDUP_REMOVED lines=12> */
.L_x_1400:
[----:B------:R-:W-:-:S07]  /*54a0*/  MOV R38, R86 ;  /* 0x0000005600267202 */ /* 0x000fce0000000f00 */
.L_x_1401:
[----:B------:R-:W-:Y:S05]  /*54b0*/  BSYNC B1 ;  /* 0x0000000000017941 */ /* 0x000fea0003800000 */
.L_x_1399:
        /* <DEDUP_REMOVED lines=16> */
.L_x_1405:
[----:B------:R-:W-:Y:S05]  /*55c0*/  BSYNC B2 ;  /* 0x0000000000027941 */ /* 0x000fea0003800000 */
.L_x_1404:
        /* <DEDUP_REMOVED lines=44> */
.L_x_1403:
[----:B------:R-:W-:Y:S05]  /*5890*/  BSYNC B1 ;  /* 0x0000000000017941 */ /* 0x000fea0003800000 */
.L_x_1402:
        /* <DEDUP_REMOVED lines=14> */
.L_x_1406:
        /* <DEDUP_REMOVED lines=12> */
.L_x_1409:
[----:B------:R-:W-:-:S07]  /*5a40*/  IMAD.MOV.U32 R84, RZ, RZ, R86 ;  /* 0x000000ffff547224 */ /* 0x000fce00078e0056 */
.L_x_1410:
[----:B------:R-:W-:Y:S05]  /*5a50*/  BSYNC B1 ;  /* 0x0000000000017941 */ /* 0x000fea0003800000 */
.L_x_1408:
        /* <DEDUP_REMOVED lines=16> */
.L_x_1414:
[----:B------:R-:W-:Y:S05]  /*5b60*/  BSYNC B2 ;  /* 0x0000000000027941 */ /* 0x000fea0003800000 */
.L_x_1413:
        /* <DEDUP_REMOVED lines=44> */
.L_x_1412:
[----:B------:R-:W-:Y:S05]  /*5e30*/  BSYNC B1 ;  /* 0x0000000000017941 */ /* 0x000fea0003800000 */
.L_x_1411:
        /* <DEDUP_REMOVED lines=10> */
.L_x_1407:
        /* <DEDUP_REMOVED lines=12> */
.L_x_1416:
[----:B------:R-:W-:-:S07]  /*5fa0*/  MOV R123, R86 ;  /* 0x00000056007b7202 */ /* 0x000fce0000000f00 */
.L_x_1417:
[----:B------:R-:W-:Y:S05]  /*5fb0*/  BSYNC B1 ;  /* 0x0000000000017941 */ /* 0x000fea0003800000 */
.L_x_1415:
        /* <DEDUP_REMOVED lines=16> */
.L_x_1421:
[----:B------:R-:W-:Y:S05]  /*60c0*/  BSYNC B2 ;  /* 0x0000000000027941 */ /* 0x000fea0003800000 */
.L_x_1420:
        /* <DEDUP_REMOVED lines=44> */
.L_x_1419:
[----:B------:R-:W-:Y:S05]  /*6390*/  BSYNC B1 ;  /* 0x0000000000017941 */ /* 0x000fea0003800000 */
.L_x_1418:
        /* <DEDUP_REMOVED lines=14> */
.L_x_1422:
        /* <DEDUP_REMOVED lines=12> */
.L_x_1425:
[----:B------:R-:W-:-:S07]  /*6540*/  IMAD.MOV.U32 R85, RZ, RZ, R86 ;  /* 0x000000ffff557224 */ /* 0x000fce00078e0056 */
.L_x_1426:
[----:B------:R-:W-:Y:S05]  /*6550*/  BSYNC B1 ;  /* 0x0000000000017941 */ /* 0x000fea0003800000 */
.L_x_1424:
        /* <DEDUP_REMOVED lines=16> */
.L_x_1430:
[----:B------:R-:W-:Y:S05]  /*6660*/  BSYNC B2 ;  /* 0x0000000000027941 */ /* 0x000fea0003800000 */
.L_x_1429:
        /* <DEDUP_REMOVED lines=44> */
.L_x_1428:
[----:B------:R-:W-:Y:S05]  /*6930*/  BSYNC B1 ;  /* 0x0000000000017941 */ /* 0x000fea0003800000 */
.L_x_1427:
        /* <DEDUP_REMOVED lines=12> */
.L_x_1423:
[----:B------:R-:W-:Y:S02]  /*6a00*/  ISETP.NE.AND P0, PT, R120, RZ, PT ;  /* 0x000000ff7800720c */ /* 0x000fe40003f05270 */
[----:B------:R-:W-:Y:S02]  /*6a10*/  ISETP.NE.AND P2, PT, R119, RZ, PT ;  /* 0x000000ff7700720c */ /* 0x000fe40003f45270 */
[----:B------:R-:W-:Y:S02]  /*6a20*/  SEL R116, RZ, 0x1, P0 ;  /* 0x00000001ff747807 */ /* 0x000fe40000000000 */
[----:B------:R-:W-:Y:S02]  /*6a30*/  SEL R120, RZ, 0x1000000, P5 ;  /* 0x01000000ff787807 */ /* 0x000fe40002800000 */
[----:B------:R-:W-:Y:S02]  /*6a40*/  SEL R119, RZ, 0x10000, P4 ;  /* 0x00010000ff777807 */ /* 0x000fe40002000000 */
[----:B------:R-:W-:-:S02]  /*6a50*/  LEA R68, P0, R101, UR10, 0x4 ;  /* 0x0000000a65447c11 */ /* 0x000fc4000f8020ff */
[----:B------:R-:W-:Y:S02]  /*6a60*/  ISETP.NE.AND P5, PT, R118, RZ, PT ;  /* 0x000000ff7600720c */ /* 0x000fe40003fa5270 */
[----:B------:R-:W-:Y:S02]  /*6a70*/  ISETP.NE.AND P4, PT, R121, RZ, PT ;  /* 0x000000ff7900720c */ /* 0x000fe40003f85270 */
[----:B------:R-:W-:Y:S02]  /*6a80*/  LEA.HI.X R69, R101, UR11, RZ, 0x4, P0 ;  /* 0x0000000b65457c11 */ /* 0x000fe400080f24ff */
[----:B------:R-:W-:Y:S02]  /*6a90*/  F2FP.BF16.F32.PACK_AB R39, R109, R108 ;  /* 0x0000006c6d27723e */ /* 0x000fe400000010ff */
[----:B------:R-:W-:Y:S02]  /*6aa0*/  F2FP.BF16.F32.PACK_AB R38, R103, R102 ;  /* 0x000000666726723e */ /* 0x000fe400000010ff */
[----:B------:R-:W-:-:S02]  /*6ab0*/  F2FP.BF16.F32.PACK_AB R37, R96, R95 ;  /* 0x0000005f6025723e */ /* 0x000fc400000010ff */
[----:B------:R-:W-:Y:S02]  /*6ac0*/  F2FP.BF16.F32.PACK_AB R36, R90, R89 ;  /* 0x000000595a24723e */ /* 0x000fe400000010ff */
[----:B------:R-:W-:Y:S02]  /*6ad0*/  SEL R115, RZ, 0x1, P4 ;  /* 0x00000001ff737807 */ /* 0x000fe40002000000 */
[----:B------:R-:W-:Y:S01]  /*6ae0*/  SEL R117, RZ, 0x1, P5 ;  /* 0x00000001ff757807 */ /* 0x000fe20002800000 */
[----:B------:R0:W-:Y:S01]  /*6af0*/  STG.E.128 desc[UR4][R68.64], R36 ;  /* 0x0000002444007986 */ /* 0x0001e2000c101d04 */
[----:B------:R-:W-:Y:S02]  /*6b00*/  SEL R118, RZ, 0x100, P3 ;  /* 0x00000100ff767807 */ /* 0x000fe40001800000 */
[----:B------:R-:W-:Y:S02]  /*6b10*/  ISETP.NE.AND P6, PT, R122, RZ, PT ;  /* 0x000000ff7a00720c */ /* 0x000fe40003fc5270 */
[----:B------:R-:W-:-:S02]  /*6b20*/  LOP3.LUT R118, R118, R120, R119, 0xfe, !PT ;  /* 0x0000007876767212 */ /* 0x000fc400078efe77 */
[----:B------:R-:W-:Y:S01]  /*6b30*/  SEL R119, RZ, 0x1, P6 ;  /* 0x00000001ff777807 */ /* 0x000fe20003000000 */
[----:B0-----:R-:W-:-:S04]  /*6b40*/  IMAD.WIDE.U32 R68, R115, 0x1000000, RZ ;  /* 0x0100000073447825 */ /* 0x001fc800078e00ff */
[----:B------:R-:W-:Y:S01]  /*6b50*/  IMAD.WIDE.U32 R38, R116, 0x10000, RZ ;  /* 0x0001000074267825 */ /* 0x000fe200078e00ff */
[----:B------:R-:W-:Y:S02]  /*6b60*/  LOP3.LUT R119, R69, R118, R119, 0xfe, !PT ;  /* 0x0000007645777212 */ /* 0x000fe400078efe77 */
[----:B------:R-:W-:Y:S01]  /*6b70*/  SHF.L.U64.HI R116, R101, 0x3, RZ ;  /* 0x0000000365747819 */ /* 0x000fe200000102ff */
[----:B------:R-:W-:-:S04]  /*6b80*/  IMAD.WIDE.U32 R36, R117, 0x100, RZ ;  /* 0x0000010075247825 */ /* 0x000fc800078e00ff */
[----:B------:R-:W-:Y:S01]  /*6b90*/  IMAD.SHL.U32 R115, R101, 0x8, RZ ;  /* 0x0000000865737824 */ /* 0x000fe200078e00ff */
[----:B------:R-:W-:Y:S02]  /*6ba0*/  LOP3.LUT R117, R36, R68, R38, 0xfe, !PT ;  /* 0x0000004424757212 */ /* 0x000fe400078efe26 */
[----:B------:R-:W-:Y:S02]  /*6bb0*/  SEL R38, RZ, 0x1, P2 ;  /* 0x00000001ff267807 */ /* 0x000fe40001000000 */
[----:B------:R-:W-:Y:S02]  /*6bc0*/  IADD3 R36, P0, R115, UR12, RZ ;  /* 0x0000000c73247c10 */ /* 0x000fe4000ff1e0ff */
[----:B------:R-:W-:Y:S02]  /*6bd0*/  LOP3.LUT R39, R37, R119, R39, 0xfe, !PT ;  /* 0x0000007725277212 */ /* 0x000fe400078efe27 */
[----:B------:R-:W-:Y:S02]  /*6be0*/  IADD3.X R37, R116, UR13, RZ, P0, !PT ;  /* 0x0000000d74257c10 */ /* 0x000fe400087fe4ff */
[----:B------:R-:W-:-:S05]  /*6bf0*/  LOP3.LUT R38, R117, R38, RZ, 0xfc, !PT ;  /* 0x0000002675267212 */ /* 0x000fca00078efcff */
        /* <DEDUP_REMOVED lines=9> */
[----:B------:R-:W-:Y:S01]  /*6c90*/  LOP3.LUT R37, R36, 0xff00, R37, 0xf8, !PT ;  /* 0x0000ff0024257812 */ /* 0x000fe200078ef825 */
[----:B------:R-:W-:Y:S01]  /*6ca0*/  IMAD.WIDE.U32 R68, R68, 0x1000000, RZ ;  /* 0x0100000044447825 */ /* 0x000fe200078e00ff */
[----:B------:R-:W-:Y:S02]  /*6cb0*/  LOP3.LUT R36, R79, 0xff, RZ, 0xc0, !PT ;  /* 0x000000ff4f247812 */ /* 0x000fe400078ec0ff */
[----:B------:R-:W-:Y:S01]  /*6cc0*/  LOP3.LUT R117, R37, 0xff, R82, 0xf8, !PT ;  /* 0x000000ff25757812 */ /* 0x000fe200078ef852 */
[----:B------:R-:W-:-:S04]  /*6cd0*/  IMAD.WIDE.U32 R38, R38, 0x10000, RZ ;  /* 0x0001000026267825 */ /* 0x000fc800078e00ff */
[----:B------:R-:W-:Y:S01]  /*6ce0*/  IMAD.WIDE.U32 R36, R36, 0x100, RZ ;  /* 0x0000010024247825 */ /* 0x000fe200078e00ff */
[----:B------:R-:W-:Y:S02]  /*6cf0*/  LOP3.LUT R117, R39, R117, R69, 0xfe, !PT ;  /* 0x0000007527757212 */ /* 0x000fe400078efe45 */
[----:B------:R-:W-:Y:S02]  /*6d00*/  LOP3.LUT R69, R36, R68, R38, 0xfe, !PT ;  /* 0x0000004424457212 */ /* 0x000fe400078efe26 */
[----:B------:R-:W-:Y:S02]  /*6d10*/  IADD3 R38, P0, R115, UR16, RZ ;  /* 0x0000001073267c10 */ /* 0x000fe4000ff1e0ff */
[----:B------:R-:W-:Y:S02]  /*6d20*/  LOP3.LUT R36, R69, 0xff, R78, 0xf8, !PT ;  /* 0x000000ff45247812 */ /* 0x000fe400078ef84e */
[----:B------:R-:W-:Y:S02]  /*6d30*/  IADD3.X R39, R116, UR17, RZ, P0, !PT ;  /* 0x0000001174277c10 */ /* 0x000fe400087fe4ff */
[----:B------:R-:W-:-:S05]  /*6d40*/  LOP3.LUT R37, R117, R37, RZ, 0xfc, !PT ;  /* 0x0000002575257212 */ /* 0x000fca00078efcff */
[----:B------:R1:W-:Y:S02]  /*6d50*/  STG.E.64 desc[UR4][R38.64], R36 ;  /* 0x0000002426007986 */ /* 0x0003e4000c101b04 */
.L_x_1431:
[----:B------:R-:W-:-:S07]  /*6d60*/  VIADD R115, R101, 0x80 ;  /* 0x0000008065737836 */ /* 0x000fce0000000000 */
.L_x_1302:
[----:B------:R-:W-:Y:S05]  /*6d70*/  BSYNC B0 ;  /* 0x0000000000007941 */ /* 0x000fea0003800000 */
.L_x_1301:
[----:B------:R-:W-:Y:S01]  /*6d80*/  ISETP.NE.AND P0, PT, R25, RZ, PT ;  /* 0x000000ff1900720c */ /* 0x000fe20003f05270 */
[----:B------:R-:W-:-:S12]  /*6d90*/  BSSY B0, `(.L_x_1432) ;  /* 0x00005d9000007945 */ /* 0x000fd80003800000 */
[----:B------:R-:W-:Y:S05]  /*6da0*/  @!P0 BRA `(.L_x_1433) ;  /* 0x0000005c005c8947 */ /* 0x000fea0003800000 */
[----:B------:R-:W2:Y:S01]  /*6db0*/  LDC.64 R68, c[0x0][0x228] ;  /* 0x00008a00ff447b82 */ /* 0x000ea20000000a00 */
[----:B------:R-:W-:-:S04]  /*6dc0*/  ISETP.NE.U32.AND P0, PT, RZ, UR8, PT ;  /* 0x00000008ff007c0c */ /* 0x000fc8000bf05070 */
[----:B------:R-:W-:-:S03]  /*6dd0*/  ISETP.NE.AND.EX P0, PT, RZ, UR9, PT, P0 ;  /* 0x00000009ff007c0c */ /* 0x000fc6000bf05300 */
[----:B01----:R-:W0:Y:S10]  /*6de0*/  LDC.64 R36, c[0x0][0x220] ;  /* 0x00008800ff247b82 */ /* 0x003e340000000a00 */
[----:B------:R-:W-:-:S04]  /*6df0*/  @P0 LEA R104, P3, R115, UR8, 0x4 ;  /* 0x0000000873680c11 */ /* 0x000fc8000f8620ff */
[----:B------:R-:W-:Y:S02]  /*6e00*/  @P0 LEA.HI.X R105, R115, UR9, RZ, 0x4, P3 ;  /* 0x0000000973690c11 */ /* 0x000fe400098f24ff */
[----:B--2---:R-:W-:-:S03]  /*6e10*/  ISETP.NE.U32.AND P1, PT, R68, RZ, PT ;  /* 0x000000ff4400720c */ /* 0x004fc60003f25070 */
[----:B------:R1:W5:Y:S01]  /*6e20*/  @P0 LDG.E.128 R32, desc[UR4][R104.64] ;  /* 0x0000000468200981 */ /* 0x000362000c1e1d00 */
[----:B------:R-:W-:Y:S01]  /*6e30*/  ISETP.NE.AND.EX P1, PT, R69, RZ, PT, P1 ;  /* 0x000000ff4500720c */ /* 0x000fe20003f25310 */
[----:B0-----:R-:W-:-:S06]  /*6e40*/  IMAD.WIDE.U32 R36, R115, 0x10, R36 ;  /* 0x0000001073247825 */ /* 0x001fcc00078e0024 */
[----:B------:R-:W5:Y:S06]  /*6e50*/  LDG.E.128 R36, desc[UR4][R36.64] ;  /* 0x0000000424247981 */ /* 0x000f6c000c1e1d00 */
[----:B------:R-:W-:-:S04]  /*6e60*/  @P1 LEA R110, P2, R115, R68, 0x4 ;  /* 0x00000044736e1211 */ /* 0x000fc800078420ff */
[----:B------:R-:W-:-:S05]  /*6e70*/  @P1 LEA.HI.X R111, R115, R69, RZ, 0x4, P2 ;  /* 0x00000045736f1211 */ /* 0x000fca00010f24ff */
[----:B------:R1:W5:Y:S01]  /*6e80*/  @P1 LDG.E.128 R28, desc[UR4][R110.64] ;  /* 0x000000046e1c1981 */ /* 0x000362000c1e1d00 */
[C---:B------:R-:W-:Y:S01]  /*6e90*/  ISETP.NE.AND P2, PT, R54.reuse, 0x1, PT ;  /* 0x000000013600780c */ /* 0x040fe20003f45270 */
[----:B------:R-:W-:Y:S01]  /*6ea0*/  BSSY B1, `(.L_x_1434) ;  /* 0x000000c000017945 */ /* 0x000fe20003800000 */
[----:B------:R-:W-:-:S11]  /*6eb0*/  VIADD R92, R54, 0x1 ;  /* 0x00000001365c7836 */ /* 0x000fd60000000000 */
[----:B-1----:R-:W-:Y:S05]  /*6ec0*/  @!P2 BRA `(.L_x_1435) ;  /* 0x000000000020a947 */ /* 0x002fea0003800000 */
        /* <DEDUP_REMOVED lines=8> */
.L_x_1435:
[----:B------:R-:W-:-:S07]  /*6f50*/  MOV R91, R86 ;  /* 0x00000056005b7202 */ /* 0x000fce0000000f00 */
.L_x_1436:
[----:B------:R-:W-:Y:S05]  /*6f60*/  BSYNC B1 ;  /* 0x0000000000017941 */ /* 0x000fea0003800000 */
.L_x_1434:
        /* <DEDUP_REMOVED lines=16> */
.L_x_1440:
[----:B------:R-:W-:Y:S05]  /*7070*/  BSYNC B2 ;  /* 0x0000000000027941 */ /* 0x000fea0003800000 */
.L_x_1439:
        /* <DEDUP_REMOVED lines=42> */
[----:B------:R-:W-:Y:S02]  /*7320*/  LOP3.LUT R55, R55, UR37, R104, 0x96, !PT ;  /* 0x0000002537377c12 */ /* 0x000fe4000f8e9668 */
[----:B------:R-:W-:-:S07]  /*7330*/  MOV R58, R54 ;  /* 0x00000036003a7202 */ /* 0x000fce0000000f00 */
.L_x_1438:
[----:B------:R-:W-:Y:S05]  /*7340*/  BSYNC B1 ;  /* 0x0000000000017941 */ /* 0x000fea0003800000 */
.L_x_1437:
[----:B------:R-:W0:Y:S01]  /*7350*/  LDC R117, c[0x0][0x298] ;  /* 0x0000a600ff757b82 */ /* 0x000e220000000800 */
[----:B------:R-:W-:Y:S01]  /*7360*/  ISETP.NE.U32.AND P2, PT, R68, RZ, PT ;  /* 0x000000ff4400720c */ /* 0x000fe20003f45070 */
[----:B------:R-:W-:Y:S01]  /*7370*/  IMAD.MOV.U32 R116, RZ, RZ, 0x2f800000 ;  /* 0x2f800000ff747424 */ /* 0x000fe200078e00ff */
[----:B------:R-:W-:Y:S02]  /*7380*/  I2FP.F32.U32 R91, R91 ;  /* 0x0000005b005b7245 */ /* 0x000fe40000201000 */
[----:B------:R-:W-:Y:S02]  /*7390*/  ISETP.NE.AND.EX P2, PT, R69, RZ, PT, P2 ;  /* 0x000000ff4500720c */ /* 0x000fe40003f45320 */
[C---:B-----5:R-:W-:Y:S01]  /*73a0*/  SHF.L.U32 R54, R36.reuse, 0x10, RZ ;  /* 0x0000001024367819 */ /* 0x060fe200000006ff */
[----:B------:R-:W1:Y:S01]  /*73b0*/  LDC R118, c[0x0][0x294] ;  /* 0x0000a500ff767b82 */ /* 0x000e620000000800 */
[----:B------:R-:W-:Y:S01]  /*73c0*/  FFMA.FTZ R91, R91, R116, 1.1641532182693481445e-10 ;  /* 0x2f0000005b5b7423 */ /* 0x000fe20000010074 */
[----:B------:R-:W-:-:S02]  /*73d0*/  PRMT R36, R36, 0x7632, R36 ;  /* 0x0000763224247816 */ /* 0x000fc40000000024 */
[----:B0-----:R-:W-:Y:S02]  /*73e0*/  FMUL.FTZ R54, R54, R117 ;  /* 0x0000007536367220 */ /* 0x001fe40000410000 */
[----:B-1----:R-:W-:-:S04]  /*73f0*/  FSETP.GTU.FTZ.AND P3, PT, R91, R118, PT ;  /* 0x000000765b00720b */ /* 0x002fc80003f7c000 */
        /* <DEDUP_REMOVED lines=9> */
.L_x_1441:
        /* <DEDUP_REMOVED lines=12> */
.L_x_1444:
[----:B------:R-:W-:-:S07]  /*7550*/  IMAD.MOV.U32 R69, RZ, RZ, R86 ;  /* 0x000000ffff457224 */ /* 0x000fce00078e0056 */
.L_x_1445:
[----:B------:R-:W-:Y:S05]  /*7560*/  BSYNC B1 ;  /* 0x0000000000017941 */ /* 0x000fea0003800000 */
.L_x_1443:
        /* <DEDUP_REMOVED lines=16> */
.L_x_1449:
[----:B------:R-:W-:Y:S05]  /*7670*/  BSYNC B2 ;  /* 0x0000000000027941 */ /* 0x000fea0003800000 */
.L_x_1448:
        /* <DEDUP_REMOVED lines=41> */
[----:B------:R-:W-:Y:S01]  /*7910*/  HFMA2.MMA R54, -RZ, RZ, 0, 0 ;  /* 0x00000000ff367435 */ /* 0x000fe200000001ff */
[----:B------:R-:W-:Y:S01]  /*7920*/  IMAD.MOV.U32 R86, RZ, RZ, R110 ;  /* 0x000000ffff567224 */ /* 0x000fe200078e006e */
[----:B------:R-:W-:-:S09]  /*7930*/  LOP3.LUT R55, R55, UR37, R104, 0x96, !PT ;  /* 0x0000002537377c12 */ /* 0x000fd2000f8e9668 */
.L_x_1447:
[----:B------:R-:W-:Y:S05]  /*7940*/  BSYNC B1 ;  /* 0x0000000000017941 */ /* 0x000fea0003800000 */
.L_x_1446:
        /* <DEDUP_REMOVED lines=10> */
.L_x_1442:
        /* <DEDUP_REMOVED lines=12> */
.L_x_1451:
[----:B------:R-:W-:-:S07]  /*7ab0*/  IMAD.MOV.U32 R69, RZ, RZ, R86 ;  /* 0x000000ffff457224 */ /* 0x000fce00078e0056 */
.L_x_1452:
[----:B------:R-:W-:Y:S05]  /*7ac0*/  BSYNC B1 ;  /* 0x0000000000017941 */ /* 0x000fea0003800000 */
.L_x_1450:
        /* <DEDUP_REMOVED lines=16> */
.L_x_1456:
[----:B------:R-:W-:Y:S05]  /*7bd0*/  BSYNC B2 ;  /* 0x0000000000027941 */ /* 0x000fea0003800000 */
.L_x_1455:
        /* <DEDUP_REMOVED lines=43> */
[----:B------:R-:W-:-:S07]  /*7e90*/  LOP3.LUT R55, R55, UR37, R104, 0x96, !PT ;  /* 0x0000002537377c12 */ /* 0x000fce000f8e9668 */
.L_x_1454:
[----:B------:R-:W-:Y:S05]  /*7ea0*/  BSYNC B1 ;  /* 0x0000000000017941 */ /* 0x000fea0003800000 */
.L_x_1453:
        /* <DEDUP_REMOVED lines=15> */
.L_x_1457:
        /* <DEDUP_REMOVED lines=12> */
.L_x_1460:
[----:B------:R-:W-:-:S07]  /*8060*/  IMAD.MOV.U32 R36, RZ, RZ, R86 ;  /* 0x000000ffff247224 */ /* 0x000fce00078e0056 */
.L_x_1461:
[----:B------:R-:W-:Y:S05]  /*8070*/  BSYNC B1 ;  /* 0x0000000000017941 */ /* 0x000fea0003800000 */
.L_x_1459:
        /* <DEDUP_REMOVED lines=16> */
.L_x_1465:
[----:B------:R-:W-:Y:S05]  /*8180*/  BSYNC B2 ;  /* 0x0000000000027941 */ /* 0x000fea0003800000 */
.L_x_1464:
        /* <DEDUP_REMOVED lines=44> */
.L_x_1463:
[----:B------:R-:W-:Y:S05]  /*8450*/  BSYNC B1 ;  /* 0x0000000000017941 */ /* 0x000fea0003800000 */
.L_x_1462:
[----:B------:R-:W-:Y:S02]  /*8460*/  I2FP.F32.U32 R79, R36 ;  /* 0x00000024004f7245 */ /* 0x000fe40000201000 */
[----:B------:R-:W-:-:S03]  /*8470*/  PRMT R36, R28, 0x7632, R36 ;  /* 0x000076321c247816 */ /* 0x000fc60000000024 */
[----:B------:R-:W-:Y:S02]  /*8480*/  FFMA.FTZ R79, R79, R116, 1.1641532182693481445e-10 ;  /* 0x2f0000004f4f7423 */ /* 0x000fe40000010074 */
[----:B------:R-:W-:-:S03]  /*8490*/  IMAD.U32 R36, R36, 0x10000, RZ ;  /* 0x0001000024247824 */ /* 0x000fc600078e00ff */
        /* <DEDUP_REMOVED lines=8> */
.L_x_1458:
        /* <DEDUP_REMOVED lines=12> */
.L_x_1467:
[----:B------:R-:W-:-:S07]  /*85e0*/  IMAD.MOV.U32 R36, RZ, RZ, R86 ;  /* 0x000000ffff247224 */ /* 0x000fce00078e0056 */
.L_x_1468:
[----:B------:R-:W-:Y:S05]  /*85f0*/  BSYNC B1 ;  /* 0x0000000000017941 */ /* 0x000fea0003800000 */
.L_x_1466:
        /* <DEDUP_REMOVED lines=16> */
.L_x_1472:
[----:B------:R-:W-:Y:S05]  /*8700*/  BSYNC B2 ;  /* 0x0000000000027941 */ /* 0x000fea0003800000 */
.L_x_1471:
        /* <DEDUP_REMOVED lines=44> */
.L_x_1470:
[----:B------:R-:W-:Y:S05]  /*89d0*/  BSYNC B1 ;  /* 0x0000000000017941 */ /* 0x000fea0003800000 */
.L_x_1469:
        /* <DEDUP_REMOVED lines=15> */
.L_x_1473:
        /* <DEDUP_REMOVED lines=12> */
.L_x_1476:
[----:B------:R-:W-:-:S07]  /*8b90*/  IMAD.MOV.U32 R80, RZ, RZ, R86 ;  /* 0x000000ffff507224 */ /* 0x000fce00078e0056 */
.L_x_1477:
[----:B------:R-:W-:Y:S05]  /*8ba0*/  BSYNC B1 ;  /* 0x0000000000017941 */ /* 0x000fea0003800000 */
.L_x_1475:
        /* <DEDUP_REMOVED lines=16> */
.L_x_1481:
[----:B------:R-:W-:Y:S05]  /*8cb0*/  BSYNC B2 ;  /* 0x0000000000027941 */ /* 0x000fea0003800000 */
.L_x_1480:
        /* <DEDUP_REMOVED lines=44> */
.L_x_1479:
[----:B------:R-:W-:Y:S05]  /*8f80*/  BSYNC B1 ;  /* 0x0000000000017941 */ /* 0x000fea0003800000 */
.L_x_1478:
        /* <DEDUP_REMOVED lines=10> */
.L_x_1474:
        /* <DEDUP_REMOVED lines=12> */
.L_x_1483:
[----:B------:R-:W-:-:S07]  /*90f0*/  IMAD.MOV.U32 R120, RZ, RZ, R86 ;  /* 0x000000ffff787224 */ /* 0x000fce00078e0056 */
.L_x_1484:
[----:B------:R-:W-:Y:S05]  /*9100*/  BSYNC B1 ;  /* 0x0000000000017941 */ /* 0x000fea0003800000 */
.L_x_1482:
        /* <DEDUP_REMOVED lines=16> */
.L_x_1488:
[----:B------:R-:W-:Y:S05]  /*9210*/  BSYNC B2 ;  /* 0x0000000000027941 */ /* 0x000fea0003800000 */
.L_x_1487:
        /* <DEDUP_REMOVED lines=44> */
.L_x_1486:
[----:B------:R-:W-:Y:S05]  /*94e0*/  BSYNC B1 ;  /* 0x0000000000017941 */ /* 0x000fea0003800000 */
.L_x_1485:
        /* <DEDUP_REMOVED lines=15> */
.L_x_1489:
        /* <DEDUP_REMOVED lines=12> */
.L_x_1492:
[----:B------:R-:W-:-:S07]  /*96a0*/  IMAD.MOV.U32 R81, RZ, RZ, R86 ;  /* 0x000000ffff517224 */ /* 0x000fce00078e0056 */
.L_x_1493:
[----:B------:R-:W-:Y:S05]  /*96b0*/  BSYNC B1 ;  /* 0x0000000000017941 */ /* 0x000fea0003800000 */
.L_x_1491:
        /* <DEDUP_REMOVED lines=16> */
.L_x_1497:
[----:B------:R-:W-:Y:S05]  /*97c0*/  BSYNC B2 ;  /* 0x0000000000027941 */ /* 0x000fea0003800000 */
.L_x_1496:
        /* <DEDUP_REMOVED lines=44> */
.L_x_1495:
[----:B------:R-:W-:Y:S05]  /*9a90*/  BSYNC B1 ;  /* 0x0000000000017941 */ /* 0x000fea0003800000 */
.L_x_1494:
        /* <DEDUP_REMOVED lines=12> */
.L_x_1490:
        /* <DEDUP_REMOVED lines=12> */
.L_x_1499:
[----:B------:R-:W-:-:S07]  /*9c20*/  IMAD.MOV.U32 R121, RZ, RZ, R86 ;  /* 0x000000ffff797224 */ /* 0x000fce00078e0056 */
.L_x_1500:
[----:B------:R-:W-:Y:S05]  /*9c30*/  BSYNC B1 ;  /* 0x0000000000017941 */ /* 0x000fea0003800000 */
.L_x_1498:
        /* <DEDUP_REMOVED lines=16> */
.L_x_1504:
[----:B------:R-:W-:Y:S05]  /*9d40*/  BSYNC B2 ;  /* 0x0000000000027941 */ /* 0x000fea0003800000 */
.L_x_1503:
        /* <DEDUP_REMOVED lines=44> */
.L_x_1502:
[----:B------:R-:W-:Y:S05]  /*a010*/  BSYNC B1 ;  /* 0x0000000000017941 */ /* 0x000fea0003800000 */
.L_x_1501:
        /* <DEDUP_REMOVED lines=15> */
.L_x_1505:
        /* <DEDUP_REMOVED lines=12> */
.L_x_1508:
[----:B------:R-:W-:-:S07]  /*a1d0*/  IMAD.MOV.U32 R82, RZ, RZ, R86 ;  /* 0x000000ffff527224 */ /* 0x000fce00078e0056 */
.L_x_1509:
[----:B------:R-:W-:Y:S05]  /*a1e0*/  BSYNC B1 ;  /* 0x0000000000017941 */ /* 0x000fea0003800000 */
.L_x_1507:
        /* <DEDUP_REMOVED lines=16> */
.L_x_1513:
[----:B------:R-:W-:Y:S05]  /*a2f0*/  BSYNC B2 ;  /* 0x0000000000027941 */ /* 0x000fea0003800000 */
.L_x_1512:
        /* <DEDUP_REMOVED lines=42> */
[----:B------:R-:W-:Y:S01]  /*a5a0*/  HFMA2.MMA R54, -RZ, RZ, 0, 0 ;  /* 0x00000000ff367435 */ /* 0x000fe200000001ff */
[----:B------:R-:W-:-:S10]  /*a5b0*/  IMAD.MOV.U32 R58, RZ, RZ, R36 ;  /* 0x000000ffff3a7224 */ /* 0x000fd400078e0024 */
.L_x_1511:
[----:B------:R-:W-:Y:S05]  /*a5c0*/  BSYNC B1 ;  /* 0x0000000000017941 */ /* 0x000fea0003800000 */
.L_x_1510:
        /* <DEDUP_REMOVED lines=10> */
.L_x_1506:
        /* <DEDUP_REMOVED lines=12> */
.L_x_1515:
[----:B------:R-:W-:-:S07]  /*a730*/  IMAD.MOV.U32 R105, RZ, RZ, R86 ;  /* 0x000000ffff697224 */ /* 0x000fce00078e0056 */
.L_x_1516:
[----:B------:R-:W-:Y:S05]  /*a740*/  BSYNC B1 ;  /* 0x0000000000017941 */ /* 0x000fea0003800000 */
.L_x_1514:
        /* <DEDUP_REMOVED lines=16> */
.L_x_1520:
[----:B------:R-:W-:Y:S05]  /*a850*/  BSYNC B2 ;  /* 0x0000000000027941 */ /* 0x000fea0003800000 */
.L_x_1519:
        /* <DEDUP_REMOVED lines=44> */
.L_x_1518:
[----:B------:R-:W-:Y:S05]  /*ab20*/  BSYNC B1 ;  /* 0x0000000000017941 */ /* 0x000fea0003800000 */
.L_x_1517:
        /* <DEDUP_REMOVED lines=14> */
.L_x_1521:
        /* <DEDUP_REMOVED lines=12> */
.L_x_1524:
[----:B------:R-:W-:-:S07]  /*acd0*/  IMAD.MOV.U32 R38, RZ, RZ, R86 ;  /* 0x000000ffff267224 */ /* 0x000fce00078e0056 */
.L_x_1525:
[----:B------:R-:W-:Y:S05]  /*ace0*/  BSYNC B1 ;  /* 0x0000000000017941 */ /* 0x000fea0003800000 */
.L_x_1523:
        /* <DEDUP_REMOVED lines=16> */
.L_x_1529:
[----:B------:R-:W-:Y:S05]  /*adf0*/  BSYNC B2 ;  /* 0x0000000000027941 */ /* 0x000fea0003800000 */
.L_x_1528:
        /* <DEDUP_REMOVED lines=44> */
.L_x_1527:
[----:B------:R-:W-:Y:S05]  /*b0c0*/  BSYNC B1 ;  /* 0x0000000000017941 */ /* 0x000fea0003800000 */
.L_x_1526:
[----:B------:R-:W-:Y:S02]  /*b0d0*/  I2FP.F32.U32 R83, R38 ;  /* 0x0000002600537245 */ /* 0x000fe40000201000 */
[----:B------:R-:W-:Y:S02]  /*b0e0*/  PRMT R36, R30, 0x7632, R36 ;  /* 0x000076321e247816 */ /* 0x000fe40000000024 */
[----:B------:R-:W-:Y:S01]  /*b0f0*/  @P0 PRMT R38, R34, 0x7632, R38 ;  /* 0x0000763222260816 */ /* 0x000fe20000000026 */
[----:B------:R-:W-:Y:S02]  /*b100*/  FFMA.FTZ R83, R83, R116, 1.1641532182693481445e-10 ;  /* 0x2f00000053537423 */ /* 0x000fe40000010074 */
[----:B------:R-:W-:Y:S02]  /*b110*/  IMAD.U32 R36, R36, 0x10000, RZ ;  /* 0x0001000024247824 */ /* 0x000fe400078e00ff */
[----:B------:R-:W-:Y:S01]  /*b120*/  @P0 IMAD.U32 R38, R38, 0x10000, RZ ;  /* 0x0001000026260824 */ /* 0x000fe200078e00ff */
[----:B------:R-:W-:Y:S01]  /*b130*/  FSETP.GTU.FTZ.AND P4, PT, R83, R118, PT ;  /* 0x000000765300720b */ /* 0x000fe20003f9c000 */
[----:B------:R-:W-:-:S03]  /*b140*/  FMUL.FTZ R36, R36, R117 ;  /* 0x0000007524247220 */ /* 0x000fc60000410000 */
[----:B------:R-:W-:Y:S02]  /*b150*/  SEL R83, RZ, 0x1, P4 ;  /* 0x00000001ff537807 */ /* 0x000fe40002000000 */
[----:B------:R-:W-:-:S05]  /*b160*/  FSEL R36, R36, RZ, !P4 ;  /* 0x000000ff24247208 */ /* 0x000fca0006000000 */
[----:B------:R-:W-:-:S04]  /*b170*/  FADD.FTZ R105, R36, R105 ;  /* 0x0000006924697221 */ /* 0x000fc80000010000 */
[----:B------:R-:W-:-:S07]  /*b180*/  @P0 FADD.FTZ R105, R38, R105 ;  /* 0x0000006926690221 */ /* 0x000fce0000010000 */
.L_x_1522:
        /* <DEDUP_REMOVED lines=12> */
.L_x_1531:
[----:B------:R-:W-:-:S07]  /*b250*/  IMAD.MOV.U32 R38, RZ, RZ, R86 ;  /* 0x000000ffff267224 */ /* 0x000fce00078e0056 */
.L_x_1532:
[----:B------:R-:W-:Y:S05]  /*b260*/  BSYNC B1 ;  /* 0x0000000000017941 */ /* 0x000fea0003800000 */
.L_x_1530:
        /* <DEDUP_REMOVED lines=16> */
.L_x_1536:
[----:B------:R-:W-:Y:S05]  /*b370*/  BSYNC B2 ;  /* 0x0000000000027941 */ /* 0x000fea0003800000 */
.L_x_1535:
        /* <DEDUP_REMOVED lines=44> */
.L_x_1534:
[----:B------:R-:W-:Y:S05]  /*b640*/  BSYNC B1 ;  /* 0x0000000000017941 */ /* 0x000fea0003800000 */
.L_x_1533:
        /* <DEDUP_REMOVED lines=14> */
.L_x_1537:
        /* <DEDUP_REMOVED lines=12> */
.L_x_1540:
[----:B------:R-:W-:-:S07]  /*b7f0*/  IMAD.MOV.U32 R84, RZ, RZ, R86 ;  /* 0x000000ffff547224 */ /* 0x000fce00078e0056 */
.L_x_1541:
[----:B------:R-:W-:Y:S05]  /*b800*/  BSYNC B1 ;  /* 0x0000000000017941 */ /* 0x000fea0003800000 */
.L_x_1539:
        /* <DEDUP_REMOVED lines=16> */
.L_x_1545:
[----:B------:R-:W-:Y:S05]  /*b910*/  BSYNC B2 ;  /* 0x0000000000027941 */ /* 0x000fea0003800000 */
.L_x_1544:
        /* <DEDUP_REMOVED lines=44> */
.L_x_1543:
[----:B------:R-:W-:Y:S05]  /*bbe0*/  BSYNC B1 ;  /* 0x0000000000017941 */ /* 0x000fea0003800000 */
.L_x_1542:
        /* <DEDUP_REMOVED lines=10> */
.L_x_1538:
        /* <DEDUP_REMOVED lines=12> */
.L_x_1547:
[----:B------:R-:W-:-:S07]  /*bd50*/  IMAD.MOV.U32 R124, RZ, RZ, R86 ;  /* 0x000000ffff7c7224 */ /* 0x000fce00078e0056 */
.L_x_1548:
[----:B------:R-:W-:Y:S05]  /*bd60*/  BSYNC B1 ;  /* 0x0000000000017941 */ /* 0x000fea0003800000 */
.L_x_1546:
        /* <DEDUP_REMOVED lines=16> */
.L_x_1552:
[----:B------:R-:W-:Y:S05]  /*be70*/  BSYNC B2 ;  /* 0x0000000000027941 */ /* 0x000fea0003800000 */
.L_x_1551:
        /* <DEDUP_REMOVED lines=44> */
.L_x_1550:
[----:B------:R-:W-:Y:S05]  /*c140*/  BSYNC B1 ;  /* 0x0000000000017941 */ /* 0x000fea0003800000 */
.L_x_1549:
        /* <DEDUP_REMOVED lines=14> */
.L_x_1553:
        /* <DEDUP_REMOVED lines=12> */
.L_x_1556:
[----:B------:R-:W-:-:S07]  /*c2f0*/  IMAD.MOV.U32 R85, RZ, RZ, R86 ;  /* 0x000000ffff557224 */ /* 0x000fce00078e0056 */
.L_x_1557:
[----:B------:R-:W-:Y:S05]  /*c300*/  BSYNC B1 ;  /* 0x0000000000017941 */ /* 0x000fea0003800000 */
.L_x_1555:
        /* <DEDUP_REMOVED lines=16> */
.L_x_1561:
[----:B------:R-:W-:Y:S05]  /*c410*/  BSYNC B2 ;  /* 0x0000000000027941 */ /* 0x000fea0003800000 */
.L_x_1560:
        /* <DEDUP_REMOVED lines=42> */
[----:B------:R-:W-:Y:S01]  /*c6c0*/  LOP3.LUT R55, R37, UR37, R38, 0x96, !PT ;  /* 0x0000002525377c12 */ /* 0x000fe2000f8e9626 */
[----:B------:R-:W-:-:S09]  /*c6d0*/  IMAD.MOV.U32 R58, RZ, RZ, R36 ;  /* 0x000000ffff3a7224 */ /* 0x000fd200078e0024 */
.L_x_1559:
[----:B------:R-:W-:Y:S05]  /*c6e0*/  BSYNC B1 ;  /* 0x0000000000017941 */ /* 0x000fea0003800000 */
.L_x_1558:
        /* <DEDUP_REMOVED lines=12> */
.L_x_1554:
[----:B------:R-:W-:Y:S02]  /*c7b0*/  ISETP.NE.AND P0, PT, R119, RZ, PT ;  /* 0x000000ff7700720c */ /* 0x000fe40003f05270 */
[----:B------:R-:W-:Y:S02]  /*c7c0*/  ISETP.NE.AND P6, PT, R121, RZ, PT ;  /* 0x000000ff7900720c */ /* 0x000fe40003fc5270 */
[----:B------:R-:W-:Y:S02]  /*c7d0*/  ISETP.NE.AND P2, PT, R68, RZ, PT ;  /* 0x000000ff4400720c */ /* 0x000fe40003f45270 */
[----:B------:R-:W-:Y:S02]  /*c7e0*/  SEL R117, RZ, 0x1, P0 ;  /* 0x00000001ff757807 */ /* 0x000fe40000000000 */
[----:B------:R-:W-:Y:S02]  /*c7f0*/  SEL R121, RZ, 0x1000000, P5 ;  /* 0x01000000ff797807 */ /* 0x000fe40002800000 */
[----:B------:R-:W-:-:S02]  /*c800*/  SEL R119, RZ, 0x10000, P4 ;  /* 0x00010000ff777807 */ /* 0x000fc40002000000 */
[----:B------:R-:W-:Y:S02]  /*c810*/  LEA R68, P0, R115, UR10, 0x4 ;  /* 0x0000000a73447c11 */ /* 0x000fe4000f8020ff */
[----:B------:R-:W-:Y:S02]  /*c820*/  ISETP.NE.AND P5, PT, R69, RZ, PT ;  /* 0x000000ff4500720c */ /* 0x000fe40003fa5270 */
[----:B------:R-:W-:Y:S02]  /*c830*/  ISETP.NE.AND P4, PT, R120, RZ, PT ;  /* 0x000000ff7800720c */ /* 0x000fe40003f85270 */
[----:B------:R-:W-:Y:S02]  /*c840*/  LEA.HI.X R69, R115, UR11, RZ, 0x4, P0 ;  /* 0x0000000b73457c11 */ /* 0x000fe400080f24ff */
[----:B------:R-:W-:Y:S02]  /*c850*/  F2FP.BF16.F32.PACK_AB R39, R111, R110 ;  /* 0x0000006e6f27723e */ /* 0x000fe400000010ff */
[----:B------:R-:W-:-:S02]  /*c860*/  F2FP.BF16.F32.PACK_AB R38, R105, R104 ;  /* 0x000000686926723e */ /* 0x000fc400000010ff */
[----:B------:R-:W-:Y:S02]  /*c870*/  F2FP.BF16.F32.PACK_AB R37, R98, R97 ;  /* 0x000000616225723e */ /* 0x000fe400000010ff */
[----:B------:R-:W-:Y:S02]  /*c880*/  F2FP.BF16.F32.PACK_AB R36, R92, R91 ;  /* 0x0000005b5c24723e */ /* 0x000fe400000010ff */
[----:B------:R-:W-:Y:S02]  /*c890*/  SEL R116, RZ, 0x1, P4 ;  /* 0x00000001ff747807 */ /* 0x000fe40002000000 */
[----:B------:R-:W-:Y:S01]  /*c8a0*/  SEL R118, RZ, 0x1, P5 ;  /* 0x00000001ff767807 */ /* 0x000fe20002800000 */
[----:B------:R0:W-:Y:S01]  /*c8b0*/  STG.E.128 desc[UR4][R68.64], R36 ;  /* 0x0000002444007986 */ /* 0x0001e2000c101d04 */
[----:B------:R-:W-:-:S04]  /*c8c0*/  SEL R120, RZ, 0x100, P3 ;  /* 0x00000100ff787807 */ /* 0x000fc80001800000 */
[----:B------:R-:W-:Y:S02]  /*c8d0*/  LOP3.LUT R120, R120, R121, R119, 0xfe, !PT ;  /* 0x0000007978787212 */ /* 0x000fe400078efe77 */
[----:B------:R-:W-:Y:S01]  /*c8e0*/  SEL R119, RZ, 0x1, P6 ;  /* 0x00000001ff777807 */ /* 0x000fe20003000000 */
[----:B0-----:R-:W-:Y:S01]  /*c8f0*/  IMAD.WIDE.U32 R68, R116, 0x1000000, RZ ;  /* 0x0100000074447825 */ /* 0x001fe200078e00ff */
[----:B------:R-:W-:-:S03]  /*c900*/  SHF.L.U32 R116, R115, 0x3, RZ ;  /* 0x0000000373747819 */ /* 0x000fc600000006ff */
[----:B------:R-:W-:Y:S01]  /*c910*/  IMAD.WIDE.U32 R38, R117, 0x10000, RZ ;  /* 0x0001000075267825 */ /* 0x000fe200078e00ff */
[----:B------:R-:W-:-:S03]  /*c920*/  LOP3.LUT R119, R69, R120, R119, 0xfe, !PT ;  /* 0x0000007845777212 */ /* 0x000fc600078efe77 */
[----:B------:R-:W-:Y:S01]  /*c930*/  IMAD.WIDE.U32 R36, R118, 0x100, RZ ;  /* 0x0000010076247825 */ /* 0x000fe200078e00ff */
[----:B------:R-:W-:Y:S02]  /*c940*/  SHF.L.U64.HI R118, R115, 0x3, RZ ;  /* 0x0000000373767819 */ /* 0x000fe400000102ff */
[----:B------:R-:W-:Y:S02]  /*c950*/  LOP3.LUT R117, R36, R68, R38, 0xfe, !PT ;  /* 0x0000004424757212 */ /* 0x000fe400078efe26 */
[----:B------:R-:W-:Y:S02]  /*c960*/  IADD3 R36, P0, R116, UR12, RZ ;  /* 0x0000000c74247c10 */ /* 0x000fe4000ff1e0ff */
[----:B------:R-:W-:Y:S02]  /*c970*/  SEL R38, RZ, 0x1, P2 ;  /* 0x00000001ff267807 */ /* 0x000fe40001000000 */
[----:B------:R-:W-:Y:S02]  /*c980*/  LOP3.LUT R39, R37, R119, R39, 0xfe, !PT ;  /* 0x0000007725277212 */ /* 0x000fe400078efe27 */
[----:B------:R-:W-:-:S02]  /*c990*/  IADD3.X R37, R118, UR13, RZ, P0, !PT ;  /* 0x0000000d76257c10 */ /* 0x000fc400087fe4ff */
[----:B------:R-:W-:-:S05]  /*c9a0*/  LOP3.LUT R38, R117, R38, RZ, 0xfc, !PT ;  /* 0x0000002675267212 */ /* 0x000fca00078efcff */
        /* <DEDUP_REMOVED lines=10> */
[----:B------:R-:W-:-:S02]  /*ca50*/  LOP3.LUT R39, R36, 0xff00, R39, 0xf8, !PT ;  /* 0x0000ff0024277812 */ /* 0x000fc400078ef827 */
[----:B------:R-:W-:Y:S02]  /*ca60*/  LOP3.LUT R36, R79, 0xff, RZ, 0xc0, !PT ;  /* 0x000000ff4f247812 */ /* 0x000fe400078ec0ff */
[----:B------:R-:W-:Y:S01]  /*ca70*/  LOP3.LUT R117, R39, 0xff, R82, 0xf8, !PT ;  /* 0x000000ff27757812 */ /* 0x000fe200078ef852 */
[----:B------:R-:W-:Y:S01]  /*ca80*/  IMAD.WIDE.U32 R38, R38, 0x10000, RZ ;  /* 0x0001000026267825 */ /* 0x000fe200078e00ff */
[----:B------:R-:W-:-:S03]  /*ca90*/  IADD3 R116, P0, R116, UR16, RZ ;  /* 0x0000001074747c10 */ /* 0x000fc6000ff1e0ff */
[----:B------:R-:W-:Y:S01]  /*caa0*/  IMAD.WIDE.U32 R36, R36, 0x100, RZ ;  /* 0x0000010024247825 */ /* 0x000fe200078e00ff */
[----:B------:R-:W-:Y:S02]  /*cab0*/  LOP3.LUT R39, R39, R117, R69, 0xfe, !PT ;  /* 0x0000007527277212 */ /* 0x000fe400078efe45 */
[----:B------:R-:W-:Y:S02]  /*cac0*/  IADD3.X R117, R118, UR17, RZ, P0, !PT ;  /* 0x0000001176757c10 */ /* 0x000fe400087fe4ff */
[----:B------:R-:W-:Y:S02]  /*cad0*/  LOP3.LUT R69, R36, R68, R38, 0xfe, !PT ;  /* 0x0000004424457212 */ /* 0x000fe400078efe26 */
[----:B------:R-:W-:Y:S02]  /*cae0*/  LOP3.LUT R37, R39, R37, RZ, 0xfc, !PT ;  /* 0x0000002527257212 */ /* 0x000fe400078efcff */
[----:B------:R-:W-:-:S05]  /*caf0*/  LOP3.LUT R36, R69, 0xff, R78, 0xf8, !PT ;  /* 0x000000ff45247812 */ /* 0x000fca00078ef84e */
[----:B------:R1:W-:Y:S02]  /*cb00*/  STG.E.64 desc[UR4][R116.64], R36 ;  /* 0x0000002474007986 */ /* 0x0003e4000c101b04 */
.L_x_1562:
[----:B------:R-:W-:-:S07]  /*cb10*/  VIADD R115, R115, 0x80 ;  /* 0x0000008073737836 */ /* 0x000fce0000000000 */
.L_x_1433:
[----:B------:R-:W-:Y:S05]  /*cb20*/  BSYNC B0 ;  /* 0x0000000000007941 */ /* 0x000fea0003800000 */
.L_x_1432:
        /* <DEDUP_REMOVED lines=29> */
.L_x_1566:
[----:B------:R-:W-:-:S07]  /*cd00*/  IMAD.MOV.U32 R93, RZ, RZ, R86 ;  /* 0x000000ffff5d7224 */ /* 0x000fce00078e0056 */
.L_x_1567:
[----:B------:R-:W-:Y:S05]  /*cd10*/  BSYNC B1 ;  /* 0x0000000000017941 */ /* 0x000fea0003800000 */
.L_x_1565:
        /* <DEDUP_REMOVED lines=16> */
.L_x_1571:
[----:B------:R-:W-:Y:S05]  /*ce20*/  BSYNC B2 ;  /* 0x0000000000027941 */ /* 0x000fea0003800000 */
.L_x_1570:
        /* <DEDUP_REMOVED lines=44> */
.L_x_1569:
[----:B------:R-:W-:Y:S05]  /*d0f0*/  BSYNC B1 ;  /* 0x0000000000017941 */ /* 0x000fea0003800000 */
.L_x_1568:
[----:B------:R-:W0:Y:S01]  /*d100*/  LDC R117, c[0x0][0x298] ;  /* 0x0000a600ff757b82 */ /* 0x000e220000000800 */
[----:B------:R-:W-:Y:S01]  /*d110*/  HFMA2.MMA R116, -RZ, RZ, 0.1171875, 0 ;  /* 0x2f800000ff747435 */ /* 0x000fe200000001ff */
[----:B------:R-:W-:Y:S01]  /*d120*/  ISETP.NE.U32.AND P2, PT, R68, RZ, PT ;  /* 0x000000ff4400720c */ /* 0x000fe20003f45070 */
[C---:B-----5:R-:W-:Y:S01]  /*d130*/  IMAD.U32 R54, R36.reuse, 0x10000, RZ ;  /* 0x0001000024367824 */ /* 0x060fe200078e00ff */
[----:B------:R-:W-:Y:S02]  /*d140*/  I2FP.F32.U32 R93, R93 ;  /* 0x0000005d005d7245 */ /* 0x000fe40000201000 */
[----:B------:R-:W-:Y:S02]  /*d150*/  ISETP.NE.AND.EX P2, PT, R69, RZ, PT, P2 ;  /* 0x000000ff4500720c */ /* 0x000fe40003f45320 */
[----:B------:R-:W1:Y:S01]  /*d160*/  LDC R118, c[0x0][0x294] ;  /* 0x0000a500ff767b82 */ /* 0x000e620000000800 */
[----:B------:R-:W-:Y:S02]  /*d170*/  PRMT R69, R36, 0x7632, R69 ;  /* 0x0000763224457816 */ /* 0x000fe40000000045 */
[----:B------:R-:W-:Y:S01]  /*d180*/  FFMA.FTZ R93, R93, R116, 1.1641532182693481445e-10 ;  /* 0x2f0000005d5d7423 */ /* 0x000fe20000010074 */
[----:B0-----:R-:W-:-:S04]  /*d190*/  FMUL.FTZ R54, R54, R117 ;  /* 0x0000007536367220 */ /* 0x001fc80000410000 */
        /* <DEDUP_REMOVED lines=10> */
.L_x_1572:
        /* <DEDUP_REMOVED lines=12> */
.L_x_1575:
[----:B------:R-:W-:-:S07]  /*d300*/  MOV R36, R86 ;  /* 0x0000005600247202 */ /* 0x000fce0000000f00 */
.L_x_1576:
[----:B------:R-:W-:Y:S05]  /*d310*/  BSYNC B1 ;  /* 0x0000000000017941 */ /* 0x000fea0003800000 */
.L_x_1574:
        /* <DEDUP_REMOVED lines=16> */
.L_x_1580:
[----:B------:R-:W-:Y:S05]  /*d420*/  BSYNC B2 ;  /* 0x0000000000027941 */ /* 0x000fea0003800000 */
.L_x_1579:
        /* <DEDUP_REMOVED lines=41> */
[----:B------:R-:W-:Y:S01]  /*d6c0*/  MOV R58, R54 ;  /* 0x00000036003a7202 */ /* 0x000fe20000000f00 */
[----:B------:R-:W-:Y:S01]  /*d6d0*/  IMAD.MOV.U32 R54, RZ, RZ, RZ ;  /* 0x000000ffff367224 */ /* 0x000fe200078e00ff */
[----:B------:R-:W-:-:S07]  /*d6e0*/  LOP3.LUT R55, R55, UR37, R106, 0x96, !PT ;  /* 0x0000002537377c12 */ /* 0x000fce000f8e966a */
.L_x_1578:
[----:B------:R-:W-:Y:S05]  /*d6f0*/  BSYNC B1 ;  /* 0x0000000000017941 */ /* 0x000fea0003800000 */
.L_x_1577:
        /* <DEDUP_REMOVED lines=10> */
.L_x_1573:
        /* <DEDUP_REMOVED lines=12> */
.L_x_1582:
[----:B------:R-:W-:-:S07]  /*d860*/  IMAD.MOV.U32 R36, RZ, RZ, R86 ;  /* 0x000000ffff247224 */ /* 0x000fce00078e0056 */
.L_x_1583:
[----:B------:R-:W-:Y:S05]  /*d870*/  BSYNC B1 ;  /* 0x0000000000017941 */ /* 0x000fea0003800000 */
.L_x_1581:
        /* <DEDUP_REMOVED lines=16> */
.L_x_1587:
[----:B------:R-:W-:Y:S05]  /*d980*/  BSYNC B2 ;  /* 0x0000000000027941 */ /* 0x000fea0003800000 */
.L_x_1586:
        /* <DEDUP_REMOVED lines=9> */
[----:B------:R-:W-:Y:S01]  /*da20*/  LOP3.LUT R107, R113, UR21, R107, 0x96, !PT ;  /* 0x00000015716b7c12 */ /* 0x000fe2000f8e966b */
[----:B------:R-:W-:-:S03]  /*da30*/  HFMA2.MMA R99, -RZ, RZ, 0, 0 ;  /* 0x00000000ff637435 */ /* 0x000fc600000001ff */
        /* <DEDUP_REMOVED lines=33> */
.L_x_1585:
[----:B------:R-:W-:Y:S05]  /*dc50*/  BSYNC B1 ;  /* 0x0000000000017941 */ /* 0x000fea0003800000 */
.L_x_1584:
        /* <DEDUP_REMOVED lines=15> */
.L_x_1588:
        /* <DEDUP_REMOVED lines=12> */
.L_x_1591:
[----:B------:R-:W-:-:S07]  /*de10*/  MOV R36, R86 ;  /* 0x0000005600247202 */ /* 0x000fce0000000f00 */
.L_x_1592:
[----:B------:R-:W-:Y:S05]  /*de20*/  BSYNC B1 ;  /* 0x0000000000017941 */ /* 0x000fea0003800000 */
.L_x_1590:
        /* <DEDUP_REMOVED lines=16> */
.L_x_1596:
[----:B------:R-:W-:Y:S05]  /*df30*/  BSYNC B2 ;  /* 0x0000000000027941 */ /* 0x000fea0003800000 */
.L_x_1595:
        /* <DEDUP_REMOVED lines=44> */
.L_x_1594:
[----:B------:R-:W-:Y:S05]  /*e200*/  BSYNC B1 ;  /* 0x0000000000017941 */ /* 0x000fea0003800000 */
.L_x_1593:
        /* <DEDUP_REMOVED lines=9> */
[----:B------:R-:W-:Y:S01]  /*e2a0*/  FADD.FTZ R94, R99, R94 ;  /* 0x0000005e635e7221 */ /* 0x000fe20000010000 */
[----:B------:R-:W-:-:S05]  /*e2b0*/  @P0 SHF.L.U32 R107, R36, 0x10, RZ ;  /* 0x00000010246b0819 */ /* 0x000fca00000006ff */
[----:B------:R-:W-:-:S07]  /*e2c0*/  @P0 FADD.FTZ R94, R107, R94 ;  /* 0x0000005e6b5e0221 */ /* 0x000fce0000010000 */
.L_x_1589:
        /* <DEDUP_REMOVED lines=12> */
.L_x_1598:
[----:B------:R-:W-:-:S07]  /*e390*/  IMAD.MOV.U32 R36, RZ, RZ, R86 ;  /* 0x000000ffff247224 */ /* 0x000fce00078e0056 */
.L_x_1599:
[----:B------:R-:W-:Y:S05]  /*e3a0*/  BSYNC B1 ;  /* 0x0000000000017941 */ /* 0x000fea0003800000 */
.L_x_1597:
        /* <DEDUP_REMOVED lines=16> */
.L_x_1603:
[----:B------:R-:W-:Y:S05]  /*e4b0*/  BSYNC B2 ;  /* 0x0000000000027941 */ /* 0x000fea0003800000 */
.L_x_1602:
        /* <DEDUP_REMOVED lines=44> */
.L_x_1601:
[----:B------:R-:W-:Y:S05]  /*e780*/  BSYNC B1 ;  /* 0x0000000000017941 */ /* 0x000fea0003800000 */
.L_x_1600:
        /* <DEDUP_REMOVED lines=15> */
.L_x_1604:
        /* <DEDUP_REMOVED lines=12> */
.L_x_1607:
[----:B------:R-:W-:-:S07]  /*e940*/  MOV R80, R86 ;  /* 0x0000005600507202 */ /* 0x000fce0000000f00 */
.L_x_1608:
[----:B------:R-:W-:Y:S05]  /*e950*/  BSYNC B1 ;  /* 0x0000000000017941 */ /* 0x000fea0003800000 */
.L_x_1606:
        /* <DEDUP_REMOVED lines=16> */
.L_x_1612:
[----:B------:R-:W-:Y:S05]  /*ea60*/  BSYNC B2 ;  /* 0x0000000000027941 */ /* 0x000fea0003800000 */
.L_x_1611:
        /* <DEDUP_REMOVED lines=44> */
.L_x_1610:
[----:B------:R-:W-:Y:S05]  /*ed30*/  BSYNC B1 ;  /* 0x0000000000017941 */ /* 0x000fea0003800000 */
.L_x_1609:
        /* <DEDUP_REMOVED lines=10> */
.L_x_1605:
        /* <DEDUP_REMOVED lines=12> */
.L_x_1614:
[----:B------:R-:W-:-:S07]  /*eea0*/  IMAD.MOV.U32 R119, RZ, RZ, R86 ;  /* 0x000000ffff777224 */ /* 0x000fce00078e0056 */
.L_x_1615:
[----:B------:R-:W-:Y:S05]  /*eeb0*/  BSYNC B1 ;  /* 0x0000000000017941 */ /* 0x000fea0003800000 */
.L_x_1613:
        /* <DEDUP_REMOVED lines=16> */
.L_x_1619:
[----:B------:R-:W-:Y:S05]  /*efc0*/  BSYNC B2 ;  /* 0x0000000000027941 */ /* 0x000fea0003800000 */
.L_x_1618:
        /* <DEDUP_REMOVED lines=44> */
.L_x_1617:
[----:B------:R-:W-:Y:S05]  /*f290*/  BSYNC B1 ;  /* 0x0000000000017941 */ /* 0x000fea0003800000 */
.L_x_1616:
        /* <DEDUP_REMOVED lines=15> */
.L_x_1620:
        /* <DEDUP_REMOVED lines=12> */
.L_x_1623:
[----:B------:R-:W-:-:S07]  /*f450*/  MOV R81, R86 ;  /* 0x0000005600517202 */ /* 0x000fce0000000f00 */
.L_x_1624:
[----:B------:R-:W-:Y:S05]  /*f460*/  BSYNC B1 ;  /* 0x0000000000017941 */ /* 0x000fea0003800000 */
.L_x_1622:
        /* <DEDUP_REMOVED lines=16> */
.L_x_1628:
[----:B------:R-:W-:Y:S05]  /*f570*/  BSYNC B2 ;  /* 0x0000000000027941 */ /* 0x000fea0003800000 */
.L_x_1627:
        /* <DEDUP_REMOVED lines=44> */
.L_x_1626:
[----:B------:R-:W-:Y:S05]  /*f840*/  BSYNC B1 ;  /* 0x0000000000017941 */ /* 0x000fea0003800000 */
.L_x_1625:
        /* <DEDUP_REMOVED lines=12> */
.L_x_1621:
        /* <DEDUP_REMOVED lines=12> */
.L_x_1630:
[----:B------:R-:W-:-:S07]  /*f9d0*/  IMAD.MOV.U32 R121, RZ, RZ, R86 ;  /* 0x000000ffff797224 */ /* 0x000fce00078e0056 */
.L_x_1631:
[----:B------:R-:W-:Y:S05]  /*f9e0*/  BSYNC B1 ;  /* 0x0000000000017941 */ /* 0x000fea0003800000 */
.L_x_1629:
        /* <DEDUP_REMOVED lines=16> */
.L_x_1635:
[----:B------:R-:W-:Y:S05]  /*faf0*/  BSYNC B2 ;  /* 0x0000000000027941 */ /* 0x000fea0003800000 */
.L_x_1634:
        /* <DEDUP_REMOVED lines=44> */
.L_x_1633:
[----:B------:R-:W-:Y:S05]  /*fdc0*/  BSYNC B1 ;  /* 0x0000000000017941 */ /* 0x000fea0003800000 */
.L_x_1632:
        /* <DEDUP_REMOVED lines=15> */
.L_x_1636:
        /* <DEDUP_REMOVED lines=12> */
.L_x_1639:
[----:B------:R-:W-:-:S07]  /*ff80*/  MOV R82, R86 ;  /* 0x0000005600527202 */ /* 0x000fce0000000f00 */
.L_x_1640:
[----:B------:R-:W-:Y:S05]  /*ff90*/  BSYNC B1 ;  /* 0x0000000000017941 */ /* 0x000fea0003800000 */
.L_x_1638:
        /* <DEDUP_REMOVED lines=16> */
.L_x_1644:
[----:B------:R-:W-:Y:S05]  /*100a0*/  BSYNC B2 ;  /* 0x0000000000027941 */ /* 0x000fea0003800000 */
.L_x_1643:
        /* <DEDUP_REMOVED lines=44> */
.L_x_1642:
[----:B------:R-:W-:Y:S05]  /*10370*/  BSYNC B1 ;  /* 0x0000000000017941 */ /* 0x000fea0003800000 */
.L_x_1641:
        /* <DEDUP_REMOVED lines=10> */
.L_x_1637:
        /* <DEDUP_REMOVED lines=12> */
.L_x_1646:
[----:B------:R-:W-:-:S07]  /*104e0*/  IMAD.MOV.U32 R107, RZ, RZ, R86 ;  /* 0x000000ffff6b7224 */ /* 0x000fce00078e0056 */
.L_x_1647:
[----:B------:R-:W-:Y:S05]  /*104f0*/  BSYNC B1 ;  /* 0x0000000000017941 */ /* 0x000fea0003800000 */
.L_x_1645:
        /* <DEDUP_REMOVED lines=16> */
.L_x_1651:
[----:B------:R-:W-:Y:S05]  /*10600*/  BSYNC B2 ;  /* 0x0000000000027941 */ /* 0x000fea0003800000 */
.L_x_1650:
        /* <DEDUP_REMOVED lines=44> */
.L_x_1649:
[----:B------:R-:W-:Y:S05]  /*108d0*/  BSYNC B1 ;  /* 0x0000000000017941 */ /* 0x000fea0003800000 */
.L_x_1648:
        /* <DEDUP_REMOVED lines=14> */
.L_x_1652:
        /* <DEDUP_REMOVED lines=12> */
.L_x_1655:
[----:B------:R-:W-:-:S07]  /*10a80*/  MOV R38, R86 ;  /* 0x0000005600267202 */ /* 0x000fce0000000f00 */
.L_x_1656:
[----:B------:R-:W-:Y:S05]  /*10a90*/  BSYNC B1 ;  /* 0x0000000000017941 */ /* 0x000fea0003800000 */
.L_x_1654:
        /* <DEDUP_REMOVED lines=16> */
.L_x_1660:
[----:B------:R-:W-:Y:S05]  /*10ba0*/  BSYNC B2 ;  /* 0x0000000000027941 */ /* 0x000fea0003800000 */
.L_x_1659:
        /* <DEDUP_REMOVED lines=44> */
.L_x_1658:
[----:B------:R-:W-:Y:S05]  /*10e70*/  BSYNC B1 ;  /* 0x0000000000017941 */ /* 0x000fea0003800000 */
.L_x_1657:
[----:B------:R-:W-:Y:S02]  /*10e80*/  I2FP.F32.U32 R83, R38 ;  /* 0x0000002600537245 */ /* 0x000fe40000201000 */
[----:B------:R-:W-:Y:S02]  /*10e90*/  PRMT R36, R30, 0x7632, R36 ;  /* 0x000076321e247816 */ /* 0x000fe40000000024 */
[----:B------:R-:W-:Y:S01]  /*10ea0*/  @P0 PRMT R38, R34, 0x7632, R38 ;  /* 0x0000763222260816 */ /* 0x000fe20000000026 */
[----:B------:R-:W-:Y:S02]  /*10eb0*/  FFMA.FTZ R83, R83, R116, 1.1641532182693481445e-10 ;  /* 0x2f00000053537423 */ /* 0x000fe40000010074 */
[----:B------:R-:W-:Y:S01]  /*10ec0*/  IMAD.U32 R36, R36, 0x10000, RZ ;  /* 0x0001000024247824 */ /* 0x000fe200078e00ff */
[----:B------:R-:W-:Y:S02]  /*10ed0*/  @P0 SHF.L.U32 R38, R38, 0x10, RZ ;  /* 0x0000001026260819 */ /* 0x000fe400000006ff */
[----:B------:R-:W-:Y:S01]  /*10ee0*/  FSETP.GTU.FTZ.AND P4, PT, R83, R118, PT ;  /* 0x000000765300720b */ /* 0x000fe20003f9c000 */
[----:B------:R-:W-:-:S03]  /*10ef0*/  FMUL.FTZ R36, R36, R117 ;  /* 0x0000007524247220 */ /* 0x000fc60000410000 */
[----:B------:R-:W-:Y:S02]  /*10f00*/  SEL R83, RZ, 0x1, P4 ;  /* 0x00000001ff537807 */ /* 0x000fe40002000000 */
[----:B------:R-:W-:-:S05]  /*10f10*/  FSEL R36, R36, RZ, !P4 ;  /* 0x000000ff24247208 */ /* 0x000fca0006000000 */
[----:B------:R-:W-:-:S04]  /*10f20*/  FADD.FTZ R107, R36, R107 ;  /* 0x0000006b246b7221 */ /* 0x000fc80000010000 */
[----:B------:R-:W-:-:S07]  /*10f30*/  @P0 FADD.FTZ R107, R38, R107 ;  /* 0x0000006b266b0221 */ /* 0x000fce0000010000 */
.L_x_1653:
        /* <DEDUP_REMOVED lines=12> */
.L_x_1662:
[----:B------:R-:W-:-:S07]  /*11000*/  IMAD.MOV.U32 R38, RZ, RZ, R86 ;  /* 0x000000ffff267224 */ /* 0x000fce00078e0056 */
.L_x_1663:
[----:B------:R-:W-:Y:S05]  /*11010*/  BSYNC B1 ;  /* 0x0000000000017941 */ /* 0x000fea0003800000 */
.L_x_1661:
        /* <DEDUP_REMOVED lines=16> */
.L_x_1667:
[----:B------:R-:W-:Y:S05]  /*11120*/  BSYNC B2 ;  /* 0x0000000000027941 */ /* 0x000fea0003800000 */
.L_x_1666:
        /* <DEDUP_REMOVED lines=44> */
.L_x_1665:
[----:B------:R-:W-:Y:S05]  /*113f0*/  BSYNC B1 ;  /* 0x0000000000017941 */ /* 0x000fea0003800000 */
.L_x_1664:
        /* <DEDUP_REMOVED lines=14> */
.L_x_1668:
        /* <DEDUP_REMOVED lines=12> */
.L_x_1671:
[----:B------:R-:W-:-:S07]  /*115a0*/  MOV R84, R86 ;  /* 0x0000005600547202 */ /* 0x000fce0000000f00 */
.L_x_1672:
[----:B------:R-:W-:Y:S05]  /*115b0*/  BSYNC B1 ;  /* 0x0000000000017941 */ /* 0x000fea0003800000 */
.L_x_1670:
        /* <DEDUP_REMOVED lines=16> */
.L_x_1676:
[----:B------:R-:W-:Y:S05]  /*116c0*/  BSYNC B2 ;  /* 0x0000000000027941 */ /* 0x000fea0003800000 */
.L_x_1675:
        /* <DEDUP_REMOVED lines=44> */
.L_x_1674:
[----:B------:R-:W-:Y:S05]  /*11990*/  BSYNC B1 ;  /* 0x0000000000017941 */ /* 0x000fea0003800000 */
.L_x_1673:
        /* <DEDUP_REMOVED lines=10> */
.L_x_1669:
        /* <DEDUP_REMOVED lines=12> */
.L_x_1678:
[----:B------:R-:W-:-:S07]  /*11b00*/  IMAD.MOV.U32 R124, RZ, RZ, R86 ;  /* 0x000000ffff7c7224 */ /* 0x000fce00078e0056 */
.L_x_1679:
[----:B------:R-:W-:Y:S05]  /*11b10*/  BSYNC B1 ;  /* 0x0000000000017941 */ /* 0x000fea0003800000 */
.L_x_1677:
        /* <DEDUP_REMOVED lines=16> */
.L_x_1683:
[----:B------:R-:W-:Y:S05]  /*11c20*/  BSYNC B2 ;  /* 0x0000000000027941 */ /* 0x000fea0003800000 */
.L_x_1682:
        /* <DEDUP_REMOVED lines=44> */
.L_x_1681:
[----:B------:R-:W-:Y:S05]  /*11ef0*/  BSYNC B1 ;  /* 0x0000000000017941 */ /* 0x000fea0003800000 */
.L_x_1680:
        /* <DEDUP_REMOVED lines=14> */
.L_x_1684:
        /* <DEDUP_REMOVED lines=12> */
.L_x_1687:
[----:B------:R-:W-:-:S07]  /*120a0*/  MOV R85, R86 ;  /* 0x0000005600557202 */ /* 0x000fce0000000f00 */
.L_x_1688:
[----:B------:R-:W-:Y:S05]  /*120b0*/  BSYNC B1 ;  /* 0x0000000000017941 */ /* 0x000fea0003800000 */
.L_x_1686:
        /* <DEDUP_REMOVED lines=16> */
.L_x_1692:
[----:B------:R-:W-:Y:S05]  /*121c0*/  BSYNC B2 ;  /* 0x0000000000027941 */ /* 0x000fea0003800000 */
.L_x_1691:
        /* <DEDUP_REMOVED lines=44> */
.L_x_1690:
[----:B------:R-:W-:Y:S05]  /*12490*/  BSYNC B1 ;  /* 0x0000000000017941 */ /* 0x000fea0003800000 */
.L_x_1689:
        /* <DEDUP_REMOVED lines=12> */
.L_x_1685:
        /* <DEDUP_REMOVED lines=17> */
[----:B------:R-:W-:Y:S02]  /*12670*/  SEL R120, RZ, 0x100, P3 ;  /* 0x00000100ff787807 */ /* 0x000fe40001800000 */
[----:B------:R-:W-:-:S02]  /*12680*/  SEL R119, RZ, 0x1, P6 ;  /* 0x00000001ff777807 */ /* 0x000fc40003000000 */
[----:B------:R-:W-:Y:S01]  /*12690*/  LOP3.LUT R120, R120, R122, R121, 0xfe, !PT ;  /* 0x0000007a78787212 */ /* 0x000fe200078efe79 */
[----:B0-----:R-:W-:-:S04]  /*126a0*/  IMAD.WIDE.U32 R68, R116, 0x1000000, RZ ;  /* 0x0100000074447825 */ /* 0x001fc800078e00ff */
[----:B------:R-:W-:Y:S01]  /*126b0*/  IMAD.WIDE.U32 R38, R117, 0x10000, RZ ;  /* 0x0001000075267825 */ /* 0x000fe200078e00ff */
[----:B------:R-:W-:-:S03]  /*126c0*/  LOP3.LUT R119, R69, R120, R119, 0xfe, !PT ;  /* 0x0000007845777212 */ /* 0x000fc600078efe77 */
[----:B------:R-:W-:-:S04]  /*126d0*/  IMAD.WIDE.U32 R36, R118, 0x100, RZ ;  /* 0x0000010076247825 */ /* 0x000fc800078e00ff */
[----:B------:R-:W-:Y:S01]  /*126e0*/  IMAD.SHL.U32 R116, R115, 0x8, RZ ;  /* 0x0000000873747824 */ /* 0x000fe200078e00ff */
[----:B------:R-:W-:Y:S02]  /*126f0*/  LOP3.LUT R117, R36, R68, R38, 0xfe, !PT ;  /* 0x0000004424757212 */ /* 0x000fe400078efe26 */
[----:B------:R-:W-:Y:S02]  /*12700*/  SHF.R.U32.HI R115, RZ, 0x1d, R115 ;  /* 0x0000001dff737819 */ /* 0x000fe40000011673 */
[----:B------:R-:W-:Y:S02]  /*12710*/  IADD3 R38, P0, R116, UR12, RZ ;  /* 0x0000000c74267c10 */ /* 0x000fe4000ff1e0ff */
[----:B------:R-:W-:Y:S02]  /*12720*/  SEL R36, RZ, 0x1, P2 ;  /* 0x00000001ff247807 */ /* 0x000fe40001000000 */
[----:B------:R-:W-:Y:S02]  /*12730*/  LOP3.LUT R37, R37, R119, R39, 0xfe, !PT ;  /* 0x0000007725257212 */ /* 0x000fe400078efe27 */
[----:B------:R-:W-:-:S02]  /*12740*/  IADD3.X R39, R115, UR13, RZ, P0, !PT ;  /* 0x0000000d73277c10 */ /* 0x000fc400087fe4ff */
[----:B------:R-:W-:-:S05]  /*12750*/  LOP3.LUT R36, R117, R36, RZ, 0xfc, !PT ;  /* 0x0000002475247212 */ /* 0x000fca00078efcff */
[----:B------:R2:W-:Y:S01]  /*12760*/  STG.E.64 desc[UR4][R38.64], R36 ;  /* 0x0000002426007986 */ /* 0x0005e2000c101b04 */
[----:B------:R-:W-:Y:S05]  /*12770*/  @!P1 BRA `(.L_x_1564) ;  /* 0x0000000000509947 */ /* 0x000fea0003800000 */
[----:B--2---:R-:W-:Y:S02]  /*12780*/  SHF.L.U32 R37, R84, 0x10, RZ ;  /* 0x0000001054257819 */ /* 0x004fe400000006ff */
        /* <DEDUP_REMOVED lines=19> */
.L_x_1564:
[----:B------:R-:W-:Y:S05]  /*128c0*/  BSYNC B0 ;  /* 0x0000000000007941 */ /* 0x000fea0003800000 */
.L_x_1563:
[----:B0123--:R-:W-:Y:S01]  /*128d0*/  FADD.FTZ R37, RZ, R89 ;  /* 0x00000059ff257221 */ /* 0x00ffe20000010000 */
[----:B------:R-:W-:Y:S01]  /*128e0*/  ISETP.NE.AND P5, PT, R20, RZ, PT ;  /* 0x000000ff1400720c */ /* 0x000fe20003fa5270 */
[----:B------:R-:W-:Y:S01]  /*128f0*/  UMOV UR14, 0xffffffff ;  /* 0xffffffff000e7882 */ /* 0x000fe20000000000 */
[C---:B------:R-:W-:Y:S01]  /*12900*/  ISETP.GT.U32.AND P0, PT, R3.reuse, 0xff, PT ;  /* 0x000000ff0300780c */ /* 0x040fe20003f04070 */
        /* <DEDUP_REMOVED lines=9> */
[----:B------:R-:W-:Y:S02]  /*129a0*/  @!P1 VIADD R39, R39, 0x4 ;  /* 0x0000000427279836 */ /* 0x000fe40000000000 */
        /* <DEDUP_REMOVED lines=90> */
.L_x_1711:
[----:B------:R-:W2:Y:S01]  /*12f50*/  @!P3 S2R R38, SR_CgaCtaId ;  /* 0x000000000026b919 */ /* 0x000ea20000008800 */
[----:B------:R-:W-:Y:S01]  /*12f60*/  @!P3 MOV R37, 0x400 ;  /* 0x000004000025b802 */ /* 0x000fe20000000f00 */
[----:B------:R-:W-:Y:S05]  /*12f70*/  WARPSYNC.ALL ;  /* 0x0000000000007948 */ /* 0x000fea0003800000 */
[----:B------:R-:W-:Y:S02]  /*12f80*/  LOP3.LUT R68, R68, 0x3, RZ, 0xc0, !PT ;  /* 0x0000000344447812 */ /* 0x000fe400078ec0ff */
[----:B------:R-:W-:-:S04]  /*12f90*/  LOP3.LUT R114, R0, 0x1f, RZ, 0xc0, !PT ;  /* 0x0000001f00727812 */ /* 0x000fc800078ec0ff */
[----:B------:R-:W-:Y:S02]  /*12fa0*/  ISETP.GT.U32.AND P0, PT, R114, 0x3, PT ;  /* 0x000000037200780c */ /* 0x000fe40003f04070 */
[----:B--2---:R-:W-:Y:S01]  /*12fb0*/  @!P3 LEA R69, R38, R37, 0x18 ;  /* 0x000000252645b211 */ /* 0x004fe200078ec0ff */
[----:B-1----:R-:W-:Y:S01]  /*12fc0*/  FADD.FTZ R37, R115, R116 ;  /* 0x0000007473257221 */ /* 0x002fe20000010000 */
[----:B------:R-:W-:-:S05]  /*12fd0*/  @!P3 IADD3 R38, R39, R68, RZ ;  /* 0x000000442726b210 */ /* 0x000fca0007ffe0ff */
[----:B------:R-:W-:-:S05]  /*12fe0*/  @!P3 IMAD R38, R38, 0x8, R69 ;  /* 0x000000082626b824 */ /* 0x000fca00078e0245 */
[----:B------:R1:W-:Y:S02]  /*12ff0*/  @!P3 STS.64 [R38], R36 ;  /* 0x000000242600b388 */ /* 0x0003e40000000a00 */
[----:B-1----:R-:W1:Y:S01]  /*13000*/  @!P0 S2R R37, SR_CgaCtaId ;  /* 0x0000000000258919 */ /* 0x002e620000008800 */
[----:B------:R-:W-:Y:S01]  /*13010*/  @!P0 MOV R36, 0x400 ;  /* 0x0000040000248802 */ /* 0x000fe20000000f00 */
[----:B0-----:R-:W-:Y:S01]  /*13020*/  HFMA2.MMA R115, -RZ, RZ, 0, 0 ;  /* 0x00000000ff737435 */ /* 0x001fe200000001ff */
[----:B------:R-:W-:Y:S01]  /*13030*/  @!P0 IADD3 R39, R39, R114, RZ ;  /* 0x0000007227278210 */ /* 0x000fe20007ffe0ff */
[----:B------:R-:W-:Y:S01]  /*13040*/  BAR.SYNC.DEFER_BLOCKING 0x0 ;  /* 0x0000000000007b1d */ /* 0x000fe20000010000 */
[----:B------:R-:W-:-:S03]  /*13050*/  PLOP3.LUT P2, PT, PT, PT, UP0, 0x40, 0x0 ;  /* 0x000000000000781c */ /* 0x000fc60003f4e808 */
[----:B------:R-:W-:Y:S02]  /*13060*/  @!P0 IMAD.MOV.U32 R115, RZ, RZ, R87 ;  /* 0x000000ffff738224 */ /* 0x000fe400078e0057 */
[----:B------:R-:W-:Y:S03]  /*13070*/  BSSY B0, `(.L_x_1694) ;  /* 0x0000058000007945 */ /* 0x000fe60003800000 */
[----:B------:R-:W0:Y:S01]  /*13080*/  SHFL.DOWN PT, R114, R115, 0x2, 0x1f ;  /* 0x08401f0073727f89 */ /* 0x000e2200000e0000 */
[----:B------:R-:W-:Y:S02]  /*13090*/  I2FP.F32.S32 R118, R115 ;  /* 0x0000007300767245 */ /* 0x000fe40000201400 */
[----:B-1----:R-:W-:Y:S02]  /*130a0*/  @!P0 LEA R116, R37, R36, 0x18 ;  /* 0x0000002425748211 */ /* 0x002fe400078ec0ff */
[----:B------:R-:W-:-:S03]  /*130b0*/  CS2R R36, SRZ ;  /* 0x0000000000247805 */ /* 0x000fc6000001ff00 */
[----:B------:R-:W-:Y:S01]  /*130c0*/  @!P0 IMAD R116, R39, 0x8, R116 ;  /* 0x0000000827748824 */ /* 0x000fe200078e0274 */
[----:B0-----:R-:W-:Y:S02]  /*130d0*/  IADD3 R39, R114, R115, RZ ;  /* 0x0000007372277210 */ /* 0x001fe40007ffe0ff */
[----:B------:R-:W-:Y:S02]  /*130e0*/  I2FP.F32.S32 R120, R114 ;  /* 0x0000007200787245 */ /* 0x000fe40000201400 */
[----:B------:R-:W0:Y:S01]  /*130f0*/  @!P0 LDS.64 R36, [R116] ;  /* 0x0000000074248984 */ /* 0x000e220000000a00 */
[----:B------:R-:W-:Y:S02]  /*13100*/  I2FP.F32.S32 R38, R39 ;  /* 0x0000002700267245 */ /* 0x000fe40000201400 */
[----:B------:R-:W-:Y:S01]  /*13110*/  LOP3.LUT P0, RZ, R68, 0x1f, R0, 0xf8, !PT ;  /* 0x0000001f44ff7812 */ /* 0x000fe2000780f800 */
[----:B------:R-:W-:Y:S01]  /*13120*/  SHFL.DOWN PT, R116, R39, 0x1, 0x1f ;  /* 0x08201f0027747f89 */ /* 0x000fe200000e0000 */
[----:B------:R-:W1:Y:S03]  /*13130*/  MUFU.RCP R69, R38 ;  /* 0x0000002600457308 */ /* 0x000e660000001000 */
[----:B0-----:R-:W0:Y:S04]  /*13140*/  SHFL.DOWN PT, R117, R36, 0x2, 0x1f ;  /* 0x08401f0024757f89 */ /* 0x001e2800000e0000 */
[----:B------:R-:W2:Y:S01]  /*13150*/  SHFL.DOWN PT, R114, R37, 0x2, 0x1f ;  /* 0x08401f0025727f89 */ /* 0x000ea200000e0000 */
[C---:B0-----:R-:W-:Y:S01]  /*13160*/  FMUL.FTZ R119, R117.reuse, R120 ;  /* 0x0000007875777220 */ /* 0x041fe20000410000 */
[----:B------:R-:W-:-:S03]  /*13170*/  FADD.FTZ R117, -R117, R36 ;  /* 0x0000002475757221 */ /* 0x000fc60000010100 */
[----:B------:R-:W-:Y:S01]  /*13180*/  FFMA.FTZ R122, R118, R36, R119 ;  /* 0x00000024767a7223 */ /* 0x000fe20000010077 */
[----:B------:R-:W-:Y:S01]  /*13190*/  FMUL.FTZ R117, R117, R117 ;  /* 0x0000007575757220 */ /* 0x000fe20000410000 */
[----:B--2---:R-:W-:Y:S02]  /*131a0*/  FADD.FTZ R114, R114, R37 ;  /* 0x0000002572727221 */ /* 0x004fe40000010000 */
[----:B-1----:R-:W-:Y:S01]  /*131b0*/  FMUL.FTZ R115, R69, R122 ;  /* 0x0000007a45737220 */ /* 0x002fe20000410000 */
[----:B------:R-:W-:-:S04]  /*131c0*/  FMUL.FTZ R117, R117, R118 ;  /* 0x0000007675757220 */ /* 0x000fc80000410000 */
[----:B------:R-:W0:Y:S01]  /*131d0*/  SHFL.DOWN PT, R36, R115, 0x1, 0x1f ;  /* 0x08201f0073247f89 */ /* 0x000e2200000e0000 */
[----:B------:R-:W-:-:S04]  /*131e0*/  FMUL.FTZ R117, R117, R120 ;  /* 0x0000007875757220 */ /* 0x000fc80000410000 */
[----:B------:R-:W-:Y:S01]  /*131f0*/  FFMA.FTZ R114, R69, R117, R114 ;  /* 0x0000007545727223 */ /* 0x000fe20000010072 */
[----:B------:R-:W-:Y:S01]  /*13200*/  IMAD.IADD R69, R39, 0x1, R116 ;  /* 0x0000000127457824 */ /* 0x000fe200078e0274 */
[----:B------:R-:W-:-:S03]  /*13210*/  I2FP.F32.S32 R116, R116 ;  /* 0x0000007400747245 */ /* 0x000fc60000201400 */
[----:B------:R-:W1:Y:S01]  /*13220*/  SHFL.DOWN PT, R37, R114, 0x1, 0x1f ;  /* 0x08201f0072257f89 */ /* 0x000e6200000e0000 */
[----:B------:R-:W-:-:S06]  /*13230*/  I2FP.F32.S32 R117, R69 ;  /* 0x0000004500757245 */ /* 0x000fcc0000201400 */
[----:B------:R-:W2:Y:S01]  /*13240*/  MUFU.RCP R117, R117 ;  /* 0x0000007500757308 */ /* 0x000ea20000001000 */
[----:B0-----:R-:W-:Y:S01]  /*13250*/  FADD.FTZ R39, R115, -R36 ;  /* 0x8000002473277221 */ /* 0x001fe20000010000 */
[----:B------:R-:W-:-:S03]  /*13260*/  FMUL.FTZ R69, R36, R116 ;  /* 0x0000007424457220 */ /* 0x000fc60000410000 */
[----:B------:R-:W-:Y:S01]  /*13270*/  FMUL.FTZ R39, R39, R39 ;  /* 0x0000002727277220 */ /* 0x000fe20000410000 */
[----:B------:R-:W-:-:S03]  /*13280*/  FFMA.FTZ R36, R38, R115, R69 ;  /* 0x0000007326247223 */ /* 0x000fc60000010045 */
[----:B------:R-:W-:Y:S01]  /*13290*/  FMUL.FTZ R39, R38, R39 ;  /* 0x0000002726277220 */ /* 0x000fe20000410000 */
[----:B--2---:R-:W-:Y:S01]  /*132a0*/  FMUL.FTZ R69, R117, R36 ;  /* 0x0000002475457220 */ /* 0x004fe20000410000 */
[----:B-1----:R-:W-:Y:S02]  /*132b0*/  FADD.FTZ R36, R114, R37 ;  /* 0x0000002572247221 */ /* 0x002fe40000010000 */
[----:B------:R-:W-:Y:S01]  /*132c0*/  FMUL.FTZ R39, R39, R116 ;  /* 0x0000007427277220 */ /* 0x000fe20000410000 */
[----:B------:R-:W0:Y:S02]  /*132d0*/  LDC R114, c[0x0][0x2d8] ;  /* 0x0000b600ff727b82 */ /* 0x000e240000000800 */
[----:B------:R-:W1:Y:S01]  /*132e0*/  SHFL.IDX PT, R69, R69, RZ, 0x1f ;  /* 0x00001fff45457589 */ /* 0x000e6200000e0000 */
[----:B------:R-:W-:-:S05]  /*132f0*/  FFMA.FTZ R117, R117, R39, R36 ;  /* 0x0000002775757223 */ /* 0x000fca0000010024 */
[----:B------:R-:W2:Y:S01]  /*13300*/  @!P0 LDC.64 R38, c[0x0][0x250] ;  /* 0x00009400ff268b82 */ /* 0x000ea20000000a00 */
[----:B------:R-:W0:Y:S07]  /*13310*/  SHFL.IDX PT, R117, R117, RZ, 0x1f ;  /* 0x00001fff75757589 */ /* 0x000e2e00000e0000 */
[----:B------:R-:W3:Y:S01]  /*13320*/  @!P0 LDC.64 R36, c[0x0][0x258] ;  /* 0x00009600ff248b82 */ /* 0x000ee20000000a00 */
[----:B-1----:R-:W-:-:S05]  /*13330*/  FMUL.FTZ R68, R69, R69 ;  /* 0x0000004545447220 */ /* 0x002fca0000410000 */
[----:B------:R-:W-:Y:S01]  /*13340*/  FSEL R115, R68, RZ, !P2 ;  /* 0x000000ff44737208 */ /* 0x000fe20005000000 */
[----:B--2---:R-:W-:-:S04]  /*13350*/  @!P0 IMAD.WIDE R38, R21, 0x4, R38 ;  /* 0x0000000415268825 */ /* 0x004fc800078e0226 */
[----:B0-----:R-:W-:Y:S01]  /*13360*/  FFMA.FTZ R68, R117, UR15, R114 ;  /* 0x0000000f75447c23 */ /* 0x001fe20008010072 */
[----:B------:R-:W-:-:S03]  /*13370*/  PLOP3.LUT P2, PT, PT, PT, UP0, 0x40, 0x0 ;  /* 0x000000000000781c */ /* 0x000fc60003f4e808 */
[----:B------:R-:W-:Y:S01]  /*13380*/  FADD.FTZ R115, R68, R115 ;  /* 0x0000007344737221 */ /* 0x000fe20000010000 */
[----:B------:R0:W-:Y:S01]  /*13390*/  @!P0 STG.E desc[UR4][R38.64], R69 ;  /* 0x0000004526008986 */ /* 0x0001e2000c101904 */
[----:B---3--:R-:W-:Y:S01]  /*133a0*/  @!P0 IMAD.WIDE R36, R21, 0x4, R36 ;  /* 0x0000000415248825 */ /* 0x008fe200078e0224 */
[----:B------:R-:W-:-:S03]  /*133b0*/  FSEL R114, R69, RZ, P2 ;  /* 0x000000ff45727208 */ /* 0x000fc60001000000 */
[----:B------:R-:W1:Y:S02]  /*133c0*/  MUFU.RSQ R115, R115 ;  /* 0x0000007300737308 */ /* 0x000e640000001400 */
[----:B-1----:R0:W-:Y:S01]  /*133d0*/  @!P0 STG.E desc[UR4][R36.64], R115 ;  /* 0x0000007324008986 */ /* 0x0021e2000c101904 */
[----:B------:R-:W-:Y:S05]  /*133e0*/  @!P5 BRA `(.L_x_1695) ;  /* 0x000000000080d947 */ /* 0x000fea0003800000 */
[--C-:B0-----:R-:W-:Y:S01]  /*133f0*/  FADD.FTZ R36, R89, -R114.reuse ;  /* 0x8000007259247221 */ /* 0x101fe20000010000 */
[--C-:B------:R-:W-:Y:S01]  /*13400*/  FADD.FTZ R38, R90, -R114.reuse ;  /* 0x800000725a267221 */ /* 0x100fe20000010000 */
[----:B------:R-:W0:Y:S01]  /*13410*/  LDC.64 R68, c[0x0][0x2b8] ;  /* 0x0000ae00ff447b82 */ /* 0x000e220000000a00 */
[--C-:B------:R-:W-:Y:S01]  /*13420*/  FADD.FTZ R118, R102, -R114.reuse ;  /* 0x8000007266767221 */ /* 0x100fe20000010000 */
[C---:B------:R-:W-:Y:S01]  /*13430*/  FMUL.FTZ R37, R115.reuse, R36 ;  /* 0x0000002473257220 */ /* 0x040fe20000410000 */
[----:B------:R-:W-:Y:S01]  /*13440*/  FMUL.FTZ R38, R115, R38 ;  /* 0x0000002673267220 */ /* 0x000fe20000410000 */
[----:B------:R-:W-:Y:S01]  /*13450*/  FADD.FTZ R120, R103, -R114 ;  /* 0x8000007267787221 */ /* 0x000fe20000010000 */
[----:B------:R-:W-:Y:S01]  /*13460*/  FMUL.FTZ R39, R115, R118 ;  /* 0x0000007673277220 */ /* 0x000fe20000410000 */
[----:B------:R-:W-:Y:S01]  /*13470*/  FFMA.FTZ R36, R4, R37, R12 ;  /* 0x0000002504247223 */ /* 0x000fe2000001000c */
[----:B------:R-:W-:Y:S01]  /*13480*/  FFMA.FTZ R37, R53, R38, R60 ;  /* 0x0000002635257223 */ /* 0x000fe2000001003c */
[--C-:B------:R-:W-:Y:S01]  /*13490*/  FADD.FTZ R38, R95, -R114.reuse ;  /* 0x800000725f267221 */ /* 0x100fe20000010000 */
[--C-:B------:R-:W-:Y:S01]  /*134a0*/  FADD.FTZ R116, R96, -R114.reuse ;  /* 0x8000007260747221 */ /* 0x100fe20000010000 */
[--C-:B------:R-:W-:Y:S01]  /*134b0*/  FADD.FTZ R118, R108, -R114.reuse ;  /* 0x800000726c767221 */ /* 0x100fe20000010000 */
[----:B------:R-:W-:Y:S01]  /*134c0*/  FADD.FTZ R122, R109, -R114 ;  /* 0x800000726d7a7221 */ /* 0x000fe20000010000 */
[C---:B------:R-:W-:Y:S01]  /*134d0*/  FMUL.FTZ R38, R115.reuse, R38 ;  /* 0x0000002673267220 */ /* 0x040fe20000410000 */
[----:B------:R-:W-:Y:S01]  /*134e0*/  FMUL.FTZ R120, R115, R120 ;  /* 0x0000007873787220 */ /* 0x000fe20000410000 */
[----:B------:R-:W-:Y:S01]  /*134f0*/  F2FP.BF16.F32.PACK_AB R36, R37, R36 ;  /* 0x000000242524723e */ /* 0x000fe200000010ff */
        /* <DEDUP_REMOVED lines=9> */
[----:B0-----:R-:W-:Y:S01]  /*13590*/  IMAD.WIDE.U32 R68, R101, 0x10, R68 ;  /* 0x0000001065447825 */ /* 0x001fe200078e0044 */
[----:B------:R-:W-:-:S02]  /*135a0*/  F2FP.BF16.F32.PACK_AB R38, R39, R38 ;  /* 0x000000262726723e */ /* 0x000fc400000010ff */
[----:B------:R-:W-:Y:S02]  /*135b0*/  F2FP.BF16.F32.PACK_AB R37, R116, R37 ;  /* 0x000000257425723e */ /* 0x000fe400000010ff */
[----:B------:R-:W-:Y:S02]  /*135c0*/  F2FP.BF16.F32.PACK_AB R39, R117, R118 ;  /* 0x000000767527723e */ /* 0x000fe400000010ff */
[----:B------:R-:W-:-:S03]  /*135d0*/  IADD3 R101, R101, 0x80, RZ ;  /* 0x0000008065657810 */ /* 0x000fc60007ffe0ff */
[----:B------:R1:W-:Y:S04]  /*135e0*/  STG.E.128 desc[UR4][R68.64], R36 ;  /* 0x0000002444007986 */ /* 0x0003e8000c101d04 */
.L_x_1695:
[----:B------:R-:W-:Y:S05]  /*135f0*/  BSYNC B0 ;  /* 0x0000000000007941 */ /* 0x000fea0003800000 */
.L_x_1694:
[----:B------:R-:W-:Y:S01]  /*13600*/  ISETP.NE.AND P0, PT, R25, RZ, PT ;  /* 0x000000ff1900720c */ /* 0x000fe20003f05270 */
[----:B------:R-:W-:-:S12]  /*13610*/  BSSY B0, `(.L_x_1696) ;  /* 0x0000022000007945 */ /* 0x000fd80003800000 */
[----:B------:R-:W-:Y:S05]  /*13620*/  @!P0 BRA `(.L_x_1697) ;  /* 0x0000000000808947 */ /* 0x000fea0003800000 */
[--C-:B01----:R-:W-:Y:S01]  /*13630*/  FADD.FTZ R36, R91, -R114.reuse ;  /* 0x800000725b247221 */ /* 0x103fe20000010000 */
        /* <DEDUP_REMOVED lines=27> */
[----:B------:R-:W-:Y:S01]  /*137f0*/  F2FP.BF16.F32.PACK_AB R37, R116, R37 ;  /* 0x000000257425723e */ /* 0x000fe200000010ff */
[----:B------:R-:W-:Y:S01]  /*13800*/  VIADD R101, R101, 0x80 ;  /* 0x0000008065657836 */ /* 0x000fe20000000000 */
[----:B------:R-:W-:-:S05]  /*13810*/  F2FP.BF16.F32.PACK_AB R39, R117, R118 ;  /* 0x000000767527723e */ /* 0x000fca00000010ff */
[----:B------:R2:W-:Y:S02]  /*13820*/  STG.E.128 desc[UR4][R68.64], R36 ;  /* 0x0000002444007986 */ /* 0x0005e4000c101d04 */
.L_x_1697:
[----:B------:R-:W-:Y:S05]  /*13830*/  BSYNC B0 ;  /* 0x0000000000007941 */ /* 0x000fea0003800000 */
.L_x_1696:
[----:B------:R-:W-:Y:S01]  /*13840*/  ISETP.NE.AND P0, PT, R26, RZ, PT ;  /* 0x000000ff1a00720c */ /* 0x000fe20003f05270 */
        /* <DEDUP_REMOVED lines=31> */
[----:B------:R-:W-:-:S05]  /*13a40*/  F2FP.BF16.F32.PACK_AB R36, R117, R114 ;  /* 0x000000727524723e */ /* 0x000fca00000010ff */
[----:B------:R3:W-:Y:S02]  /*13a50*/  STG.E.128 desc[UR4][R68.64], R36 ;  /* 0x0000002444007986 */ /* 0x0007e4000c101d04 */
.L_x_1699:
[----:B------:R-:W-:Y:S05]  /*13a60*/  BSYNC B0 ;  /* 0x0000000000007941 */ /* 0x000fea0003800000 */
.L_x_1698:
[----:B------:R-:W-:Y:S02]  /*13a70*/  IADD3 R21, R21, UR18, RZ ;  /* 0x0000001215157c10 */ /* 0x000fe4000fffe0ff */
[----:B------:R-:W-:Y:S02]  /*13a80*/  SEL R114, RZ, 0x1, P1 ;  /* 0x00000001ff727807 */ /* 0x000fe40000800000 */
[----:B------:R-:W-:-:S13]  /*13a90*/  ISETP.GE.AND P0, PT, R21, UR19, PT ;  /* 0x0000001315007c0c */ /* 0x000fda000bf06270 */
[----:B------:R-:W-:Y:S05]  /*13aa0*/  @!P0 BRA `(.L_x_1700) ;  /* 0xfffffed400348947 */ /* 0x000fea000383ffff */
[----:B------:R-:W-:Y:S05]  /*13ab0*/  EXIT ;  /* 0x000000000000794d */ /* 0x000fea0003800000 */
.L_x_1693:
[----:B------:R-:W-:Y:S01]  /*13ac0*/  IMAD.MOV.U32 R120, RZ, RZ, R38 ;  /* 0x000000ffff787224 */ /* 0x000fe200078e0026 */
[----:B------:R-:W-:Y:S01]  /*13ad0*/  MOV R119, 0x1 ;  /* 0x0000000100777802 */ /* 0x000fe20000000f00 */
[----:B------:R-:W-:Y:S01]  /*13ae0*/  IMAD.MOV.U32 R122, RZ, RZ, 0x1f ;  /* 0x0000001fff7a7424 */ /* 0x000fe200078e00ff */
[----:B------:R-:W-:-:S07]  /*13af0*/  MOV R117, 0xffffffff ;  /* 0xffffffff00757802 */ /* 0x000fce0000000f00 */
[----:B------:R-:W-:Y:S05]  /*13b00*/  WARPSYNC.COLLECTIVE R117, `(.L_x_1701) ;  /* 0x0000000075087348 */ /* 0x000fea0003c00000 */
[----:B------:R0:W1:Y:S02]  /*13b10*/  SHFL.BFLY P4, R118, R120, R119, R122 ;  /* 0x0c00007778767389 */ /* 0x000064000008007a */
[----:B01----:R-:W-:Y:S01]  /*13b20*/  ENDCOLLECTIVE ;  /* 0x000000000000791b */ /* 0x003fe20003800000 */
.L_x_1701:
[----:B------:R-:W-:Y:S02]  /*13b30*/  IMAD.MOV.U32 R119, RZ, RZ, 0x2 ;  /* 0x00000002ff777424 */ /* 0x000fe400078e00ff */
[----:B------:R-:W-:-:S04]  /*13b40*/  IMAD.MOV.U32 R37, RZ, RZ, R118 ;  /* 0x000000ffff257224 */ /* 0x000fc800078e0076 */
[----:B------:R-:W-:-:S05]  /*13b50*/  FADD.FTZ R69, R38, R37 ;  /* 0x0000002526457221 */ /* 0x000fca0000010000 */
[----:B------:R-:W-:-:S07]  /*13b60*/  MOV R120, R69 ;  /* 0x0000004500787202 */ /* 0x000fce0000000f00 */
[----:B------:R-:W-:Y:S05]  /*13b70*/  WARPSYNC.COLLECTIVE R117, `(.L_x_1702) ;  /* 0x0000000075087348 */ /* 0x000fea0003c00000 */
[----:B------:R0:W1:Y:S02]  /*13b80*/  SHFL.BFLY P4, R118, R120, R119, R122 ;  /* 0x0c00007778767389 */ /* 0x000064000008007a */
[----:B01----:R-:W-:Y:S01]  /*13b90*/  ENDCOLLECTIVE ;  /* 0x000000000000791b */ /* 0x003fe20003800000 */
.L_x_1702:
[----:B------:R-:W-:Y:S01]  /*13ba0*/  HFMA2.MMA R119, -RZ, RZ, 0, 2.384185791015625e-07 ;  /* 0x00000004ff777435 */ /* 0x000fe200000001ff */
[----:B------:R-:W-:-:S05]  /*13bb0*/  MOV R36, R118 ;  /* 0x0000007600247202 */ /* 0x000fca0000000f00 */
[----:B------:R-:W-:-:S04]  /*13bc0*/  FADD.FTZ R114, R69, R36 ;  /* 0x0000002445727221 */ /* 0x000fc80000010000 */
[----:B------:R-:W-:-:S07]  /*13bd0*/  IMAD.MOV.U32 R120, RZ, RZ, R114 ;  /* 0x000000ffff787224 */ /* 0x000fce00078e0072 */
[----:B------:R-:W-:Y:S05]  /*13be0*/  WARPSYNC.COLLECTIVE R117, `(.L_x_1703) ;  /* 0x0000000075087348 */ /* 0x000fea0003c00000 */
[----:B------:R0:W1:Y:S02]  /*13bf0*/  SHFL.BFLY P4, R118, R120, R119, R122 ;  /* 0x0c00007778767389 */ /* 0x000064000008007a */
[----:B01----:R-:W-:Y:S01]  /*13c00*/  ENDCOLLECTIVE ;  /* 0x000000000000791b */ /* 0x003fe20003800000 */
.L_x_1703:
[----:B------:R-:W-:Y:S02]  /*13c10*/  IMAD.MOV.U32 R119, RZ, RZ, 0x8 ;  /* 0x00000008ff777424 */ /* 0x000fe400078e00ff */
[----:B------:R-:W-:-:S04]  /*13c20*/  IMAD.MOV.U32 R37, RZ, RZ, R118 ;  /* 0x000000ffff257224 */ /* 0x000fc800078e0076 */
[----:B------:R-:W-:-:S05]  /*13c30*/  FADD.FTZ R115, R114, R37 ;  /* 0x0000002572737221 */ /* 0x000fca0000010000 */
[----:B------:R-:W-:-:S07]  /*13c40*/  MOV R120, R115 ;  /* 0x0000007300787202 */ /* 0x000fce0000000f00 */
[----:B------:R-:W-:Y:S05]  /*13c50*/  WARPSYNC.COLLECTIVE R117, `(.L_x_1704) ;  /* 0x0000000075087348 */ /* 0x000fea0003c00000 */
[----:B------:R0:W1:Y:S02]  /*13c60*/  SHFL.BFLY P4, R118, R120, R119, R122 ;  /* 0x0c00007778767389 */ /* 0x000064000008007a */
[----:B01----:R-:W-:Y:S01]  /*13c70*/  ENDCOLLECTIVE ;  /* 0x000000000000791b */ /* 0x003fe20003800000 */
.L_x_1704:
[----:B------:R-:W-:Y:S01]  /*13c80*/  HFMA2.MMA R119, -RZ, RZ, 0, 9.5367431640625e-07 ;  /* 0x00000010ff777435 */ /* 0x000fe200000001ff */
[----:B------:R-:W-:-:S05]  /*13c90*/  MOV R36, R118 ;  /* 0x0000007600247202 */ /* 0x000fca0000000f00 */
[----:B------:R-:W-:-:S04]  /*13ca0*/  FADD.FTZ R116, R115, R36 ;  /* 0x0000002473747221 */ /* 0x000fc80000010000 */
[----:B------:R-:W-:-:S07]  /*13cb0*/  IMAD.MOV.U32 R120, RZ, RZ, R116 ;  /* 0x000000ffff787224 */ /* 0x000fce00078e0074 */
[----:B------:R-:W-:Y:S05]  /*13cc0*/  WARPSYNC.COLLECTIVE R117, `(.L_x_1705) ;  /* 0x0000000075087348 */ /* 0x000fea0003c00000 */
[----:B------:R0:W1:Y:S02]  /*13cd0*/  SHFL.BFLY P4, R118, R120, R119, R122 ;  /* 0x0c00007778767389 */ /* 0x000064000008007a */
[----:B01----:R-:W-:Y:S01]  /*13ce0*/  ENDCOLLECTIVE ;  /* 0x000000000000791b */ /* 0x003fe20003800000 */
.L_x_1705:
[----:B------:R-:W-:Y:S02]  /*13cf0*/  IMAD.MOV.U32 R119, RZ, RZ, 0x1 ;  /* 0x00000001ff777424 */ /* 0x000fe400078e00ff */
[----:B------:R-:W-:-:S04]  /*13d00*/  IMAD.MOV.U32 R37, RZ, RZ, R118 ;  /* 0x000000ffff257224 */ /* 0x000fc800078e0076 */
        /* <DEDUP_REMOVED lines=50> */
[----:B------:R-:W-:-:S05]  /*14030*/  @P2 FFMA.FTZ R37, R69, R69, R38 ;  /* 0x0000004545252223 */ /* 0x000fca0000010026 */
[----:B------:R-:W-:-:S07]  /*14040*/  MOV R120, R37 ;  /* 0x0000002500787202 */ /* 0x000fce0000000f00 */
[----:B------:R-:W-:Y:S05]  /*14050*/  WARPSYNC.COLLECTIVE R117, `(.L_x_1706) ;  /* 0x0000000075087348 */ /* 0x000fea0003c00000 */
[----:B------:R0:W1:Y:S02]  /*14060*/  SHFL.BFLY P4, R118, R120, R119, R122 ;  /* 0x0c00007778767389 */ /* 0x000064000008007a */
[----:B01----:R-:W-:Y:S01]  /*14070*/  ENDCOLLECTIVE ;  /* 0x000000000000791b */ /* 0x003fe20003800000 */
.L_x_1706:
[----:B------:R-:W-:Y:S01]  /*14080*/  HFMA2.MMA R119, -RZ, RZ, 0, 1.1920928955078125e-07 ;  /* 0x00000002ff777435 */ /* 0x000fe200000001ff */
[----:B------:R-:W-:-:S05]  /*14090*/  MOV R38, R118 ;  /* 0x0000007600267202 */ /* 0x000fca0000000f00 */
[----:B------:R-:W-:-:S04]  /*140a0*/  FADD.FTZ R38, R37, R38 ;  /* 0x0000002625267221 */ /* 0x000fc80000010000 */
[----:B------:R-:W-:-:S07]  /*140b0*/  IMAD.MOV.U32 R120, RZ, RZ, R38 ;  /* 0x000000ffff787224 */ /* 0x000fce00078e0026 */
[----:B------:R-:W-:Y:S05]  /*140c0*/  WARPSYNC.COLLECTIVE R117, `(.L_x_1707) ;  /* 0x0000000075087348 */ /* 0x000fea0003c00000 */
[----:B------:R0:W1:Y:S02]  /*140d0*/  SHFL.BFLY P4, R118, R120, R119, R122 ;  /* 0x0c00007778767389 */ /* 0x000064000008007a */
[----:B01----:R-:W-:Y:S01]  /*140e0*/  ENDCOLLECTIVE ;  /* 0x000000000000791b */ /* 0x003fe20003800000 */
.L_x_1707:
[----:B------:R-:W-:Y:S02]  /*140f0*/  IMAD.MOV.U32 R119, RZ, RZ, 0x4 ;  /* 0x00000004ff777424 */ /* 0x000fe400078e00ff */
[----:B------:R-:W-:-:S04]  /*14100*/  IMAD.MOV.U32 R69, RZ, RZ, R118 ;  /* 0x000000ffff457224 */ /* 0x000fc800078e0076 */
[----:B------:R-:W-:-:S05]  /*14110*/  FADD.FTZ R69, R38, R69 ;  /* 0x0000004526457221 */ /* 0x000fca0000010000 */
[----:B------:R-:W-:-:S07]  /*14120*/  MOV R120, R69 ;  /* 0x0000004500787202 */ /* 0x000fce0000000f00 */
[----:B------:R-:W-:Y:S05]  /*14130*/  WARPSYNC.COLLECTIVE R117, `(.L_x_1708) ;  /* 0x0000000075087348 */ /* 0x000fea0003c00000 */
[----:B------:R0:W1:Y:S02]  /*14140*/  SHFL.BFLY P4, R118, R120, R119, R122 ;  /* 0x0c00007778767389 */ /* 0x000064000008007a */
[----:B01----:R-:W-:Y:S01]  /*14150*/  ENDCOLLECTIVE ;  /* 0x000000000000791b */ /* 0x003fe20003800000 */
.L_x_1708:
[----:B------:R-:W-:Y:S01]  /*14160*/  HFMA2.MMA R119, -RZ, RZ, 0, 4.76837158203125e-07 ;  /* 0x00000008ff777435 */ /* 0x000fe200000001ff */
[----:B------:R-:W-:-:S05]  /*14170*/  MOV R114, R118 ;  /* 0x0000007600727202 */ /* 0x000fca0000000f00 */
[----:B------:R-:W-:-:S04]  /*14180*/  FADD.FTZ R114, R69, R114 ;  /* 0x0000007245727221 */ /* 0x000fc80000010000 */
[----:B------:R-:W-:-:S07]  /*14190*/  IMAD.MOV.U32 R120, RZ, RZ, R114 ;  /* 0x000000ffff787224 */ /* 0x000fce00078e0072 */
[----:B------:R-:W-:Y:S05]  /*141a0*/  WARPSYNC.COLLECTIVE R117, `(.L_x_1709) ;  /* 0x0000000075087348 */ /* 0x000fea0003c00000 */
[----:B------:R0:W1:Y:S02]  /*141b0*/  SHFL.BFLY P4, R118, R120, R119, R122 ;  /* 0x0c00007778767389 */ /* 0x000064000008007a */
[----:B01----:R-:W-:Y:S01]  /*141c0*/  ENDCOLLECTIVE ;  /* 0x000000000000791b */ /* 0x003fe20003800000 */
.L_x_1709:
[----:B------:R-:W-:Y:S02]  /*141d0*/  IMAD.MOV.U32 R119, RZ, RZ, 0x10 ;  /* 0x00000010ff777424 */ /* 0x000fe400078e00ff */
[----:B------:R-:W-:-:S04]  /*141e0*/  IMAD.MOV.U32 R115, RZ, RZ, R118 ;  /* 0x000000ffff737224 */ /* 0x000fc800078e0076 */
[----:B------:R-:W-:-:S05]  /*141f0*/  FADD.FTZ R115, R114, R115 ;  /* 0x0000007372737221 */ /* 0x000fca0000010000 */
[----:B------:R-:W-:-:S07]  /*14200*/  MOV R120, R115 ;  /* 0x0000007300787202 */ /* 0x000fce0000000f00 */
[----:B------:R-:W-:Y:S05]  /*14210*/  WARPSYNC.COLLECTIVE R117, `(.L_x_1710) ;  /* 0x0000000075087348 */ /* 0x000fea0003c00000 */
[----:B------:R0:W1:Y:S02]  /*14220*/  SHFL.BFLY P4, R118, R120, R119, R122 ;  /* 0x0c00007778767389 */ /* 0x000064000008007a */
[----:B01----:R-:W-:Y:S01]  /*14230*/  ENDCOLLECTIVE ;  /* 0x000000000000791b */ /* 0x003fe20003800000 */
.L_x_1710:
[----:B------:R-:W-:Y:S01]  /*14240*/  MOV R116, R118 ;  /* 0x0000007600747202 */ /* 0x000fe20000000f00 */
[----:B------:R-:W-:Y:S06]  /*14250*/  BRA `(.L_x_1711) ;  /* 0xffffffec003c7947 */ /* 0x000fec000383ffff */
.L_x_1712:
        /* <DEDUP_REMOVED lines=10> */
.L_x_20546:


//--------------------- .text._ZN10layer_norm31ln_parallel_residual_fwd_kernelINS_13Kernel_traitsI13__nv_bfloat16S2_S2_S2_fjLj3072ELj1ELj1ELj4ELj16ENS_18Kernel_traits_baseILj3072ES2_S2_S2_S2_fjLj128EEEEELb1ELb1ELb1EEEvNS_9FwdParamsE --------------------------
	.section	.text._ZN10layer_norm31ln_parallel_residual_fwd_kernelINS_13Kernel_traitsI13__nv_bfloat16S2_S2_S2_fjLj3072ELj1ELj1ELj4ELj16ENS_18Kernel_traits_baseILj3072ES2_S2_S2_S2_fjLj128EEEEELb1ELb1ELb1EEEvNS_9FwdParamsE,"ax",@progbits
	.align	128
        .global         _ZN10layer_norm31ln_parallel_residual_fwd_kernelINS_13Kernel_traitsI13__nv_bfloat16S2_S2_S2_fjLj3072ELj1ELj1ELj4ELj16ENS_18Kernel_traits_baseILj3072ES2_S2_S2_S2_fjLj128EEEEELb1ELb1ELb1EEEvNS_9FwdParamsE
        .type           _ZN10layer_norm31ln_parallel_residual_fwd_kernelINS_13Kernel_traitsI13__nv_bfloat16S2_S2_S2_fjLj3072ELj1ELj1ELj4ELj16ENS_18Kernel_traits_baseILj3072ES2_S2_S2_S2_fjLj128EEEEELb1ELb1ELb1EEEvNS_9FwdParamsE,@function
        .size           _ZN10layer_norm31ln_parallel_residual_fwd_kernelINS_13Kernel_traitsI13__nv_bfloat16S2_S2_S2_fjLj3072ELj1ELj1ELj4ELj16ENS_18Kernel_traits_baseILj3072ES2_S2_S2_S2_fjLj128EEEEELb1ELb1ELb1EEEvNS_9FwdParamsE,(.L_x_20547 - _ZN10layer_norm31ln_parallel_residual_fwd_kernelINS_13Kernel_traitsI13__nv_bfloat16S2_S2_S2_fjLj3072ELj1ELj1ELj4ELj16ENS_18Kernel_traits_baseILj3072ES2_S2_S2_S2_fjLj128EEEEELb1ELb1ELb1EEEvNS_9FwdParamsE)
        .other          _ZN10layer_norm31ln_parallel_residual_fwd_kernelINS_13Kernel_traitsI13__nv_bfloat16S2_S2_S2_fjLj3072ELj1ELj1ELj4ELj16ENS_18Kernel_traits_baseILj3072ES2_S2_S2_S2_fjLj128EEEEELb1ELb1ELb1EEEvNS_9FwdParamsE,@"STO_CUDA_ENTRY STV_DEFAULT"
_ZN10layer_norm31ln_parallel_residual_fwd_kernelINS_13Kernel_traitsI13__nv_bfloat16S2_S2_S2_fjLj3072ELj1ELj1ELj4ELj16ENS_18Kernel_traits_baseILj3072ES2_S2_S2_S2_fjLj128EEEEELb1ELb1ELb1EEEvNS_9FwdParamsE:
.text._ZN10layer_norm31ln_parallel_residual_fwd_kernelINS_13Kernel_traitsI13__nv_bfloat16S2_S2_S2_fjLj3072ELj1ELj1ELj4ELj16ENS_18Kernel_traits_baseILj3072ES2_S2_S2_S2_fjLj128EEEEELb1ELb1ELb1EEEvNS_9FwdParamsE:
[----:B------:R-:W-:Y:S08]  /*0000*/  LDC R1, c[0x0][0x28] ;  /* 0x00000a00ff017b82 */ /* 0x000ff00000000800 */
[----:B------:R-:W0:Y:S01]  /*0010*/  LDC R36, c[0x0][0x2e8] ;  /* 0x0000ba00ff247b82 */ /* 0x000e220000000800 */
[----:B------:R-:W-:Y:S01]  /*0020*/  ULDC.U8 UR4, c[0x0][0x2f4] ;  /* 0x0000bd0000047ab9 */ /* 0x000fe20000000000 */
[----:B------:R-:W-:Y:S01]  /*0030*/  ULDC.64 UR6, c[0x0][0x2e0] ;  /* 0x0000b80000067ab9 */ /* 0x000fe20000000a00 */
[----:B------:R-:W-:Y:S01]  /*0040*/  ISETP.NE.AND P0, PT, RZ, UR4, PT ;  /* 0x00000004ff007c0c */ /* 0x000fe2000bf05270 */
[----:B------:R-:W-:Y:S01]  /*0050*/  IMAD.U32 R2, RZ, RZ, UR6 ;  /* 0x00000006ff027e24 */ /* 0x000fe2000f8e00ff */
[----:B------:R-:W-:Y:S01]  /*0060*/  ULDC.64 UR4, c[0x0][0x208] ;  /* 0x0000820000047ab9 */ /* 0x000fe20000000a00 */
[----:B------:R-:W-:-:S02]  /*0070*/  IMAD.U32 R3, RZ, RZ, UR7 ;  /* 0x00000007ff037e24 */ /* 0x000fc4000f8e00ff */
[----:B------:R-:W1:Y:S01]  /*0080*/  LDC R37, c[0x0][0x2ec] ;  /* 0x0000bb00ff257b82 */ /* 0x000e620000000800 */
[----:B------:R-:W2:Y:S01]  /*0090*/  S2R R15, SR_TID.X ;  /* 0x00000000000f7919 */ /* 0x000ea20000002100 */
[----:B------:R-:W-:-:S06]  /*00a0*/  ULDC.64 UR10, c[0x0][0x2c8] ;  /* 0x0000b200000a7ab9 */ /* 0x000fcc0000000a00 */
        /* <DEDUP_REMOVED lines=10> */
[----:B---3--:R-:W-:Y:S02]  /*0150*/  @P0 R2UR UR6, R2 ;  /* 0x00000000020602ca */ /* 0x008fe400000e0000 */
[----:B------:R-:W-:Y:S02]  /*0160*/  @P0 R2UR UR7, R3 ;  /* 0x00000000030702ca */ /* 0x000fe400000e0000 */
[----:B----4-:R-:W-:-:S05]  /*0170*/  @P0 IADD3 R36, P1, R4, R7, RZ ;  /* 0x0000000704240210 */ /* 0x010fca0007f3e0ff */
[----:B------:R-:W-:Y:S02]  /*0180*/  @P0 IMAD.X R37, RZ, RZ, R5, P1 ;  /* 0x000000ffff250224 */ /* 0x000fe400008e0605 */
[----:B------:R-:W-:-:S03]  /*0190*/  IMAD.WIDE.U32 R4, R48, -0x326172a9, RZ ;  /* 0xcd9e8d5730047825 */ /* 0x000fc600078e00ff */
[--C-:B------:R-:W-:Y:S02]  /*01a0*/  SHF.R.U64 R49, R36, 0x2, R37.reuse ;  /* 0x0000000224317819 */ /* 0x100fe40000001225 */
        /* <DEDUP_REMOVED lines=17> */
[----:B------:R-:W-:Y:S01]  /*02c0*/  IMAD.WIDE.U32 R6, R7, -0x2daee0ad, RZ ;  /* 0xd2511f5307067825 */ /* 0x000fe200078e00ff */
[----:B------:R-:W-:-:S04]  /*02d0*/  UIADD3 UR21, UR6, -0x255992d5, URZ ;  /* 0xdaa66d2b06157890 */ /* 0x000fc8000fffe03f */
[----:B------:R-:W-:Y:S01]  /*02e0*/  LOP3.LUT R10, R7, UR22, R2, 0x96, !PT ;  /* 0x00000016070a7c12 */ /* 0x000fe2000f8e9602 */
[----:B------:R-:W-:Y:S01]  /*02f0*/  UIADD3 UR23, UR6, 0x78dde6e4, URZ ;  /* 0x78dde6e406177890 */ /* 0x000fe2000fffe03f */
[----:B------:R-:W-:Y:S01]  /*0300*/  ISETP.NE.U32.AND P0, PT, RZ, UR10, PT ;  /* 0x0000000aff007c0c */ /* 0x000fe2000bf05070 */
[----:B------:R-:W-:-:S04]  /*0310*/  IMAD.WIDE.U32 R8, R8, -0x326172a9, RZ ;  /* 0xcd9e8d5708087825 */ /* 0x000fc800078e00ff */
[----:B------:R-:W-:Y:S01]  /*0320*/  IMAD.WIDE.U32 R10, R10, -0x326172a9, RZ ;  /* 0xcd9e8d570a0a7825 */ /* 0x000fe200078e00ff */
[----:B------:R-:W-:Y:S02]  /*0330*/  ISETP.NE.AND.EX P0, PT, RZ, UR11, PT, P0 ;  /* 0x0000000bff007c0c */ /* 0x000fe4000bf05300 */
[----:B------:R-:W-:Y:S02]  /*0340*/  LOP3.LUT R2, R9, UR21, R4, 0x96, !PT ;  /* 0x0000001509027c12 */ /* 0x000fe4000f8e9604 */
[----:B------:R-:W-:Y:S02]  /*0350*/  LOP3.LUT R12, R11, UR23, R8, 0x96, !PT ;  /* 0x000000170b0c7c12 */ /* 0x000fe4000f8e9608 */
[----:B------:R-:W-:Y:S01]  /*0360*/  IADD3 R8, P1, R0, UR10, RZ ;  /* 0x0000000a00087c10 */ /* 0x000fe2000ff3e0ff */
[----:B------:R-:W-:Y:S01]  /*0370*/  UIADD3 UR24, UR7, -0x126145ec, URZ ;  /* 0xed9eba1407187890 */ /* 0x000fe2000fffe03f */
[----:B------:R-:W-:Y:S01]  /*0380*/  IMAD.WIDE.U32 R2, R2, -0x2daee0ad, RZ ;  /* 0xd2511f5302027825 */ /* 0x000fe200078e00ff */
[----:B------:R-:W-:-:S02]  /*0390*/  UIADD3 UR26, UR7, -0x56f99767, URZ ;  /* 0xa9066899071a7890 */ /* 0x000fc4000fffe03f */
[----:B------:R-:W-:Y:S01]  /*03a0*/  UIADD3 UR25, UR6, 0x1715609d, URZ ;  /* 0x1715609d06197890 */ /* 0x000fe2000fffe03f */
[----:B------:R-:W-:Y:S01]  /*03b0*/  IMAD.X R9, RZ, RZ, UR11, P1 ;  /* 0x0000000bff097e24 */ /* 0x000fe200088e06ff */
[----:B------:R-:W-:Y:S01]  /*03c0*/  LOP3.LUT R16, R3, UR24, R6, 0x96, !PT ;  /* 0x0000001803107c12 */ /* 0x000fe2000f8e9606 */
[----:B------:R-:W-:Y:S01]  /*03d0*/  IMAD.WIDE.U32 R12, R12, -0x2daee0ad, RZ ;  /* 0xd2511f530c0c7825 */ /* 0x000fe200078e00ff */
[----:B------:R-:W-:Y:S02]  /*03e0*/  UIADD3 UR27, UR6, -0x4ab325aa, URZ ;  /* 0xb54cda56061b7890 */ /* 0x000fe4000fffe03f */
[----:B------:R0:W5:Y:S01]  /*03f0*/  @P0 LDG.E.128 R4, desc[UR4][R8.64] ;  /* 0x0000000408040981 */ /* 0x000162000c1e1d00 */
[----:B------:R-:W-:Y:S01]  /*0400*/  UIADD3 UR28, UR7, 0x646e171e, URZ ;  /* 0x646e171e071c7890 */ /* 0x000fe2000fffe03f */
[----:B------:R-:W-:Y:S01]  /*0410*/  LEA.HI R14, R15, UR8, RZ, 0x19 ;  /* 0x000000080f0e7c11 */ /* 0x000fe2000f8fc8ff */
[----:B------:R-:W-:Y:S01]  /*0420*/  ULDC UR10, c[0x0][0x214] ;  /* 0x00008500000a7ab9 */ /* 0x000fe20000000800 */
[----:B------:R0:W5:Y:S04]  /*0430*/  @P0 LDG.E.128 R32, desc[UR4][R8.64+0x800] ;  /* 0x0008000408200981 */ /* 0x000168000c1e1d00 */
[----:B------:R0:W5:Y:S01]  /*0440*/  @P0 LDG.E.128 R28, desc[UR4][R8.64+0x1000] ;  /* 0x00100004081c0981 */ /* 0x000162000c1e1d00 */
[----:B------:R-:W-:Y:S01]  /*0450*/  IMAD.WIDE.U32 R16, R16, -0x326172a9, RZ ;  /* 0xcd9e8d5710107825 */ /* 0x000fe200078e00ff */
[----:B------:R-:W-:Y:S01]  /*0460*/  LOP3.LUT R11, R13, UR26, R2, 0x96, !PT ;  /* 0x0000001a0d0b7c12 */ /* 0x000fe2000f8e9602 */
[----:B------:R-:W-:-:S02]  /*0470*/  UIADD3 UR29, UR6, 0x5384540f, URZ ;  /* 0x5384540f061d7890 */ /* 0x000fc4000fffe03f */
[----:B------:R-:W-:Y:S01]  /*0480*/  UIADD3 UR30, UR7, 0x1fd5c5a3, URZ ;  /* 0x1fd5c5a3071e7890 */ /* 0x000fe2000fffe03f */
[----:B------:R-:W-:Y:S01]  /*0490*/  LOP3.LUT R2, R17, UR25, R10, 0x96, !PT ;  /* 0x0000001911027c12 */ /* 0x000fe2000f8e960a */
[----:B------:R-:W-:Y:S01]  /*04a0*/  IMAD.WIDE.U32 R10, R11, -0x326172a9, RZ ;  /* 0xcd9e8d570b0a7825 */ /* 0x000fe200078e00ff */
[----:B------:R-:W-:-:S03]  /*04b0*/  ULDC.64 UR8, c[0x0][0x260] ;  /* 0x0000980000087ab9 */ /* 0x000fc60000000a00 */
[----:B------:R-:W-:Y:S01]  /*04c0*/  IMAD.WIDE.U32 R2, R2, -0x2daee0ad, RZ ;  /* 0xd2511f5302027825 */ /* 0x000fe200078e00ff */
[----:B------:R-:W-:-:S04]  /*04d0*/  LOP3.LUT R13, R11, UR27, R16, 0x96, !PT ;  /* 0x0000001b0b0d7c12 */ /* 0x000fc8000f8e9610 */
[----:B------:R-:W-:Y:S01]  /*04e0*/  LOP3.LUT R16, R3, UR28, R12, 0x96, !PT ;  /* 0x0000001c03107c12 */ /* 0x000fe2000f8e960c */
[----:B------:R-:W-:Y:S01]  /*04f0*/  IMAD.WIDE.U32 R12, R13, -0x2daee0ad, RZ ;  /* 0xd2511f530d0c7825 */ /* 0x000fe200078e00ff */
[----:B------:R-:W-:-:S03]  /*0500*/  ISETP.GE.AND P1, PT, R14, UR10, PT ;  /* 0x0000000a0e007c0c */ /* 0x000fc6000bf26270 */
[----:B------:R-:W-:Y:S01]  /*0510*/  IMAD.WIDE.U32 R16, R16, -0x326172a9, RZ ;  /* 0xcd9e8d5710107825 */ /* 0x000fe200078e00ff */
[----:B------:R-:W-:Y:S02]  /*0520*/  LOP3.LUT R37, R13, UR30, R2, 0x96, !PT ;  /* 0x0000001e0d257c12 */ /* 0x000fe4000f8e9602 */
[----:B------:R-:W-:Y:S02]  /*0530*/  IADD3 R2, P2, R0, UR8, RZ ;  /* 0x0000000800027c10 */ /* 0x000fe4000ff5e0ff */
[----:B------:R-:W-:Y:S01]  /*0540*/  LOP3.LUT R85, R17, UR29, R10, 0x96, !PT ;  /* 0x0000001d11557c12 */ /* 0x000fe2000f8e960a */
[----:B------:R-:W-:Y:S01]  /*0550*/  UIADD3 UR31, UR6, -0xe443238, URZ ;  /* 0xf1bbcdc8061f7890 */ /* 0x000fe2000fffe03f */
[----:B------:R-:W-:Y:S01]  /*0560*/  IMAD.HI.U32 R13, R37, -0x326172a9, RZ ;  /* 0xcd9e8d57250d7827 */ /* 0x000fe200078e00ff */
[----:B------:R-:W-:-:S03]  /*0570*/  UIADD3 UR32, UR7, -0x24c28bd8, URZ ;  /* 0xdb3d742807207890 */ /* 0x000fc6000fffe03f */
[----:B------:R-:W-:Y:S01]  /*0580*/  IMAD.HI.U32 R11, R85, -0x2daee0ad, RZ ;  /* 0xd2511f53550b7827 */ /* 0x000fe200078e00ff */
[----:B------:R-:W-:-:S03]  /*0590*/  LOP3.LUT R88, R13, UR31, R16, 0x96, !PT ;  /* 0x0000001f0d587c12 */ /* 0x000fc6000f8e9610 */
[----:B------:R-:W-:Y:S01]  /*05a0*/  IMAD.X R3, RZ, RZ, UR9, P2 ;  /* 0x00000009ff037e24 */ /* 0x000fe200090e06ff */
[----:B------:R-:W-:Y:S01]  /*05b0*/  LOP3.LUT R86, R11, UR32, R12, 0x96, !PT ;  /* 0x000000200b567c12 */ /* 0x000fe2000f8e960c */
[----:B0-----:R-:W-:Y:S06]  /*05c0*/  @P1 EXIT ;  /* 0x000000000000194d */ /* 0x001fec0003800000 */
[----:B------:R-:W2:Y:S04]  /*05d0*/  LDG.E.128 R16, desc[UR4][R2.64] ;  /* 0x0000000402107981 */ /* 0x000ea8000c1e1d00 */
[----:B------:R-:W3:Y:S04]  /*05e0*/  LDG.E.128 R20, desc[UR4][R2.64+0x800] ;  /* 0x0008000402147981 */ /* 0x000ee8000c1e1d00 */
[----:B------:R0:W4:Y:S01]  /*05f0*/  LDG.E.128 R24, desc[UR4][R2.64+0x1000] ;  /* 0x0010000402187981 */ /* 0x000122000c1e1d00 */
[----:B-----5:R-:W-:Y:S02]  /*0600*/  @!P0 CS2R R4, SRZ ;  /* 0x0000000000048805 */ /* 0x020fe4000001ff00 */
[----:B------:R-:W-:-:S02]  /*0610*/  @!P0 CS2R R28, SRZ ;  /* 0x00000000001c8805 */ /* 0x000fc4000001ff00 */
[----:B------:R-:W-:Y:S02]  /*0620*/  @!P0 CS2R R6, SRZ ;  /* 0x0000000000068805 */ /* 0x000fe4000001ff00 */
[----:B------:R-:W-:Y:S02]  /*0630*/  @!P0 CS2R R32, SRZ ;  /* 0x0000000000208805 */ /* 0x000fe4000001ff00 */
[----:B------:R-:W-:Y:S02]  /*0640*/  @!P0 CS2R R34, SRZ ;  /* 0x0000000000228805 */ /* 0x000fe4000001ff00 */
[----:B------:R-:W-:Y:S02]  /*0650*/  @!P0 CS2R R30, SRZ ;  /* 0x00000000001e8805 */ /* 0x000fe4000001ff00 */
[C---:B------:R-:W-:Y:S01]  /*0660*/  PRMT R53, R4.reuse, 0x7632, R53 ;  /* 0x0000763204357816 */ /* 0x040fe20000000035 */
[----:B------:R-:W-:Y:S01]  /*0670*/  UIADD3 UR33, UR6, -0x700cb87f, URZ ;  /* 0x8ff3478106217890 */ /* 0x000fe2000fffe03f */
[----:B------:R-:W-:Y:S01]  /*0680*/  SHF.L.U32 R13, R4, 0x10, RZ ;  /* 0x00000010040d7819 */ /* 0x000fe200000006ff */
[----:B------:R-:W-:Y:S01]  /*0690*/  UIADD3 UR34, UR7, -0x695add53, URZ ;  /* 0x96a522ad07227890 */ /* 0x000fe2000fffe03f */
[----:B------:R-:W-:Y:S01]  /*06a0*/  PRMT R62, R29, 0x7632, R62 ;  /* 0x000076321d3e7816 */ /* 0x000fe2000000003e */
[----:B------:R-:W-:Y:S01]  /*06b0*/  IMAD R85, R85, -0x2daee0ad, RZ ;  /* 0xd2511f5355557824 */ /* 0x000fe200078e02ff */
[----:B------:R-:W-:Y:S01]  /*06c0*/  SHF.L.U32 R4, R29, 0x10, RZ ;  /* 0x000000101d047819 */ /* 0x000fe200000006ff */
[----:B------:R-:W-:Y:S01]  /*06d0*/  IMAD R29, R37, -0x326172a9, RZ ;  /* 0xcd9e8d57251d7824 */ /* 0x000fe200078e02ff */
[----:B------:R-:W-:Y:S01]  /*06e0*/  PRMT R55, R6, 0x7632, R55 ;  /* 0x0000763206377816 */ /* 0x000fe20000000037 */
[----:B------:R-:W-:Y:S01]  /*06f0*/  IMAD.HI.U32 R0, R86, -0x326172a9, RZ ;  /* 0xcd9e8d5756007827 */ /* 0x000fe200078e00ff */
[----:B------:R-:W-:Y:S01]  /*0700*/  PRMT R56, R7, 0x7632, R56 ;  /* 0x0000763207387816 */ /* 0x000fe20000000038 */
[----:B------:R-:W-:Y:S01]  /*0710*/  ULDC.64 UR8, c[0x0][0x228] ;  /* 0x00008a0000087ab9 */ /* 0x000fe20000000a00 */
[----:B------:R-:W-:Y:S01]  /*0720*/  PRMT R58, R33, 0x7632, R58 ;  /* 0x00007632213a7816 */ /* 0x000fe2000000003a */
[----:B------:R-:W-:Y:S01]  /*0730*/  IMAD.WIDE.U32 R88, R88, -0x2daee0ad, RZ ;  /* 0xd2511f5358587825 */ /* 0x000fe200078e00ff */
[----:B------:R-:W-:Y:S01]  /*0740*/  PRMT R59, R34, 0x7632, R59 ;  /* 0x00007632223b7816 */ /* 0x000fe2000000003b */
[----:B------:R-:W-:Y:S01]  /*0750*/  HFMA2.MMA R96, -RZ, RZ, 0, 5.9604644775390625e-08 ;  /* 0x00000001ff607435 */ /* 0x000fe200000001ff */
        /* <DEDUP_REMOVED lines=8> */
[C---:B------:R-:W-:Y:S01]  /*07e0*/  PRMT R60, R35.reuse, 0x7632, R60 ;  /* 0x00007632233c7816 */ /* 0x040fe2000000003c */
[----:B------:R-:W-:Y:S01]  /*07f0*/  IMAD.U32 R6, R35, 0x10000, RZ ;  /* 0x0001000023067824 */ /* 0x000fe200078e00ff */
[----:B------:R-:W-:Y:S01]  /*0800*/  PRMT R63, R30, 0x7632, R63 ;  /* 0x000076321e3f7816 */ /* 0x000fe2000000003f */
[----:B------:R-:W-:Y:S01]  /*0810*/  IMAD.U32 R5, R28, 0x10000, RZ ;  /* 0x000100001c057824 */ /* 0x000fe200078e00ff */
[----:B------:R-:W-:Y:S01]  /*0820*/  ISETP.NE.U32.AND P0, PT, RZ, UR8, PT ;  /* 0x00000008ff007c0c */ /* 0x000fe2000bf05070 */
[----:B0-----:R-:W-:Y:S01]  /*0830*/  IMAD.U32 R3, R30, 0x10000, RZ ;  /* 0x000100001e037824 */ /* 0x001fe200078e00ff */
[----:B------:R-:W-:Y:S01]  /*0840*/  SHF.L.U32 R10, R7, 0x10, RZ ;  /* 0x00000010070a7819 */ /* 0x000fe200000006ff */
[----:B------:R-:W-:Y:S01]  /*0850*/  IMAD.U32 R2, R31, 0x10000, RZ ;  /* 0x000100001f027824 */ /* 0x000fe200078e00ff */
[----:B------:R-:W-:Y:S01]  /*0860*/  SHF.L.U32 R7, R34, 0x10, RZ ;  /* 0x0000001022077819 */ /* 0x000fe200000006ff */
[----:B------:R-:W-:Y:S01]  /*0870*/  IMAD R86, R86, -0x326172a9, RZ ;  /* 0xcd9e8d5756567824 */ /* 0x000fe200078e02ff */
[----:B------:R-:W-:Y:S01]  /*0880*/  LOP3.LUT R0, R0, UR33, R29, 0x96, !PT ;  /* 0x0000002100007c12 */ /* 0x000fe2000f8e961d */
[----:B------:R-:W-:Y:S01]  /*0890*/  IMAD.MOV.U32 R51, RZ, RZ, RZ ;  /* 0x000000ffff337224 */ /* 0x000fe200078e00ff */
[----:B------:R-:W-:Y:S01]  /*08a0*/  LOP3.LUT R85, R89, UR34, R85, 0x96, !PT ;  /* 0x0000002259557c12 */ /* 0x000fe2000f8e9655 */
[----:B------:R-:W-:Y:S01]  /*08b0*/  IMAD.U32 R53, R53, 0x10000, RZ ;  /* 0x0001000035357824 */ /* 0x000fe200078e00ff */
[----:B------:R-:W-:Y:S01]  /*08c0*/  LOP3.LUT R105, R36, 0x3, RZ, 0xc0, !PT ;  /* 0x0000000324697812 */ /* 0x000fe200078ec0ff */
        /* <DEDUP_REMOVED lines=11> */
[----:B------:R-:W-:Y:S01]  /*0980*/  ULDC.U8 UR8, c[0x0][0x2a0] ;  /* 0x0000a80000087ab9 */ /* 0x000fe20000000000 */
[----:B------:R-:W-:Y:S01]  /*0990*/  IMAD.U32 R64, R64, 0x10000, RZ ;  /* 0x0001000040407824 */ /* 0x000fe200078e00ff */
[----:B------:R-:W-:Y:S01]  /*09a0*/  ISETP.NE.AND.EX P0, PT, RZ, UR9, PT, P0 ;  /* 0x00000009ff007c0c */ /* 0x000fe2000bf05300 */
[----:B------:R-:W-:Y:S01]  /*09b0*/  ULDC UR9, c[0x0][0x218] ;  /* 0x0000860000097ab9 */ /* 0x000fe20000000800 */
[----:B------:R-:W-:Y:S01]  /*09c0*/  ULDC UR12, c[0x0][0x290] ;  /* 0x0000a400000c7ab9 */ /* 0x000fe20000000800 */
[----:B------:R-:W-:Y:S01]  /*09d0*/  ULDC.64 UR36, c[0x0][0x228] ;  /* 0x00008a0000247ab9 */ /* 0x000fe20000000a00 */
[----:B------:R-:W-:Y:S01]  /*09e0*/  ULDC.64 UR10, c[0x0][0x230] ;  /* 0x00008c00000a7ab9 */ /* 0x000fe20000000a00 */
[----:B------:R-:W-:Y:S01]  /*09f0*/  UISETP.NE.AND UP0, UPT, UR8, URZ, UPT ;  /* 0x0000003f0800728c */ /* 0x000fe2000bf05270 */
[----:B------:R-:W-:Y:S01]  /*0a00*/  ULDC.64 UR14, c[0x0][0x2b8] ;  /* 0x0000ae00000e7ab9 */ /* 0x000fe20000000a00 */
[----:B------:R-:W-:Y:S01]  /*0a10*/  ULDC.64 UR16, c[0x0][0x210] ;  /* 0x0000840000107ab9 */ /* 0x000fe20000000a00 */
[----:B--2---:R-:W-:-:S02]  /*0a20*/  PRMT R65, R16, 0x7632, R65 ;  /* 0x0000763210417816 */ /* 0x004fc40000000041 */
[C---:B------:R-:W-:Y:S01]  /*0a30*/  PRMT R67, R18.reuse, 0x7632, R67 ;  /* 0x0000763212437816 */ /* 0x040fe20000000043 */
[----:B------:R-:W-:Y:S01]  /*0a40*/  IMAD.U32 R18, R18, 0x10000, RZ ;  /* 0x0001000012127824 */ /* 0x000fe200078e00ff */
[----:B------:R-:W-:Y:S01]  /*0a50*/  PRMT R68, R19, 0x7632, R68 ;  /* 0x0000763213447816 */ /* 0x000fe20000000044 */
[----:B------:R-:W-:Y:S01]  /*0a60*/  IMAD.U32 R65, R65, 0x10000, RZ ;  /* 0x0001000041417824 */ /* 0x000fe200078e00ff */
[C---:B---3--:R-:W-:Y:S01]  /*0a70*/  PRMT R70, R21.reuse, 0x7632, R70 ;  /* 0x0000763215467816 */ /* 0x048fe20000000046 */
[----:B------:R-:W-:Y:S01]  /*0a80*/  IMAD.U32 R21, R21, 0x10000, RZ ;  /* 0x0001000015157824 */ /* 0x000fe200078e00ff */
[----:B------:R-:W-:Y:S01]  /*0a90*/  PRMT R71, R22, 0x7632, R71 ;  /* 0x0000763216477816 */ /* 0x000fe20000000047 */
[----:B------:R-:W-:Y:S01]  /*0aa0*/  IMAD.U32 R67, R67, 0x10000, RZ ;  /* 0x0001000043437824 */ /* 0x000fe200078e00ff */
[C---:B----4-:R-:W-:Y:S01]  /*0ab0*/  PRMT R73, R24.reuse, 0x7632, R73 ;  /* 0x0000763218497816 */ /* 0x050fe20000000049 */
[----:B------:R-:W-:Y:S01]  /*0ac0*/  IMAD.U32 R24, R24, 0x10000, RZ ;  /* 0x0001000018187824 */ /* 0x000fe200078e00ff */
[----:B------:R-:W-:Y:S01]  /*0ad0*/  PRMT R74, R25, 0x7632, R74 ;  /* 0x00007632194a7816 */ /* 0x000fe2000000004a */
[----:B------:R-:W-:Y:S01]  /*0ae0*/  IMAD.U32 R68, R68, 0x10000, RZ ;  /* 0x0001000044447824 */ /* 0x000fe200078e00ff */
[C---:B------:R-:W-:Y:S01]  /*0af0*/  PRMT R76, R27.reuse, 0x7632, R76 ;  /* 0x000076321b4c7816 */ /* 0x040fe2000000004c */
        /* <DEDUP_REMOVED lines=19> */
[----:B------:R-:W-:-:S02]  /*0c30*/  SHF.L.U32 R69, R69, 0x10, RZ ;  /* 0x0000001045457819 */ /* 0x000fc400000006ff */
[----:B------:R-:W-:Y:S02]  /*0c40*/  SHF.L.U32 R72, R72, 0x10, RZ ;  /* 0x0000001048487819 */ /* 0x000fe400000006ff */
[----:B------:R-:W-:-:S07]  /*0c50*/  SHF.L.U32 R75, R75, 0x10, RZ ;  /* 0x000000104b4b7819 */ /* 0x000fce00000006ff */
.L_x_2101:
[----:B------:R-:W-:Y:S01]  /*0c60*/  ISETP.NE.U32.AND P1, PT, RZ, UR10, PT ;  /* 0x0000000aff007c0c */ /* 0x000fe2000bf25070 */
[----:B0-----:R-:W0:Y:S01]  /*0c70*/  @P0 LDC.64 R38, c[0x0][0x228] ;  /* 0x00008a00ff260b82 */ /* 0x001e220000000a00 */
[----:B------:R-:W-:Y:S02]  /*0c80*/  IMAD R40, R14, UR9, RZ ;  /* 0x000000090e287c24 */ /* 0x000fe4000f8e02ff */
[----:B------:R-:W-:-:S03]  /*0c90*/  ISETP.NE.AND.EX P1, PT, RZ, UR11, PT, P1 ;  /* 0x0000000bff007c0c */ /* 0x000fc6000bf25310 */
[----:B------:R-:W-:Y:S02]  /*0ca0*/  SHF.R.S32.HI R41, RZ, 0x1f, R40 ;  /* 0x0000001fff297819 */ /* 0x000fe40000011428 */
[----:B------:R-:W1:Y:S02]  /*0cb0*/  LDC.64 R44, c[0x0][0x220] ;  /* 0x00008800ff2c7b82 */ /* 0x000e640000000a00 */
[----:B------:R-:W-:-:S04]  /*0cc0*/  LEA.HI R41, R41, R40, RZ, 0x3 ;  /* 0x0000002829297211 */ /* 0x000fc800078f18ff */
[----:B------:R-:W-:Y:S02]  /*0cd0*/  LEA.HI.SX32 R46, R41, R52, 0x1d ;  /* 0x00000034292e7211 */ /* 0x000fe400078feaff */
[----:B------:R-:W2:Y:S03]  /*0ce0*/  @P1 LDC.64 R36, c[0x0][0x230] ;  /* 0x00008c00ff241b82 */ /* 0x000ea60000000a00 */
[----:B0-----:R-:W-:-:S05]  /*0cf0*/  @P0 IMAD.WIDE.U32 R38, R46, 0x10, R38 ;  /* 0x000000102e260825 */ /* 0x001fca00078e0026 */
[----:B------:R0:W5:Y:S01]  /*0d00*/  @P0 LDG.E.128 R28, desc[UR4][R38.64] ;  /* 0x00000004261c0981 */ /* 0x000162000c1e1d00 */
[----:B-1----:R-:W-:-:S04]  /*0d10*/  IMAD.WIDE.U32 R40, R46, 0x10, R44 ;  /* 0x000000102e287825 */ /* 0x002fc800078e002c */
[----:B--2---:R-:W-:-:S05]  /*0d20*/  @P1 IMAD.WIDE.U32 R36, R46, 0x10, R36 ;  /* 0x000000102e241825 */ /* 0x004fca00078e0024 */
        /* <DEDUP_REMOVED lines=14> */
.L_x_1714:
[----:B------:R-:W-:-:S07]  /*0e10*/  MOV R47, R86 ;  /* 0x00000056002f7202 */ /* 0x000fce0000000f00 */
.L_x_1715:
[----:B------:R-:W-:Y:S05]  /*0e20*/  BSYNC B0 ;  /* 0x0000000000007941 */ /* 0x000fea0003800000 */
.L_x_1713:
        /* <DEDUP_REMOVED lines=16> */
.L_x_1719:
[----:B------:R-:W-:Y:S05]  /*0f30*/  BSYNC B1 ;  /* 0x0000000000017941 */ /* 0x000fea0003800000 */
.L_x_1718:
        /* <DEDUP_REMOVED lines=42> */
.L_x_1717:
[----:B------:R-:W-:Y:S05]  /*11e0*/  BSYNC B0 ;  /* 0x0000000000007941 */ /* 0x000fea0003800000 */
.L_x_1716:
[----:B------:R-:W0:Y:S01]  /*11f0*/  LDC R99, c[0x0][0x298] ;  /* 0x0000a600ff637b82 */ /* 0x000e220000000800 */
[----:B------:R-:W-:Y:S01]  /*1200*/  HFMA2.MMA R98, -RZ, RZ, 0.1171875, 0 ;  /* 0x2f800000ff627435 */ /* 0x000fe200000001ff */
[----:B------:R-:W-:Y:S01]  /*1210*/  ISETP.NE.U32.AND P2, PT, RZ, UR36, PT ;  /* 0x00000024ff007c0c */ /* 0x000fe2000bf45070 */
[C---:B-----5:R-:W-:Y:S01]  /*1220*/  IMAD.U32 R40, R36.reuse, 0x10000, RZ ;  /* 0x0001000024287824 */ /* 0x060fe200078e00ff */
[----:B------:R-:W-:Y:S02]  /*1230*/  I2FP.F32.U32 R41, R47 ;  /* 0x0000002f00297245 */ /* 0x000fe40000201000 */
[----:B------:R-:W-:Y:S02]  /*1240*/  ISETP.NE.AND.EX P2, PT, RZ, UR37, PT, P2 ;  /* 0x00000025ff007c0c */ /* 0x000fe4000bf45320 */
        /* <DEDUP_REMOVED lines=14> */
.L_x_1720:
        /* <DEDUP_REMOVED lines=12> */
.L_x_1723:
[----:B------:R-:W-:-:S07]  /*13f0*/  MOV R77, R86 ;  /* 0x00000056004d7202 */ /* 0x000fce0000000f00 */
.L_x_1724:
[----:B------:R-:W-:Y:S05]  /*1400*/  BSYNC B0 ;  /* 0x0000000000007941 */ /* 0x000fea0003800000 */
.L_x_1722:
        /* <DEDUP_REMOVED lines=16> */
.L_x_1728:
[----:B------:R-:W-:Y:S05]  /*1510*/  BSYNC B1 ;  /* 0x0000000000017941 */ /* 0x000fea0003800000 */
.L_x_1727:
        /* <DEDUP_REMOVED lines=41> */
[----:B------:R-:W-:-:S07]  /*17b0*/  IMAD.MOV.U32 R40, RZ, RZ, RZ ;  /* 0x000000ffff287224 */ /* 0x000fce00078e00ff */
.L_x_1726:
[----:B------:R-:W-:Y:S05]  /*17c0*/  BSYNC B0 ;  /* 0x0000000000007941 */ /* 0x000fea0003800000 */
.L_x_1725:
        /* <DEDUP_REMOVED lines=10> */
.L_x_1721:
        /* <DEDUP_REMOVED lines=12> */
.L_x_1730:
[----:B------:R-:W-:-:S07]  /*1930*/  MOV R90, R86 ;  /* 0x00000056005a7202 */ /* 0x000fce0000000f00 */
.L_x_1731:
[----:B------:R-:W-:Y:S05]  /*1940*/  BSYNC B0 ;  /* 0x0000000000007941 */ /* 0x000fea0003800000 */
.L_x_1729:
        /* <DEDUP_REMOVED lines=16> */
.L_x_1735:
[----:B------:R-:W-:Y:S05]  /*1a50*/  BSYNC B1 ;  /* 0x0000000000017941 */ /* 0x000fea0003800000 */
.L_x_1734:
        /* <DEDUP_REMOVED lines=42> */
.L_x_1733:
[----:B------:R-:W-:Y:S05]  /*1d00*/  BSYNC B0 ;  /* 0x0000000000007941 */ /* 0x000fea0003800000 */
.L_x_1732:
        /* <DEDUP_REMOVED lines=15> */
.L_x_1736:
        /* <DEDUP_REMOVED lines=12> */
.L_x_1739:
[----:B------:R-:W-:-:S07]  /*1ec0*/  IMAD.MOV.U32 R36, RZ, RZ, R86 ;  /* 0x000000ffff247224 */ /* 0x000fce00078e0056 */
.L_x_1740:
[----:B------:R-:W-:Y:S05]  /*1ed0*/  BSYNC B0 ;  /* 0x0000000000007941 */ /* 0x000fea0003800000 */
.L_x_1738:
        /* <DEDUP_REMOVED lines=16> */
.L_x_1744:
[----:B------:R-:W-:Y:S05]  /*1fe0*/  BSYNC B1 ;  /* 0x0000000000017941 */ /* 0x000fea0003800000 */
.L_x_1743:
        /* <DEDUP_REMOVED lines=42> */
[----:B------:R-:W-:-:S07]  /*2290*/  IMAD.MOV.U32 R40, RZ, RZ, RZ ;  /* 0x000000ffff287224 */ /* 0x000fce00078e00ff */
.L_x_1742:
[----:B------:R-:W-:Y:S05]  /*22a0*/  BSYNC B0 ;  /* 0x0000000000007941 */ /* 0x000fea0003800000 */
.L_x_1741:
        /* <DEDUP_REMOVED lines=12> */
.L_x_1737:
        /* <DEDUP_REMOVED lines=12> */
.L_x_1746:
[----:B------:R-:W-:-:S07]  /*2430*/  MOV R36, R86 ;  /* 0x0000005600247202 */ /* 0x000fce0000000f00 */
.L_x_1747:
[----:B------:R-:W-:Y:S05]  /*2440*/  BSYNC B0 ;  /* 0x0000000000007941 */ /* 0x000fea0003800000 */
.L_x_1745:
        /* <DEDUP_REMOVED lines=16> */
.L_x_1751:
[----:B------:R-:W-:Y:S05]  /*2550*/  BSYNC B1 ;  /* 0x0000000000017941 */ /* 0x000fea0003800000 */
.L_x_1750:
        /* <DEDUP_REMOVED lines=40> */
[----:B------:R-:W-:-:S03]  /*27e0*/  LOP3.LUT R0, R43, UR33, R90, 0x96, !PT ;  /* 0x000000212b007c12 */ /* 0x000fc6000f8e965a */
[----:B------:R-:W-:Y:S01]  /*27f0*/  IMAD.MOV.U32 R86, RZ, RZ, R42 ;  /* 0x000000ffff567224 */ /* 0x000fe200078e002a */
[----:B------:R-:W-:-:S07]  /*2800*/  LOP3.LUT R85, R89, UR34, R40, 0x96, !PT ;  /* 0x0000002259557c12 */ /* 0x000fce000f8e9628 */
.L_x_1749:
[----:B------:R-:W-:Y:S05]  /*2810*/  BSYNC B0 ;  /* 0x0000000000007941 */ /* 0x000fea0003800000 */
.L_x_1748:
        /* <DEDUP_REMOVED lines=15> */
.L_x_1752:
        /* <DEDUP_REMOVED lines=12> */
.L_x_1755:
[----:B------:R-:W-:-:S07]  /*29d0*/  MOV R79, R86 ;  /* 0x00000056004f7202 */ /* 0x000fce0000000f00 */
.L_x_1756:
[----:B------:R-:W-:Y:S05]  /*29e0*/  BSYNC B0 ;  /* 0x0000000000007941 */ /* 0x000fea0003800000 */
.L_x_1754:
        /* <DEDUP_REMOVED lines=16> */
.L_x_1760:
[----:B------:R-:W-:Y:S05]  /*2af0*/  BSYNC B1 ;  /* 0x0000000000017941 */ /* 0x000fea0003800000 */
.L_x_1759:
        /* <DEDUP_REMOVED lines=44> */
.L_x_1758:
[----:B------:R-:W-:Y:S05]  /*2dc0*/  BSYNC B0 ;  /* 0x0000000000007941 */ /* 0x000fea0003800000 */
.L_x_1757:
        /* <DEDUP_REMOVED lines=10> */
.L_x_1753:
        /* <DEDUP_REMOVED lines=12> */
.L_x_1762:
[----:B------:R-:W-:-:S07]  /*2f30*/  IMAD.MOV.U32 R94, RZ, RZ, R86 ;  /* 0x000000ffff5e7224 */ /* 0x000fce00078e0056 */
.L_x_1763:
[----:B------:R-:W-:Y:S05]  /*2f40*/  BSYNC B0 ;  /* 0x0000000000007941 */ /* 0x000fea0003800000 */
.L_x_1761:
        /* <DEDUP_REMOVED lines=16> */
.L_x_1767:
[----:B------:R-:W-:Y:S05]  /*3050*/  BSYNC B1 ;  /* 0x0000000000017941 */ /* 0x000fea0003800000 */
.L_x_1766:
        /* <DEDUP_REMOVED lines=44> */
.L_x_1765:
[----:B------:R-:W-:Y:S05]  /*3320*/  BSYNC B0 ;  /* 0x0000000000007941 */ /* 0x000fea0003800000 */
.L_x_1764:
        /* <DEDUP_REMOVED lines=15> */
.L_x_1768:
        /* <DEDUP_REMOVED lines=12> */
.L_x_1771:
[----:B------:R-:W-:-:S07]  /*34e0*/  MOV R80, R86 ;  /* 0x0000005600507202 */ /* 0x000fce0000000f00 */
.L_x_1772:
[----:B------:R-:W-:Y:S05]  /*34f0*/  BSYNC B0 ;  /* 0x0000000000007941 */ /* 0x000fea0003800000 */
.L_x_1770:
        /* <DEDUP_REMOVED lines=16> */
.L_x_1776:
[----:B------:R-:W-:Y:S05]  /*3600*/  BSYNC B1 ;  /* 0x0000000000017941 */ /* 0x000fea0003800000 */
.L_x_1775:
        /* <DEDUP_REMOVED lines=44> */
.L_x_1774:
[----:B------:R-:W-:Y:S05]  /*38d0*/  BSYNC B0 ;  /* 0x0000000000007941 */ /* 0x000fea0003800000 */
.L_x_1773:
        /* <DEDUP_REMOVED lines=12> */
.L_x_1769:
        /* <DEDUP_REMOVED lines=12> */
.L_x_1778:
[----:B------:R-:W-:-:S07]  /*3a60*/  IMAD.MOV.U32 R91, RZ, RZ, R86 ;  /* 0x000000ffff5b7224 */ /* 0x000fce00078e0056 */
.L_x_1779:
[----:B------:R-:W-:Y:S05]  /*3a70*/  BSYNC B0 ;  /* 0x0000000000007941 */ /* 0x000fea0003800000 */
.L_x_1777:
        /* <DEDUP_REMOVED lines=16> */
.L_x_1783:
[----:B------:R-:W-:Y:S05]  /*3b80*/  BSYNC B1 ;  /* 0x0000000000017941 */ /* 0x000fea0003800000 */
.L_x_1782:
        /* <DEDUP_REMOVED lines=44> */
.L_x_1781:
[----:B------:R-:W-:Y:S05]  /*3e50*/  BSYNC B0 ;  /* 0x0000000000007941 */ /* 0x000fea0003800000 */
.L_x_1780:
        /* <DEDUP_REMOVED lines=15> */
.L_x_1784:
        /* <DEDUP_REMOVED lines=12> */
.L_x_1787:
[----:B------:R-:W-:-:S07]  /*4010*/  MOV R81, R86 ;  /* 0x0000005600517202 */ /* 0x000fce0000000f00 */
.L_x_1788:
[----:B------:R-:W-:Y:S05]  /*4020*/  BSYNC B0 ;  /* 0x0000000000007941 */ /* 0x000fea0003800000 */
.L_x_1786:
        /* <DEDUP_REMOVED lines=16> */
.L_x_1792:
[----:B------:R-:W-:Y:S05]  /*4130*/  BSYNC B1 ;  /* 0x0000000000017941 */ /* 0x000fea0003800000 */
.L_x_1791:
        /* <DEDUP_REMOVED lines=44> */
.L_x_1790:
[----:B------:R-:W-:Y:S05]  /*4400*/  BSYNC B0 ;  /* 0x0000000000007941 */ /* 0x000fea0003800000 */
.L_x_1789:
        /* <DEDUP_REMOVED lines=10> */
.L_x_1785:
        /* <DEDUP_REMOVED lines=12> */
.L_x_1794:
[----:B------:R-:W-:-:S07]  /*4570*/  IMAD.MOV.U32 R91, RZ, RZ, R86 ;  /* 0x000000ffff5b7224 */ /* 0x000fce00078e0056 */
.L_x_1795:
[----:B------:R-:W-:Y:S05]  /*4580*/  BSYNC B0 ;  /* 0x0000000000007941 */ /* 0x000fea0003800000 */
.L_x_1793:
        /* <DEDUP_REMOVED lines=16> */
.L_x_1799:
[----:B------:R-:W-:Y:S05]  /*4690*/  BSYNC B1 ;  /* 0x0000000000017941 */ /* 0x000fea0003800000 */
.L_x_1798:
        /* <DEDUP_REMOVED lines=44> */
.L_x_1797:
[----:B------:R-:W-:Y:S05]  /*4960*/  BSYNC B0 ;  /* 0x0000000000007941 */ /* 0x000fea0003800000 */
.L_x_1796:
        /* <DEDUP_REMOVED lines=14> */
.L_x_1800:
        /* <DEDUP_REMOVED lines=12> */
.L_x_1803:
[----:B------:R-:W-:-:S07]  /*4b10*/  MOV R38, R86 ;  /* 0x0000005600267202 */ /* 0x000fce0000000f00 */
.L_x_1804:
[----:B------:R-:W-:Y:S05]  /*4b20*/  BSYNC B0 ;  /* 0x0000000000007941 */ /* 0x000fea0003800000 */
.L_x_1802:
        /* <DEDUP_REMOVED lines=16> */
.L_x_1808:
[----:B------:R-:W-:Y:S05]  /*4c30*/  BSYNC B1 ;  /* 0x0000000000017941 */ /* 0x000fea0003800000 */
.L_x_1807:
        /* <DEDUP_REMOVED lines=44> */
.L_x_1806:
[----:B------:R-:W-:Y:S05]  /*4f00*/  BSYNC B0 ;  /* 0x0000000000007941 */ /* 0x000fea0003800000 */
.L_x_1805:
        /* <DEDUP_REMOVED lines=12> */
.L_x_1801:
        /* <DEDUP_REMOVED lines=12> */
.L_x_1810:
[----:B------:R-:W-:-:S07]  /*5090*/  IMAD.MOV.U32 R38, RZ, RZ, R86 ;  /* 0x000000ffff267224 */ /* 0x000fce00078e0056 */
.L_x_1811:
[----:B------:R-:W-:Y:S05]  /*50a0*/  BSYNC B0 ;  /* 0x0000000000007941 */ /* 0x000fea0003800000 */
.L_x_1809:
        /* <DEDUP_REMOVED lines=16> */
.L_x_1815:
[----:B------:R-:W-:Y:S05]  /*51b0*/  BSYNC B1 ;  /* 0x0000000000017941 */ /* 0x000fea0003800000 */
.L_x_1814:
        /* <DEDUP_REMOVED lines=44> */
.L_x_1813:
[----:B------:R-:W-:Y:S05]  /*5480*/  BSYNC B0 ;  /* 0x0000000000007941 */ /* 0x000fea0003800000 */
.L_x_1812:
        /* <DEDUP_REMOVED lines=14> */
.L_x_1816:
        /* <DEDUP_REMOVED lines=12> */
.L_x_1819:
[----:B------:R-:W-:-:S07]  /*5630*/  MOV R83, R86 ;  /* 0x0000005600537202 */ /* 0x000fce0000000f00 */
.L_x_1820:
[----:B------:R-:W-:Y:S05]  /*5640*/  BSYNC B0 ;  /* 0x0000000000007941 */ /* 0x000fea0003800000 */
.L_x_1818:
        /* <DEDUP_REMOVED lines=16> */
.L_x_1824:
[----:B------:R-:W-:Y:S05]  /*5750*/  BSYNC B1 ;  /* 0x0000000000017941 */ /* 0x000fea0003800000 */
.L_x_1823:
        /* <DEDUP_REMOVED lines=44> */
.L_x_1822:
[----:B------:R-:W-:Y:S05]  /*5a20*/  BSYNC B0 ;  /* 0x0000000000007941 */ /* 0x000fea0003800000 */
.L_x_1821:
        /* <DEDUP_REMOVED lines=10> */
.L_x_1817:
        /* <DEDUP_REMOVED lines=12> */
.L_x_1826:
[----:B------:R-:W-:-:S07]  /*5b90*/  IMAD.MOV.U32 R97, RZ, RZ, R86 ;  /* 0x000000ffff617224 */ /* 0x000fce00078e0056 */
.L_x_1827:
[----:B------:R-:W-:Y:S05]  /*5ba0*/  BSYNC B0 ;  /* 0x0000000000007941 */ /* 0x000fea0003800000 */
.L_x_1825:
        /* <DEDUP_REMOVED lines=16> */
.L_x_1831:
[----:B------:R-:W-:Y:S05]  /*5cb0*/  BSYNC B1 ;  /* 0x0000000000017941 */ /* 0x000fea0003800000 */
.L_x_1830:
        /* <DEDUP_REMOVED lines=44> */
.L_x_1829:
[----:B------:R-:W-:Y:S05]  /*5f80*/  BSYNC B0 ;  /* 0x0000000000007941 */ /* 0x000fea0003800000 */
.L_x_1828:
        /* <DEDUP_REMOVED lines=14> */
.L_x_1832:
        /* <DEDUP_REMOVED lines=12> */
.L_x_1835:
[----:B------:R-:W-:-:S07]  /*6130*/  MOV R84, R86 ;  /* 0x0000005600547202 */ /* 0x000fce0000000f00 */
.L_x_1836:
[----:B------:R-:W-:Y:S05]  /*6140*/  BSYNC B0 ;  /* 0x0000000000007941 */ /* 0x000fea0003800000 */
.L_x_1834:
        /* <DEDUP_REMOVED lines=8> */
[----:B------:R-:W-:Y:S01]  /*61d0*/  VIADD R50, R50, 0x1 ;  /* 0x0000000132327836 */ /* 0x000fe20000000000 */
[----:B------:R-:W-:-:S04]  /*61e0*/  P2R R36, PR, RZ, 0x1 ;  /* 0x00000001ff247803 */ /* 0x000fc80000000000 */
[----:B------:R-:W-:-:S13]  /*61f0*/  ISETP.NE.AND P6, PT, R50, RZ, PT ;  /* 0x000000ff3200720c */ /* 0x000fda0003fc5270 */
[----:B------:R-:W-:Y:S01]  /*6200*/  @!P6 IADD3 R48, R48, 0x1, RZ ;  /* 0x000000013030e810 */ /* 0x000fe20007ffe0ff */
[----:B------:R-:W-:Y:S01]  /*6210*/  @!P6 VIADD R37, R51, 0x1 ;  /* 0x000000013325e836 */ /* 0x000fe20000000000 */
[----:B------:R-:W-:Y:S02]  /*6220*/  @!P6 MOV R50, RZ ;  /* 0x000000ff0032e202 */ /* 0x000fe40000000f00 */
[----:B------:R-:W-:-:S13]  /*6230*/  ISETP.NE.AND P0, PT, R48, RZ, !P6 ;  /* 0x000000ff3000720c */ /* 0x000fda0007705270 */
[----:B------:R-:W-:Y:S01]  /*6240*/  @P0 IMAD.MOV R37, RZ, RZ, R51 ;  /* 0x000000ffff250224 */ /* 0x000fe200078e0233 */
[----:B------:R-:W-:-:S03]  /*6250*/  ISETP.NE.AND P0, PT, R36, RZ, PT ;  /* 0x000000ff2400720c */ /* 0x000fc60003f05270 */
[----:B------:R-:W-:-:S10]  /*6260*/  @!P6 IMAD.MOV.U32 R51, RZ, RZ, R37 ;  /* 0x000000ffff33e224 */ /* 0x000fd400078e0025 */
.L_x_1840:
[----:B------:R-:W-:Y:S05]  /*6270*/  BSYNC B1 ;  /* 0x0000000000017941 */ /* 0x000fea0003800000 */
.L_x_1839:
        /* <DEDUP_REMOVED lines=8> */
[----:B------:R-:W-:Y:S01]  /*6300*/  IMAD.MOV.U32 R97, RZ, RZ, RZ ;  /* 0x000000ffff617224 */ /* 0x000fe200078e00ff */
        /* <DEDUP_REMOVED lines=35> */
.L_x_1838:
[----:B------:R-:W-:Y:S05]  /*6540*/  BSYNC B0 ;  /* 0x0000000000007941 */ /* 0x000fea0003800000 */
.L_x_1837:
        /* <DEDUP_REMOVED lines=12> */
.L_x_1833:
[----:B------:R-:W-:Y:S01]  /*6610*/  P2R R40, PR, RZ, 0x4 ;  /* 0x00000004ff287803 */ /* 0x000fe20000000000 */
[----:B------:R-:W0:Y:S01]  /*6620*/  LDC.64 R42, c[0x0][0x238] ;  /* 0x00008e00ff2a7b82 */ /* 0x000e220000000a00 */
[----:B------:R-:W-:Y:S02]  /*6630*/  ISETP.NE.AND P2, PT, R102, RZ, PT ;  /* 0x000000ff6600720c */ /* 0x000fe40003f45270 */
[----:B------:R-:W-:Y:S02]  /*6640*/  SEL R37, RZ, 0x10000, P4 ;  /* 0x00010000ff257807 */ /* 0x000fe40002000000 */
[----:B------:R-:W-:Y:S02]  /*6650*/  SEL R36, RZ, 0x1, P2 ;  /* 0x00000001ff247807 */ /* 0x000fe40001000000 */
[----:B------:R-:W-:Y:S01]  /*6660*/  ISETP.NE.AND P2, PT, R40, RZ, PT ;  /* 0x000000ff2800720c */ /* 0x000fe20003f45270 */
[----:B------:R-:W1:Y:S01]  /*6670*/  @P1 LDC.64 R108, c[0x0][0x230] ;  /* 0x00008c00ff6c1b82 */ /* 0x000e620000000a00 */
[----:B------:R-:W-:-:S02]  /*6680*/  SEL R38, RZ, 0x100, P3 ;  /* 0x00000100ff267807 */ /* 0x000fc40001800000 */
[----:B------:R-:W-:Y:S01]  /*6690*/  ISETP.NE.AND P4, PT, R93, RZ, PT ;  /* 0x000000ff5d00720c */ /* 0x000fe20003f85270 */
[----:B------:R-:W-:Y:S01]  /*66a0*/  VIADD R93, R46, 0x80 ;  /* 0x000000802e5d7836 */ /* 0x000fe20000000000 */
[----:B------:R-:W-:Y:S02]  /*66b0*/  ISETP.NE.AND P3, PT, R103, RZ, PT ;  /* 0x000000ff6700720c */ /* 0x000fe40003f65270 */
[----:B------:R-:W-:Y:S01]  /*66c0*/  SEL R39, RZ, 0x1000000, P5 ;  /* 0x01000000ff277807 */ /* 0x000fe20002800000 */
[----:B------:R-:W2:Y:S01]  /*66d0*/  LDC.64 R40, c[0x0][0x240] ;  /* 0x00009000ff287b82 */ /* 0x000ea20000000a00 */
[----:B------:R-:W-:Y:S02]  /*66e0*/  SEL R110, RZ, 0x1, P3 ;  /* 0x00000001ff6e7807 */ /* 0x000fe40001800000 */
[----:B------:R-:W-:Y:S02]  /*66f0*/  SEL R106, RZ, 0x1, P4 ;  /* 0x00000001ff6a7807 */ /* 0x000fe40002000000 */
[----:B------:R-:W-:Y:S01]  /*6700*/  ISETP.NE.AND P5, PT, R104, RZ, PT ;  /* 0x000000ff6800720c */ /* 0x000fe20003fa5270 */
[----:B------:R-:W-:Y:S01]  /*6710*/  IMAD.WIDE.U32 R110, R110, 0x10000, RZ ;  /* 0x000100006e6e7825 */ /* 0x000fe200078e00ff */
[----:B------:R-:W-:Y:S01]  /*6720*/  LOP3.LUT R38, R38, R39, R37, 0xfe, !PT ;  /* 0x0000002726267212 */ /* 0x000fe200078efe25 */
[----:B------:R-:W3:Y:S01]  /*6730*/  @P0 LDC.64 R102, c[0x0][0x228] ;  /* 0x00008a00ff660b82 */ /* 0x000ee20000000a00 */
[----:B------:R-:W-:Y:S01]  /*6740*/  SEL R113, RZ, 0x1, P5 ;  /* 0x00000001ff717807 */ /* 0x000fe20002800000 */
[----:B------:R-:W-:Y:S01]  /*6750*/  IMAD.WIDE.U32 R36, R36, 0x1000000, RZ ;  /* 0x0100000024247825 */ /* 0x000fe200078e00ff */
[----:B------:R-:W-:-:S02]  /*6760*/  ISETP.NE.AND P6, PT, R101, RZ, PT ;  /* 0x000000ff6500720c */ /* 0x000fc40003fc5270 */
[----:B------:R-:W-:Y:S01]  /*6770*/  F2FP.BF16.F32.PACK_AB R39, R94, R95 ;  /* 0x0000005f5e27723e */ /* 0x000fe200000010ff */
[----:B------:R-:W-:Y:S01]  /*6780*/  IMAD.WIDE.U32 R106, R106, 0x100, RZ ;  /* 0x000001006a6a7825 */ /* 0x000fe200078e00ff */
[----:B------:R-:W-:Y:S02]  /*6790*/  LOP3.LUT R113, R37, R38, R113, 0xfe, !PT ;  /* 0x0000002625717212 */ /* 0x000fe400078efe71 */
[----:B------:R-:W-:Y:S01]  /*67a0*/  F2FP.BF16.F32.PACK_AB R38, R91, R92 ;  /* 0x0000005c5b26723e */ /* 0x000fe200000010ff */
[----:B0-----:R-:W-:Y:S01]  /*67b0*/  IMAD.WIDE.U32 R104, R46, 0x10, R42 ;  /* 0x000000102e687825 */ /* 0x001fe200078e002a */
[----:B------:R-:W-:Y:S02]  /*67c0*/  LOP3.LUT R101, R106, R36, R110, 0xfe, !PT ;  /* 0x000000246a657212 */ /* 0x000fe400078efe6e */
[----:B------:R-:W-:Y:S02]  /*67d0*/  F2FP.BF16.F32.PACK_AB R37, R90, R89 ;  /* 0x000000595a25723e */ /* 0x000fe400000010ff */
[----:B------:R-:W-:-:S02]  /*67e0*/  F2FP.BF16.F32.PACK_AB R36, R87, R47 ;  /* 0x0000002f5724723e */ /* 0x000fc400000010ff */
[----:B------:R-:W-:Y:S02]  /*67f0*/  SEL R106, RZ, 0x1, P6 ;  /* 0x00000001ff6a7807 */ /* 0x000fe40003000000 */
[----:B------:R-:W-:Y:S01]  /*6800*/  LOP3.LUT R107, R107, R113, R111, 0xfe, !PT ;  /* 0x000000716b6b7212 */ /* 0x000fe200078efe6f */
[----:B------:R2:W-:Y:S01]  /*6810*/  STG.E.128 desc[UR4][R104.64], R36 ;  /* 0x0000002468007986 */ /* 0x0005e2000c101d04 */
[----:B------:R-:W-:Y:S01]  /*6820*/  LOP3.LUT R106, R101, R106, RZ, 0xfc, !PT ;  /* 0x0000006a656a7212 */ /* 0x000fe200078efcff */
[----:B---3--:R-:W-:-:S04]  /*6830*/  @P0 IMAD.WIDE.U32 R102, R93, 0x10, R102 ;  /* 0x000000105d660825 */ /* 0x008fc800078e0066 */
[----:B--2---:R-:W-:-:S04]  /*6840*/  IMAD.WIDE.U32 R36, R46, 0x8, R40 ;  /* 0x000000082e247825 */ /* 0x004fc800078e0028 */
[C---:B------:R-:W-:Y:S01]  /*6850*/  IMAD.WIDE.U32 R104, R93.reuse, 0x10, R44 ;  /* 0x000000105d687825 */ /* 0x040fe200078e002c */
[----:B------:R0:W-:Y:S03]  /*6860*/  STG.E.64 desc[UR4][R36.64], R106 ;  /* 0x0000006a24007986 */ /* 0x0001e6000c101b04 */
[----:B-1----:R-:W-:Y:S01]  /*6870*/  @P1 IMAD.WIDE.U32 R38, R93, 0x10, R108 ;  /* 0x000000105d261825 */ /* 0x002fe200078e006c */
[----:B------:R-:W-:Y:S06]  /*6880*/  @!P0 BRA `(.L_x_1841) ;  /* 0x0000000000508947 */ /* 0x000fec0003800000 */
[----:B0-----:R-:W-:Y:S01]  /*6890*/  IMAD.U32 R106, R83, 0x10000, RZ ;  /* 0x00010000536a7824 */ /* 0x001fe200078e00ff */
[----:B------:R-:W0:Y:S01]  /*68a0*/  LDC.64 R36, c[0x0][0x248] ;  /* 0x00009200ff247b82 */ /* 0x000e220000000a00 */
[----:B------:R-:W-:Y:S02]  /*68b0*/  LOP3.LUT R101, R84, 0xffff, RZ, 0xc0, !PT ;  /* 0x0000ffff54657812 */ /* 0x000fe400078ec0ff */
[----:B------:R-:W-:Y:S02]  /*68c0*/  PRMT R107, R82, 0x7104, RZ ;  /* 0x00007104526b7816 */ /* 0x000fe400000000ff */
[----:B------:R-:W-:Y:S02]  /*68d0*/  LOP3.LUT R106, R106, 0xff0000, RZ, 0xc0, !PT ;  /* 0x00ff00006a6a7812 */ /* 0x000fe400078ec0ff */
[----:B------:R-:W-:Y:S02]  /*68e0*/  LOP3.LUT R110, R80, 0xff, RZ, 0xc0, !PT ;  /* 0x000000ff506e7812 */ /* 0x000fe400078ec0ff */
[----:B------:R-:W-:-:S02]  /*68f0*/  PRMT R112, R106, 0x4210, R101 ;  /* 0x000042106a707816 */ /* 0x000fc40000000065 */
[----:B------:R-:W-:Y:S01]  /*6900*/  LOP3.LUT R108, R79, 0xff, RZ, 0xc0, !PT ;  /* 0x000000ff4f6c7812 */ /* 0x000fe200078ec0ff */
[----:B------:R-:W-:Y:S01]  /*6910*/  IMAD.WIDE.U32 R110, R110, 0x1000000, RZ ;  /* 0x010000006e6e7825 */ /* 0x000fe200078e00ff */
[----:B------:R-:W-:Y:S02]  /*6920*/  LOP3.LUT R106, R78, 0xff, RZ, 0xc0, !PT ;  /* 0x000000ff4e6a7812 */ /* 0x000fe400078ec0ff */
[----:B------:R-:W-:Y:S01]  /*6930*/  LOP3.LUT R112, R112, 0xff00, R107, 0xf8, !PT ;  /* 0x0000ff0070707812 */ /* 0x000fe200078ef86b */
[----:B------:R-:W-:-:S03]  /*6940*/  IMAD.WIDE.U32 R108, R108, 0x10000, RZ ;  /* 0x000100006c6c7825 */ /* 0x000fc600078e00ff */
[----:B------:R-:W-:Y:S01]  /*6950*/  LOP3.LUT R101, R112, 0xff, R81, 0xf8, !PT ;  /* 0x000000ff70657812 */ /* 0x000fe200078ef851 */
[----:B------:R-:W-:-:S03]  /*6960*/  IMAD.WIDE.U32 R106, R106, 0x100, RZ ;  /* 0x000001006a6a7825 */ /* 0x000fc600078e00ff */
[----:B------:R-:W-:Y:S01]  /*6970*/  LOP3.LUT R109, R109, R101, R111, 0xfe, !PT ;  /* 0x000000656d6d7212 */ /* 0x000fe200078efe6f */
[----:B0-----:R-:W-:Y:S01]  /*6980*/  IMAD.WIDE.U32 R36, R46, 0x8, R36 ;  /* 0x000000082e247825 */ /* 0x001fe200078e0024 */
[----:B------:R-:W-:Y:S02]  /*6990*/  LOP3.LUT R106, R106, R110, R108, 0xfe, !PT ;  /* 0x0000006e6a6a7212 */ /* 0x000fe400078efe6c */
[----:B------:R-:W-:Y:S02]  /*69a0*/  LOP3.LUT R107, R109, R107, RZ, 0xfc, !PT ;  /* 0x0000006b6d6b7212 */ /* 0x000fe400078efcff */
[----:B------:R-:W-:-:S05]  /*69b0*/  LOP3.LUT R106, R106, 0xff, R77, 0xf8, !PT ;  /* 0x000000ff6a6a7812 */ /* 0x000fca00078ef84d */
[----:B------:R1:W-:Y:S02]  /*69c0*/  STG.E.64 desc[UR4][R36.64], R106 ;  /* 0x0000006a24007986 */ /* 0x0003e4000c101b04 */
.L_x_1841:
[----:B------:R2:W5:Y:S04]  /*69d0*/  @P1 LDG.E.128 R32, desc[UR4][R38.64] ;  /* 0x0000000426201981 */ /* 0x000568000c1e1d00 */
[----:B------:R2:W5:Y:S04]  /*69e0*/  @P0 LDG.E.128 R28, desc[UR4][R102.64] ;  /* 0x00000004661c0981 */ /* 0x000568000c1e1d00 */
[----:B01----:R2:W5:Y:S01]  /*69f0*/  LDG.E.128 R36, desc[UR4][R104.64] ;  /* 0x0000000468247981 */ /* 0x003562000c1e1d00 */
[C---:B------:R-:W-:Y:S01]  /*6a00*/  ISETP.NE.AND P3, PT, R97.reuse, 0x1, PT ;  /* 0x000000016100780c */ /* 0x040fe20003f65270 */
[----:B------:R-:W-:Y:S01]  /*6a10*/  BSSY B0, `(.L_x_1842) ;  /* 0x000000c000007945 */ /* 0x000fe20003800000 */
[----:B------:R-:W-:-:S11]  /*6a20*/  IADD3 R106, R97, 0x1, RZ ;  /* 0x00000001616a7810 */ /* 0x000fd60007ffe0ff */
[----:B--2---:R-:W-:Y:S05]  /*6a30*/  @!P3 BRA `(.L_x_1843) ;  /* 0x000000000020b947 */ /* 0x004fea0003800000 */
        /* <DEDUP_REMOVED lines=8> */
.L_x_1843:
[----:B------:R-:W-:-:S07]  /*6ac0*/  IMAD.MOV.U32 R101, RZ, RZ, R86 ;  /* 0x000000ffff657224 */ /* 0x000fce00078e0056 */
.L_x_1844:
[----:B------:R-:W-:Y:S05]  /*6ad0*/  BSYNC B0 ;  /* 0x0000000000007941 */ /* 0x000fea0003800000 */
.L_x_1842:
        /* <DEDUP_REMOVED lines=16> */
.L_x_1848:
[----:B------:R-:W-:Y:S05]  /*6be0*/  BSYNC B1 ;  /* 0x0000000000017941 */ /* 0x000fea0003800000 */
.L_x_1847:
        /* <DEDUP_REMOVED lines=39> */
[----:B------:R-:W-:Y:S02]  /*6e60*/  MOV R86, R106 ;  /* 0x0000006a00567202 */ /* 0x000fe40000000f00 */
[----:B------:R-:W-:Y:S01]  /*6e70*/  LOP3.LUT R0, R107, UR33, R108, 0x96, !PT ;  /* 0x000000216b007c12 */ /* 0x000fe2000f8e966c */
[----:B------:R-:W-:Y:S01]  /*6e80*/  IMAD.MOV.U32 R88, RZ, RZ, R102 ;  /* 0x000000ffff587224 */ /* 0x000fe200078e0066 */
[----:B------:R-:W-:Y:S01]  /*6e90*/  LOP3.LUT R85, R103, UR34, R104, 0x96, !PT ;  /* 0x0000002267557c12 */ /* 0x000fe2000f8e9668 */
[----:B------:R-:W-:-:S07]  /*6ea0*/  IMAD.MOV.U32 R106, RZ, RZ, RZ ;  /* 0x000000ffff6a7224 */ /* 0x000fce00078e00ff */
.L_x_1846:
[----:B------:R-:W-:Y:S05]  /*6eb0*/  BSYNC B0 ;  /* 0x0000000000007941 */ /* 0x000fea0003800000 */
.L_x_1845:
[----:B------:R-:W-:Y:S02]  /*6ec0*/  I2FP.F32.U32 R97, R101 ;  /* 0x0000006500617245 */ /* 0x000fe40000201000 */
[C---:B-----5:R-:W-:Y:S02]  /*6ed0*/  SHF.L.U32 R102, R36.reuse, 0x10, RZ ;  /* 0x0000001024667819 */ /* 0x060fe400000006ff */
        /* <DEDUP_REMOVED lines=13> */
.L_x_1849:
        /* <DEDUP_REMOVED lines=12> */
.L_x_1852:
[----:B------:R-:W-:-:S07]  /*7070*/  IMAD.MOV.U32 R36, RZ, RZ, R86 ;  /* 0x000000ffff247224 */ /* 0x000fce00078e0056 */
.L_x_1853:
[----:B------:R-:W-:Y:S05]  /*7080*/  BSYNC B0 ;  /* 0x0000000000007941 */ /* 0x000fea0003800000 */
.L_x_1851:
        /* <DEDUP_REMOVED lines=16> */
.L_x_1857:
[----:B------:R-:W-:Y:S05]  /*7190*/  BSYNC B1 ;  /* 0x0000000000017941 */ /* 0x000fea0003800000 */
.L_x_1856:
        /* <DEDUP_REMOVED lines=11> */
[----:B------:R-:W-:Y:S01]  /*7250*/  IMAD.WIDE.U32 R106, R103, -0x326172a9, RZ ;  /* 0xcd9e8d57676a7825 */ /* 0x000fe200078e00ff */
[----:B------:R-:W-:-:S04]  /*7260*/  HFMA2.MMA R103, -RZ, RZ, 0, 0 ;  /* 0x00000000ff677435 */ /* 0x000fc800000001ff */
        /* <DEDUP_REMOVED lines=31> */
.L_x_1855:
[----:B------:R-:W-:Y:S05]  /*7460*/  BSYNC B0 ;  /* 0x0000000000007941 */ /* 0x000fea0003800000 */
.L_x_1854:
        /* <DEDUP_REMOVED lines=10> */
.L_x_1850:
        /* <DEDUP_REMOVED lines=12> */
.L_x_1859:
[----:B------:R-:W-:-:S07]  /*75d0*/  IMAD.MOV.U32 R36, RZ, RZ, R86 ;  /* 0x000000ffff247224 */ /* 0x000fce00078e0056 */
.L_x_1860:
[----:B------:R-:W-:Y:S05]  /*75e0*/  BSYNC B0 ;  /* 0x0000000000007941 */ /* 0x000fea0003800000 */
.L_x_1858:
        /* <DEDUP_REMOVED lines=16> */
.L_x_1864:
[----:B------:R-:W-:Y:S05]  /*76f0*/  BSYNC B1 ;  /* 0x0000000000017941 */ /* 0x000fea0003800000 */
.L_x_1863:
        /* <DEDUP_REMOVED lines=44> */
.L_x_1862:
[----:B------:R-:W-:Y:S05]  /*79c0*/  BSYNC B0 ;  /* 0x0000000000007941 */ /* 0x000fea0003800000 */
.L_x_1861:
        /* <DEDUP_REMOVED lines=15> */
.L_x_1865:
        /* <DEDUP_REMOVED lines=12> */
.L_x_1868:
[----:B------:R-:W-:-:S07]  /*7b80*/  IMAD.MOV.U32 R36, RZ, RZ, R86 ;  /* 0x000000ffff247224 */ /* 0x000fce00078e0056 */
.L_x_1869:
[----:B------:R-:W-:Y:S05]  /*7b90*/  BSYNC B0 ;  /* 0x0000000000007941 */ /* 0x000fea0003800000 */
.L_x_1867:
        /* <DEDUP_REMOVED lines=16> */
.L_x_1873:
[----:B------:R-:W-:Y:S05]  /*7ca0*/  BSYNC B1 ;  /* 0x0000000000017941 */ /* 0x000fea0003800000 */
.L_x_1872:
        /* <DEDUP_REMOVED lines=44> */
.L_x_1871:
[----:B------:R-:W-:Y:S05]  /*7f70*/  BSYNC B0 ;  /* 0x0000000000007941 */ /* 0x000fea0003800000 */
.L_x_1870:
        /* <DEDUP_REMOVED lines=12> */
.L_x_1866:
        /* <DEDUP_REMOVED lines=12> */
.L_x_1875:
[----:B------:R-:W-:-:S07]  /*8100*/  IMAD.MOV.U32 R36, RZ, RZ, R86 ;  /* 0x000000ffff247224 */ /* 0x000fce00078e0056 */
.L_x_1876:
[----:B------:R-:W-:Y:S05]  /*8110*/  BSYNC B0 ;  /* 0x0000000000007941 */ /* 0x000fea0003800000 */
.L_x_1874:
        /* <DEDUP_REMOVED lines=16> */
.L_x_1880:
[----:B------:R-:W-:Y:S05]  /*8220*/  BSYNC B1 ;  /* 0x0000000000017941 */ /* 0x000fea0003800000 */
.L_x_1879:
        /* <DEDUP_REMOVED lines=44> */
.L_x_1878:
[----:B------:R-:W-:Y:S05]  /*84f0*/  BSYNC B0 ;  /* 0x0000000000007941 */ /* 0x000fea0003800000 */
.L_x_1877:
[----:B------:R-:W-:Y:S02]  /*8500*/  I2FP.F32.U32 R103, R36 ;  /* 0x0000002400677245 */ /* 0x000fe40000201000 */
[----:B------:R-:W-:-:S03]  /*8510*/  SHF.L.U32 R36, R37, 0x10, RZ ;  /* 0x0000001025247819 */ /* 0x000fc600000006ff */
[----:B------:R-:W-:Y:S02]  /*8520*/  FFMA.FTZ R103, R103, R98, 1.1641532182693481445e-10 ;  /* 0x2f00000067677423 */ /* 0x000fe40000010062 */
[----:B------:R-:W-:-:S03]  /*8530*/  FMUL.FTZ R36, R36, R99 ;  /* 0x0000006324247220 */ /* 0x000fc60000410000 */
[----:B------:R-:W-:Y:S02]  /*8540*/  FSETP.GTU.FTZ.AND P3, PT, R103, R100, PT ;  /* 0x000000646700720b */ /* 0x000fe40003f7c000 */
[----:B------:R-:W-:Y:S02]  /*8550*/  PRMT R103, R37, 0x7632, R103 ;  /* 0x0000763225677816 */ /* 0x000fe40000000067 */
        /* <DEDUP_REMOVED lines=9> */
.L_x_1881:
        /* <DEDUP_REMOVED lines=12> */
.L_x_1884:
[----:B------:R-:W-:-:S07]  /*86b0*/  IMAD.MOV.U32 R79, RZ, RZ, R86 ;  /* 0x000000ffff4f7224 */ /* 0x000fce00078e0056 */
.L_x_1885:
[----:B------:R-:W-:Y:S05]  /*86c0*/  BSYNC B0 ;  /* 0x0000000000007941 */ /* 0x000fea0003800000 */
.L_x_1883:
        /* <DEDUP_REMOVED lines=16> */
.L_x_1889:
[----:B------:R-:W-:Y:S05]  /*87d0*/  BSYNC B1 ;  /* 0x0000000000017941 */ /* 0x000fea0003800000 */
.L_x_1888:
        /* <DEDUP_REMOVED lines=44> */
.L_x_1887:
[----:B------:R-:W-:Y:S05]  /*8aa0*/  BSYNC B0 ;  /* 0x0000000000007941 */ /* 0x000fea0003800000 */
.L_x_1886:
        /* <DEDUP_REMOVED lines=10> */
.L_x_1882:
        /* <DEDUP_REMOVED lines=12> */
.L_x_1891:
[----:B------:R-:W-:-:S07]  /*8c10*/  IMAD.MOV.U32 R105, RZ, RZ, R86 ;  /* 0x000000ffff697224 */ /* 0x000fce00078e0056 */
.L_x_1892:
[----:B------:R-:W-:Y:S05]  /*8c20*/  BSYNC B0 ;  /* 0x0000000000007941 */ /* 0x000fea0003800000 */
.L_x_1890:
        /* <DEDUP_REMOVED lines=16> */
.L_x_1896:
[----:B------:R-:W-:Y:S05]  /*8d30*/  BSYNC B1 ;  /* 0x0000000000017941 */ /* 0x000fea0003800000 */
.L_x_1895:
        /* <DEDUP_REMOVED lines=44> */
.L_x_1894:
[----:B------:R-:W-:Y:S05]  /*9000*/  BSYNC B0 ;  /* 0x0000000000007941 */ /* 0x000fea0003800000 */
.L_x_1893:
        /* <DEDUP_REMOVED lines=15> */
.L_x_1897:
        /* <DEDUP_REMOVED lines=12> */
.L_x_1900:
[----:B------:R-:W-:-:S07]  /*91c0*/  IMAD.MOV.U32 R80, RZ, RZ, R86 ;  /* 0x000000ffff507224 */ /* 0x000fce00078e0056 */
.L_x_1901:
[----:B------:R-:W-:Y:S05]  /*91d0*/  BSYNC B0 ;  /* 0x0000000000007941 */ /* 0x000fea0003800000 */
.L_x_1899:
        /* <DEDUP_REMOVED lines=16> */
.L_x_1905:
[----:B------:R-:W-:Y:S05]  /*92e0*/  BSYNC B1 ;  /* 0x0000000000017941 */ /* 0x000fea0003800000 */
.L_x_1904:
        /* <DEDUP_REMOVED lines=44> */
.L_x_1903:
[----:B------:R-:W-:Y:S05]  /*95b0*/  BSYNC B0 ;  /* 0x0000000000007941 */ /* 0x000fea0003800000 */
.L_x_1902:
[----:B------:R-:W-:Y:S02]  /*95c0*/  I2FP.F32.U32 R37, R80 ;  /* 0x0000005000257245 */ /* 0x000fe40000201000 */
[----:B------:R-:W-:-:S03]  /*95d0*/  PRMT R80, R29, 0x7632, R80 ;  /* 0x000076321d507816 */ /* 0x000fc60000000050 */
[----:B------:R-:W-:Y:S02]  /*95e0*/  FFMA.FTZ R37, R37, R98, 1.1641532182693481445e-10 ;  /* 0x2f00000025257423 */ /* 0x000fe40000010062 */
[----:B------:R-:W-:-:S03]  /*95f0*/  IMAD.U32 R80, R80, 0x10000, RZ ;  /* 0x0001000050507824 */ /* 0x000fc600078e00ff */
        /* <DEDUP_REMOVED lines=8> */
.L_x_1898:
        /* <DEDUP_REMOVED lines=12> */
.L_x_1907:
[----:B------:R-:W-:-:S07]  /*9740*/  IMAD.MOV.U32 R105, RZ, RZ, R86 ;  /* 0x000000ffff697224 */ /* 0x000fce00078e0056 */
.L_x_1908:
[----:B------:R-:W-:Y:S05]  /*9750*/  BSYNC B0 ;  /* 0x0000000000007941 */ /* 0x000fea0003800000 */
.L_x_1906:
        /* <DEDUP_REMOVED lines=16> */
.L_x_1912:
[----:B------:R-:W-:Y:S05]  /*9860*/  BSYNC B1 ;  /* 0x0000000000017941 */ /* 0x000fea0003800000 */
.L_x_1911:
        /* <DEDUP_REMOVED lines=44> */
.L_x_1910:
[----:B------:R-:W-:Y:S05]  /*9b30*/  BSYNC B0 ;  /* 0x0000000000007941 */ /* 0x000fea0003800000 */
.L_x_1909:
        /* <DEDUP_REMOVED lines=15> */
.L_x_1913:
        /* <DEDUP_REMOVED lines=12> */
.L_x_1916:
[----:B------:R-:W-:-:S07]  /*9cf0*/  IMAD.MOV.U32 R81, RZ, RZ, R86 ;  /* 0x000000ffff517224 */ /* 0x000fce00078e0056 */
.L_x_1917:
[----:B------:R-:W-:Y:S05]  /*9d00*/  BSYNC B0 ;  /* 0x0000000000007941 */ /* 0x000fea0003800000 */
.L_x_1915:
        /* <DEDUP_REMOVED lines=16> */
.L_x_1921:
[----:B------:R-:W-:Y:S05]  /*9e10*/  BSYNC B1 ;  /* 0x0000000000017941 */ /* 0x000fea0003800000 */
.L_x_1920:
        /* <DEDUP_REMOVED lines=44> */
.L_x_1919:
[----:B------:R-:W-:Y:S05]  /*a0e0*/  BSYNC B0 ;  /* 0x0000000000007941 */ /* 0x000fea0003800000 */
.L_x_1918:
        /* <DEDUP_REMOVED lines=10> */
.L_x_1914:
        /* <DEDUP_REMOVED lines=12> */
.L_x_1923:
[----:B------:R-:W-:-:S07]  /*a250*/  IMAD.MOV.U32 R105, RZ, RZ, R86 ;  /* 0x000000ffff697224 */ /* 0x000fce00078e0056 */
.L_x_1924:
[----:B------:R-:W-:Y:S05]  /*a260*/  BSYNC B0 ;  /* 0x0000000000007941 */ /* 0x000fea0003800000 */
.L_x_1922:
        /* <DEDUP_REMOVED lines=16> */
.L_x_1928:
[----:B------:R-:W-:Y:S05]  /*a370*/  BSYNC B1 ;  /* 0x0000000000017941 */ /* 0x000fea0003800000 */
.L_x_1927:
        /* <DEDUP_REMOVED lines=44> */
.L_x_1926:
[----:B------:R-:W-:Y:S05]  /*a640*/  BSYNC B0 ;  /* 0x0000000000007941 */ /* 0x000fea0003800000 */
.L_x_1925:
        /* <DEDUP_REMOVED lines=14> */
.L_x_1929:
        /* <DEDUP_REMOVED lines=12> */
.L_x_1932:
[----:B------:R-:W-:-:S07]  /*a7f0*/  IMAD.MOV.U32 R38, RZ, RZ, R86 ;  /* 0x000000ffff267224 */ /* 0x000fce00078e0056 */
.L_x_1933:
[----:B------:R-:W-:Y:S05]  /*a800*/  BSYNC B0 ;  /* 0x0000000000007941 */ /* 0x000fea0003800000 */
.L_x_1931:
        /* <DEDUP_REMOVED lines=16> */
.L_x_1937:
[----:B------:R-:W-:Y:S05]  /*a910*/  BSYNC B1 ;  /* 0x0000000000017941 */ /* 0x000fea0003800000 */
.L_x_1936:
        /* <DEDUP_REMOVED lines=44> */
.L_x_1935:
[----:B------:R-:W-:Y:S05]  /*abe0*/  BSYNC B0 ;  /* 0x0000000000007941 */ /* 0x000fea0003800000 */
.L_x_1934:
        /* <DEDUP_REMOVED lines=12> */
.L_x_1930:
        /* <DEDUP_REMOVED lines=12> */
.L_x_1939:
[----:B------:R-:W-:-:S07]  /*ad70*/  IMAD.MOV.U32 R38, RZ, RZ, R86 ;  /* 0x000000ffff267224 */ /* 0x000fce00078e0056 */
.L_x_1940:
[----:B------:R-:W-:Y:S05]  /*ad80*/  BSYNC B0 ;  /* 0x0000000000007941 */ /* 0x000fea0003800000 */
.L_x_1938:
        /* <DEDUP_REMOVED lines=16> */
.L_x_1944:
[----:B------:R-:W-:Y:S05]  /*ae90*/  BSYNC B1 ;  /* 0x0000000000017941 */ /* 0x000fea0003800000 */
.L_x_1943:
        /* <DEDUP_REMOVED lines=44> */
.L_x_1942:
[----:B------:R-:W-:Y:S05]  /*b160*/  BSYNC B0 ;  /* 0x0000000000007941 */ /* 0x000fea0003800000 */
.L_x_1941:
[----:B------:R-:W-:Y:S02]  /*b170*/  I2FP.F32.U32 R105, R38 ;  /* 0x0000002600697245 */ /* 0x000fe40000201000 */
[----:B------:R-:W-:-:S03]  /*b180*/  SHF.L.U32 R36, R39, 0x10, RZ ;  /* 0x0000001027247819 */ /* 0x000fc600000006ff */
[----:B------:R-:W-:Y:S01]  /*b190*/  FFMA.FTZ R109, R105, R98, 1.1641532182693481445e-10 ;  /* 0x2f000000696d7423 */ /* 0x000fe20000010062 */
[----:B------:R-:W-:Y:S01]  /*b1a0*/  PRMT R105, R39, 0x7632, R105 ;  /* 0x0000763227697816 */ /* 0x000fe20000000069 */
        /* <DEDUP_REMOVED lines=10> */
.L_x_1945:
        /* <DEDUP_REMOVED lines=12> */
.L_x_1948:
[----:B------:R-:W-:-:S07]  /*b310*/  IMAD.MOV.U32 R83, RZ, RZ, R86 ;  /* 0x000000ffff537224 */ /* 0x000fce00078e0056 */
.L_x_1949:
[----:B------:R-:W-:Y:S05]  /*b320*/  BSYNC B0 ;  /* 0x0000000000007941 */ /* 0x000fea0003800000 */
.L_x_1947:
        /* <DEDUP_REMOVED lines=16> */
.L_x_1953:
[----:B------:R-:W-:Y:S05]  /*b430*/  BSYNC B1 ;  /* 0x0000000000017941 */ /* 0x000fea0003800000 */
.L_x_1952:
        /* <DEDUP_REMOVED lines=44> */
.L_x_1951:
[----:B------:R-:W-:Y:S05]  /*b700*/  BSYNC B0 ;  /* 0x0000000000007941 */ /* 0x000fea0003800000 */
.L_x_1950:
        /* <DEDUP_REMOVED lines=10> */
.L_x_1946:
        /* <DEDUP_REMOVED lines=12> */
.L_x_1955:
[----:B------:R-:W-:-:S07]  /*b870*/  IMAD.MOV.U32 R108, RZ, RZ, R86 ;  /* 0x000000ffff6c7224 */ /* 0x000fce00078e0056 */
.L_x_1956:
[----:B------:R-:W-:Y:S05]  /*b880*/  BSYNC B0 ;  /* 0x0000000000007941 */ /* 0x000fea0003800000 */
.L_x_1954:
        /* <DEDUP_REMOVED lines=16> */
.L_x_1960:
[----:B------:R-:W-:Y:S05]  /*b990*/  BSYNC B1 ;  /* 0x0000000000017941 */ /* 0x000fea0003800000 */
.L_x_1959:
        /* <DEDUP_REMOVED lines=44> */
.L_x_1958:
[----:B------:R-:W-:Y:S05]  /*bc60*/  BSYNC B0 ;  /* 0x0000000000007941 */ /* 0x000fea0003800000 */
.L_x_1957:
        /* <DEDUP_REMOVED lines=14> */
.L_x_1961:
        /* <DEDUP_REMOVED lines=12> */
.L_x_1964:
[----:B------:R-:W-:-:S07]  /*be10*/  IMAD.MOV.U32 R112, RZ, RZ, R86 ;  /* 0x000000ffff707224 */ /* 0x000fce00078e0056 */
.L_x_1965:
[----:B------:R-:W-:Y:S05]  /*be20*/  BSYNC B0 ;  /* 0x0000000000007941 */ /* 0x000fea0003800000 */
.L_x_1963:
        /* <DEDUP_REMOVED lines=18> */
.L_x_1969:
[----:B------:R-:W-:Y:S05]  /*bf50*/  BSYNC B1 ;  /* 0x0000000000017941 */ /* 0x000fea0003800000 */
.L_x_1968:
        /* <DEDUP_REMOVED lines=44> */
.L_x_1967:
[----:B------:R-:W-:Y:S05]  /*c220*/  BSYNC B0 ;  /* 0x0000000000007941 */ /* 0x000fea0003800000 */
.L_x_1966:
        /* <DEDUP_REMOVED lines=12> */
.L_x_1962:
[----:B------:R-:W-:Y:S01]  /*c2f0*/  P2R R36, PR, RZ, 0x4 ;  /* 0x00000004ff247803 */ /* 0x000fe20000000000 */
[----:B------:R-:W-:Y:S01]  /*c300*/  IMAD.WIDE.U32 R110, R93, 0x10, R42 ;  /* 0x000000105d6e7825 */ /* 0x000fe200078e002a */
[----:B------:R-:W-:Y:S01]  /*c310*/  ISETP.NE.AND P2, PT, R117, RZ, PT ;  /* 0x000000ff7500720c */ /* 0x000fe20003f45270 */
[----:B------:R-:W0:Y:S01]  /*c320*/  @P1 LDC.64 R112, c[0x0][0x230] ;  /* 0x00008c00ff701b82 */ /* 0x000e220000000a00 */
[----:B------:R-:W-:Y:S02]  /*c330*/  SEL R118, RZ, 0x100, P3 ;  /* 0x00000100ff767807 */ /* 0x000fe40001800000 */
[----:B------:R-:W-:Y:S02]  /*c340*/  ISETP.NE.AND P3, PT, R116, RZ, PT ;  /* 0x000000ff7400720c */ /* 0x000fe40003f65270 */
[----:B------:R-:W-:Y:S02]  /*c350*/  SEL R117, RZ, 0x1, P2 ;  /* 0x00000001ff757807 */ /* 0x000fe40001000000 */
[----:B------:R-:W-:-:S02]  /*c360*/  ISETP.NE.AND P2, PT, R36, RZ, PT ;  /* 0x000000ff2400720c */ /* 0x000fc40003f45270 */
[----:B------:R-:W-:Y:S02]  /*c370*/  ISETP.NE.AND P6, PT, R97, RZ, PT ;  /* 0x000000ff6100720c */ /* 0x000fe40003fc5270 */
[----:B------:R-:W-:Y:S02]  /*c380*/  F2FP.BF16.F32.PACK_AB R39, R108, R109 ;  /* 0x0000006d6c27723e */ /* 0x000fe400000010ff */
[----:B------:R-:W-:Y:S02]  /*c390*/  F2FP.BF16.F32.PACK_AB R38, R106, R107 ;  /* 0x0000006b6a26723e */ /* 0x000fe400000010ff */
[----:B------:R-:W-:Y:S02]  /*c3a0*/  F2FP.BF16.F32.PACK_AB R37, R103, R104 ;  /* 0x000000686725723e */ /* 0x000fe400000010ff */
[----:B------:R-:W-:Y:S02]  /*c3b0*/  F2FP.BF16.F32.PACK_AB R36, R101, R102 ;  /* 0x000000666524723e */ /* 0x000fe400000010ff */
[----:B------:R-:W-:-:S02]  /*c3c0*/  SEL R97, RZ, 0x1, P3 ;  /* 0x00000001ff617807 */ /* 0x000fc40001800000 */
[----:B------:R-:W-:Y:S01]  /*c3d0*/  SEL R120, RZ, 0x1000000, P5 ;  /* 0x01000000ff787807 */ /* 0x000fe20002800000 */
[----:B------:R1:W-:Y:S01]  /*c3e0*/  STG.E.128 desc[UR4][R110.64], R36 ;  /* 0x000000246e007986 */ /* 0x0003e2000c101d04 */
[----:B------:R-:W-:Y:S02]  /*c3f0*/  SEL R119, RZ, 0x10000, P4 ;  /* 0x00010000ff777807 */ /* 0x000fe40002000000 */
[----:B------:R-:W-:Y:S02]  /*c400*/  ISETP.NE.AND P5, PT, R114, RZ, PT ;  /* 0x000000ff7200720c */ /* 0x000fe40003fa5270 */
[----:B------:R-:W-:Y:S02]  /*c410*/  ISETP.NE.AND P4, PT, R115, RZ, PT ;  /* 0x000000ff7300720c */ /* 0x000fe40003f85270 */
[----:B------:R-:W-:Y:S01]  /*c420*/  SEL R116, RZ, 0x1, P5 ;  /* 0x00000001ff747807 */ /* 0x000fe20002800000 */
[----:B------:R-:W2:Y:S01]  /*c430*/  @P0 LDC.64 R114, c[0x0][0x228] ;  /* 0x00008a00ff720b82 */ /* 0x000ea20000000a00 */
[----:B------:R-:W-:Y:S01]  /*c440*/  LOP3.LUT R118, R118, R120, R119, 0xfe, !PT ;  /* 0x0000007876767212 */ /* 0x000fe200078efe77 */
[----:B-1----:R-:W-:Y:S01]  /*c450*/  IMAD.WIDE.U32 R110, R97, 0x1000000, RZ ;  /* 0x01000000616e7825 */ /* 0x002fe200078e00ff */
[----:B------:R-:W-:-:S03]  /*c460*/  SEL R97, RZ, 0x1, P4 ;  /* 0x00000001ff617807 */ /* 0x000fc60002000000 */
[----:B------:R-:W-:Y:S01]  /*c470*/  IMAD.WIDE.U32 R36, R116, 0x100, RZ ;  /* 0x0000010074247825 */ /* 0x000fe200078e00ff */
[----:B------:R-:W-:-:S03]  /*c480*/  LOP3.LUT R117, R111, R118, R117, 0xfe, !PT ;  /* 0x000000766f757212 */ /* 0x000fc600078efe75 */
[----:B------:R-:W-:Y:S01]  /*c490*/  IMAD.WIDE.U32 R38, R97, 0x10000, RZ ;  /* 0x0001000061267825 */ /* 0x000fe200078e00ff */
[----:B------:R-:W-:-:S04]  /*c4a0*/  IADD3 R97, R46, 0x100, RZ ;  /* 0x000001002e617810 */ /* 0x000fc80007ffe0ff */
[----:B------:R-:W-:Y:S01]  /*c4b0*/  LOP3.LUT R37, R37, R117, R39, 0xfe, !PT ;  /* 0x0000007525257212 */ /* 0x000fe200078efe27 */
[C---:B------:R-:W-:Y:S01]  /*c4c0*/  IMAD.WIDE.U32 R116, R97.reuse, 0x10, R44 ;  /* 0x0000001061747825 */ /* 0x040fe200078e002c */
[----:B------:R-:W-:Y:S02]  /*c4d0*/  LOP3.LUT R110, R36, R110, R38, 0xfe, !PT ;  /* 0x0000006e246e7212 */ /* 0x000fe400078efe26 */
[----:B------:R-:W-:Y:S01]  /*c4e0*/  SEL R39, RZ, 0x1, P6 ;  /* 0x00000001ff277807 */ /* 0x000fe20003000000 */
[----:B--2---:R-:W-:-:S03]  /*c4f0*/  @P0 IMAD.WIDE.U32 R114, R97, 0x10, R114 ;  /* 0x0000001061720825 */ /* 0x004fc600078e0072 */
[----:B------:R-:W-:Y:S01]  /*c500*/  LOP3.LUT R36, R110, R39, RZ, 0xfc, !PT ;  /* 0x000000276e247212 */ /* 0x000fe200078efcff */
[----:B------:R-:W-:-:S04]  /*c510*/  IMAD.WIDE.U32 R38, R93, 0x8, R40 ;  /* 0x000000085d267825 */ /* 0x000fc800078e0028 */
[----:B0-----:R-:W-:Y:S01]  /*c520*/  @P1 IMAD.WIDE.U32 R112, R97, 0x10, R112 ;  /* 0x0000001061701825 */ /* 0x001fe200078e0070 */
[----:B------:R0:W-:Y:S01]  /*c530*/  STG.E.64 desc[UR4][R38.64], R36 ;  /* 0x0000002426007986 */ /* 0x0001e2000c101b04 */
[----:B------:R-:W-:Y:S05]  /*c540*/  @!P0 BRA `(.L_x_1970) ;  /* 0x0000000000508947 */ /* 0x000fea0003800000 */
[----:B0-----:R-:W-:Y:S01]  /*c550*/  IMAD.U32 R36, R83, 0x10000, RZ ;  /* 0x0001000053247824 */ /* 0x001fe200078e00ff */
[----:B------:R-:W-:Y:S02]  /*c560*/  LOP3.LUT R38, R84, 0xffff, RZ, 0xc0, !PT ;  /* 0x0000ffff54267812 */ /* 0x000fe400078ec0ff */
[----:B------:R-:W-:Y:S02]  /*c570*/  LOP3.LUT R110, R80, 0xff, RZ, 0xc0, !PT ;  /* 0x000000ff506e7812 */ /* 0x000fe400078ec0ff */
[----:B------:R-:W-:Y:S02]  /*c580*/  LOP3.LUT R39, R36, 0xff0000, RZ, 0xc0, !PT ;  /* 0x00ff000024277812 */ /* 0x000fe400078ec0ff */
[----:B------:R-:W0:Y:S01]  /*c590*/  LDC.64 R36, c[0x0][0x248] ;  /* 0x00009200ff247b82 */ /* 0x000e220000000a00 */
[----:B------:R-:W-:Y:S01]  /*c5a0*/  LOP3.LUT R44, R79, 0xff, RZ, 0xc0, !PT ;  /* 0x000000ff4f2c7812 */ /* 0x000fe200078ec0ff */
[----:B------:R-:W-:Y:S01]  /*c5b0*/  IMAD.WIDE.U32 R110, R110, 0x1000000, RZ ;  /* 0x010000006e6e7825 */ /* 0x000fe200078e00ff */
[----:B------:R-:W-:-:S02]  /*c5c0*/  PRMT R38, R39, 0x4210, R38 ;  /* 0x0000421027267816 */ /* 0x000fc40000000026 */
[----:B------:R-:W-:Y:S01]  /*c5d0*/  PRMT R39, R82, 0x7104, RZ ;  /* 0x0000710452277816 */ /* 0x000fe200000000ff */
[----:B------:R-:W-:-:S03]  /*c5e0*/  IMAD.WIDE.U32 R44, R44, 0x10000, RZ ;  /* 0x000100002c2c7825 */ /* 0x000fc600078e00ff */
[----:B------:R-:W-:Y:S02]  /*c5f0*/  LOP3.LUT R38, R38, 0xff00, R39, 0xf8, !PT ;  /* 0x0000ff0026267812 */ /* 0x000fe400078ef827 */
[----:B------:R-:W-:Y:S02]  /*c600*/  LOP3.LUT R39, R78, 0xff, RZ, 0xc0, !PT ;  /* 0x000000ff4e277812 */ /* 0x000fe400078ec0ff */
[----:B------:R-:W-:-:S03]  /*c610*/  LOP3.LUT R119, R38, 0xff, R81, 0xf8, !PT ;  /* 0x000000ff26777812 */ /* 0x000fc600078ef851 */
[----:B------:R-:W-:Y:S01]  /*c620*/  IMAD.WIDE.U32 R38, R39, 0x100, RZ ;  /* 0x0000010027267825 */ /* 0x000fe200078e00ff */
[----:B------:R-:W-:Y:S02]  /*c630*/  LOP3.LUT R119, R45, R119, R111, 0xfe, !PT ;  /* 0x000000772d777212 */ /* 0x000fe400078efe6f */
[----:B------:R-:W-:Y:S02]  /*c640*/  LOP3.LUT R44, R38, R110, R44, 0xfe, !PT ;  /* 0x0000006e262c7212 */ /* 0x000fe400078efe2c */
[----:B------:R-:W-:Y:S01]  /*c650*/  LOP3.LUT R39, R119, R39, RZ, 0xfc, !PT ;  /* 0x0000002777277212 */ /* 0x000fe200078efcff */
[----:B0-----:R-:W-:Y:S01]  /*c660*/  IMAD.WIDE.U32 R36, R93, 0x8, R36 ;  /* 0x000000085d247825 */ /* 0x001fe200078e0024 */
[----:B------:R-:W-:-:S05]  /*c670*/  LOP3.LUT R38, R44, 0xff, R77, 0xf8, !PT ;  /* 0x000000ff2c267812 */ /* 0x000fca00078ef84d */
[----:B------:R1:W-:Y:S02]  /*c680*/  STG.E.64 desc[UR4][R36.64], R38 ;  /* 0x0000002624007986 */ /* 0x0003e4000c101b04 */
.L_x_1970:
[----:B------:R2:W5:Y:S04]  /*c690*/  @P0 LDG.E.128 R28, desc[UR4][R114.64] ;  /* 0x00000004721c0981 */ /* 0x000568000c1e1d00 */
[----:B------:R2:W5:Y:S04]  /*c6a0*/  @P1 LDG.E.128 R32, desc[UR4][R112.64] ;  /* 0x0000000470201981 */ /* 0x000568000c1e1d00 */
[----:B01----:R2:W5:Y:S01]  /*c6b0*/  LDG.E.128 R36, desc[UR4][R116.64] ;  /* 0x0000000474247981 */ /* 0x003562000c1e1d00 */
[C---:B------:R-:W-:Y:S01]  /*c6c0*/  ISETP.NE.AND P3, PT, R105.reuse, 0x1, PT ;  /* 0x000000016900780c */ /* 0x040fe20003f65270 */
[----:B------:R-:W-:Y:S01]  /*c6d0*/  BSSY B0, `(.L_x_1971) ;  /* 0x000000c000007945 */ /* 0x000fe20003800000 */
[----:B------:R-:W-:-:S11]  /*c6e0*/  VIADD R44, R105, 0x1 ;  /* 0x00000001692c7836 */ /* 0x000fd60000000000 */
[----:B--2---:R-:W-:Y:S05]  /*c6f0*/  @!P3 BRA `(.L_x_1972) ;  /* 0x000000000020b947 */ /* 0x004fea0003800000 */
        /* <DEDUP_REMOVED lines=8> */
.L_x_1972:
[----:B------:R-:W-:-:S07]  /*c780*/  MOV R116, R86 ;  /* 0x0000005600747202 */ /* 0x000fce0000000f00 */
.L_x_1973:
[----:B------:R-:W-:Y:S05]  /*c790*/  BSYNC B0 ;  /* 0x0000000000007941 */ /* 0x000fea0003800000 */
.L_x_1971:
        /* <DEDUP_REMOVED lines=16> */
.L_x_1977:
[----:B------:R-:W-:Y:S05]  /*c8a0*/  BSYNC B1 ;  /* 0x0000000000017941 */ /* 0x000fea0003800000 */
.L_x_1976:
        /* <DEDUP_REMOVED lines=44> */
.L_x_1975:
[----:B------:R-:W-:Y:S05]  /*cb70*/  BSYNC B0 ;  /* 0x0000000000007941 */ /* 0x000fea0003800000 */
.L_x_1974:
        /* <DEDUP_REMOVED lines=15> */
.L_x_1978:
        /* <DEDUP_REMOVED lines=12> */
.L_x_1981:
[----:B------:R-:W-:-:S07]  /*cd30*/  IMAD.MOV.U32 R36, RZ, RZ, R86 ;  /* 0x000000ffff247224 */ /* 0x000fce00078e0056 */
.L_x_1982:
[----:B------:R-:W-:Y:S05]  /*cd40*/  BSYNC B0 ;  /* 0x0000000000007941 */ /* 0x000fea0003800000 */
.L_x_1980:
        /* <DEDUP_REMOVED lines=16> */
.L_x_1986:
[----:B------:R-:W-:Y:S05]  /*ce50*/  BSYNC B1 ;  /* 0x0000000000017941 */ /* 0x000fea0003800000 */
.L_x_1985:
        /* <DEDUP_REMOVED lines=44> */
.L_x_1984:
[----:B------:R-:W-:Y:S05]  /*d120*/  BSYNC B0 ;  /* 0x0000000000007941 */ /* 0x000fea0003800000 */
.L_x_1983:
        /* <DEDUP_REMOVED lines=10> */
.L_x_1979:
        /* <DEDUP_REMOVED lines=12> */
.L_x_1988:
[----:B------:R-:W-:-:S07]  /*d290*/  MOV R36, R86 ;  /* 0x0000005600247202 */ /* 0x000fce0000000f00 */
.L_x_1989:
[----:B------:R-:W-:Y:S05]  /*d2a0*/  BSYNC B0 ;  /* 0x0000000000007941 */ /* 0x000fea0003800000 */
.L_x_1987:
        /* <DEDUP_REMOVED lines=16> */
.L_x_1993:
[----:B------:R-:W-:Y:S05]  /*d3b0*/  BSYNC B1 ;  /* 0x0000000000017941 */ /* 0x000fea0003800000 */
.L_x_1992:
        /* <DEDUP_REMOVED lines=44> */
.L_x_1991:
[----:B------:R-:W-:Y:S05]  /*d680*/  BSYNC B0 ;  /* 0x0000000000007941 */ /* 0x000fea0003800000 */
.L_x_1990:
        /* <DEDUP_REMOVED lines=15> */
.L_x_1994:
        /* <DEDUP_REMOVED lines=12> */
.L_x_1997:
[----:B------:R-:W-:-:S07]  /*d840*/  MOV R36, R86 ;  /* 0x0000005600247202 */ /* 0x000fce0000000f00 */
.L_x_1998:
[----:B------:R-:W-:Y:S05]  /*d850*/  BSYNC B0 ;  /* 0x0000000000007941 */ /* 0x000fea0003800000 */
.L_x_1996:
        /* <DEDUP_REMOVED lines=11> */
[----:B------:R-:W-:Y:S02]  /*d910*/  @!P3 IADD3 R44, R51, 0x1, RZ ;  /* 0x00000001332cb810 */ /* 0x000fe40007ffe0ff */
[----:B------:R-:W-:Y:S02]  /*d920*/  @!P3 MOV R50, RZ ;  /* 0x000000ff0032b202 */ /* 0x000fe40000000f00 */
[----:B------:R-:W-:-:S13]  /*d930*/  ISETP.NE.AND P4, PT, R48, RZ, !P3 ;  /* 0x000000ff3000720c */ /* 0x000fda0005f85270 */
[----:B------:R-:W-:-:S04]  /*d940*/  @P4 IMAD.MOV R44, RZ, RZ, R51 ;  /* 0x000000ffff2c4224 */ /* 0x000fc800078e0233 */
[----:B------:R-:W-:-:S07]  /*d950*/  @!P3 IMAD.MOV.U32 R51, RZ, RZ, R44 ;  /* 0x000000ffff33b224 */ /* 0x000fce00078e002c */
.L_x_2002:
[----:B------:R-:W-:Y:S05]  /*d960*/  BSYNC B1 ;  /* 0x0000000000017941 */ /* 0x000fea0003800000 */
.L_x_2001:
        /* <DEDUP_REMOVED lines=43> */
[----:B------:R-:W-:-:S11]  /*dc20*/  HFMA2.MMA R45, -RZ, RZ, 0, 0 ;  /* 0x00000000ff2d7435 */ /* 0x000fd600000001ff */
.L_x_2000:
[----:B------:R-:W-:Y:S05]  /*dc30*/  BSYNC B0 ;  /* 0x0000000000007941 */ /* 0x000fea0003800000 */
.L_x_1999:
        /* <DEDUP_REMOVED lines=12> */
.L_x_1995:
        /* <DEDUP_REMOVED lines=12> */
.L_x_2004:
[----:B------:R-:W-:-:S07]  /*ddc0*/  IMAD.MOV.U32 R36, RZ, RZ, R86 ;  /* 0x000000ffff247224 */ /* 0x000fce00078e0056 */
.L_x_2005:
[----:B------:R-:W-:Y:S05]  /*ddd0*/  BSYNC B0 ;  /* 0x0000000000007941 */ /* 0x000fea0003800000 */
.L_x_2003:
        /* <DEDUP_REMOVED lines=11> */
[----:B------:R-:W-:Y:S02]  /*de90*/  @!P3 VIADD R44, R51, 0x1 ;  /* 0x00000001332cb836 */ /* 0x000fe40000000000 */
[----:B------:R-:W-:Y:S01]  /*dea0*/  @!P3 IMAD.MOV.U32 R50, RZ, RZ, RZ ;  /* 0x000000ffff32b224 */ /* 0x000fe200078e00ff */
[----:B------:R-:W-:-:S13]  /*deb0*/  ISETP.NE.AND P4, PT, R48, RZ, !P3 ;  /* 0x000000ff3000720c */ /* 0x000fda0005f85270 */
[----:B------:R-:W-:-:S04]  /*dec0*/  @P4 IADD3 R44, R51, RZ, RZ ;  /* 0x000000ff332c4210 */ /* 0x000fc80007ffe0ff */
[----:B------:R-:W-:-:S07]  /*ded0*/  @!P3 MOV R51, R44 ;  /* 0x0000002c0033b202 */ /* 0x000fce0000000f00 */
.L_x_2009:
[----:B------:R-:W-:Y:S05]  /*dee0*/  BSYNC B1 ;  /* 0x0000000000017941 */ /* 0x000fea0003800000 */
.L_x_2008:
        /* <DEDUP_REMOVED lines=44> */
.L_x_2007:
[----:B------:R-:W-:Y:S05]  /*e1b0*/  BSYNC B0 ;  /* 0x0000000000007941 */ /* 0x000fea0003800000 */
.L_x_2006:
        /* <DEDUP_REMOVED lines=15> */
.L_x_2010:
        /* <DEDUP_REMOVED lines=12> */
.L_x_2013:
[----:B------:R-:W-:-:S07]  /*e370*/  MOV R79, R86 ;  /* 0x00000056004f7202 */ /* 0x000fce0000000f00 */
.L_x_2014:
[----:B------:R-:W-:Y:S05]  /*e380*/  BSYNC B0 ;  /* 0x0000000000007941 */ /* 0x000fea0003800000 */
.L_x_2012:
        /* <DEDUP_REMOVED lines=16> */
.L_x_2018:
[----:B------:R-:W-:Y:S05]  /*e490*/  BSYNC B1 ;  /* 0x0000000000017941 */ /* 0x000fea0003800000 */
.L_x_2017:
        /* <DEDUP_REMOVED lines=42> */
[----:B------:R-:W-:Y:S01]  /*e740*/  HFMA2.MMA R36, -RZ, RZ, 0, 0 ;  /* 0x00000000ff247435 */ /* 0x000fe200000001ff */
[----:B------:R-:W-:-:S10]  /*e750*/  LOP3.LUT R85, R37, UR34, R44, 0x96, !PT ;  /* 0x0000002225557c12 */ /* 0x000fd4000f8e962c */
.L_x_2016:
[----:B------:R-:W-:Y:S05]  /*e760*/  BSYNC B0 ;  /* 0x0000000000007941 */ /* 0x000fea0003800000 */
.L_x_2015:
        /* <DEDUP_REMOVED lines=10> */
.L_x_2011:
        /* <DEDUP_REMOVED lines=12> */
.L_x_2020:
[----:B------:R-:W-:-:S07]  /*e8d0*/  IMAD.MOV.U32 R112, RZ, RZ, R86 ;  /* 0x000000ffff707224 */ /* 0x000fce00078e0056 */
.L_x_2021:
[----:B------:R-:W-:Y:S05]  /*e8e0*/  BSYNC B0 ;  /* 0x0000000000007941 */ /* 0x000fea0003800000 */
.L_x_2019:
        /* <DEDUP_REMOVED lines=16> */
.L_x_2025:
[----:B------:R-:W-:Y:S05]  /*e9f0*/  BSYNC B1 ;  /* 0x0000000000017941 */ /* 0x000fea0003800000 */
.L_x_2024:
        /* <DEDUP_REMOVED lines=44> */
.L_x_2023:
[----:B------:R-:W-:Y:S05]  /*ecc0*/  BSYNC B0 ;  /* 0x0000000000007941 */ /* 0x000fea0003800000 */
.L_x_2022:
        /* <DEDUP_REMOVED lines=15> */
.L_x_2026:
        /* <DEDUP_REMOVED lines=12> */
.L_x_2029:
[----:B------:R-:W-:-:S07]  /*ee80*/  MOV R80, R86 ;  /* 0x0000005600507202 */ /* 0x000fce0000000f00 */
.L_x_2030:
[----:B------:R-:W-:Y:S05]  /*ee90*/  BSYNC B0 ;  /* 0x0000000000007941 */ /* 0x000fea0003800000 */
.L_x_2028:
        /* <DEDUP_REMOVED lines=16> */
.L_x_2034:
[----:B------:R-:W-:Y:S05]  /*efa0*/  BSYNC B1 ;  /* 0x0000000000017941 */ /* 0x000fea0003800000 */
.L_x_2033:
        /* <DEDUP_REMOVED lines=44> */
.L_x_2032:
[----:B------:R-:W-:Y:S05]  /*f270*/  BSYNC B0 ;  /* 0x0000000000007941 */ /* 0x000fea0003800000 */
.L_x_2031:
        /* <DEDUP_REMOVED lines=12> */
.L_x_2027:
        /* <DEDUP_REMOVED lines=12> */
.L_x_2036:
[----:B------:R-:W-:-:S07]  /*f400*/  IMAD.MOV.U32 R105, RZ, RZ, R86 ;  /* 0x000000ffff697224 */ /* 0x000fce00078e0056 */
.L_x_2037:
[----:B------:R-:W-:Y:S05]  /*f410*/  BSYNC B0 ;  /* 0x0000000000007941 */ /* 0x000fea0003800000 */
.L_x_2035:
        /* <DEDUP_REMOVED lines=16> */
.L_x_2041:
[----:B------:R-:W-:Y:S05]  /*f520*/  BSYNC B1 ;  /* 0x0000000000017941 */ /* 0x000fea0003800000 */
.L_x_2040:
        /* <DEDUP_REMOVED lines=44> */
.L_x_2039:
[----:B------:R-:W-:Y:S05]  /*f7f0*/  BSYNC B0 ;  /* 0x0000000000007941 */ /* 0x000fea0003800000 */
.L_x_2038:
        /* <DEDUP_REMOVED lines=15> */
.L_x_2042:
        /* <DEDUP_REMOVED lines=12> */
.L_x_2045:
[----:B------:R-:W-:-:S07]  /*f9b0*/  MOV R81, R86 ;  /* 0x0000005600517202 */ /* 0x000fce0000000f00 */
.L_x_2046:
[----:B------:R-:W-:Y:S05]  /*f9c0*/  BSYNC B0 ;  /* 0x0000000000007941 */ /* 0x000fea0003800000 */
.L_x_2044:
        /* <DEDUP_REMOVED lines=16> */
.L_x_2050:
[----:B------:R-:W-:Y:S05]  /*fad0*/  BSYNC B1 ;  /* 0x0000000000017941 */ /* 0x000fea0003800000 */
.L_x_2049:
        /* <DEDUP_REMOVED lines=44> */
.L_x_2048:
[----:B------:R-:W-:Y:S05]  /*fda0*/  BSYNC B0 ;  /* 0x0000000000007941 */ /* 0x000fea0003800000 */
.L_x_2047:
        /* <DEDUP_REMOVED lines=10> */
.L_x_2043:
        /* <DEDUP_REMOVED lines=12> */
.L_x_2052:
[----:B------:R-:W-:-:S07]  /*ff10*/  IMAD.MOV.U32 R105, RZ, RZ, R86 ;  /* 0x000000ffff697224 */ /* 0x000fce00078e0056 */
.L_x_2053:
[----:B------:R-:W-:Y:S05]  /*ff20*/  BSYNC B0 ;  /* 0x0000000000007941 */ /* 0x000fea0003800000 */
.L_x_2051:
        /* <DEDUP_REMOVED lines=16> */
.L_x_2057:
[----:B------:R-:W-:Y:S05]  /*10030*/  BSYNC B1 ;  /* 0x0000000000017941 */ /* 0x000fea0003800000 */
.L_x_2056:
        /* <DEDUP_REMOVED lines=44> */
.L_x_2055:
[----:B------:R-:W-:Y:S05]  /*10300*/  BSYNC B0 ;  /* 0x0000000000007941 */ /* 0x000fea0003800000 */
.L_x_2054:
        /* <DEDUP_REMOVED lines=14> */
.L_x_2058:
        /* <DEDUP_REMOVED lines=12> */
.L_x_2061:
[----:B------:R-:W-:-:S07]  /*104b0*/  MOV R38, R86 ;  /* 0x0000005600267202 */ /* 0x000fce0000000f00 */
.L_x_2062:
[----:B------:R-:W-:Y:S05]  /*104c0*/  BSYNC B0 ;  /* 0x0000000000007941 */ /* 0x000fea0003800000 */
.L_x_2060:
        /* <DEDUP_REMOVED lines=16> */
.L_x_2066:
[----:B------:R-:W-:Y:S05]  /*105d0*/  BSYNC B1 ;  /* 0x0000000000017941 */ /* 0x000fea0003800000 */
.L_x_2065:
        /* <DEDUP_REMOVED lines=44> */
.L_x_2064:
[----:B------:R-:W-:Y:S05]  /*108a0*/  BSYNC B0 ;  /* 0x0000000000007941 */ /* 0x000fea0003800000 */
.L_x_2063:
        /* <DEDUP_REMOVED lines=12> */
.L_x_2059:
        /* <DEDUP_REMOVED lines=12> */
.L_x_2068:
[----:B------:R-:W-:-:S07]  /*10a30*/  IMAD.MOV.U32 R38, RZ, RZ, R86 ;  /* 0x000000ffff267224 */ /* 0x000fce00078e0056 */
.L_x_2069:
[----:B------:R-:W-:Y:S05]  /*10a40*/  BSYNC B0 ;  /* 0x0000000000007941 */ /* 0x000fea0003800000 */
.L_x_2067:
        /* <DEDUP_REMOVED lines=16> */
.L_x_2073:
[----:B------:R-:W-:Y:S05]  /*10b50*/  BSYNC B1 ;  /* 0x0000000000017941 */ /* 0x000fea0003800000 */
.L_x_2072:
        /* <DEDUP_REMOVED lines=44> */
.L_x_2071:
[----:B------:R-:W-:Y:S05]  /*10e20*/  BSYNC B0 ;  /* 0x0000000000007941 */ /* 0x000fea0003800000 */
.L_x_2070:
        /* <DEDUP_REMOVED lines=14> */
.L_x_2074:
        /* <DEDUP_REMOVED lines=12> */
.L_x_2077:
[----:B------:R-:W-:-:S07]  /*10fd0*/  MOV R83, R86 ;  /* 0x0000005600537202 */ /* 0x000fce0000000f00 */
.L_x_2078:
[----:B------:R-:W-:Y:S05]  /*10fe0*/  BSYNC B0 ;  /* 0x0000000000007941 */ /* 0x000fea0003800000 */
.L_x_2076:
        /* <DEDUP_REMOVED lines=16> */
.L_x_2082:
[----:B------:R-:W-:Y:S05]  /*110f0*/  BSYNC B1 ;  /* 0x0000000000017941 */ /* 0x000fea0003800000 */
.L_x_2081:
        /* <DEDUP_REMOVED lines=44> */
.L_x_2080:
[----:B------:R-:W-:Y:S05]  /*113c0*/  BSYNC B0 ;  /* 0x0000000000007941 */ /* 0x000fea0003800000 */
.L_x_2079:
        /* <DEDUP_REMOVED lines=10> */
.L_x_2075:
        /* <DEDUP_REMOVED lines=12> */
.L_x_2084:
[----:B------:R-:W-:-:S07]  /*11530*/  IMAD.MOV.U32 R124, RZ, RZ, R86 ;  /* 0x000000ffff7c7224 */ /* 0x000fce00078e0056 */
.L_x_2085:
[----:B------:R-:W-:Y:S05]  /*11540*/  BSYNC B0 ;  /* 0x0000000000007941 */ /* 0x000fea0003800000 */
.L_x_2083:
        /* <DEDUP_REMOVED lines=16> */
.L_x_2089:
[----:B------:R-:W-:Y:S05]  /*11650*/  BSYNC B1 ;  /* 0x0000000000017941 */ /* 0x000fea0003800000 */
.L_x_2088:
        /* <DEDUP_REMOVED lines=44> */
.L_x_2087:
[----:B------:R-:W-:Y:S05]  /*11920*/  BSYNC B0 ;  /* 0x0000000000007941 */ /* 0x000fea0003800000 */
.L_x_2086:
        /* <DEDUP_REMOVED lines=14> */
.L_x_2090:
        /* <DEDUP_REMOVED lines=12> */
.L_x_2093:
[----:B------:R-:W-:-:S07]  /*11ad0*/  MOV R45, R86 ;  /* 0x00000056002d7202 */ /* 0x000fce0000000f00 */
.L_x_2094:
[----:B------:R-:W-:Y:S05]  /*11ae0*/  BSYNC B0 ;  /* 0x0000000000007941 */ /* 0x000fea0003800000 */
.L_x_2092:
        /* <DEDUP_REMOVED lines=16> */
.L_x_2098:
[----:B------:R-:W-:Y:S05]  /*11bf0*/  BSYNC B1 ;  /* 0x0000000000017941 */ /* 0x000fea0003800000 */
.L_x_2097:
        /* <DEDUP_REMOVED lines=44> */
.L_x_2096:
[----:B------:R-:W-:Y:S05]  /*11ec0*/  BSYNC B0 ;  /* 0x0000000000007941 */ /* 0x000fea0003800000 */
.L_x_2095:
        /* <DEDUP_REMOVED lines=12> */
.L_x_2091:
[----:B------:R-:W-:Y:S01]  /*11f90*/  FADD.FTZ R100, RZ, R47 ;  /* 0x0000002fff647221 */ /* 0x000fe20000010000 */
[----:B------:R-:W-:Y:S01]  /*11fa0*/  IMAD.WIDE.U32 R42, R97, 0x10, R42 ;  /* 0x00000010612a7825 */ /* 0x000fe200078e002a */
[----:B------:R-:W-:-:S03]  /*11fb0*/  F2FP.BF16.F32.PACK_AB R39, R44, R116 ;  /* 0x000000742c27723e */ /* 0x000fc600000010ff */
[----:B------:R-:W-:Y:S01]  /*11fc0*/  FADD.FTZ R100, R100, R87 ;  /* 0x0000005764647221 */ /* 0x000fe20000010000 */
[----:B------:R-:W-:Y:S01]  /*11fd0*/  F2FP.BF16.F32.PACK_AB R38, R115, R114 ;  /* 0x000000727326723e */ /* 0x000fe200000010ff */
[----:B------:R-:W-:Y:S01]  /*11fe0*/  IMAD.WIDE.U32 R40, R97, 0x8, R40 ;  /* 0x0000000861287825 */ /* 0x000fe200078e0028 */
[----:B------:R-:W-:-:S03]  /*11ff0*/  F2FP.BF16.F32.PACK_AB R37, R112, R113 ;  /* 0x000000717025723e */ /* 0x000fc600000010ff */
[----:B------:R-:W-:Y:S01]  /*12000*/  FADD.FTZ R99, R100, R89 ;  /* 0x0000005964637221 */ /* 0x000fe20000010000 */
[----:B------:R-:W-:Y:S02]  /*12010*/  F2FP.BF16.F32.PACK_AB R36, R110, R111 ;  /* 0x0000006f6e24723e */ /* 0x000fe400000010ff */
[----:B------:R-:W-:Y:S01]  /*12020*/  SEL R45, RZ, 0x1000000, P5 ;  /* 0x01000000ff2d7807 */ /* 0x000fe20002800000 */
[----:B------:R-:W-:Y:S01]  /*12030*/  FADD.FTZ R99, R99, R90 ;  /* 0x0000005a63637221 */ /* 0x000fe20000010000 */
[----:B------:R-:W-:Y:S01]  /*12040*/  SEL R98, RZ, 0x10000, P4 ;  /* 0x00010000ff627807 */ /* 0x000fe20002000000 */
[----:B------:R0:W-:Y:S01]  /*12050*/  STG.E.128 desc[UR4][R42.64], R36 ;  /* 0x000000242a007986 */ /* 0x0001e2000c101d04 */
[----:B------:R-:W-:Y:S01]  /*12060*/  ISETP.NE.AND P6, PT, R117, RZ, PT ;  /* 0x000000ff7500720c */ /* 0x000fe20003fc5270 */
[----:B------:R-:W-:Y:S01]  /*12070*/  FADD.FTZ R100, R99, R92 ;  /* 0x0000005c63647221 */ /* 0x000fe20000010000 */
[----:B------:R-:W-:Y:S02]  /*12080*/  ISETP.NE.AND P5, PT, R121, RZ, PT ;  /* 0x000000ff7900720c */ /* 0x000fe40003fa5270 */
[----:B------:R-:W-:Y:S01]  /*12090*/  ISETP.NE.AND P4, PT, R122, RZ, PT ;  /* 0x000000ff7a00720c */ /* 0x000fe20003f85270 */
[----:B------:R-:W-:Y:S01]  /*120a0*/  FADD.FTZ R100, R100, R91 ;  /* 0x0000005b64647221 */ /* 0x000fe20000010000 */
[----:B------:R-:W-:-:S02]  /*120b0*/  ISETP.NE.AND P2, PT, R123, RZ, PT ;  /* 0x000000ff7b00720c */ /* 0x000fc40003f45270 */
[----:B------:R-:W-:Y:S01]  /*120c0*/  ISETP.NE.AND P1, PT, R120, RZ, PT ;  /* 0x000000ff7800720c */ /* 0x000fe20003f25270 */
[----:B------:R-:W-:-:S04]  /*120d0*/  FADD.FTZ R99, R100, R95 ;  /* 0x0000005f64637221 */ /* 0x000fc80000010000 */
[----:B------:R-:W-:-:S04]  /*120e0*/  FADD.FTZ R99, R99, R94 ;  /* 0x0000005e63637221 */ /* 0x000fc80000010000 */
[----:B------:R-:W-:Y:S01]  /*120f0*/  FADD.FTZ R100, R99, R102 ;  /* 0x0000006663647221 */ /* 0x000fe20000010000 */
[----:B0-----:R-:W-:Y:S02]  /*12100*/  SEL R42, RZ, 0x1, P4 ;  /* 0x00000001ff2a7807 */ /* 0x001fe40002000000 */
[----:B------:R-:W-:Y:S01]  /*12110*/  SEL R38, RZ, 0x1, P5 ;  /* 0x00000001ff267807 */ /* 0x000fe20002800000 */
[----:B------:R-:W-:Y:S01]  /*12120*/  FADD.FTZ R99, R100, R101 ;  /* 0x0000006564637221 */ /* 0x000fe20000010000 */
[----:B------:R-:W-:Y:S01]  /*12130*/  SEL R100, RZ, 0x100, P3 ;  /* 0x00000100ff647807 */ /* 0x000fe20001800000 */
[----:B------:R-:W-:-:S04]  /*12140*/  IMAD.WIDE.U32 R42, R42, 0x1000000, RZ ;  /* 0x010000002a2a7825 */ /* 0x000fc800078e00ff */
[----:B------:R-:W-:Y:S01]  /*12150*/  FADD.FTZ R36, R99, R104 ;  /* 0x0000006863247221 */ /* 0x000fe20000010000 */
[----:B------:R-:W-:Y:S01]  /*12160*/  LOP3.LUT R100, R100, R45, R98, 0xfe, !PT ;  /* 0x0000002d64647212 */ /* 0x000fe200078efe62 */
[----:B------:R-:W-:Y:S01]  /*12170*/  IMAD.WIDE.U32 R38, R38, 0x10000, RZ ;  /* 0x0001000026267825 */ /* 0x000fe200078e00ff */
[----:B------:R-:W-:-:S03]  /*12180*/  SEL R99, RZ, 0x1, P2 ;  /* 0x00000001ff637807 */ /* 0x000fc60001000000 */
[----:B------:R-:W-:Y:S01]  /*12190*/  FADD.FTZ R36, R36, R103 ;  /* 0x0000006724247221 */ /* 0x000fe20000010000 */
[----:B------:R-:W-:Y:S02]  /*121a0*/  LOP3.LUT P2, RZ, R15, 0x1f, RZ, 0xc0, !PT ;  /* 0x0000001f0fff7812 */ /* 0x000fe4000784c0ff */
[----:B------:R-:W-:Y:S01]  /*121b0*/  LOP3.LUT R99, R43, R100, R99, 0xfe, !PT ;  /* 0x000000642b637212 */ /* 0x000fe200078efe63 */
[----:B------:R-:W-:Y:S01]  /*121c0*/  FADD.FTZ R37, R36, R107 ;  /* 0x0000006b24257221 */ /* 0x000fe20000010000 */
[----:B------:R-:W-:Y:S02]  /*121d0*/  SEL R43, RZ, 0x1, P1 ;  /* 0x00000001ff2b7807 */ /* 0x000fe40000800000 */
[----:B------:R-:W-:Y:S01]  /*121e0*/  LOP3.LUT P1, RZ, R96, 0xff, RZ, 0xc0, !PT ;  /* 0x000000ff60ff7812 */ /* 0x000fe2000782c0ff */
[----:B------:R-:W-:Y:S01]  /*121f0*/  FADD.FTZ R36, R37, R106 ;  /* 0x0000006a25247221 */ /* 0x000fe20000010000 */
[----:B------:R-:W-:-:S03]  /*12200*/  SHF.R.U32.HI R96, RZ, 0x5, R15 ;  /* 0x00000005ff607819 */ /* 0x000fc6000001160f */
[----:B------:R-:W-:Y:S01]  /*12210*/  FADD.FTZ R37, R36, R109 ;  /* 0x0000006d24257221 */ /* 0x000fe20000010000 */
[----:B------:R-:W-:-:S03]  /*12220*/  SEL R36, RZ, 0x1, P6 ;  /* 0x00000001ff247807 */ /* 0x000fc60003000000 */
[----:B------:R-:W-:Y:S02]  /*12230*/  FADD.FTZ R98, R37, R108 ;  /* 0x0000006c25627221 */ /* 0x000fe40000010000 */
[----:B------:R-:W-:-:S04]  /*12240*/  IMAD.WIDE.U32 R36, R36, 0x100, RZ ;  /* 0x0000010024247825 */ /* 0x000fc800078e00ff */
[----:B------:R-:W-:Y:S01]  /*12250*/  FADD.FTZ R45, R98, R111 ;  /* 0x0000006f622d7221 */ /* 0x000fe20000010000 */
[----:B------:R-:W-:-:S03]  /*12260*/  LOP3.LUT R42, R36, R42, R38, 0xfe, !PT ;  /* 0x0000002a242a7212 */ /* 0x000fc600078efe26 */
[----:B------:R-:W-:Y:S01]  /*12270*/  FADD.FTZ R36, R45, R110 ;  /* 0x0000006e2d247221 */ /* 0x000fe20000010000 */
[----:B------:R-:W-:Y:S02]  /*12280*/  LOP3.LUT R37, R37, R99, R39, 0xfe, !PT ;  /* 0x0000006325257212 */ /* 0x000fe400078efe27 */
[----:B------:R-:W-:Y:S01]  /*12290*/  LOP3.LUT R45, R96, 0x7fffffc, RZ, 0xc0, !PT ;  /* 0x07fffffc602d7812 */ /* 0x000fe200078ec0ff */
[----:B------:R-:W-:Y:S01]  /*122a0*/  FADD.FTZ R39, R36, R113 ;  /* 0x0000007124277221 */ /* 0x000fe20000010000 */
[----:B------:R-:W-:-:S03]  /*122b0*/  LOP3.LUT R36, R42, R43, RZ, 0xfc, !PT ;  /* 0x0000002b2a247212 */ /* 0x000fc600078efcff */
[----:B------:R-:W-:Y:S02]  /*122c0*/  FADD.FTZ R39, R39, R112 ;  /* 0x0000007027277221 */ /* 0x000fe40000010000 */
[----:B------:R0:W-:Y:S02]  /*122d0*/  STG.E.64 desc[UR4][R40.64], R36 ;  /* 0x0000002428007986 */ /* 0x0001e4000c101b04 */
[----:B------:R-:W-:-:S04]  /*122e0*/  FADD.FTZ R38, R39, R114 ;  /* 0x0000007227267221 */ /* 0x000fc80000010000 */
[----:B------:R-:W-:-:S04]  /*122f0*/  FADD.FTZ R99, R38, R115 ;  /* 0x0000007326637221 */ /* 0x000fc80000010000 */
[----:B------:R-:W-:Y:S01]  /*12300*/  FADD.FTZ R99, R99, R116 ;  /* 0x0000007463637221 */ /* 0x000fe20000010000 */
[----:B------:R-:W-:Y:S06]  /*12310*/  @!P0 BRA `(.L_x_2099) ;  /* 0x0000000000508947 */ /* 0x000fec0003800000 */
[----:B0-----:R-:W-:Y:S01]  /*12320*/  IMAD.U32 R36, R83, 0x10000, RZ ;  /* 0x0001000053247824 */ /* 0x001fe200078e00ff */
[----:B------:R-:W-:Y:S02]  /*12330*/  LOP3.LUT R38, R84, 0xffff, RZ, 0xc0, !PT ;  /* 0x0000ffff54267812 */ /* 0x000fe400078ec0ff */
[----:B------:R-:W-:Y:S02]  /*12340*/  PRMT R41, R82, 0x7104, RZ ;  /* 0x0000710452297816 */ /* 0x000fe400000000ff */
[----:B------:R-:W-:Y:S02]  /*12350*/  LOP3.LUT R39, R36, 0xff0000, RZ, 0xc0, !PT ;  /* 0x00ff000024277812 */ /* 0x000fe400078ec0ff */
[----:B------:R-:W0:Y:S01]  /*12360*/  LDC.64 R36, c[0x0][0x248] ;  /* 0x00009200ff247b82 */ /* 0x000e220000000a00 */
[----:B------:R-:W-:Y:S02]  /*12370*/  LOP3.LUT R42, R80, 0xff, RZ, 0xc0, !PT ;  /* 0x000000ff502a7812 */ /* 0x000fe400078ec0ff */
[----:B------:R-:W-:-:S02]  /*12380*/  PRMT R38, R39, 0x4210, R38 ;  /* 0x0000421027267816 */ /* 0x000fc40000000026 */
[----:B------:R-:W-:Y:S01]  /*12390*/  LOP3.LUT R40, R79, 0xff, RZ, 0xc0, !PT ;  /* 0x000000ff4f287812 */ /* 0x000fe200078ec0ff */
[----:B------:R-:W-:Y:S01]  /*123a0*/  IMAD.WIDE.U32 R42, R42, 0x1000000, RZ ;  /* 0x010000002a2a7825 */ /* 0x000fe200078e00ff */
[----:B------:R-:W-:Y:S02]  /*123b0*/  LOP3.LUT R38, R38, 0xff00, R41, 0xf8, !PT ;  /* 0x0000ff0026267812 */ /* 0x000fe400078ef829 */
[----:B------:R-:W-:Y:S01]  /*123c0*/  LOP3.LUT R39, R78, 0xff, RZ, 0xc0, !PT ;  /* 0x000000ff4e277812 */ /* 0x000fe200078ec0ff */
[----:B------:R-:W-:Y:S01]  /*123d0*/  IMAD.WIDE.U32 R40, R40, 0x10000, RZ ;  /* 0x0001000028287825 */ /* 0x000fe200078e00ff */
[----:B------:R-:W-:-:S03]  /*123e0*/  LOP3.LUT R117, R38, 0xff, R81, 0xf8, !PT ;  /* 0x000000ff26757812 */ /* 0x000fc600078ef851 */
[----:B------:R-:W-:Y:S01]  /*123f0*/  IMAD.WIDE.U32 R38, R39, 0x100, RZ ;  /* 0x0000010027267825 */ /* 0x000fe200078e00ff */
[----:B------:R-:W-:Y:S02]  /*12400*/  LOP3.LUT R117, R41, R117, R43, 0xfe, !PT ;  /* 0x0000007529757212 */ /* 0x000fe400078efe2b */
[----:B------:R-:W-:Y:S02]  /*12410*/  LOP3.LUT R38, R38, R42, R40, 0xfe, !PT ;  /* 0x0000002a26267212 */ /* 0x000fe400078efe28 */
[----:B------:R-:W-:Y:S02]  /*12420*/  LOP3.LUT R39, R117, R39, RZ, 0xfc, !PT ;  /* 0x0000002775277212 */ /* 0x000fe400078efcff */
[----:B------:R-:W-:Y:S01]  /*12430*/  LOP3.LUT R38, R38, 0xff, R77, 0xf8, !PT ;  /* 0x000000ff26267812 */ /* 0x000fe200078ef84d */
[----:B0-----:R-:W-:-:S05]  /*12440*/  IMAD.WIDE.U32 R36, R97, 0x8, R36 ;  /* 0x0000000861247825 */ /* 0x001fca00078e0024 */
[----:B------:R1:W-:Y:S02]  /*12450*/  STG.E.64 desc[UR4][R36.64], R38 ;  /* 0x0000002624007986 */ /* 0x0003e4000c101b04 */
.L_x_2099:
[----:B------:R-:W-:Y:S01]  /*12460*/  UMOV UR8, 0xffffffff ;  /* 0xffffffff00087882 */ /* 0x000fe20000000000 */
[----:B------:R-:W-:Y:S01]  /*12470*/  @!P1 IADD3 R45, R45, 0x4, RZ ;  /* 0x000000042d2d9810 */ /* 0x000fe20007ffe0ff */
[----:B------:R-:W-:Y:S01]  /*12480*/  FADD.FTZ R99, R99, R44 ;  /* 0x0000002c63637221 */ /* 0x000fe20000010000 */
[----:B------:R-:W-:Y:S06]  /*12490*/  BRA.DIV UR8, `(.L_x_2100) ;  /* 0x0000000e08b87947 */ /* 0x000fec000b800000 */
[----:B01----:R-:W0:Y:S02]  /*124a0*/  SHFL.BFLY PT, R36, R99, 0x1, 0x1f ;  /* 0x0c201f0063247f89 */ /* 0x003e2400000e0000 */
        /* <DEDUP_REMOVED lines=67> */
.L_x_2112:
[----:B------:R-:W2:Y:S01]  /*128e0*/  @!P2 S2R R38, SR_CgaCtaId ;  /* 0x000000000026a919 */ /* 0x000ea20000008800 */
[----:B------:R-:W-:Y:S01]  /*128f0*/  LOP3.LUT R40, R15, 0x1f, RZ, 0xc0, !PT ;  /* 0x0000001f0f287812 */ /* 0x000fe200078ec0ff */
[----:B------:R-:W-:Y:S05]  /*12900*/  WARPSYNC.ALL ;  /* 0x0000000000007948 */ /* 0x000fea0003800000 */
[----:B------:R-:W-:Y:S02]  /*12910*/  ISETP.GT.U32.AND P3, PT, R40, 0x3, PT ;  /* 0x000000032800780c */ /* 0x000fe40003f64070 */
[----:B------:R-:W-:Y:S02]  /*12920*/  @!P2 MOV R37, 0x400 ;  /* 0x000004000025a802 */ /* 0x000fe40000000f00 */
[----:B------:R-:W-:-:S02]  /*12930*/  LOP3.LUT R96, R96, 0x3, RZ, 0xc0, !PT ;  /* 0x0000000360607812 */ /* 0x000fc400078ec0ff */
[----:B------:R-:W-:-:S07]  /*12940*/  PLOP3.LUT P4, PT, PT, PT, UP0, 0x40, 0x0 ;  /* 0x000000000000781c */ /* 0x000fce0003f8e808 */
[----:B------:R-:W3:Y:S01]  /*12950*/  @!P3 S2R R98, SR_CgaCtaId ;  /* 0x000000000062b919 */ /* 0x000ee20000008800 */
[----:B------:R-:W-:Y:S01]  /*12960*/  @!P3 MOV R39, 0x400 ;  /* 0x000004000027b802 */ /* 0x000fe20000000f00 */
[C---:B------:R-:W-:Y:S01]  /*12970*/  @!P3 IMAD.IADD R40, R45.reuse, 0x1, R40 ;  /* 0x000000012d28b824 */ /* 0x040fe200078e0228 */
[----:B--2---:R-:W-:Y:S01]  /*12980*/  @!P2 LEA R38, R38, R37, 0x18 ;  /* 0x000000252626a211 */ /* 0x004fe200078ec0ff */
[----:B------:R-:W-:-:S05]  /*12990*/  @!P2 IMAD.IADD R37, R45, 0x1, R96 ;  /* 0x000000012d25a824 */ /* 0x000fca00078e0260 */
[----:B------:R-:W-:Y:S01]  /*129a0*/  @!P2 LEA R38, R37, R38, 0x3 ;  /* 0x000000262526a211 */ /* 0x000fe200078e18ff */
[----:B-1----:R-:W-:Y:S01]  /*129b0*/  FADD.FTZ R37, R41, R42 ;  /* 0x0000002a29257221 */ /* 0x002fe20000010000 */
[----:B0-----:R-:W-:Y:S01]  /*129c0*/  IMAD.MOV.U32 R41, RZ, RZ, RZ ;  /* 0x000000ffff297224 */ /* 0x001fe200078e00ff */
[----:B------:R-:W-:-:S03]  /*129d0*/  @!P3 MOV R41, 0x300 ;  /* 0x000003000029b802 */ /* 0x000fc60000000f00 */
[----:B------:R0:W-:Y:S01]  /*129e0*/  @!P2 STS.64 [R38], R36 ;  /* 0x000000242600a388 */ /* 0x0001e20000000a00 */
[----:B------:R-:W-:Y:S01]  /*129f0*/  BAR.SYNC.DEFER_BLOCKING 0x0 ;  /* 0x0000000000007b1d */ /* 0x000fe20000010000 */
[----:B------:R-:W-:Y:S02]  /*12a00*/  LOP3.LUT P2, RZ, R96, 0x1f, R15, 0xf8, !PT ;  /* 0x0000001f60ff7812 */ /* 0x000fe4000784f80f */
[----:B---3--:R-:W-:Y:S02]  /*12a10*/  @!P3 LEA R39, R98, R39, 0x18 ;  /* 0x000000276227b211 */ /* 0x008fe400078ec0ff */
[----:B0-----:R-:W-:Y:S02]  /*12a20*/  CS2R R36, SRZ ;  /* 0x0000000000247805 */ /* 0x001fe4000001ff00 */
[----:B------:R-:W-:Y:S02]  /*12a30*/  @!P3 LEA R42, R40, R39, 0x3 ;  /* 0x00000027282ab211 */ /* 0x000fe400078e18ff */
[----:B------:R-:W0:Y:S04]  /*12a40*/  SHFL.DOWN PT, R40, R41, 0x2, 0x1f ;  /* 0x08401f0029287f89 */ /* 0x000e2800000e0000 */
[----:B------:R1:W2:Y:S01]  /*12a50*/  @!P3 LDS.64 R36, [R42] ;  /* 0x000000002a24b984 */ /* 0x0002a20000000a00 */
[----:B------:R-:W-:-:S02]  /*12a60*/  PLOP3.LUT P3, PT, PT, PT, UP0, 0x40, 0x0 ;  /* 0x000000000000781c */ /* 0x000fc40003f6e808 */
[----:B-1----:R-:W-:Y:S01]  /*12a70*/  I2FP.F32.S32 R42, R41 ;  /* 0x00000029002a7245 */ /* 0x002fe20000201400 */
[----:B0-----:R-:W-:Y:S01]  /*12a80*/  IMAD.IADD R39, R40, 0x1, R41 ;  /* 0x0000000128277824 */ /* 0x001fe200078e0229 */
[----:B------:R-:W-:-:S04]  /*12a90*/  I2FP.F32.S32 R100, R40 ;  /* 0x0000002800647245 */ /* 0x000fc80000201400 */
[----:B------:R-:W-:Y:S01]  /*12aa0*/  I2FP.F32.S32 R38, R39 ;  /* 0x0000002700267245 */ /* 0x000fe20000201400 */
[----:B------:R-:W0:Y:S03]  /*12ab0*/  SHFL.DOWN PT, R40, R39, 0x1, 0x1f ;  /* 0x08201f0027287f89 */ /* 0x000e2600000e0000 */
[----:B------:R-:W1:Y:S01]  /*12ac0*/  MUFU.RCP R45, R38 ;  /* 0x00000026002d7308 */ /* 0x000e620000001000 */
[----:B--2---:R-:W2:Y:S01]  /*12ad0*/  SHFL.DOWN PT, R43, R36, 0x2, 0x1f ;  /* 0x08401f00242b7f89 */ /* 0x004ea200000e0000 */
[-C--:B0-----:R-:W-:Y:S02]  /*12ae0*/  IADD3 R39, R39, R40.reuse, RZ ;  /* 0x0000002827277210 */ /* 0x081fe40007ffe0ff */
[----:B------:R-:W-:Y:S01]  /*12af0*/  I2FP.F32.S32 R40, R40 ;  /* 0x0000002800287245 */ /* 0x000fe20000201400 */
[----:B------:R-:W0:Y:S01]  /*12b00*/  SHFL.DOWN PT, R98, R37, 0x2, 0x1f ;  /* 0x08401f0025627f89 */ /* 0x000e2200000e0000 */
[----:B------:R-:W-:-:S06]  /*12b10*/  I2FP.F32.S32 R39, R39 ;  /* 0x0000002700277245 */ /* 0x000fcc0000201400 */
[----:B------:R-:W3:Y:S01]  /*12b20*/  MUFU.RCP R39, R39 ;  /* 0x0000002700277308 */ /* 0x000ee20000001000 */
[C---:B--2---:R-:W-:Y:S01]  /*12b30*/  FMUL.FTZ R99, R43.reuse, R100 ;  /* 0x000000642b637220 */ /* 0x044fe20000410000 */
[----:B------:R-:W-:-:S03]  /*12b40*/  FADD.FTZ R43, -R43, R36 ;  /* 0x000000242b2b7221 */ /* 0x000fc60000010100 */
[----:B------:R-:W-:Y:S01]  /*12b50*/  FFMA.FTZ R118, R42, R36, R99 ;  /* 0x000000242a767223 */ /* 0x000fe20000010063 */
[----:B------:R-:W-:Y:S01]  /*12b60*/  FMUL.FTZ R43, R43, R43 ;  /* 0x0000002b2b2b7220 */ /* 0x000fe20000410000 */
[----:B0-----:R-:W-:Y:S02]  /*12b70*/  FADD.FTZ R98, R98, R37 ;  /* 0x0000002562627221 */ /* 0x001fe40000010000 */
[----:B-1----:R-:W-:Y:S01]  /*12b80*/  FMUL.FTZ R41, R45, R118 ;  /* 0x000000762d297220 */ /* 0x002fe20000410000 */
[----:B------:R-:W-:-:S04]  /*12b90*/  FMUL.FTZ R43, R43, R42 ;  /* 0x0000002a2b2b7220 */ /* 0x000fc80000410000 */
[----:B------:R-:W0:Y:S01]  /*12ba0*/  SHFL.DOWN PT, R36, R41, 0x1, 0x1f ;  /* 0x08201f0029247f89 */ /* 0x000e2200000e0000 */
[----:B------:R-:W-:-:S04]  /*12bb0*/  FMUL.FTZ R43, R43, R100 ;  /* 0x000000642b2b7220 */ /* 0x000fc80000410000 */
[----:B------:R-:W-:-:S05]  /*12bc0*/  FFMA.FTZ R43, R45, R43, R98 ;  /* 0x0000002b2d2b7223 */ /* 0x000fca0000010062 */
[----:B------:R-:W1:Y:S01]  /*12bd0*/  SHFL.DOWN PT, R42, R43, 0x1, 0x1f ;  /* 0x08201f002b2a7f89 */ /* 0x000e6200000e0000 */
[----:B0-----:R-:W-:Y:S01]  /*12be0*/  FADD.FTZ R37, R41, -R36 ;  /* 0x8000002429257221 */ /* 0x001fe20000010000 */
[----:B------:R-:W-:-:S03]  /*12bf0*/  FMUL.FTZ R45, R36, R40 ;  /* 0x00000028242d7220 */ /* 0x000fc60000410000 */
[----:B------:R-:W-:Y:S01]  /*12c00*/  FMUL.FTZ R37, R37, R37 ;  /* 0x0000002525257220 */ /* 0x000fe20000410000 */
[----:B------:R-:W-:-:S03]  /*12c10*/  FFMA.FTZ R36, R38, R41, R45 ;  /* 0x0000002926247223 */ /* 0x000fc6000001002d */
[----:B------:R-:W-:Y:S01]  /*12c20*/  FMUL.FTZ R37, R38, R37 ;  /* 0x0000002526257220 */ /* 0x000fe20000410000 */
[----:B---3--:R-:W-:Y:S01]  /*12c30*/  FMUL.FTZ R36, R39, R36 ;  /* 0x0000002427247220 */ /* 0x008fe20000410000 */
[----:B-1----:R-:W-:Y:S02]  /*12c40*/  FADD.FTZ R42, R43, R42 ;  /* 0x0000002a2b2a7221 */ /* 0x002fe40000010000 */
[----:B------:R-:W-:Y:S02]  /*12c50*/  FMUL.FTZ R37, R37, R40 ;  /* 0x0000002825257220 */ /* 0x000fe40000410000 */
[----:B------:R-:W0:Y:S01]  /*12c60*/  SHFL.IDX PT, R41, R36, RZ, 0x1f ;  /* 0x00001fff24297589 */ /* 0x000e2200000e0000 */
[----:B------:R-:W1:Y:S01]  /*12c70*/  LDC R40, c[0x0][0x2d8] ;  /* 0x0000b600ff287b82 */ /* 0x000e620000000800 */
[----:B------:R-:W-:-:S05]  /*12c80*/  FFMA.FTZ R42, R39, R37, R42 ;  /* 0x00000025272a7223 */ /* 0x000fca000001002a */
[----:B------:R-:W1:Y:S02]  /*12c90*/  SHFL.IDX PT, R43, R42, RZ, 0x1f ;  /* 0x00001fff2a2b7589 */ /* 0x000e6400000e0000 */
[----:B------:R-:W2:Y:S01]  /*12ca0*/  @!P2 LDC.64 R38, c[0x0][0x250] ;  /* 0x00009400ff26ab82 */ /* 0x000ea20000000a00 */
[----:B0-----:R-:W-:-:S05]  /*12cb0*/  FMUL.FTZ R37, R41, R41 ;  /* 0x0000002929257220 */ /* 0x001fca0000410000 */
[----:B------:R-:W-:Y:S01]  /*12cc0*/  FSEL R96, R37, RZ, !P3 ;  /* 0x000000ff25607208 */ /* 0x000fe20005800000 */
[----:B-1----:R-:W-:Y:S01]  /*12cd0*/  FFMA.FTZ R37, R43, UR12, R40 ;  /* 0x0000000c2b257c23 */ /* 0x002fe20008010028 */
[----:B------:R-:W-:Y:S01]  /*12ce0*/  FSEL R40, R41, RZ, P4 ;  /* 0x000000ff29287208 */ /* 0x000fe20002000000 */
[----:B--2---:R-:W-:-:S04]  /*12cf0*/  @!P2 IMAD.WIDE R38, R14, 0x4, R38 ;  /* 0x000000040e26a825 */ /* 0x004fc800078e0226 */
[----:B------:R-:W-:Y:S02]  /*12d00*/  FADD.FTZ R45, R37, R96 ;  /* 0x00000060252d7221 */ /* 0x000fe40000010000 */
[----:B------:R-:W0:Y:S01]  /*12d10*/  @!P2 LDC.64 R36, c[0x0][0x258] ;  /* 0x00009600ff24ab82 */ /* 0x000e220000000a00 */
[C---:B------:R-:W-:Y:S01]  /*12d20*/  FADD.FTZ R47, -R40.reuse, R47 ;  /* 0x0000002f282f7221 */ /* 0x040fe20000010100 */
[C---:B------:R-:W-:Y:S01]  /*12d30*/  FADD.FTZ R90, -R40.reuse, R90 ;  /* 0x0000005a285a7221 */ /* 0x040fe20000010100 */
[C---:B------:R-:W-:Y:S01]  /*12d40*/  FADD.FTZ R42, -R40.reuse, R95 ;  /* 0x0000005f282a7221 */ /* 0x040fe20000010100 */
[----:B------:R-:W1:Y:S01]  /*12d50*/  MUFU.RSQ R45, R45 ;  /* 0x0000002d002d7308 */ /* 0x000e620000001400 */
        /* <DEDUP_REMOVED lines=20> */
[----:B------:R-:W2:Y:S01]  /*12ea0*/  LDC.64 R94, c[0x0][0x2b8] ;  /* 0x0000ae00ff5e7b82 */ /* 0x000ea20000000a00 */
[----:B------:R-:W-:Y:S01]  /*12eb0*/  FADD.FTZ R40, -R40, R44 ;  /* 0x0000002c28287221 */ /* 0x000fe20000010100 */
[C---:B-1----:R-:W-:Y:S01]  /*12ec0*/  FMUL.FTZ R44, R45.reuse, R47 ;  /* 0x0000002f2d2c7220 */ /* 0x042fe20000410000 */
[C---:B------:R-:W-:Y:S01]  /*12ed0*/  FMUL.FTZ R47, R45.reuse, R90 ;  /* 0x0000005a2d2f7220 */ /* 0x040fe20000410000 */
[C---:B------:R-:W-:Y:S01]  /*12ee0*/  FMUL.FTZ R124, R45.reuse, R87 ;  /* 0x000000572d7c7220 */ /* 0x040fe20000410000 */
[C---:B------:R-:W-:Y:S01]  /*12ef0*/  FMUL.FTZ R92, R45.reuse, R92 ;  /* 0x0000005c2d5c7220 */ /* 0x040fe20000410000 */
[C---:B------:R-:W-:Y:S01]  /*12f00*/  FMUL.FTZ R89, R45.reuse, R89 ;  /* 0x000000592d597220 */ /* 0x040fe20000410000 */
[C---:B------:R-:W-:Y:S01]  /*12f10*/  FMUL.FTZ R99, R45.reuse, R42 ;  /* 0x0000002a2d637220 */ /* 0x040fe20000410000 */
[C---:B------:R-:W-:Y:S01]  /*12f20*/  FMUL.FTZ R103, R45.reuse, R43 ;  /* 0x0000002b2d677220 */ /* 0x040fe20000410000 */
[----:B------:R-:W-:Y:S01]  /*12f30*/  FMUL.FTZ R111, R45, R40 ;  /* 0x000000282d6f7220 */ /* 0x000fe20000410000 */
[----:B------:R1:W-:Y:S01]  /*12f40*/  @!P2 STG.E desc[UR4][R38.64], R41 ;  /* 0x000000292600a986 */ /* 0x0003e2000c101904 */
[----:B0-----:R-:W-:-:S04]  /*12f50*/  @!P2 IMAD.WIDE R36, R14, 0x4, R36 ;  /* 0x000000040e24a825 */ /* 0x001fc800078e0224 */
[----:B------:R-:W-:Y:S01]  /*12f60*/  FFMA.FTZ R40, R47, R66, R54 ;  /* 0x000000422f287223 */ /* 0x000fe20000010036 */
[----:B------:R-:W-:Y:S01]  /*12f70*/  FFMA.FTZ R44, R44, R16, R13 ;  /* 0x000000102c2c7223 */ /* 0x000fe2000001000d */
[----:B------:R-:W-:Y:S01]  /*12f80*/  FFMA.FTZ R47, R124, R65, R53 ;  /* 0x000000417c2f7223 */ /* 0x000fe20000010035 */
[----:B------:R-:W-:Y:S01]  /*12f90*/  FMUL.FTZ R42, R45, R101 ;  /* 0x000000652d2a7220 */ /* 0x000fe20000410000 */
[----:B------:R-:W-:Y:S01]  /*12fa0*/  FFMA.FTZ R89, R89, R17, R12 ;  /* 0x0000001159597223 */ /* 0x000fe2000001000c */
[C---:B------:R-:W-:Y:S01]  /*12fb0*/  FMUL.FTZ R98, R45.reuse, R98 ;  /* 0x000000622d627220 */ /* 0x040fe20000410000 */
[C---:B------:R-:W-:Y:S01]  /*12fc0*/  FMUL.FTZ R106, R45.reuse, R106 ;  /* 0x0000006a2d6a7220 */ /* 0x040fe20000410000 */
[C---:B------:R-:W-:Y:S01]  /*12fd0*/  FMUL.FTZ R90, R45.reuse, R91 ;  /* 0x0000005b2d5a7220 */ /* 0x040fe20000410000 */
[C---:B------:R-:W-:Y:S01]  /*12fe0*/  FMUL.FTZ R102, R45.reuse, R102 ;  /* 0x000000662d667220 */ /* 0x040fe20000410000 */
[----:B------:R-:W-:Y:S01]  /*12ff0*/  FMUL.FTZ R109, R45, R116 ;  /* 0x000000742d6d7220 */ /* 0x000fe20000410000 */
[----:B-1----:R-:W-:Y:S01]  /*13000*/  FFMA.FTZ R38, R92, R18, R11 ;  /* 0x000000125c267223 */ /* 0x002fe2000001000b */
[----:B------:R-:W-:Y:S01]  /*13010*/  FFMA.FTZ R39, R99, R19, R10 ;  /* 0x0000001363277223 */ /* 0x000fe2000001000a */
[----:B------:R-:W-:Y:S01]  /*13020*/  FFMA.FTZ R92, R103, R68, R56 ;  /* 0x00000044675c7223 */ /* 0x000fe20000010038 */
        /* <DEDUP_REMOVED lines=20> */
[----:B--2---:R-:W-:Y:S01]  /*13170*/  IMAD.WIDE.U32 R94, R93, 0x10, R94 ;  /* 0x000000105d5e7825 */ /* 0x004fe200078e005e */
[----:B------:R-:W-:-:S03]  /*13180*/  F2FP.BF16.F32.PACK_AB R38, R99, R38 ;  /* 0x000000266326723e */ /* 0x000fc600000010ff */
[----:B0-----:R-:W-:Y:S01]  /*13190*/  FFMA.FTZ R45, R42, R69, R57 ;  /* 0x000000452a2d7223 */ /* 0x001fe20000010039 */
[----:B------:R-:W-:Y:S01]  /*131a0*/  F2FP.BF16.F32.PACK_AB R36, R47, R44 ;  /* 0x0000002c2f24723e */ /* 0x000fe200000010ff */
[----:B------:R-:W-:Y:S01]  /*131b0*/  FFMA.FTZ R42, R98, R22, R7 ;  /* 0x00000016622a7223 */ /* 0x000fe20000010007 */
[----:B------:R-:W-:Y:S01]  /*131c0*/  F2FP.BF16.F32.PACK_AB R37, R40, R89 ;  /* 0x000000592825723e */ /* 0x000fe200000010ff */
[----:B------:R-:W-:Y:S01]  /*131d0*/  FFMA.FTZ R47, R106, R71, R59 ;  /* 0x000000476a2f7223 */ /* 0x000fe2000001003b */
[----:B------:R-:W-:Y:S01]  /*131e0*/  FFMA.FTZ R40, R102, R20, R9 ;  /* 0x0000001466287223 */ /* 0x000fe20000010009 */
[----:B------:R-:W-:Y:S01]  /*131f0*/  FFMA.FTZ R44, R43, R70, R58 ;  /* 0x000000462b2c7223 */ /* 0x000fe2000001003a */
[----:B------:R-:W-:Y:S01]  /*13200*/  F2FP.BF16.F32.PACK_AB R43, R90, R101 ;  /* 0x000000655a2b723e */ /* 0x000fe200000010ff */
[----:B------:R-:W-:Y:S01]  /*13210*/  FFMA.FTZ R89, R122, R75, R63 ;  /* 0x0000004b7a597223 */ /* 0x000fe2000001003f */
[----:B------:R-:W-:Y:S01]  /*13220*/  F2FP.BF16.F32.PACK_AB R42, R47, R42 ;  /* 0x0000002a2f2a723e */ /* 0x000fe200000010ff */
[----:B------:R-:W-:Y:S01]  /*13230*/  VIADD R14, R14, UR16 ;  /* 0x000000100e0e7c36 */ /* 0x000fe20008000000 */
[----:B------:R-:W-:Y:S01]  /*13240*/  F2FP.BF16.F32.PACK_AB R40, R45, R40 ;  /* 0x000000282d28723e */ /* 0x000fe200000010ff */
[----:B------:R-:W-:Y:S01]  /*13250*/  FFMA.FTZ R45, R87, R25, R4 ;  /* 0x00000019572d7223 */ /* 0x000fe20000010004 */
[----:B------:R-:W-:Y:S01]  /*13260*/  F2FP.BF16.F32.PACK_AB R47, R92, R109 ;  /* 0x0000006d5c2f723e */ /* 0x000fe200000010ff */
[----:B------:R-:W-:Y:S01]  /*13270*/  FFMA.FTZ R87, R110, R73, R61 ;  /* 0x000000496e577223 */ /* 0x000fe2000001003d */
[----:B------:R-:W-:Y:S01]  /*13280*/  F2FP.BF16.F32.PACK_AB R41, R44, R41 ;  /* 0x000000292c29723e */ /* 0x000fe200000010ff */
[----:B------:R-:W-:Y:S01]  /*13290*/  FFMA.FTZ R44, R120, R24, R5 ;  /* 0x00000018782c7223 */ /* 0x000fe20000010005 */
[----:B------:R-:W-:-:S02]  /*132a0*/  LEA R92, P2, R46, UR14, 0x4 ;  /* 0x0000000e2e5c7c11 */ /* 0x000fc4000f8420ff */
[----:B------:R-:W-:Y:S02]  /*132b0*/  LEA R90, P3, R97, UR14, 0x4 ;  /* 0x0000000e615a7c11 */ /* 0x000fe4000f8620ff */
[----:B------:R-:W-:Y:S02]  /*132c0*/  LEA.HI.X R93, R46, UR15, RZ, 0x4, P2 ;  /* 0x0000000f2e5d7c11 */ /* 0x000fe400090f24ff */
[----:B------:R-:W-:Y:S02]  /*132d0*/  F2FP.BF16.F32.PACK_AB R46, R89, R114 ;  /* 0x00000072592e723e */ /* 0x000fe400000010ff */
[----:B------:R-:W-:Y:S01]  /*132e0*/  F2FP.BF16.F32.PACK_AB R45, R96, R45 ;  /* 0x0000002d602d723e */ /* 0x000fe200000010ff */
[----:B------:R0:W-:Y:S01]  /*132f0*/  STG.E.128 desc[UR4][R92.64], R36 ;  /* 0x000000245c007986 */ /* 0x0001e2000c101d04 */
[----:B------:R-:W-:Y:S02]  /*13300*/  LEA.HI.X R91, R97, UR15, RZ, 0x4, P3 ;  /* 0x0000000f615b7c11 */ /* 0x000fe400098f24ff */
[----:B------:R-:W-:Y:S01]  /*13310*/  F2FP.BF16.F32.PACK_AB R44, R87, R44 ;  /* 0x0000002c572c723e */ /* 0x000fe200000010ff */
[----:B------:R0:W-:Y:S01]  /*13320*/  STG.E.128 desc[UR4][R94.64], R40 ;  /* 0x000000285e007986 */ /* 0x0001e2000c101d04 */
[----:B------:R-:W-:-:S02]  /*13330*/  ISETP.GE.AND P2, PT, R14, UR17, PT ;  /* 0x000000110e007c0c */ /* 0x000fc4000bf46270 */
[----:B------:R-:W-:Y:S01]  /*13340*/  SEL R96, RZ, 0x1, P1 ;  /* 0x00000001ff607807 */ /* 0x000fe20000800000 */
[----:B------:R0:W-:Y:S10]  /*13350*/  STG.E.128 desc[UR4][R90.64], R44 ;  /* 0x0000002c5a007986 */ /* 0x0001f4000c101d04 */
[----:B------:R-:W-:Y:S05]  /*13360*/  @!P2 BRA `(.L_x_2101) ;  /* 0xfffffed8003ca947 */ /* 0x000fea000383ffff */
[----:B------:R-:W-:Y:S05]  /*13370*/  EXIT ;  /* 0x000000000000794d */ /* 0x000fea0003800000 */
.L_x_2100:
[----:B------:R-:W-:Y:S01]  /*13380*/  HFMA2.MMA R117, -RZ, RZ, 0, 1.847743988037109375e-06 ;  /* 0x0000001fff757435 */ /* 0x000fe200000001ff */
[----:B------:R-:W-:Y:S01]  /*13390*/  MOV R98, R99 ;  /* 0x0000006300627202 */ /* 0x000fe20000000f00 */
[----:B------:R-:W-:Y:S02]  /*133a0*/  IMAD.MOV.U32 R100, RZ, RZ, 0x1 ;  /* 0x00000001ff647424 */ /* 0x000fe400078e00ff */
[----:B------:R-:W-:-:S07]  /*133b0*/  IMAD.MOV.U32 R43, RZ, RZ, -0x1 ;  /* 0xffffffffff2b7424 */ /* 0x000fce00078e00ff */
[----:B01----:R-:W-:Y:S05]  /*133c0*/  WARPSYNC.COLLECTIVE R43, `(.L_x_2102) ;  /* 0x000000002b087348 */ /* 0x003fea0003c00000 */
[----:B------:R2:W3:Y:S02]  /*133d0*/  SHFL.BFLY P3, R42, R98, R100, R117 ;  /* 0x0c000064622a7389 */ /* 0x0004e40000060075 */
[----:B0123--:R-:W-:Y:S01]  /*133e0*/  ENDCOLLECTIVE ;  /* 0x000000000000791b */ /* 0x00ffe20003800000 */
.L_x_2102:
[----:B------:R-:W-:Y:S01]  /*133f0*/  HFMA2.MMA R100, -RZ, RZ, 0, 1.1920928955078125e-07 ;  /* 0x00000002ff647435 */ /* 0x000fe200000001ff */
[----:B------:R-:W-:-:S05]  /*13400*/  MOV R36, R42 ;  /* 0x0000002a00247202 */ /* 0x000fca0000000f00 */
[----:B------:R-:W-:-:S04]  /*13410*/  FADD.FTZ R38, R99, R36 ;  /* 0x0000002463267221 */ /* 0x000fc80000010000 */
[----:B------:R-:W-:-:S07]  /*13420*/  IMAD.MOV.U32 R98, RZ, RZ, R38 ;  /* 0x000000ffff627224 */ /* 0x000fce00078e0026 */
[----:B------:R-:W-:Y:S05]  /*13430*/  WARPSYNC.COLLECTIVE R43, `(.L_x_2103) ;  /* 0x000000002b087348 */ /* 0x000fea0003c00000 */
[----:B------:R0:W1:Y:S02]  /*13440*/  SHFL.BFLY P3, R42, R98, R100, R117 ;  /* 0x0c000064622a7389 */ /* 0x0000640000060075 */
[----:B01----:R-:W-:Y:S01]  /*13450*/  ENDCOLLECTIVE ;  /* 0x000000000000791b */ /* 0x003fe20003800000 */
.L_x_2103:
[----:B------:R-:W-:Y:S02]  /*13460*/  IMAD.MOV.U32 R100, RZ, RZ, 0x4 ;  /* 0x00000004ff647424 */ /* 0x000fe400078e00ff */
[----:B------:R-:W-:-:S04]  /*13470*/  IMAD.MOV.U32 R37, RZ, RZ, R42 ;  /* 0x000000ffff257224 */ /* 0x000fc800078e002a */
[----:B------:R-:W-:-:S05]  /*13480*/  FADD.FTZ R39, R38, R37 ;  /* 0x0000002526277221 */ /* 0x000fca0000010000 */
[----:B------:R-:W-:-:S07]  /*13490*/  MOV R98, R39 ;  /* 0x0000002700627202 */ /* 0x000fce0000000f00 */
[----:B------:R-:W-:Y:S05]  /*134a0*/  WARPSYNC.COLLECTIVE R43, `(.L_x_2104) ;  /* 0x000000002b087348 */ /* 0x000fea0003c00000 */
[----:B------:R0:W1:Y:S02]  /*134b0*/  SHFL.BFLY P3, R42, R98, R100, R117 ;  /* 0x0c000064622a7389 */ /* 0x0000640000060075 */
[----:B01----:R-:W-:Y:S01]  /*134c0*/  ENDCOLLECTIVE ;  /* 0x000000000000791b */ /* 0x003fe20003800000 */
.L_x_2104:
[----:B------:R-:W-:Y:S01]  /*134d0*/  HFMA2.MMA R100, -RZ, RZ, 0, 4.76837158203125e-07 ;  /* 0x00000008ff647435 */ /* 0x000fe200000001ff */
[----:B------:R-:W-:-:S05]  /*134e0*/  MOV R36, R42 ;  /* 0x0000002a00247202 */ /* 0x000fca0000000f00 */
[----:B------:R-:W-:-:S04]  /*134f0*/  FADD.FTZ R40, R39, R36 ;  /* 0x0000002427287221 */ /* 0x000fc80000010000 */
[----:B------:R-:W-:-:S07]  /*13500*/  IMAD.MOV.U32 R98, RZ, RZ, R40 ;  /* 0x000000ffff627224 */ /* 0x000fce00078e0028 */
[----:B------:R-:W-:Y:S05]  /*13510*/  WARPSYNC.COLLECTIVE R43, `(.L_x_2105) ;  /* 0x000000002b087348 */ /* 0x000fea0003c00000 */
[----:B------:R0:W1:Y:S02]  /*13520*/  SHFL.BFLY P3, R42, R98, R100, R117 ;  /* 0x0c000064622a7389 */ /* 0x0000640000060075 */
[----:B01----:R-:W-:Y:S01]  /*13530*/  ENDCOLLECTIVE ;  /* 0x000000000000791b */ /* 0x003fe20003800000 */
.L_x_2105:
[----:B------:R-:W-:Y:S02]  /*13540*/  IMAD.MOV.U32 R100, RZ, RZ, 0x10 ;  /* 0x00000010ff647424 */ /* 0x000fe400078e00ff */
[----:B------:R-:W-:-:S04]  /*13550*/  IMAD.MOV.U32 R37, RZ, RZ, R42 ;  /* 0x000000ffff257224 */ /* 0x000fc800078e002a */
[----:B------:R-:W-:-:S05]  /*13560*/  FADD.FTZ R41, R40, R37 ;  /* 0x0000002528297221 */ /* 0x000fca0000010000 */
[----:B------:R-:W-:-:S07]  /*13570*/  MOV R98, R41 ;  /* 0x0000002900627202 */ /* 0x000fce0000000f00 */
[----:B------:R-:W-:Y:S05]  /*13580*/  WARPSYNC.COLLECTIVE R43, `(.L_x_2106) ;  /* 0x000000002b087348 */ /* 0x000fea0003c00000 */
[----:B------:R0:W1:Y:S02]  /*13590*/  SHFL.BFLY P3, R42, R98, R100, R117 ;  /* 0x0c000064622a7389 */ /* 0x0000640000060075 */
[----:B01----:R-:W-:Y:S01]  /*135a0*/  ENDCOLLECTIVE ;  /* 0x000000000000791b */ /* 0x003fe20003800000 */
.L_x_2106:
        /* <DEDUP_REMOVED lines=56> */
.L_x_2107:
[----:B------:R-:W-:Y:S02]  /*13930*/  IMAD.MOV.U32 R100, RZ, RZ, 0x2 ;  /* 0x00000002ff647424 */ /* 0x000fe400078e00ff */
[----:B------:R-:W-:-:S04]  /*13940*/  IMAD.MOV.U32 R38, RZ, RZ, R42 ;  /* 0x000000ffff267224 */ /* 0x000fc800078e002a */
[----:B------:R-:W-:-:S05]  /*13950*/  FADD.FTZ R38, R37, R38 ;  /* 0x0000002625267221 */ /* 0x000fca0000010000 */
[----:B------:R-:W-:-:S07]  /*13960*/  MOV R98, R38 ;  /* 0x0000002600627202 */ /* 0x000fce0000000f00 */
[----:B------:R-:W-:Y:S05]  /*13970*/  WARPSYNC.COLLECTIVE R43, `(.L_x_2108) ;  /* 0x000000002b087348 */ /* 0x000fea0003c00000 */
[----:B------:R0:W1:Y:S02]  /*13980*/  SHFL.BFLY P3, R42, R98, R100, R117 ;  /* 0x0c000064622a7389 */ /* 0x0000640000060075 */
[----:B01----:R-:W-:Y:S01]  /*13990*/  ENDCOLLECTIVE ;  /* 0x000000000000791b */ /* 0x003fe20003800000 */
.L_x_2108:
[----:B------:R-:W-:Y:S01]  /*139a0*/  HFMA2.MMA R100, -RZ, RZ, 0, 2.384185791015625e-07 ;  /* 0x00000004ff647435 */ /* 0x000fe200000001ff */
[----:B------:R-:W-:-:S05]  /*139b0*/  MOV R39, R42 ;  /* 0x0000002a00277202 */ /* 0x000fca0000000f00 */
[----:B------:R-:W-:-:S04]  /*139c0*/  FADD.FTZ R39, R38, R39 ;  /* 0x0000002726277221 */ /* 0x000fc80000010000 */
[----:B------:R-:W-:-:S07]  /*139d0*/  IMAD.MOV.U32 R98, RZ, RZ, R39 ;  /* 0x000000ffff627224 */ /* 0x000fce00078e0027 */
[----:B------:R-:W-:Y:S05]  /*139e0*/  WARPSYNC.COLLECTIVE R43, `(.L_x_2109) ;  /* 0x000000002b087348 */ /* 0x000fea0003c00000 */
[----:B------:R0:W1:Y:S02]  /*139f0*/  SHFL.BFLY P3, R42, R98, R100, R117 ;  /* 0x0c000064622a7389 */ /* 0x0000640000060075 */
[----:B01----:R-:W-:Y:S01]  /*13a00*/  ENDCOLLECTIVE ;  /* 0x000000000000791b */ /* 0x003fe20003800000 */
.L_x_2109:
[----:B------:R-:W-:Y:S02]  /*13a10*/  IMAD.MOV.U32 R100, RZ, RZ, 0x8 ;  /* 0x00000008ff647424 */ /* 0x000fe400078e00ff */
[----:B------:R-:W-:-:S04]  /*13a20*/  IMAD.MOV.U32 R40, RZ, RZ, R42 ;  /* 0x000000ffff287224 */ /* 0x000fc800078e002a */
[----:B------:R-:W-:-:S05]  /*13a30*/  FADD.FTZ R40, R39, R40 ;  /* 0x0000002827287221 */ /* 0x000fca0000010000 */
[----:B------:R-:W-:-:S07]  /*13a40*/  MOV R98, R40 ;  /* 0x0000002800627202 */ /* 0x000fce0000000f00 */
[----:B------:R-:W-:Y:S05]  /*13a50*/  WARPSYNC.COLLECTIVE R43, `(.L_x_2110) ;  /* 0x000000002b087348 */ /* 0x000fea0003c00000 */
[----:B------:R0:W1:Y:S02]  /*13a60*/  SHFL.BFLY P3, R42, R98, R100, R117 ;  /* 0x0c000064622a7389 */ /* 0x0000640000060075 */
[----:B01----:R-:W-:Y:S01]  /*13a70*/  ENDCOLLECTIVE ;  /* 0x000000000000791b */ /* 0x003fe20003800000 */
.L_x_2110:
[----:B------:R-:W-:Y:S01]  /*13a80*/  HFMA2.MMA R100, -RZ, RZ, 0, 9.5367431640625e-07 ;  /* 0x00000010ff647435 */ /* 0x000fe200000001ff */
[----:B------:R-:W-:-:S05]  /*13a90*/  MOV R41, R42 ;  /* 0x0000002a00297202 */ /* 0x000fca0000000f00 */
[----:B------:R-:W-:-:S04]  /*13aa0*/  FADD.FTZ R41, R40, R41 ;  /* 0x0000002928297221 */ /* 0x000fc80000010000 */
[----:B------:R-:W-:-:S07]  /*13ab0*/  IMAD.MOV.U32 R98, RZ, RZ, R41 ;  /* 0x000000ffff627224 */ /* 0x000fce00078e0029 */
[----:B------:R-:W-:Y:S05]  /*13ac0*/  WARPSYNC.COLLECTIVE R43, `(.L_x_2111) ;  /* 0x000000002b087348 */ /* 0x000fea0003c00000 */
[----:B------:R0:W1:Y:S02]  /*13ad0*/  SHFL.BFLY P3, R42, R98, R100, R117 ;  /* 0x0c000064622a7389 */ /* 0x0000640000060075 */
[----:B01----:R-:W-:Y:S01]  /*13ae0*/  ENDCOLLECTIVE ;  /* 0x000000000000791b */ /* 0x003fe20003800000 */
.L_x_2111:
[----:B------:R-:W-:Y:S05]  /*13af0*/  BRA `(.L_x_2112) ;  /* 0xffffffec00787947 */ /* 0x000fea000383ffff */
.L_x_2113:
        /* <DEDUP_REMOVED lines=16> */
.L_x_20547:


//--------------------- .text._ZN10layer_norm31ln_parallel_residual_fwd_kernelINS_13Kernel_traitsI6__halfS2_S2_S2_fjLj3072ELj1ELj1ELj4ELj16ENS_18Kernel_traits_baseILj3072ES2_S2_S2_S2_fjLj128EEEEELb0ELb0ELb0EEEvNS_9FwdParamsE --------------------------
	.section	.text._ZN10layer_norm31ln_parallel_residual_fwd_kernelINS_13Kernel_traitsI6__halfS2_S2_S2_fjLj3072ELj1ELj1ELj4ELj16ENS_18Kernel_traits_baseILj3072ES2_S2_S2_S2_fjLj128EEEEELb0ELb0ELb0EEEvNS_9FwdParamsE,"ax",@progbits
	.align	128
        .global         _ZN10layer_norm31ln_parallel_residual_fwd_kernelINS_13Kernel_traitsI6__halfS2_S2_S2_fjLj3072ELj1ELj1ELj4ELj16ENS_18Kernel_traits_baseILj3072ES2_S2_S2_S2_fjLj128EEEEELb0ELb0ELb0EEEvNS_9FwdParamsE
        .type           _ZN10layer_norm31ln_parallel_residual_fwd_kernelINS_13Kernel_traitsI6__halfS2_S2_S2_fjLj3072ELj1ELj1ELj4ELj16ENS_18Kernel_traits_baseILj3072ES2_S2_S2_S2_fjLj128EEEEELb0ELb0ELb0EEEvNS_9FwdParamsE,@function
        .size           _ZN10layer_norm31ln_parallel_residual_fwd_kernelINS_13Kernel_traitsI6__halfS2_S2_S2_fjLj3072ELj1ELj1ELj4ELj16ENS_18Kernel_traits_baseILj3072ES2_S2_S2_S2_fjLj128EEEEELb0ELb0ELb0EEEvNS_9FwdParamsE,(.L_x_20548 - _ZN10layer_norm31ln_parallel_residual_fwd_kernelINS_13Kernel_traitsI6__halfS2_S2_S2_fjLj3072ELj1ELj1ELj4ELj16ENS_18Kernel_traits_baseILj3072ES2_S2_S2_S2_fjLj128EEEEELb0ELb0ELb0EEEvNS_9FwdParamsE)
        .other          _ZN10layer_norm31ln_parallel_residual_fwd_kernelINS_13Kernel_traitsI6__halfS2_S2_S2_fjLj3072ELj1ELj1ELj4ELj16ENS_18Kernel_traits_baseILj3072ES2_S2_S2_S2_fjLj128EEEEELb0ELb0ELb0EEEvNS_9FwdParamsE,@"STO_CUDA_ENTRY STV_DEFAULT"
_ZN10layer_norm31ln_parallel_residual_fwd_kernelINS_13Kernel_traitsI6__halfS2_S2_S2_fjLj3072ELj1ELj1ELj4ELj16ENS_18Kernel_traits_baseILj3072ES2_S2_S2_S2_fjLj128EEEEELb0ELb0ELb0EEEvNS_9FwdParamsE:
.text._ZN10layer_norm31ln_parallel_residual_fwd_kernelINS_13Kernel_traitsI6__halfS2_S2_S2_fjLj3072ELj1ELj1ELj4ELj16ENS_18Kernel_traits_baseILj3072ES2_S2_S2_S2_fjLj128EEEEELb0ELb0ELb0EEEvNS_9FwdParamsE:
        /* <DEDUP_REMOVED lines=13> */
[----:B------:R-:W-:-:S09]  /*00d0*/  ISETP.GE.U32.AND P3, PT, R27, 0x180, PT ;  /* 0x000001801b00780c */ /* 0x000fd20003f66070 */
[----:B------:R-:W-:Y:S05]  /*00e0*/  @!P5 BRA `(.L_x_2115) ;  /* 0x000000000068d947 */ /* 0x000fea0003800000 */
[----:B------:R-:W-:Y:S01]  /*00f0*/  ULDC.64 UR6, c[0x0][0x2c8] ;  /* 0x0000b20000067ab9 */ /* 0x000fe20000000a00 */
[----:B------:R-:W-:Y:S01]  /*0100*/  ULDC.64 UR8, c[0x0][0x2d0] ;  /* 0x0000b40000087ab9 */ /* 0x000fe20000000a00 */
[----:B------:R-:W-:Y:S01]  /*0110*/  ISETP.NE.U32.AND P0, PT, RZ, UR6, PT ;  /* 0x00000006ff007c0c */ /* 0x000fe2000bf05070 */
[----:B------:R-:W0:Y:S01]  /*0120*/  LDC.64 R2, c[0x0][0x260] ;  /* 0x00009800ff027b82 */ /* 0x000e220000000a00 */
[----:B------:R-:W-:Y:S02]  /*0130*/  ISETP.NE.U32.AND P1, PT, RZ, UR8, PT ;  /* 0x00000008ff007c0c */ /* 0x000fe4000bf25070 */
[----:B------:R-:W-:Y:S02]  /*0140*/  ISETP.NE.AND.EX P0, PT, RZ, UR7, PT, P0 ;  /* 0x00000007ff007c0c */ /* 0x000fe4000bf05300 */
[----:B------:R-:W-:Y:S02]  /*0150*/  ISETP.NE.AND.EX P1, PT, RZ, UR9, PT, P1 ;  /* 0x00000009ff007c0c */ /* 0x000fe4000bf25310 */
[----:B------:R-:W-:-:S02]  /*0160*/  SHF.L.U32 R68, R11, 0x4, RZ ;  /* 0x000000040b447819 */ /* 0x000fc400000006ff */
[----:B------:R-:W-:-:S07]  /*0170*/  SHF.L.U64.HI R0, R11, 0x4, RZ ;  /* 0x000000040b007819 */ /* 0x000fce00000102ff */
        /* <DEDUP_REMOVED lines=10> */
[----:B------:R0:W5:Y:S04]  /*0220*/  LDG.E.128 R12, desc[UR4][R2.64] ;  /* 0x00000004020c7981 */ /* 0x000168000c1e1d00 */
[----:B------:R-:W5:Y:S01]  /*0230*/  LDG.E.128 R68, desc[UR4][R68.64] ;  /* 0x0000000444447981 */ /* 0x000f62000c1e1d00 */
[----:B------:R-:W-:Y:S02]  /*0240*/  LOP3.LUT R11, R11, 0x80, RZ, 0xfc, !PT ;  /* 0x000000800b0b7812 */ /* 0x000fe400078efcff */
[----:B------:R-:W-:-:S02]  /*0250*/  @!P0 CS2R R4, SRZ ;  /* 0x0000000000048805 */ /* 0x000fc4000001ff00 */
[----:B------:R-:W-:Y:S02]  /*0260*/  @!P0 CS2R R6, SRZ ;  /* 0x0000000000068805 */ /* 0x000fe4000001ff00 */
[----:B------:R-:W-:Y:S02]  /*0270*/  @!P1 CS2R R64, SRZ ;  /* 0x0000000000409805 */ /* 0x000fe4000001ff00 */
[----:B0-----:R-:W-:-:S07]  /*0280*/  @!P1 CS2R R66, SRZ ;  /* 0x0000000000429805 */ /* 0x001fce000001ff00 */
.L_x_2115:
[----:B------:R-:W-:Y:S05]  /*0290*/  BSYNC B0 ;  /* 0x0000000000007941 */ /* 0x000fea0003800000 */
.L_x_2114:
[----:B------:R-:W-:Y:S04]  /*02a0*/  BSSY B0, `(.L_x_2116) ;  /* 0x000001c000007945 */ /* 0x000fe80003800000 */
        /* <DEDUP_REMOVED lines=22> */
[----:B------:R-:W-:Y:S02]  /*0410*/  IADD3 R11, R11, 0x80, RZ ;  /* 0x000000800b0b7810 */ /* 0x000fe40007ffe0ff */
[----:B------:R-:W-:-:S02]  /*0420*/  @!P0 CS2R R60, SRZ ;  /* 0x00000000003c8805 */ /* 0x000fc4000001ff00 */
[----:B------:R-:W-:Y:S02]  /*0430*/  @!P0 CS2R R62, SRZ ;  /* 0x00000000003e8805 */ /* 0x000fe4000001ff00 */
[----:B------:R-:W-:Y:S02]  /*0440*/  @!P1 CS2R R56, SRZ ;  /* 0x0000000000389805 */ /* 0x000fe4000001ff00 */
[----:B0-----:R-:W-:-:S07]  /*0450*/  @!P1 CS2R R58, SRZ ;  /* 0x00000000003a9805 */ /* 0x001fce000001ff00 */
.L_x_2117:
[----:B------:R-:W-:Y:S05]  /*0460*/  BSYNC B0 ;  /* 0x0000000000007941 */ /* 0x000fea0003800000 */
.L_x_2116:
        /* <DEDUP_REMOVED lines=10> */
[----:B------:R-:W-:-:S07]  /*0510*/  SHF.R.U32.HI R0, RZ, 0x1c, R11 ;  /* 0x0000001cff007819 */ /* 0x000fce000001160b */
        /* <DEDUP_REMOVED lines=16> */
.L_x_2119:
[----:B------:R-:W-:Y:S05]  /*0620*/  BSYNC B0 ;  /* 0x0000000000007941 */ /* 0x000fea0003800000 */
.L_x_2118:
        /* <DEDUP_REMOVED lines=9> */
[--C-:B-----5:R-:W-:Y:S01]  /*06c0*/  HADD2.F32 R83, -RZ, R56.reuse.H0_H0 ;  /* 0x20000038ff537230 */ /* 0x120fe20000004100 */
[----:B------:R-:W-:Y:S01]  /*06d0*/  HFMA2.MMA R148, -RZ, RZ, 0, 5.9604644775390625e-08 ;  /* 0x00000001ff947435 */ /* 0x000fe200000001ff */
[----:B------:R-:W-:Y:S01]  /*06e0*/  HADD2.F32 R85, -RZ, R56.H1_H1 ;  /* 0x30000038ff557230 */ /* 0x000fe20000004100 */
[----:B------:R-:W-:Y:S01]  /*06f0*/  ULDC.U8 UR6, c[0x0][0x2a0] ;  /* 0x0000a80000067ab9 */ /* 0x000fe20000000000 */
[--C-:B------:R-:W-:Y:S01]  /*0700*/  HADD2.F32 R103, -RZ, R32.reuse.H0_H0 ;  /* 0x20000020ff677230 */ /* 0x100fe20000004100 */
[----:B------:R-:W-:Y:S01]  /*0710*/  ULDC UR9, c[0x0][0x218] ;  /* 0x0000860000097ab9 */ /* 0x000fe20000000800 */
[----:B------:R-:W-:Y:S01]  /*0720*/  HADD2.F32 R106, -RZ, R32.H1_H1 ;  /* 0x30000020ff6a7230 */ /* 0x000fe20000004100 */
[----:B------:R-:W-:Y:S01]  /*0730*/  SHF.R.S32.HI R32, RZ, 0x3, R105 ;  /* 0x00000003ff207819 */ /* 0x000fe20000011469 */
[--C-:B------:R-:W-:Y:S01]  /*0740*/  HADD2.F32 R56, -RZ, R57.reuse.H0_H0 ;  /* 0x20000039ff387230 */ /* 0x100fe20000004100 */
[----:B------:R-:W-:Y:S01]  /*0750*/  UISETP.NE.AND UP1, UPT, UR6, URZ, UPT ;  /* 0x0000003f0600728c */ /* 0x000fe2000bf25270 */
[----:B------:R-:W-:Y:S01]  /*0760*/  HADD2.F32 R86, -RZ, R57.H1_H1 ;  /* 0x30000039ff567230 */ /* 0x000fe20000004100 */
[----:B------:R-:W-:Y:S01]  /*0770*/  ULDC UR8, c[0x0][0x290] ;  /* 0x0000a40000087ab9 */ /* 0x000fe20000000800 */
[--C-:B------:R-:W-:Y:S01]  /*0780*/  HADD2.F32 R57, -RZ, R58.reuse.H0_H0 ;  /* 0x2000003aff397230 */ /* 0x100fe20000004100 */
[----:B------:R-:W-:Y:S01]  /*0790*/  ULDC.64 UR12, c[0x0][0x228] ;  /* 0x00008a00000c7ab9 */ /* 0x000fe20000000a00 */
[----:B------:R-:W-:Y:S01]  /*07a0*/  HADD2.F32 R87, -RZ, R58.H1_H1 ;  /* 0x3000003aff577230 */ /* 0x000fe20000004100 */
[----:B------:R-:W-:Y:S01]  /*07b0*/  ULDC.64 UR14, c[0x0][0x230] ;  /* 0x00008c00000e7ab9 */ /* 0x000fe20000000a00 */
[--C-:B------:R-:W-:Y:S01]  /*07c0*/  HADD2.F32 R58, -RZ, R59.reuse.H0_H0 ;  /* 0x2000003bff3a7230 */ /* 0x100fe20000004100 */
[----:B------:R-:W-:Y:S01]  /*07d0*/  ULDC.64 UR10, c[0x0][0x210] ;  /* 0x00008400000a7ab9 */ /* 0x000fe20000000a00 */
[----:B------:R-:W-:-:S02]  /*07e0*/  HADD2.F32 R88, -RZ, R59.H1_H1 ;  /* 0x3000003bff587230 */ /* 0x000fc40000004100 */
[--C-:B------:R-:W-:Y:S02]  /*07f0*/  HADD2.F32 R59, -RZ, R36.reuse.H0_H0 ;  /* 0x20000024ff3b7230 */ /* 0x100fe40000004100 */
[----:B------:R-:W-:Y:S01]  /*0800*/  HADD2.F32 R90, -RZ, R36.H1_H1 ;  /* 0x30000024ff5a7230 */ /* 0x000fe20000004100 */
[----:B------:R-:W-:Y:S01]  /*0810*/  LOP3.LUT R36, R28, 0x60, RZ, 0xc0, !PT ;  /* 0x000000601c247812 */ /* 0x000fe200078ec0ff */
[--C-:B------:R-:W-:Y:S02]  /*0820*/  HADD2.F32 R105, -RZ, R33.reuse.H0_H0 ;  /* 0x20000021ff697230 */ /* 0x100fe40000004100 */
[----:B------:R-:W-:Y:S01]  /*0830*/  HADD2.F32 R108, -RZ, R33.H1_H1 ;  /* 0x30000021ff6c7230 */ /* 0x000fe20000004100 */
[----:B------:R-:W-:Y:S01]  /*0840*/  LOP3.LUT R33, R32, 0x7f, RZ, 0xc0, !PT ;  /* 0x0000007f20217812 */ /* 0x000fe200078ec0ff */
[--C-:B------:R-:W-:Y:S01]  /*0850*/  HADD2.F32 R89, -RZ, R37.reuse.H0_H0 ;  /* 0x20000025ff597230 */ /* 0x100fe20000004100 */
[----:B------:R-:W-:Y:S01]  /*0860*/  SHF.R.U32.HI R32, RZ, 0x2, R32 ;  /* 0x00000002ff207819 */ /* 0x000fe20000011620 */
[----:B------:R-:W-:Y:S01]  /*0870*/  HADD2.F32 R92, -RZ, R37.H1_H1 ;  /* 0x30000025ff5c7230 */ /* 0x000fe20000004100 */
[----:B------:R-:W-:Y:S01]  /*0880*/  SHF.L.U32 R37, R28, 0x5, RZ ;  /* 0x000000051c257819 */ /* 0x000fe200000006ff */
[--C-:B------:R-:W-:Y:S01]  /*0890*/  HADD2.F32 R107, -RZ, R34.reuse.H0_H0 ;  /* 0x20000022ff6b7230 */ /* 0x100fe20000004100 */
[----:B------:R-:W-:Y:S01]  /*08a0*/  VIADDMNMX R36, R33, -R36, RZ, !PT ;  /* 0x8000002421247246 */ /* 0x000fe200078001ff */
[----:B------:R-:W-:Y:S01]  /*08b0*/  HADD2.F32 R110, -RZ, R34.H1_H1 ;  /* 0x30000022ff6e7230 */ /* 0x000fe20000004100 */
[----:B------:R-:W-:Y:S01]  /*08c0*/  LOP3.LUT R34, R37, 0x3e0, RZ, 0xc0, !PT ;  /* 0x000003e025227812 */ /* 0x000fe200078ec0ff */
[--C-:B------:R-:W-:Y:S01]  /*08d0*/  HADD2.F32 R25, -RZ, R12.reuse.H0_H0 ;  /* 0x2000000cff197230 */ /* 0x100fe20000004100 */
[----:B------:R-:W-:Y:S01]  /*08e0*/  LOP3.LUT R37, R32, 0x3fffffe0, RZ, 0xc0, !PT ;  /* 0x3fffffe020257812 */ /* 0x000fe200078ec0ff */
[----:B------:R-:W-:Y:S01]  /*08f0*/  HADD2.F32 R24, -RZ, R12.H1_H1 ;  /* 0x3000000cff187230 */ /* 0x000fe20000004100 */
[----:B------:R-:W-:Y:S01]  /*0900*/  VIMNMX R36, R36, 0x20, PT ;  /* 0x0000002024247848 */ /* 0x000fe20003fe0100 */
[--C-:B------:R-:W-:Y:S01]  /*0910*/  HADD2.F32 R23, -RZ, R13.reuse.H0_H0 ;  /* 0x2000000dff177230 */ /* 0x100fe20000004100 */
[----:B------:R-:W-:Y:S01]  /*0920*/  VIADDMNMX R34, R33, -R34, RZ, !PT ;  /* 0x8000002221227246 */ /* 0x000fe200078001ff */
[----:B------:R-:W-:Y:S01]  /*0930*/  HADD2.F32 R22, -RZ, R13.H1_H1 ;  /* 0x3000000dff167230 */ /* 0x000fe20000004100 */
[----:B------:R-:W-:Y:S01]  /*0940*/  IADD3 R36, R36, R37, RZ ;  /* 0x0000002524247210 */ /* 0x000fe20007ffe0ff */
[--C-:B------:R-:W-:Y:S01]  /*0950*/  HADD2.F32 R21, -RZ, R14.reuse.H0_H0 ;  /* 0x2000000eff157230 */ /* 0x100fe20000004100 */
[----:B------:R-:W-:Y:S01]  /*0960*/  VIMNMX R34, R34, 0x20, PT ;  /* 0x0000002022227848 */ /* 0x000fe20003fe0100 */
[----:B------:R-:W-:Y:S01]  /*0970*/  HADD2.F32 R20, -RZ, R14.H1_H1 ;  /* 0x3000000eff147230 */ /* 0x000fe20000004100 */
[----:B------:R-:W-:Y:S01]  /*0980*/  SHF.L.U32 R36, R36, 0x3, RZ ;  /* 0x0000000324247819 */ /* 0x000fe200000006ff */
[--C-:B------:R-:W-:Y:S01]  /*0990*/  HADD2.F32 R19, -RZ, R15.reuse.H0_H0 ;  /* 0x2000000fff137230 */ /* 0x100fe20000004100 */
[----:B------:R-:W-:Y:S01]  /*09a0*/  IADD3 R34, R37, R34, RZ ;  /* 0x0000002225227210 */ /* 0x000fe20007ffe0ff */
[----:B------:R-:W-:Y:S01]  /*09b0*/  HADD2.F32 R18, -RZ, R15.H1_H1 ;  /* 0x3000000fff127230 */ /* 0x000fe20000004100 */
[----:B------:R-:W-:Y:S01]  /*09c0*/  I2FP.F32.U32 R36, R36 ;  /* 0x0000002400247245 */ /* 0x000fe20000201000 */
[--C-:B------:R-:W-:Y:S01]  /*09d0*/  HADD2.F32 R13, -RZ, R6.reuse.H0_H0 ;  /* 0x20000006ff0d7230 */ /* 0x100fe20000004100 */
[----:B------:R-:W-:Y:S01]  /*09e0*/  SHF.L.U32 R121, R34, 0x3, RZ ;  /* 0x0000000322797819 */ /* 0x000fe200000006ff */
[----:B------:R-:W-:Y:S01]  /*09f0*/  HADD2.F32 R12, -RZ, R6.H1_H1 ;  /* 0x30000006ff0c7230 */ /* 0x000fe20000004100 */
[----:B------:R0:W1:Y:S01]  /*0a00*/  MUFU.RCP R123, R36 ;  /* 0x00000024007b7308 */ /* 0x0000620000001000 */
[----:B------:R-:W-:-:S02]  /*0a10*/  HADD2.F32 R11, -RZ, R7.H0_H0 ;  /* 0x20000007ff0b7230 */ /* 0x000fc40000004100 */
[----:B------:R-:W-:Y:S02]  /*0a20*/  HADD2.F32 R10, -RZ, R7.H1_H1 ;  /* 0x30000007ff0a7230 */ /* 0x000fe40000004100 */
[--C-:B------:R-:W-:Y:S02]  /*0a30*/  HADD2.F32 R9, -RZ, R68.reuse.H0_H0 ;  /* 0x20000044ff097230 */ /* 0x100fe40000004100 */
[----:B------:R-:W-:Y:S02]  /*0a40*/  HADD2.F32 R8, -RZ, R68.H1_H1 ;  /* 0x30000044ff087230 */ /* 0x000fe40000004100 */
[--C-:B------:R-:W-:Y:S02]  /*0a50*/  HADD2.F32 R0, -RZ, R64.reuse.H0_H0 ;  /* 0x20000040ff007230 */ /* 0x100fe40000004100 */
[----:B------:R-:W-:Y:S02]  /*0a60*/  HADD2.F32 R30, -RZ, R64.H1_H1 ;  /* 0x30000040ff1e7230 */ /* 0x000fe40000004100 */
        /* <DEDUP_REMOVED lines=26> */
[----:B------:R-:W-:Y:S02]  /*0c10*/  HADD2.F32 R29, -RZ, R65.H0_H0 ;  /* 0x20000041ff1d7230 */ /* 0x000fe40000004100 */
[----:B------:R-:W-:Y:S02]  /*0c20*/  HADD2.F32 R31, -RZ, R66.H0_H0 ;  /* 0x20000042ff1f7230 */ /* 0x000fe40000004100 */
[--C-:B------:R-:W-:Y:S02]  /*0c30*/  HADD2.F32 R62, -RZ, R63.reuse.H0_H0 ;  /* 0x2000003fff3e7230 */ /* 0x100fe40000004100 */
[----:B------:R-:W-:Y:S02]  /*0c40*/  HADD2.F32 R76, -RZ, R63.H1_H1 ;  /* 0x3000003fff4c7230 */ /* 0x000fe40000004100 */
[----:B------:R-:W-:-:S02]  /*0c50*/  HADD2.F32 R65, -RZ, R65.H1_H1 ;  /* 0x30000041ff417230 */ /* 0x000fc40000004100 */
        /* <DEDUP_REMOVED lines=30> */
[----:B01----:R-:W-:-:S07]  /*0e40*/  HADD2.F32 R124, -RZ, R43.H1_H1 ;  /* 0x3000002bff7c7230 */ /* 0x003fce0000004100 */
.L_x_2229:
        /* <DEDUP_REMOVED lines=22> */
[----:B--2---:R-:W-:-:S12]  /*0fb0*/  HADD2.F32 R119, -RZ, R44.H0_H0 ;  /* 0x2000002cff777230 */ /* 0x004fd80000004100 */
[----:B0-----:R-:W-:Y:S05]  /*0fc0*/  @P1 BRA `(.L_x_2122) ;  /* 0x0000000000241947 */ /* 0x001fea0003800000 */
[----:B------:R-:W-:-:S04]  /*0fd0*/  ISETP.NE.U32.AND P2, PT, RZ, UR14, PT ;  /* 0x0000000eff007c0c */ /* 0x000fc8000bf45070 */
[----:B------:R-:W-:-:S13]  /*0fe0*/  ISETP.NE.AND.EX P2, PT, RZ, UR15, PT, P2 ;  /* 0x0000000fff007c0c */ /* 0x000fda000bf45320 */
[----:B------:R-:W-:Y:S05]  /*0ff0*/  @P2 BRA `(.L_x_2123) ;  /* 0x00000000000c2947 */ /* 0x000fea0003800000 */
[----:B------:R-:W-:-:S13]  /*1000*/  PLOP3.LUT P2, PT, PT, PT, UP0, 0x80, 0x0 ;  /* 0x000000000000781c */ /* 0x000fda0003f4f008 */
[----:B------:R-:W-:Y:S05]  /*1010*/  @P2 BRA `(.L_x_2124) ;  /* 0x0000000000202947 */ /* 0x000fea0003800000 */
[----:B------:R-:W-:Y:S05]  /*1020*/  BRA `(.L_x_2125) ;  /* 0x0000000000247947 */ /* 0x000fea0003800000 */
.L_x_2123:
[----:B-----5:R-:W-:-:S05]  /*1030*/  HADD2.F32 R48, -RZ, R36.H0_H0 ;  /* 0x20000024ff307230 */ /* 0x020fca0000004100 */
[----:B------:R-:W-:Y:S01]  /*1040*/  FADD.FTZ R119, R48, R119 ;  /* 0x0000007730777221 */ /* 0x000fe20000010000 */
[----:B------:R-:W-:Y:S06]  /*1050*/  BRA `(.L_x_2124) ;  /* 0x0000000000107947 */ /* 0x000fec0003800000 */
.L_x_2122:
[----:B-----5:R-:W-:Y:S02]  /*1060*/  HADD2.F32 R48, -RZ, R32.H0_H0 ;  /* 0x20000020ff307230 */ /* 0x020fe40000004100 */
[----:B------:R-:W-:-:S03]  /*1070*/  @P0 HADD2.F32 R50, -RZ, R36.H0_H0 ;  /* 0x20000024ff320230 */ /* 0x000fc60000004100 */
[----:B------:R-:W-:-:S04]  /*1080*/  FADD.FTZ R119, R48, R119 ;  /* 0x0000007730777221 */ /* 0x000fc80000010000 */
[----:B------:R-:W-:-:S07]  /*1090*/  @P0 FADD.FTZ R119, R50, R119 ;  /* 0x0000007732770221 */ /* 0x000fce0000010000 */
.L_x_2124:
[----:B------:R-:W-:-:S04]  /*10a0*/  F2FP.F16.F32.PACK_AB R48, RZ, R119 ;  /* 0x00000077ff30723e */ /* 0x000fc800000000ff */
[----:B------:R-:W-:-:S07]  /*10b0*/  PRMT R40, R48, 0x7610, R40 ;  /* 0x0000761030287816 */ /* 0x000fce0000000028 */
.L_x_2125:
[----:B------:R-:W-:Y:S01]  /*10c0*/  HADD2.F32 R128, -RZ, R44.H1_H1 ;  /* 0x3000002cff807230 */ /* 0x000fe20000004100 */
[----:B------:R-:W-:Y:S06]  /*10d0*/  @P1 BRA `(.L_x_2126) ;  /* 0x0000000000241947 */ /* 0x000fec0003800000 */
[----:B------:R-:W-:-:S04]  /*10e0*/  ISETP.NE.U32.AND P2, PT, RZ, UR14, PT ;  /* 0x0000000eff007c0c */ /* 0x000fc8000bf45070 */
[----:B------:R-:W-:-:S13]  /*10f0*/  ISETP.NE.AND.EX P2, PT, RZ, UR15, PT, P2 ;  /* 0x0000000fff007c0c */ /* 0x000fda000bf45320 */
[----:B------:R-:W-:Y:S05]  /*1100*/  @P2 BRA `(.L_x_2127) ;  /* 0x00000000000c2947 */ /* 0x000fea0003800000 */
[----:B------:R-:W-:-:S13]  /*1110*/  PLOP3.LUT P2, PT, PT, PT, UP0, 0x80, 0x0 ;  /* 0x000000000000781c */ /* 0x000fda0003f4f008 */
[----:B------:R-:W-:Y:S05]  /*1120*/  @P2 BRA `(.L_x_2128) ;  /* 0x0000000000202947 */ /* 0x000fea0003800000 */
[----:B------:R-:W-:Y:S05]  /*1130*/  BRA `(.L_x_2129) ;  /* 0x0000000000247947 */ /* 0x000fea0003800000 */
.L_x_2127:
[----:B-----5:R-:W-:-:S05]  /*1140*/  HADD2.F32 R49, -RZ, R36.H1_H1 ;  /* 0x30000024ff317230 */ /* 0x020fca0000004100 */
[----:B------:R-:W-:Y:S01]  /*1150*/  FADD.FTZ R128, R49, R128 ;  /* 0x0000008031807221 */ /* 0x000fe20000010000 */
[----:B------:R-:W-:Y:S06]  /*1160*/  BRA `(.L_x_2128) ;  /* 0x0000000000107947 */ /* 0x000fec0003800000 */
.L_x_2126:
[----:B-----5:R-:W-:Y:S02]  /*1170*/  HADD2.F32 R49, -RZ, R32.H1_H1 ;  /* 0x30000020ff317230 */ /* 0x020fe40000004100 */
[----:B------:R-:W-:-:S03]  /*1180*/  @P0 HADD2.F32 R51, -RZ, R36.H1_H1 ;  /* 0x30000024ff330230 */ /* 0x000fc60000004100 */
[----:B------:R-:W-:-:S04]  /*1190*/  FADD.FTZ R128, R49, R128 ;  /* 0x0000008031807221 */ /* 0x000fc80000010000 */
[----:B------:R-:W-:-:S07]  /*11a0*/  @P0 FADD.FTZ R128, R51, R128 ;  /* 0x0000008033800221 */ /* 0x000fce0000010000 */
.L_x_2128:
[----:B------:R-:W-:-:S04]  /*11b0*/  F2FP.F16.F32.PACK_AB R44, RZ, R128 ;  /* 0x00000080ff2c723e */ /* 0x000fc800000000ff */
[----:B------:R-:W-:-:S07]  /*11c0*/  PRMT R40, R40, 0x5410, R44 ;  /* 0x0000541028287816 */ /* 0x000fce000000002c */
.L_x_2129:
[----:B------:R-:W-:Y:S01]  /*11d0*/  HADD2.F32 R127, -RZ, R45.H0_H0 ;  /* 0x2000002dff7f7230 */ /* 0x000fe20000004100 */
[----:B------:R-:W-:Y:S06]  /*11e0*/  @P1 BRA `(.L_x_2130) ;  /* 0x0000000000241947 */ /* 0x000fec0003800000 */
[----:B------:R-:W-:-:S04]  /*11f0*/  ISETP.NE.U32.AND P2, PT, RZ, UR14, PT ;  /* 0x0000000eff007c0c */ /* 0x000fc8000bf45070 */
[----:B------:R-:W-:-:S13]  /*1200*/  ISETP.NE.AND.EX P2, PT, RZ, UR15, PT, P2 ;  /* 0x0000000fff007c0c */ /* 0x000fda000bf45320 */
[----:B------:R-:W-:Y:S05]  /*1210*/  @P2 BRA `(.L_x_2131) ;  /* 0x00000000000c2947 */ /* 0x000fea0003800000 */
[----:B------:R-:W-:-:S13]  /*1220*/  PLOP3.LUT P2, PT, PT, PT, UP0, 0x80, 0x0 ;  /* 0x000000000000781c */ /* 0x000fda0003f4f008 */
[----:B------:R-:W-:Y:S05]  /*1230*/  @P2 BRA `(.L_x_2132) ;  /* 0x0000000000202947 */ /* 0x000fea0003800000 */
[----:B------:R-:W-:Y:S05]  /*1240*/  BRA `(.L_x_2133) ;  /* 0x0000000000247947 */ /* 0x000fea0003800000 */
.L_x_2131:
[----:B-----5:R-:W-:-:S05]  /*1250*/  HADD2.F32 R44, -RZ, R37.H0_H0 ;  /* 0x20000025ff2c7230 */ /* 0x020fca0000004100 */
[----:B------:R-:W-:Y:S01]  /*1260*/  FADD.FTZ R127, R44, R127 ;  /* 0x0000007f2c7f7221 */ /* 0x000fe20000010000 */
[----:B------:R-:W-:Y:S06]  /*1270*/  BRA `(.L_x_2132) ;  /* 0x0000000000107947 */ /* 0x000fec0003800000 */
.L_x_2130:
[----:B-----5:R-:W-:Y:S02]  /*1280*/  HADD2.F32 R44, -RZ, R33.H0_H0 ;  /* 0x20000021ff2c7230 */ /* 0x020fe40000004100 */
[----:B------:R-:W-:-:S03]  /*1290*/  @P0 HADD2.F32 R48, -RZ, R37.H0_H0 ;  /* 0x20000025ff300230 */ /* 0x000fc60000004100 */
[----:B------:R-:W-:-:S04]  /*12a0*/  FADD.FTZ R127, R44, R127 ;  /* 0x0000007f2c7f7221 */ /* 0x000fc80000010000 */
[----:B------:R-:W-:-:S07]  /*12b0*/  @P0 FADD.FTZ R127, R48, R127 ;  /* 0x0000007f307f0221 */ /* 0x000fce0000010000 */
.L_x_2132:
[----:B------:R-:W-:-:S04]  /*12c0*/  F2FP.F16.F32.PACK_AB R44, RZ, R127 ;  /* 0x0000007fff2c723e */ /* 0x000fc800000000ff */
[----:B------:R-:W-:-:S07]  /*12d0*/  PRMT R41, R44, 0x7610, R41 ;  /* 0x000076102c297816 */ /* 0x000fce0000000029 */
.L_x_2133:
        /* <DEDUP_REMOVED lines=8> */
.L_x_2135:
[----:B-----5:R-:W-:-:S05]  /*1360*/  HADD2.F32 R44, -RZ, R37.H1_H1 ;  /* 0x30000025ff2c7230 */ /* 0x020fca0000004100 */
[----:B------:R-:W-:Y:S01]  /*1370*/  FADD.FTZ R135, R44, R135 ;  /* 0x000000872c877221 */ /* 0x000fe20000010000 */
[----:B------:R-:W-:Y:S06]  /*1380*/  BRA `(.L_x_2136) ;  /* 0x0000000000107947 */ /* 0x000fec0003800000 */
.L_x_2134:
[----:B-----5:R-:W-:Y:S02]  /*1390*/  HADD2.F32 R44, -RZ, R33.H1_H1 ;  /* 0x30000021ff2c7230 */ /* 0x020fe40000004100 */
[----:B------:R-:W-:-:S03]  /*13a0*/  @P0 HADD2.F32 R48, -RZ, R37.H1_H1 ;  /* 0x30000025ff300230 */ /* 0x000fc60000004100 */
[----:B------:R-:W-:-:S04]  /*13b0*/  FADD.FTZ R135, R44, R135 ;  /* 0x000000872c877221 */ /* 0x000fc80000010000 */
[----:B------:R-:W-:-:S07]  /*13c0*/  @P0 FADD.FTZ R135, R48, R135 ;  /* 0x0000008730870221 */ /* 0x000fce0000010000 */
.L_x_2136:
[----:B------:R-:W-:-:S04]  /*13d0*/  F2FP.F16.F32.PACK_AB R44, RZ, R135 ;  /* 0x00000087ff2c723e */ /* 0x000fc800000000ff */
[----:B------:R-:W-:-:S07]  /*13e0*/  PRMT R41, R41, 0x5410, R44 ;  /* 0x0000541029297816 */ /* 0x000fce000000002c */
.L_x_2137:
        /* <DEDUP_REMOVED lines=8> */
.L_x_2139:
[----:B-----5:R-:W-:-:S05]  /*1470*/  HADD2.F32 R45, -RZ, R38.H0_H0 ;  /* 0x20000026ff2d7230 */ /* 0x020fca0000004100 */
[----:B------:R-:W-:Y:S01]  /*1480*/  FADD.FTZ R134, R45, R134 ;  /* 0x000000862d867221 */ /* 0x000fe20000010000 */
[----:B------:R-:W-:Y:S06]  /*1490*/  BRA `(.L_x_2140) ;  /* 0x0000000000107947 */ /* 0x000fec0003800000 */
.L_x_2138:
[----:B-----5:R-:W-:Y:S02]  /*14a0*/  HADD2.F32 R45, -RZ, R34.H0_H0 ;  /* 0x20000022ff2d7230 */ /* 0x020fe40000004100 */
[----:B------:R-:W-:-:S03]  /*14b0*/  @P0 HADD2.F32 R49, -RZ, R38.H0_H0 ;  /* 0x20000026ff310230 */ /* 0x000fc60000004100 */
[----:B------:R-:W-:-:S04]  /*14c0*/  FADD.FTZ R134, R45, R134 ;  /* 0x000000862d867221 */ /* 0x000fc80000010000 */
[----:B------:R-:W-:-:S07]  /*14d0*/  @P0 FADD.FTZ R134, R49, R134 ;  /* 0x0000008631860221 */ /* 0x000fce0000010000 */
.L_x_2140:
[----:B------:R-:W-:-:S04]  /*14e0*/  F2FP.F16.F32.PACK_AB R44, RZ, R134 ;  /* 0x00000086ff2c723e */ /* 0x000fc800000000ff */
[----:B------:R-:W-:-:S07]  /*14f0*/  PRMT R42, R44, 0x7610, R42 ;  /* 0x000076102c2a7816 */ /* 0x000fce000000002a */
.L_x_2141:
        /* <DEDUP_REMOVED lines=8> */
.L_x_2143:
[----:B-----5:R-:W-:-:S05]  /*1580*/  HADD2.F32 R44, -RZ, R38.H1_H1 ;  /* 0x30000026ff2c7230 */ /* 0x020fca0000004100 */
[----:B------:R-:W-:Y:S01]  /*1590*/  FADD.FTZ R139, R44, R139 ;  /* 0x0000008b2c8b7221 */ /* 0x000fe20000010000 */
[----:B------:R-:W-:Y:S06]  /*15a0*/  BRA `(.L_x_2144) ;  /* 0x0000000000107947 */ /* 0x000fec0003800000 */
.L_x_2142:
[----:B-----5:R-:W-:Y:S02]  /*15b0*/  HADD2.F32 R44, -RZ, R34.H1_H1 ;  /* 0x30000022ff2c7230 */ /* 0x020fe40000004100 */
[----:B------:R-:W-:-:S03]  /*15c0*/  @P0 HADD2.F32 R46, -RZ, R38.H1_H1 ;  /* 0x30000026ff2e0230 */ /* 0x000fc60000004100 */
[----:B------:R-:W-:-:S04]  /*15d0*/  FADD.FTZ R139, R44, R139 ;  /* 0x0000008b2c8b7221 */ /* 0x000fc80000010000 */
[----:B------:R-:W-:-:S07]  /*15e0*/  @P0 FADD.FTZ R139, R46, R139 ;  /* 0x0000008b2e8b0221 */ /* 0x000fce0000010000 */
.L_x_2144:
[----:B------:R-:W-:-:S04]  /*15f0*/  F2FP.F16.F32.PACK_AB R44, RZ, R139 ;  /* 0x0000008bff2c723e */ /* 0x000fc800000000ff */
[----:B------:R-:W-:-:S07]  /*1600*/  PRMT R42, R42, 0x5410, R44 ;  /* 0x000054102a2a7816 */ /* 0x000fce000000002c */
.L_x_2145:
        /* <DEDUP_REMOVED lines=8> */
.L_x_2147:
[----:B-----5:R-:W-:-:S05]  /*1690*/  HADD2.F32 R45, -RZ, R39.H0_H0 ;  /* 0x20000027ff2d7230 */ /* 0x020fca0000004100 */
[----:B------:R-:W-:Y:S01]  /*16a0*/  FADD.FTZ R140, R45, R140 ;  /* 0x0000008c2d8c7221 */ /* 0x000fe20000010000 */
[----:B------:R-:W-:Y:S06]  /*16b0*/  BRA `(.L_x_2148) ;  /* 0x0000000000107947 */ /* 0x000fec0003800000 */
.L_x_2146:
[----:B-----5:R-:W-:Y:S02]  /*16c0*/  HADD2.F32 R45, -RZ, R35.H0_H0 ;  /* 0x20000023ff2d7230 */ /* 0x020fe40000004100 */
[----:B------:R-:W-:-:S03]  /*16d0*/  @P0 HADD2.F32 R49, -RZ, R39.H0_H0 ;  /* 0x20000027ff310230 */ /* 0x000fc60000004100 */
[----:B------:R-:W-:-:S04]  /*16e0*/  FADD.FTZ R140, R45, R140 ;  /* 0x0000008c2d8c7221 */ /* 0x000fc80000010000 */
[----:B------:R-:W-:-:S07]  /*16f0*/  @P0 FADD.FTZ R140, R49, R140 ;  /* 0x0000008c318c0221 */ /* 0x000fce0000010000 */
.L_x_2148:
[----:B------:R-:W-:-:S04]  /*1700*/  F2FP.F16.F32.PACK_AB R44, RZ, R140 ;  /* 0x0000008cff2c723e */ /* 0x000fc800000000ff */
[----:B------:R-:W-:-:S07]  /*1710*/  PRMT R43, R44, 0x7610, R43 ;  /* 0x000076102c2b7816 */ /* 0x000fce000000002b */
.L_x_2149:
        /* <DEDUP_REMOVED lines=8> */
.L_x_2151:
[----:B-----5:R-:W-:-:S05]  /*17a0*/  HADD2.F32 R44, -RZ, R39.H1_H1 ;  /* 0x30000027ff2c7230 */ /* 0x020fca0000004100 */
[----:B------:R-:W-:Y:S01]  /*17b0*/  FADD.FTZ R145, R44, R145 ;  /* 0x000000912c917221 */ /* 0x000fe20000010000 */
[----:B------:R-:W-:Y:S06]  /*17c0*/  BRA `(.L_x_2152) ;  /* 0x0000000000107947 */ /* 0x000fec0003800000 */
.L_x_2150:
[----:B-----5:R-:W-:Y:S02]  /*17d0*/  HADD2.F32 R44, -RZ, R35.H1_H1 ;  /* 0x30000023ff2c7230 */ /* 0x020fe40000004100 */
[----:B------:R-:W-:-:S03]  /*17e0*/  @P0 HADD2.F32 R46, -RZ, R39.H1_H1 ;  /* 0x30000027ff2e0230 */ /* 0x000fc60000004100 */
[----:B------:R-:W-:-:S04]  /*17f0*/  FADD.FTZ R145, R44, R145 ;  /* 0x000000912c917221 */ /* 0x000fc80000010000 */
[----:B------:R-:W-:-:S07]  /*1800*/  @P0 FADD.FTZ R145, R46, R145 ;  /* 0x000000912e910221 */ /* 0x000fce0000010000 */
.L_x_2152:
[----:B------:R-:W-:-:S04]  /*1810*/  F2FP.F16.F32.PACK_AB R44, RZ, R145 ;  /* 0x00000091ff2c723e */ /* 0x000fc800000000ff */
[----:B------:R-:W-:-:S07]  /*1820*/  PRMT R43, R43, 0x5410, R44 ;  /* 0x000054102b2b7816 */ /* 0x000fce000000002c */
.L_x_2153:
        /* <DEDUP_REMOVED lines=9> */
.L_x_2121:
[----:B------:R-:W-:Y:S05]  /*18c0*/  BSYNC B0 ;  /* 0x0000000000007941 */ /* 0x000fea0003800000 */
.L_x_2120:
        /* <DEDUP_REMOVED lines=25> */
.L_x_2157:
[----:B-----5:R-:W-:-:S05]  /*1a60*/  HADD2.F32 R48, -RZ, R36.H0_H0 ;  /* 0x20000024ff307230 */ /* 0x020fca0000004100 */
[----:B------:R-:W-:Y:S01]  /*1a70*/  FADD.FTZ R125, R48, R125 ;  /* 0x0000007d307d7221 */ /* 0x000fe20000010000 */
[----:B------:R-:W-:Y:S06]  /*1a80*/  BRA `(.L_x_2158) ;  /* 0x0000000000107947 */ /* 0x000fec0003800000 */
.L_x_2156:
[----:B-----5:R-:W-:Y:S02]  /*1a90*/  HADD2.F32 R48, -RZ, R32.H0_H0 ;  /* 0x20000020ff307230 */ /* 0x020fe40000004100 */
[----:B------:R-:W-:-:S03]  /*1aa0*/  @P0 HADD2.F32 R50, -RZ, R36.H0_H0 ;  /* 0x20000024ff320230 */ /* 0x000fc60000004100 */
[----:B------:R-:W-:-:S04]  /*1ab0*/  FADD.FTZ R125, R48, R125 ;  /* 0x0000007d307d7221 */ /* 0x000fc80000010000 */
[----:B------:R-:W-:-:S07]  /*1ac0*/  @P0 FADD.FTZ R125, R50, R125 ;  /* 0x0000007d327d0221 */ /* 0x000fce0000010000 */
.L_x_2158:
[----:B------:R-:W-:-:S04]  /*1ad0*/  F2FP.F16.F32.PACK_AB R48, RZ, R125 ;  /* 0x0000007dff30723e */ /* 0x000fc800000000ff */
[----:B------:R-:W-:-:S07]  /*1ae0*/  PRMT R40, R48, 0x7610, R40 ;  /* 0x0000761030287816 */ /* 0x000fce0000000028 */
.L_x_2159:
        /* <DEDUP_REMOVED lines=8> */
.L_x_2161:
[----:B-----5:R-:W-:-:S05]  /*1b70*/  HADD2.F32 R44, -RZ, R36.H1_H1 ;  /* 0x30000024ff2c7230 */ /* 0x020fca0000004100 */
[----:B------:R-:W-:Y:S01]  /*1b80*/  FADD.FTZ R129, R44, R129 ;  /* 0x000000812c817221 */ /* 0x000fe20000010000 */
[----:B------:R-:W-:Y:S06]  /*1b90*/  BRA `(.L_x_2162) ;  /* 0x0000000000107947 */ /* 0x000fec0003800000 */
.L_x_2160:
[----:B-----5:R-:W-:Y:S02]  /*1ba0*/  HADD2.F32 R44, -RZ, R32.H1_H1 ;  /* 0x30000020ff2c7230 */ /* 0x020fe40000004100 */
[----:B------:R-:W-:-:S03]  /*1bb0*/  @P0 HADD2.F32 R48, -RZ, R36.H1_H1 ;  /* 0x30000024ff300230 */ /* 0x000fc60000004100 */
[----:B------:R-:W-:-:S04]  /*1bc0*/  FADD.FTZ R129, R44, R129 ;  /* 0x000000812c817221 */ /* 0x000fc80000010000 */
[----:B------:R-:W-:-:S07]  /*1bd0*/  @P0 FADD.FTZ R129, R48, R129 ;  /* 0x0000008130810221 */ /* 0x000fce0000010000 */
.L_x_2162:
[----:B------:R-:W-:-:S04]  /*1be0*/  F2FP.F16.F32.PACK_AB R44, RZ, R129 ;  /* 0x00000081ff2c723e */ /* 0x000fc800000000ff */
[----:B------:R-:W-:-:S07]  /*1bf0*/  PRMT R40, R40, 0x5410, R44 ;  /* 0x0000541028287816 */ /* 0x000fce000000002c */
.L_x_2163:
        /* <DEDUP_REMOVED lines=8> */
.L_x_2165:
[----:B-----5:R-:W-:-:S05]  /*1c80*/  HADD2.F32 R49, -RZ, R37.H0_H0 ;  /* 0x20000025ff317230 */ /* 0x020fca0000004100 */
[----:B------:R-:W-:Y:S01]  /*1c90*/  FADD.FTZ R130, R49, R130 ;  /* 0x0000008231827221 */ /* 0x000fe20000010000 */
[----:B------:R-:W-:Y:S06]  /*1ca0*/  BRA `(.L_x_2166) ;  /* 0x0000000000107947 */ /* 0x000fec0003800000 */
.L_x_2164:
[----:B-----5:R-:W-:Y:S02]  /*1cb0*/  HADD2.F32 R49, -RZ, R33.H0_H0 ;  /* 0x20000021ff317230 */ /* 0x020fe40000004100 */
[----:B------:R-:W-:-:S03]  /*1cc0*/  @P0 HADD2.F32 R51, -RZ, R37.H0_H0 ;  /* 0x20000025ff330230 */ /* 0x000fc60000004100 */
[----:B------:R-:W-:-:S04]  /*1cd0*/  FADD.FTZ R130, R49, R130 ;  /* 0x0000008231827221 */ /* 0x000fc80000010000 */
[----:B------:R-:W-:-:S07]  /*1ce0*/  @P0 FADD.FTZ R130, R51, R130 ;  /* 0x0000008233820221 */ /* 0x000fce0000010000 */
.L_x_2166:
[----:B------:R-:W-:-:S04]  /*1cf0*/  F2FP.F16.F32.PACK_AB R44, RZ, R130 ;  /* 0x00000082ff2c723e */ /* 0x000fc800000000ff */
[----:B------:R-:W-:-:S07]  /*1d00*/  PRMT R41, R44, 0x7610, R41 ;  /* 0x000076102c297816 */ /* 0x000fce0000000029 */
.L_x_2167:
        /* <DEDUP_REMOVED lines=8> */
.L_x_2169:
[----:B-----5:R-:W-:-:S05]  /*1d90*/  HADD2.F32 R44, -RZ, R37.H1_H1 ;  /* 0x30000025ff2c7230 */ /* 0x020fca0000004100 */
[----:B------:R-:W-:Y:S01]  /*1da0*/  FADD.FTZ R133, R44, R133 ;  /* 0x000000852c857221 */ /* 0x000fe20000010000 */
[----:B------:R-:W-:Y:S06]  /*1db0*/  BRA `(.L_x_2170) ;  /* 0x0000000000107947 */ /* 0x000fec0003800000 */
.L_x_2168:
[----:B-----5:R-:W-:Y:S02]  /*1dc0*/  HADD2.F32 R44, -RZ, R33.H1_H1 ;  /* 0x30000021ff2c7230 */ /* 0x020fe40000004100 */
[----:B------:R-:W-:-:S03]  /*1dd0*/  @P0 HADD2.F32 R48, -RZ, R37.H1_H1 ;  /* 0x30000025ff300230 */ /* 0x000fc60000004100 */
[----:B------:R-:W-:-:S04]  /*1de0*/  FADD.FTZ R133, R44, R133 ;  /* 0x000000852c857221 */ /* 0x000fc80000010000 */
[----:B------:R-:W-:-:S07]  /*1df0*/  @P0 FADD.FTZ R133, R48, R133 ;  /* 0x0000008530850221 */ /* 0x000fce0000010000 */
.L_x_2170:
[----:B------:R-:W-:-:S04]  /*1e00*/  F2FP.F16.F32.PACK_AB R44, RZ, R133 ;  /* 0x00000085ff2c723e */ /* 0x000fc800000000ff */
[----:B------:R-:W-:-:S07]  /*1e10*/  PRMT R41, R41, 0x5410, R44 ;  /* 0x0000541029297816 */ /* 0x000fce000000002c */
.L_x_2171:
        /* <DEDUP_REMOVED lines=8> */
.L_x_2173:
[----:B-----5:R-:W-:-:S05]  /*1ea0*/  HADD2.F32 R45, -RZ, R38.H0_H0 ;  /* 0x20000026ff2d7230 */ /* 0x020fca0000004100 */
[----:B------:R-:W-:Y:S01]  /*1eb0*/  FADD.FTZ R136, R45, R136 ;  /* 0x000000882d887221 */ /* 0x000fe20000010000 */
[----:B------:R-:W-:Y:S06]  /*1ec0*/  BRA `(.L_x_2174) ;  /* 0x0000000000107947 */ /* 0x000fec0003800000 */
.L_x_2172:
[----:B-----5:R-:W-:Y:S02]  /*1ed0*/  HADD2.F32 R45, -RZ, R34.H0_H0 ;  /* 0x20000022ff2d7230 */ /* 0x020fe40000004100 */
[----:B------:R-:W-:-:S03]  /*1ee0*/  @P0 HADD2.F32 R49, -RZ, R38.H0_H0 ;  /* 0x20000026ff310230 */ /* 0x000fc60000004100 */
[----:B------:R-:W-:-:S04]  /*1ef0*/  FADD.FTZ R136, R45, R136 ;  /* 0x000000882d887221 */ /* 0x000fc80000010000 */
[----:B------:R-:W-:-:S07]  /*1f00*/  @P0 FADD.FTZ R136, R49, R136 ;  /* 0x0000008831880221 */ /* 0x000fce0000010000 */
.L_x_2174:
[----:B------:R-:W-:-:S04]  /*1f10*/  F2FP.F16.F32.PACK_AB R44, RZ, R136 ;  /* 0x00000088ff2c723e */ /* 0x000fc800000000ff */
[----:B------:R-:W-:-:S07]  /*1f20*/  PRMT R42, R44, 0x7610, R42 ;  /* 0x000076102c2a7816 */ /* 0x000fce000000002a */
.L_x_2175:
        /* <DEDUP_REMOVED lines=8> */
.L_x_2177:
[----:B-----5:R-:W-:-:S05]  /*1fb0*/  HADD2.F32 R44, -RZ, R38.H1_H1 ;  /* 0x30000026ff2c7230 */ /* 0x020fca0000004100 */
[----:B------:R-:W-:Y:S01]  /*1fc0*/  FADD.FTZ R141, R44, R141 ;  /* 0x0000008d2c8d7221 */ /* 0x000fe20000010000 */
[----:B------:R-:W-:Y:S06]  /*1fd0*/  BRA `(.L_x_2178) ;  /* 0x0000000000107947 */ /* 0x000fec0003800000 */
.L_x_2176:
[----:B-----5:R-:W-:Y:S02]  /*1fe0*/  HADD2.F32 R44, -RZ, R34.H1_H1 ;  /* 0x30000022ff2c7230 */ /* 0x020fe40000004100 */
[----:B------:R-:W-:-:S03]  /*1ff0*/  @P0 HADD2.F32 R46, -RZ, R38.H1_H1 ;  /* 0x30000026ff2e0230 */ /* 0x000fc60000004100 */
[----:B------:R-:W-:-:S04]  /*2000*/  FADD.FTZ R141, R44, R141 ;  /* 0x0000008d2c8d7221 */ /* 0x000fc80000010000 */
[----:B------:R-:W-:-:S07]  /*2010*/  @P0 FADD.FTZ R141, R46, R141 ;  /* 0x0000008d2e8d0221 */ /* 0x000fce0000010000 */
.L_x_2178:
[----:B------:R-:W-:-:S04]  /*2020*/  F2FP.F16.F32.PACK_AB R44, RZ, R141 ;  /* 0x0000008dff2c723e */ /* 0x000fc800000000ff */
[----:B------:R-:W-:-:S07]  /*2030*/  PRMT R42, R42, 0x5410, R44 ;  /* 0x000054102a2a7816 */ /* 0x000fce000000002c */
.L_x_2179:
        /* <DEDUP_REMOVED lines=8> */
.L_x_2181:
[----:B-----5:R-:W-:-:S05]  /*20c0*/  HADD2.F32 R45, -RZ, R39.H0_H0 ;  /* 0x20000027ff2d7230 */ /* 0x020fca0000004100 */
[----:B------:R-:W-:Y:S01]  /*20d0*/  FADD.FTZ R142, R45, R142 ;  /* 0x0000008e2d8e7221 */ /* 0x000fe20000010000 */
[----:B------:R-:W-:Y:S06]  /*20e0*/  BRA `(.L_x_2182) ;  /* 0x0000000000107947 */ /* 0x000fec0003800000 */
.L_x_2180:
[----:B-----5:R-:W-:Y:S02]  /*20f0*/  HADD2.F32 R45, -RZ, R35.H0_H0 ;  /* 0x20000023ff2d7230 */ /* 0x020fe40000004100 */
[----:B------:R-:W-:-:S03]  /*2100*/  @P0 HADD2.F32 R49, -RZ, R39.H0_H0 ;  /* 0x20000027ff310230 */ /* 0x000fc60000004100 */
[----:B------:R-:W-:-:S04]  /*2110*/  FADD.FTZ R142, R45, R142 ;  /* 0x0000008e2d8e7221 */ /* 0x000fc80000010000 */
[----:B------:R-:W-:-:S07]  /*2120*/  @P0 FADD.FTZ R142, R49, R142 ;  /* 0x0000008e318e0221 */ /* 0x000fce0000010000 */
.L_x_2182:
[----:B------:R-:W-:-:S04]  /*2130*/  F2FP.F16.F32.PACK_AB R44, RZ, R142 ;  /* 0x0000008eff2c723e */ /* 0x000fc800000000ff */
[----:B------:R-:W-:-:S07]  /*2140*/  PRMT R43, R44, 0x7610, R43 ;  /* 0x000076102c2b7816 */ /* 0x000fce000000002b */
.L_x_2183:
        /* <DEDUP_REMOVED lines=8> */
.L_x_2185:
[----:B-----5:R-:W-:-:S05]  /*21d0*/  HADD2.F32 R45, -RZ, R39.H1_H1 ;  /* 0x30000027ff2d7230 */ /* 0x020fca0000004100 */
[----:B------:R-:W-:Y:S01]  /*21e0*/  FADD.FTZ R146, R45, R146 ;  /* 0x000000922d927221 */ /* 0x000fe20000010000 */
[----:B------:R-:W-:Y:S06]  /*21f0*/  BRA `(.L_x_2186) ;  /* 0x0000000000107947 */ /* 0x000fec0003800000 */
.L_x_2184:
[----:B-----5:R-:W-:Y:S02]  /*2200*/  HADD2.F32 R45, -RZ, R35.H1_H1 ;  /* 0x30000023ff2d7230 */ /* 0x020fe40000004100 */
[----:B------:R-:W-:-:S03]  /*2210*/  @P0 HADD2.F32 R47, -RZ, R39.H1_H1 ;  /* 0x30000027ff2f0230 */ /* 0x000fc60000004100 */
[----:B------:R-:W-:-:S04]  /*2220*/  FADD.FTZ R146, R45, R146 ;  /* 0x000000922d927221 */ /* 0x000fc80000010000 */
[----:B------:R-:W-:-:S07]  /*2230*/  @P0 FADD.FTZ R146, R47, R146 ;  /* 0x000000922f920221 */ /* 0x000fce0000010000 */
.L_x_2186:
[----:B------:R-:W-:-:S04]  /*2240*/  F2FP.F16.F32.PACK_AB R44, RZ, R146 ;  /* 0x00000092ff2c723e */ /* 0x000fc800000000ff */
[----:B------:R-:W-:-:S07]  /*2250*/  PRMT R43, R43, 0x5410, R44 ;  /* 0x000054102b2b7816 */ /* 0x000fce000000002c */
.L_x_2187:
[----:B------:R-:W-:Y:S01]  /*2260*/  PLOP3.LUT P0, PT, PT, PT, UP0, 0x80, 0x0 ;  /* 0x000000000000781c */ /* 0x000fe20003f0f008 */
[----:B------:R-:W-:Y:S01]  /*2270*/  @UP0 ULDC.64 UR6, c[0x0][0x238] ;  /* 0x00008e0000060ab9 */ /* 0x000fe20000000a00 */
[----:B------:R-:W-:Y:S02]  /*2280*/  PLOP3.LUT P1, PT, PT, PT, UP0, 0x80, 0x0 ;  /* 0x000000000000781c */ /* 0x000fe40003f2f008 */
[----:B------:R-:W-:Y:S02]  /*2290*/  PLOP3.LUT P6, PT, PT, PT, UP0, 0x80, 0x0 ;  /* 0x000000000000781c */ /* 0x000fe40003fcf008 */
[----:B------:R-:W-:-:S07]  /*22a0*/  PLOP3.LUT P2, PT, PT, PT, UP0, 0x80, 0x0 ;  /* 0x000000000000781c */ /* 0x000fce0003f4f008 */
[----:B------:R-:W-:-:S04]  /*22b0*/  @P0 LEA R44, P0, R149, UR6, 0x4 ;  /* 0x00000006952c0c11 */ /* 0x000fc8000f8020ff */
[C---:B------:R-:W-:Y:S02]  /*22c0*/  @P1 LEA.HI.X R45, R149.reuse, UR7, RZ, 0x4, P0 ;  /* 0x00000007952d1c11 */ /* 0x040fe400080f24ff */
[----:B------:R-:W-:-:S03]  /*22d0*/  IADD3 R149, R149, 0x80, RZ ;  /* 0x0000008095957810 */ /* 0x000fc60007ffe0ff */
[----:B------:R1:W-:Y:S04]  /*22e0*/  @P6 STG.E.128 desc[UR4][R44.64], R40 ;  /* 0x000000282c006986 */ /* 0x0003e8000c101d04 */
.L_x_2155:
[----:B------:R-:W-:Y:S05]  /*22f0*/  BSYNC B0 ;  /* 0x0000000000007941 */ /* 0x000fea0003800000 */
.L_x_2154:
        /* <DEDUP_REMOVED lines=25> */
.L_x_2191:
[----:B-----5:R-:W-:-:S05]  /*2490*/  HADD2.F32 R49, -RZ, R36.H0_H0 ;  /* 0x20000024ff317230 */ /* 0x020fca0000004100 */
[----:B------:R-:W-:Y:S01]  /*24a0*/  FADD.FTZ R126, R49, R126 ;  /* 0x0000007e317e7221 */ /* 0x000fe20000010000 */
[----:B------:R-:W-:Y:S06]  /*24b0*/  BRA `(.L_x_2192) ;  /* 0x0000000000107947 */ /* 0x000fec0003800000 */
.L_x_2190:
[----:B-----5:R-:W-:Y:S02]  /*24c0*/  HADD2.F32 R49, -RZ, R32.H0_H0 ;  /* 0x20000020ff317230 */ /* 0x020fe40000004100 */
[----:B------:R-:W-:-:S03]  /*24d0*/  @P0 HADD2.F32 R51, -RZ, R36.H0_H0 ;  /* 0x20000024ff330230 */ /* 0x000fc60000004100 */
[----:B------:R-:W-:-:S04]  /*24e0*/  FADD.FTZ R126, R49, R126 ;  /* 0x0000007e317e7221 */ /* 0x000fc80000010000 */
[----:B------:R-:W-:-:S07]  /*24f0*/  @P0 FADD.FTZ R126, R51, R126 ;  /* 0x0000007e337e0221 */ /* 0x000fce0000010000 */
.L_x_2192:
[----:B------:R-:W-:-:S04]  /*2500*/  F2FP.F16.F32.PACK_AB R48, RZ, R126 ;  /* 0x0000007eff30723e */ /* 0x000fc800000000ff */
[----:B------:R-:W-:-:S07]  /*2510*/  PRMT R40, R48, 0x7610, R40 ;  /* 0x0000761030287816 */ /* 0x000fce0000000028 */
.L_x_2193:
        /* <DEDUP_REMOVED lines=8> */
.L_x_2195:
[----:B-----5:R-:W-:-:S05]  /*25a0*/  HADD2.F32 R44, -RZ, R36.H1_H1 ;  /* 0x30000024ff2c7230 */ /* 0x020fca0000004100 */
[----:B------:R-:W-:Y:S01]  /*25b0*/  FADD.FTZ R131, R44, R131 ;  /* 0x000000832c837221 */ /* 0x000fe20000010000 */
[----:B------:R-:W-:Y:S06]  /*25c0*/  BRA `(.L_x_2196) ;  /* 0x0000000000107947 */ /* 0x000fec0003800000 */
.L_x_2194:
[----:B-----5:R-:W-:Y:S02]  /*25d0*/  HADD2.F32 R44, -RZ, R32.H1_H1 ;  /* 0x30000020ff2c7230 */ /* 0x020fe40000004100 */
[----:B------:R-:W-:-:S03]  /*25e0*/  @P0 HADD2.F32 R48, -RZ, R36.H1_H1 ;  /* 0x30000024ff300230 */ /* 0x000fc60000004100 */
[----:B------:R-:W-:-:S04]  /*25f0*/  FADD.FTZ R131, R44, R131 ;  /* 0x000000832c837221 */ /* 0x000fc80000010000 */
[----:B------:R-:W-:-:S07]  /*2600*/  @P0 FADD.FTZ R131, R48, R131 ;  /* 0x0000008330830221 */ /* 0x000fce0000010000 */
.L_x_2196:
[----:B------:R-:W-:-:S04]  /*2610*/  F2FP.F16.F32.PACK_AB R44, RZ, R131 ;  /* 0x00000083ff2c723e */ /* 0x000fc800000000ff */
[----:B------:R-:W-:-:S07]  /*2620*/  PRMT R40, R40, 0x5410, R44 ;  /* 0x0000541028287816 */ /* 0x000fce000000002c */
.L_x_2197:
        /* <DEDUP_REMOVED lines=8> */
.L_x_2199:
[----:B-----5:R-:W-:-:S05]  /*26b0*/  HADD2.F32 R49, -RZ, R37.H0_H0 ;  /* 0x20000025ff317230 */ /* 0x020fca0000004100 */
[----:B------:R-:W-:Y:S01]  /*26c0*/  FADD.FTZ R132, R49, R132 ;  /* 0x0000008431847221 */ /* 0x000fe20000010000 */
[----:B------:R-:W-:Y:S06]  /*26d0*/  BRA `(.L_x_2200) ;  /* 0x0000000000107947 */ /* 0x000fec0003800000 */
.L_x_2198:
[----:B-----5:R-:W-:Y:S02]  /*26e0*/  HADD2.F32 R49, -RZ, R33.H0_H0 ;  /* 0x20000021ff317230 */ /* 0x020fe40000004100 */
[----:B------:R-:W-:-:S03]  /*26f0*/  @P0 HADD2.F32 R51, -RZ, R37.H0_H0 ;  /* 0x20000025ff330230 */ /* 0x000fc60000004100 */
[----:B------:R-:W-:-:S04]  /*2700*/  FADD.FTZ R132, R49, R132 ;  /* 0x0000008431847221 */ /* 0x000fc80000010000 */
[----:B------:R-:W-:-:S07]  /*2710*/  @P0 FADD.FTZ R132, R51, R132 ;  /* 0x0000008433840221 */ /* 0x000fce0000010000 */
.L_x_2200:
[----:B------:R-:W-:-:S04]  /*2720*/  F2FP.F16.F32.PACK_AB R44, RZ, R132 ;  /* 0x00000084ff2c723e */ /* 0x000fc800000000ff */
[----:B------:R-:W-:-:S07]  /*2730*/  PRMT R41, R44, 0x7610, R41 ;  /* 0x000076102c297816 */ /* 0x000fce0000000029 */
.L_x_2201:
        /* <DEDUP_REMOVED lines=8> */
.L_x_2203:
[----:B-----5:R-:W-:-:S05]  /*27c0*/  HADD2.F32 R44, -RZ, R37.H1_H1 ;  /* 0x30000025ff2c7230 */ /* 0x020fca0000004100 */
[----:B------:R-:W-:Y:S01]  /*27d0*/  FADD.FTZ R137, R44, R137 ;  /* 0x000000892c897221 */ /* 0x000fe20000010000 */
[----:B------:R-:W-:Y:S06]  /*27e0*/  BRA `(.L_x_2204) ;  /* 0x0000000000107947 */ /* 0x000fec0003800000 */
.L_x_2202:
[----:B-----5:R-:W-:Y:S02]  /*27f0*/  HADD2.F32 R44, -RZ, R33.H1_H1 ;  /* 0x30000021ff2c7230 */ /* 0x020fe40000004100 */
[----:B------:R-:W-:-:S03]  /*2800*/  @P0 HADD2.F32 R48, -RZ, R37.H1_H1 ;  /* 0x30000025ff300230 */ /* 0x000fc60000004100 */
[----:B------:R-:W-:-:S04]  /*2810*/  FADD.FTZ R137, R44, R137 ;  /* 0x000000892c897221 */ /* 0x000fc80000010000 */
[----:B------:R-:W-:-:S07]  /*2820*/  @P0 FADD.FTZ R137, R48, R137 ;  /* 0x0000008930890221 */ /* 0x000fce0000010000 */
.L_x_2204:
[----:B------:R-:W-:-:S04]  /*2830*/  F2FP.F16.F32.PACK_AB R44, RZ, R137 ;  /* 0x00000089ff2c723e */ /* 0x000fc800000000ff */
[----:B------:R-:W-:-:S07]  /*2840*/  PRMT R41, R41, 0x5410, R44 ;  /* 0x0000541029297816 */ /* 0x000fce000000002c */
.L_x_2205:
        /* <DEDUP_REMOVED lines=8> */
.L_x_2207:
[----:B-----5:R-:W-:-:S05]  /*28d0*/  HADD2.F32 R45, -RZ, R38.H0_H0 ;  /* 0x20000026ff2d7230 */ /* 0x020fca0000004100 */
[----:B------:R-:W-:Y:S01]  /*28e0*/  FADD.FTZ R138, R45, R138 ;  /* 0x0000008a2d8a7221 */ /* 0x000fe20000010000 */
[----:B------:R-:W-:Y:S06]  /*28f0*/  BRA `(.L_x_2208) ;  /* 0x0000000000107947 */ /* 0x000fec0003800000 */
.L_x_2206:
[----:B-----5:R-:W-:Y:S02]  /*2900*/  HADD2.F32 R45, -RZ, R34.H0_H0 ;  /* 0x20000022ff2d7230 */ /* 0x020fe40000004100 */
[----:B------:R-:W-:-:S03]  /*2910*/  @P0 HADD2.F32 R49, -RZ, R38.H0_H0 ;  /* 0x20000026ff310230 */ /* 0x000fc60000004100 */
[----:B------:R-:W-:-:S04]  /*2920*/  FADD.FTZ R138, R45, R138 ;  /* 0x0000008a2d8a7221 */ /* 0x000fc80000010000 */
[----:B------:R-:W-:-:S07]  /*2930*/  @P0 FADD.FTZ R138, R49, R138 ;  /* 0x0000008a318a0221 */ /* 0x000fce0000010000 */
.L_x_2208:
[----:B------:R-:W-:-:S04]  /*2940*/  F2FP.F16.F32.PACK_AB R44, RZ, R138 ;  /* 0x0000008aff2c723e */ /* 0x000fc800000000ff */
[----:B------:R-:W-:-:S07]  /*2950*/  PRMT R42, R44, 0x7610, R42 ;  /* 0x000076102c2a7816 */ /* 0x000fce000000002a */
.L_x_2209:
        /* <DEDUP_REMOVED lines=8> */
.L_x_2211:
[----:B-----5:R-:W-:-:S05]  /*29e0*/  HADD2.F32 R44, -RZ, R38.H1_H1 ;  /* 0x30000026ff2c7230 */ /* 0x020fca0000004100 */
[----:B------:R-:W-:Y:S01]  /*29f0*/  FADD.FTZ R143, R44, R143 ;  /* 0x0000008f2c8f7221 */ /* 0x000fe20000010000 */
[----:B------:R-:W-:Y:S06]  /*2a00*/  BRA `(.L_x_2212) ;  /* 0x0000000000107947 */ /* 0x000fec0003800000 */
.L_x_2210:
[----:B-----5:R-:W-:Y:S02]  /*2a10*/  HADD2.F32 R44, -RZ, R34.H1_H1 ;  /* 0x30000022ff2c7230 */ /* 0x020fe40000004100 */
[----:B------:R-:W-:-:S03]  /*2a20*/  @P0 HADD2.F32 R46, -RZ, R38.H1_H1 ;  /* 0x30000026ff2e0230 */ /* 0x000fc60000004100 */
[----:B------:R-:W-:-:S04]  /*2a30*/  FADD.FTZ R143, R44, R143 ;  /* 0x0000008f2c8f7221 */ /* 0x000fc80000010000 */
[----:B------:R-:W-:-:S07]  /*2a40*/  @P0 FADD.FTZ R143, R46, R143 ;  /* 0x0000008f2e8f0221 */ /* 0x000fce0000010000 */
.L_x_2212:
[----:B------:R-:W-:-:S04]  /*2a50*/  F2FP.F16.F32.PACK_AB R44, RZ, R143 ;  /* 0x0000008fff2c723e */ /* 0x000fc800000000ff */
[----:B------:R-:W-:-:S07]  /*2a60*/  PRMT R42, R42, 0x5410, R44 ;  /* 0x000054102a2a7816 */ /* 0x000fce000000002c */
.L_x_2213:
        /* <DEDUP_REMOVED lines=8> */
.L_x_2215:
[----:B-----5:R-:W-:-:S05]  /*2af0*/  HADD2.F32 R45, -RZ, R39.H0_H0 ;  /* 0x20000027ff2d7230 */ /* 0x020fca0000004100 */
[----:B------:R-:W-:Y:S01]  /*2b00*/  FADD.FTZ R144, R45, R144 ;  /* 0x000000902d907221 */ /* 0x000fe20000010000 */
[----:B------:R-:W-:Y:S06]  /*2b10*/  BRA `(.L_x_2216) ;  /* 0x0000000000107947 */ /* 0x000fec0003800000 */
.L_x_2214:
[----:B-----5:R-:W-:Y:S02]  /*2b20*/  HADD2.F32 R45, -RZ, R35.H0_H0 ;  /* 0x20000023ff2d7230 */ /* 0x020fe40000004100 */
[----:B------:R-:W-:-:S03]  /*2b30*/  @P0 HADD2.F32 R49, -RZ, R39.H0_H0 ;  /* 0x20000027ff310230 */ /* 0x000fc60000004100 */
[----:B------:R-:W-:-:S04]  /*2b40*/  FADD.FTZ R144, R45, R144 ;  /* 0x000000902d907221 */ /* 0x000fc80000010000 */
[----:B------:R-:W-:-:S07]  /*2b50*/  @P0 FADD.FTZ R144, R49, R144 ;  /* 0x0000009031900221 */ /* 0x000fce0000010000 */
.L_x_2216:
[----:B------:R-:W-:-:S04]  /*2b60*/  F2FP.F16.F32.PACK_AB R44, RZ, R144 ;  /* 0x00000090ff2c723e */ /* 0x000fc800000000ff */
[----:B------:R-:W-:-:S07]  /*2b70*/  PRMT R43, R44, 0x7610, R43 ;  /* 0x000076102c2b7816 */ /* 0x000fce000000002b */
.L_x_2217:
        /* <DEDUP_REMOVED lines=8> */
.L_x_2219:
[----:B-----5:R-:W-:-:S05]  /*2c00*/  HADD2.F32 R44, -RZ, R39.H1_H1 ;  /* 0x30000027ff2c7230 */ /* 0x020fca0000004100 */
[----:B------:R-:W-:Y:S01]  /*2c10*/  FADD.FTZ R147, R44, R147 ;  /* 0x000000932c937221 */ /* 0x000fe20000010000 */
[----:B------:R-:W-:Y:S06]  /*2c20*/  BRA `(.L_x_2220) ;  /* 0x0000000000107947 */ /* 0x000fec0003800000 */
.L_x_2218:
[----:B-----5:R-:W-:Y:S02]  /*2c30*/  HADD2.F32 R44, -RZ, R35.H1_H1 ;  /* 0x30000023ff2c7230 */ /* 0x020fe40000004100 */
[----:B------:R-:W-:-:S03]  /*2c40*/  @P0 HADD2.F32 R46, -RZ, R39.H1_H1 ;  /* 0x30000027ff2e0230 */ /* 0x000fc60000004100 */
[----:B------:R-:W-:-:S04]  /*2c50*/  FADD.FTZ R147, R44, R147 ;  /* 0x000000932c937221 */ /* 0x000fc80000010000 */
[----:B------:R-:W-:-:S07]  /*2c60*/  @P0 FADD.FTZ R147, R46, R147 ;  /* 0x000000932e930221 */ /* 0x000fce0000010000 */
.L_x_2220:
[----:B------:R-:W-:-:S04]  /*2c70*/  F2FP.F16.F32.PACK_AB R44, RZ, R147 ;  /* 0x00000093ff2c723e */ /* 0x000fc800000000ff */
[----:B------:R-:W-:-:S07]  /*2c80*/  PRMT R43, R43, 0x5410, R44 ;  /* 0x000054102b2b7816 */ /* 0x000fce000000002c */
.L_x_2221:
        /* <DEDUP_REMOVED lines=8> */
.L_x_2189:
[----:B------:R-:W-:Y:S05]  /*2d10*/  BSYNC B0 ;  /* 0x0000000000007941 */ /* 0x000fea0003800000 */
.L_x_2188:
[----:B012---:R-:W-:Y:S01]  /*2d20*/  FADD.FTZ R45, RZ, R119 ;  /* 0x00000077ff2d7221 */ /* 0x007fe20000010000 */
[C---:B------:R-:W-:Y:S01]  /*2d30*/  ISETP.GT.U32.AND P2, PT, R27.reuse, 0xff, PT ;  /* 0x000000ff1b00780c */ /* 0x040fe20003f44070 */
        /* <DEDUP_REMOVED lines=102> */
.L_x_2240:
[----:B------:R-:W-:Y:S01]  /*33a0*/  LOP3.LUT P0, RZ, R28, 0x1f, RZ, 0xc0, !PT ;  /* 0x0000001f1cff7812 */ /* 0x000fe2000780c0ff */
[----:B------:R-:W-:Y:S05]  /*33b0*/  WARPSYNC.ALL ;  /* 0x0000000000007948 */ /* 0x000fea0003800000 */
[----:B------:R-:W-:-:S07]  /*33c0*/  LOP3.LUT R47, R47, 0x3, RZ, 0xc0, !PT ;  /* 0x000000032f2f7812 */ /* 0x000fce00078ec0ff */
[----:B------:R-:W2:Y:S01]  /*33d0*/  @!P0 S2R R48, SR_CgaCtaId ;  /* 0x0000000000308919 */ /* 0x000ea20000008800 */
[----:B------:R-:W-:-:S04]  /*33e0*/  @!P0 MOV R45, 0x400 ;  /* 0x00000400002d8802 */ /* 0x000fc80000000f00 */
[----:B--2---:R-:W-:Y:S01]  /*33f0*/  @!P0 LEA R49, R48, R45, 0x18 ;  /* 0x0000002d30318211 */ /* 0x004fe200078ec0ff */
[----:B-1----:R-:W-:Y:S01]  /*3400*/  FADD.FTZ R45, R51, R148 ;  /* 0x00000094332d7221 */ /* 0x002fe20000010000 */
[----:B------:R-:W-:-:S04]  /*3410*/  @!P0 IADD3 R48, R46, R47, RZ ;  /* 0x0000002f2e308210 */ /* 0x000fc80007ffe0ff */
[----:B------:R-:W-:Y:S02]  /*3420*/  @!P0 LEA R48, R48, R49, 0x3 ;  /* 0x0000003130308211 */ /* 0x000fe400078e18ff */
[----:B------:R-:W-:-:S03]  /*3430*/  LOP3.LUT R49, R28, 0x1f, RZ, 0xc0, !PT ;  /* 0x0000001f1c317812 */ /* 0x000fc600078ec0ff */
[----:B------:R1:W-:Y:S01]  /*3440*/  @!P0 STS.64 [R48], R44 ;  /* 0x0000002c30008388 */ /* 0x0003e20000000a00 */
[----:B------:R-:W-:-:S13]  /*3450*/  ISETP.GT.U32.AND P0, PT, R49, 0x3, PT ;  /* 0x000000033100780c */ /* 0x000fda0003f04070 */
[----:B-1----:R-:W1:Y:S01]  /*3460*/  @!P0 S2R R45, SR_CgaCtaId ;  /* 0x00000000002d8919 */ /* 0x002e620000008800 */
[----:B------:R-:W-:Y:S01]  /*3470*/  @!P0 MOV R44, 0x400 ;  /* 0x00000400002c8802 */ /* 0x000fe20000000f00 */
[----:B------:R-:W-:Y:S01]  /*3480*/  HFMA2.MMA R48, -RZ, RZ, 0, 0 ;  /* 0x00000000ff307435 */ /* 0x000fe200000001ff */
[----:B------:R-:W-:Y:S01]  /*3490*/  @!P0 IADD3 R46, R46, R49, RZ ;  /* 0x000000312e2e8210 */ /* 0x000fe20007ffe0ff */
[----:B------:R-:W-:Y:S01]  /*34a0*/  BAR.SYNC.DEFER_BLOCKING 0x0 ;  /* 0x0000000000007b1d */ /* 0x000fe20000010000 */
[----:B------:R-:W-:-:S03]  /*34b0*/  PLOP3.LUT P2, PT, PT, PT, UP1, 0x40, 0x0 ;  /* 0x000000000000781c */ /* 0x000fc60003f4e818 */
[----:B------:R-:W-:Y:S02]  /*34c0*/  @!P0 MOV R48, R121 ;  /* 0x0000007900308202 */ /* 0x000fe40000000f00 */
[----:B------:R-:W-:Y:S03]  /*34d0*/  BSSY B0, `(.L_x_2223) ;  /* 0x0000067000007945 */ /* 0x000fe60003800000 */
[----:B0-----:R-:W0:Y:S01]  /*34e0*/  SHFL.DOWN PT, R51, R48, 0x2, 0x1f ;  /* 0x08401f0030337f89 */ /* 0x001e2200000e0000 */
[----:B-1----:R-:W-:Y:S02]  /*34f0*/  @!P0 LEA R49, R45, R44, 0x18 ;  /* 0x0000002c2d318211 */ /* 0x002fe400078ec0ff */
[----:B------:R-:W-:Y:S02]  /*3500*/  CS2R R44, SRZ ;  /* 0x00000000002c7805 */ /* 0x000fe4000001ff00 */
[----:B------:R-:W-:-:S02]  /*3510*/  @!P0 LEA R49, R46, R49, 0x3 ;  /* 0x000000312e318211 */ /* 0x000fc400078e18ff */
[----:B0-----:R-:W-:Y:S02]  /*3520*/  IADD3 R148, R51, R48, RZ ;  /* 0x0000003033947210 */ /* 0x001fe40007ffe0ff */
[----:B------:R-:W-:Y:S01]  /*3530*/  I2FP.F32.S32 R152, R51 ;  /* 0x0000003300987245 */ /* 0x000fe20000201400 */
[----:B------:R0:W-:Y:S01]  /*3540*/  @!P0 LDS.64 R44, [R49] ;  /* 0x00000000312c8984 */ /* 0x0001e20000000a00 */
[----:B------:R-:W-:Y:S02]  /*3550*/  I2FP.F32.S32 R46, R148 ;  /* 0x00000094002e7245 */ /* 0x000fe40000201400 */
[----:B------:R-:W-:Y:S01]  /*3560*/  LOP3.LUT P0, RZ, R47, 0x1f, R28, 0xf8, !PT ;  /* 0x0000001f2fff7812 */ /* 0x000fe2000780f81c */
[----:B------:R-:W1:Y:S01]  /*3570*/  SHFL.DOWN PT, R151, R148, 0x1, 0x1f ;  /* 0x08201f0094977f89 */ /* 0x000e6200000e0000 */
[----:B------:R-:W2:Y:S01]  /*3580*/  MUFU.RCP R150, R46 ;  /* 0x0000002e00967308 */ /* 0x000ea20000001000 */
[----:B0-----:R-:W-:Y:S02]  /*3590*/  I2FP.F32.S32 R49, R48 ;  /* 0x0000003000317245 */ /* 0x001fe40000201400 */
[----:B-1----:R-:W-:-:S02]  /*35a0*/  IADD3 R148, R148, R151, RZ ;  /* 0x0000009794947210 */ /* 0x002fc40007ffe0ff */
[----:B------:R-:W-:Y:S02]  /*35b0*/  I2FP.F32.S32 R151, R151 ;  /* 0x0000009700977245 */ /* 0x000fe40000201400 */
        /* <DEDUP_REMOVED lines=41> */
[--C-:B------:R-:W-:Y:S01]  /*3850*/  FADD.FTZ R148, R119, -R50.reuse ;  /* 0x8000003277947221 */ /* 0x100fe20000010000 */
[--C-:B0-----:R-:W-:Y:S01]  /*3860*/  FADD.FTZ R44, R128, -R50.reuse ;  /* 0x80000032802c7221 */ /* 0x101fe20000010000 */
[--C-:B------:R-:W-:Y:S01]  /*3870*/  FADD.FTZ R150, R127, -R50.reuse ;  /* 0x800000327f967221 */ /* 0x100fe20000010000 */
[----:B------:R-:W-:Y:S01]  /*3880*/  FADD.FTZ R46, R135, -R50 ;  /* 0x80000032872e7221 */ /* 0x000fe20000010000 */
[C---:B------:R-:W-:Y:S01]  /*3890*/  FMUL.FTZ R148, R51.reuse, R148 ;  /* 0x0000009433947220 */ /* 0x040fe20000410000 */
[C---:B------:R-:W-:Y:S01]  /*38a0*/  FMUL.FTZ R149, R51.reuse, R44 ;  /* 0x0000002c33957220 */ /* 0x040fe20000410000 */
[C---:B------:R-:W-:Y:S01]  /*38b0*/  FMUL.FTZ R150, R51.reuse, R150 ;  /* 0x0000009633967220 */ /* 0x040fe20000410000 */
[----:B------:R-:W-:Y:S01]  /*38c0*/  FMUL.FTZ R151, R51, R46 ;  /* 0x0000002e33977220 */ /* 0x000fe20000410000 */
[----:B------:R-:W-:Y:S01]  /*38d0*/  FFMA.FTZ R44, R25, R148, R17 ;  /* 0x00000094192c7223 */ /* 0x000fe20000010011 */
[----:B------:R-:W-:Y:S01]  /*38e0*/  FFMA.FTZ R45, R24, R149, R16 ;  /* 0x00000095182d7223 */ /* 0x000fe20000010010 */
[----:B------:R-:W0:Y:S01]  /*38f0*/  LDC.64 R48, c[0x0][0x2b8] ;  /* 0x0000ae00ff307b82 */ /* 0x000e220000000a00 */
[----:B------:R-:W-:Y:S01]  /*3900*/  FFMA.FTZ R46, R22, R151, R14 ;  /* 0x00000097162e7223 */ /* 0x000fe2000001000e */
[--C-:B------:R-:W-:Y:S01]  /*3910*/  FADD.FTZ R152, R134, -R50.reuse ;  /* 0x8000003286987221 */ /* 0x100fe20000010000 */
[--C-:B------:R-:W-:Y:S01]  /*3920*/  FADD.FTZ R154, R140, -R50.reuse ;  /* 0x800000328c9a7221 */ /* 0x100fe20000010000 */
[----:B------:R-:W-:Y:S01]  /*3930*/  F2FP.F16.F32.PACK_AB R44, R45, R44 ;  /* 0x0000002c2d2c723e */ /* 0x000fe200000000ff */
[----:B------:R-:W-:Y:S01]  /*3940*/  FFMA.FTZ R45, R23, R150, R15 ;  /* 0x00000096172d7223 */ /* 0x000fe2000001000f */
[----:B------:R-:W-:Y:S01]  /*3950*/  FADD.FTZ R156, R145, -R50 ;  /* 0x80000032919c7221 */ /* 0x000fe20000010000 */
[C---:B------:R-:W-:Y:S01]  /*3960*/  FMUL.FTZ R152, R51.reuse, R152 ;  /* 0x0000009833987220 */ /* 0x040fe20000410000 */
[----:B------:R-:W-:Y:S01]  /*3970*/  FMUL.FTZ R154, R51, R154 ;  /* 0x0000009a339a7220 */ /* 0x000fe20000410000 */
[----:B------:R-:W-:Y:S01]  /*3980*/  FFMA.FTZ R148, R9, R148, R0 ;  /* 0x0000009409947223 */ /* 0x000fe20000010000 */
[----:B------:R-:W-:Y:S01]  /*3990*/  F2FP.F16.F32.PACK_AB R45, R46, R45 ;  /* 0x0000002d2e2d723e */ /* 0x000fe200000000ff */
[----:B------:R-:W-:Y:S01]  /*39a0*/  FADD.FTZ R46, R139, -R50 ;  /* 0x800000328b2e7221 */ /* 0x000fe20000010000 */
[----:B------:R-:W-:Y:S01]  /*39b0*/  FMUL.FTZ R157, R51, R156 ;  /* 0x0000009c339d7220 */ /* 0x000fe20000410000 */
[-C--:B------:R-:W-:Y:S01]  /*39c0*/  FFMA.FTZ R155, R19, R154.reuse, R11 ;  /* 0x0000009a139b7223 */ /* 0x080fe2000001000b */
[----:B------:R-:W-:Y:S01]  /*39d0*/  FFMA.FTZ R154, R3, R154, R64 ;  /* 0x0000009a039a7223 */ /* 0x000fe20000010040 */
[----:B------:R-:W-:Y:S01]  /*39e0*/  FMUL.FTZ R153, R51, R46 ;  /* 0x0000002e33997220 */ /* 0x000fe20000410000 */
[----:B------:R-:W-:Y:S01]  /*39f0*/  FFMA.FTZ R46, R21, R152, R13 ;  /* 0x00000098152e7223 */ /* 0x000fe2000001000d */
[-C--:B------:R-:W-:Y:S01]  /*3a00*/  FFMA.FTZ R156, R18, R157.reuse, R10 ;  /* 0x0000009d129c7223 */ /* 0x080fe2000001000a */
[----:B------:R-:W-:Y:S01]  /*3a10*/  FFMA.FTZ R157, R2, R157, R68 ;  /* 0x0000009d029d7223 */ /* 0x000fe20000010044 */
[-C--:B------:R-:W-:Y:S01]  /*3a20*/  FFMA.FTZ R47, R20, R153.reuse, R12 ;  /* 0x00000099142f7223 */ /* 0x080fe2000001000c */
[----:B------:R-:W-:Y:S01]  /*3a30*/  FFMA.FTZ R150, R7, R150, R29 ;  /* 0x0000009607967223 */ /* 0x000fe2000001001d */
[----:B------:R-:W-:Y:S01]  /*3a40*/  FFMA.FTZ R152, R5, R152, R31 ;  /* 0x0000009805987223 */ /* 0x000fe2000001001f */
[----:B------:R-:W-:Y:S01]  /*3a50*/  FFMA.FTZ R153, R4, R153, R66 ;  /* 0x0000009904997223 */ /* 0x000fe20000010042 */
[----:B------:R-:W-:Y:S01]  /*3a60*/  FFMA.FTZ R151, R6, R151, R65 ;  /* 0x0000009706977223 */ /* 0x000fe20000010041 */
[----:B------:R-:W-:Y:S01]  /*3a70*/  F2FP.F16.F32.PACK_AB R46, R47, R46 ;  /* 0x0000002e2f2e723e */ /* 0x000fe200000000ff */
[----:B0-----:R-:W-:Y:S01]  /*3a80*/  IMAD.WIDE.U32 R48, R120, 0x10, R48 ;  /* 0x0000001078307825 */ /* 0x001fe200078e0030 */
[----:B------:R-:W-:-:S03]  /*3a90*/  F2FP.F16.F32.PACK_AB R47, R156, R155 ;  /* 0x0000009b9c2f723e */ /* 0x000fc600000000ff */
[----:B------:R-:W-:Y:S02]  /*3aa0*/  FFMA.FTZ R149, R8, R149, R30 ;  /* 0x0000009508957223 */ /* 0x000fe4000001001e */
[----:B------:R0:W-:Y:S02]  /*3ab0*/  STG.E.128 desc[UR4][R48.64], R44 ;  /* 0x0000002c30007986 */ /* 0x0001e4000c101d04 */
[----:B0-----:R-:W0:Y:S01]  /*3ac0*/  LDC.64 R48, c[0x0][0x2c0] ;  /* 0x0000b000ff307b82 */ /* 0x001e220000000a00 */
[----:B------:R-:W-:Y:S02]  /*3ad0*/  F2FP.F16.F32.PACK_AB R47, R157, R154 ;  /* 0x0000009a9d2f723e */ /* 0x000fe400000000ff */
[----:B------:R-:W-:Y:S02]  /*3ae0*/  F2FP.F16.F32.PACK_AB R46, R153, R152 ;  /* 0x00000098992e723e */ /* 0x000fe400000000ff */
[----:B------:R-:W-:Y:S02]  /*3af0*/  F2FP.F16.F32.PACK_AB R45, R151, R150 ;  /* 0x00000096972d723e */ /* 0x000fe400000000ff */
[----:B------:R-:W-:Y:S01]  /*3b00*/  F2FP.F16.F32.PACK_AB R44, R149, R148 ;  /* 0x00000094952c723e */ /* 0x000fe200000000ff */
[C---:B0-----:R-:W-:Y:S01]  /*3b10*/  IMAD.WIDE.U32 R48, R120.reuse, 0x10, R48 ;  /* 0x0000001078307825 */ /* 0x041fe200078e0030 */
[----:B------:R-:W-:-:S04]  /*3b20*/  IADD3 R120, R120, 0x80, RZ ;  /* 0x0000008078787810 */ /* 0x000fc80007ffe0ff */
[----:B------:R1:W-:Y:S03]  /*3b30*/  STG.E.128 desc[UR4][R48.64], R44 ;  /* 0x0000002c30007986 */ /* 0x0003e6000c101d04 */
.L_x_2224:
[----:B------:R-:W-:Y:S05]  /*3b40*/  BSYNC B0 ;  /* 0x0000000000007941 */ /* 0x000fea0003800000 */
.L_x_2223:
[----:B------:R-:W-:Y:S04]  /*3b50*/  BSSY B0, `(.L_x_2225) ;  /* 0x0000031000007945 */ /* 0x000fe80003800000 */
[----:B------:R-:W-:Y:S05]  /*3b60*/  @!P4 BRA `(.L_x_2226) ;  /* 0x0000000000bcc947 */ /* 0x000fea0003800000 */
[--C-:B------:R-:W-:Y:S01]  /*3b70*/  FADD.FTZ R150, R125, -R50.reuse ;  /* 0x800000327d967221 */ /* 0x100fe20000010000 */
[--C-:B------:R-:W-:Y:S01]  /*3b80*/  FADD.FTZ R148, R129, -R50.reuse ;  /* 0x8000003281947221 */ /* 0x100fe20000010000 */
[--C-:B-1----:R-:W-:Y:S01]  /*3b90*/  FADD.FTZ R48, R133, -R50.reuse ;  /* 0x8000003285307221 */ /* 0x102fe20000010000 */
[----:B0-----:R-:W-:Y:S01]  /*3ba0*/  FADD.FTZ R46, R130, -R50 ;  /* 0x80000032822e7221 */ /* 0x001fe20000010000 */
        /* <DEDUP_REMOVED lines=9> */
[----:B------:R-:W-:Y:S01]  /*3c40*/  FADD.FTZ R154, R141, -R50 ;  /* 0x800000328d9a7221 */ /* 0x000fe20000010000 */
[----:B------:R-:W-:Y:S01]  /*3c50*/  F2FP.F16.F32.PACK_AB R44, R45, R44 ;  /* 0x0000002c2d2c723e */ /* 0x000fe200000000ff */
[----:B------:R-:W-:Y:S01]  /*3c60*/  FFMA.FTZ R45, R52, R151, R60 ;  /* 0x00000097342d7223 */ /* 0x000fe2000001003c */
[--C-:B------:R-:W-:Y:S01]  /*3c70*/  FADD.FTZ R156, R146, -R50.reuse ;  /* 0x80000032929c7221 */ /* 0x100fe20000010000 */
[C---:B------:R-:W-:Y:S01]  /*3c80*/  FMUL.FTZ R152, R51.reuse, R152 ;  /* 0x0000009833987220 */ /* 0x040fe20000410000 */
[----:B------:R-:W-:Y:S01]  /*3c90*/  FMUL.FTZ R154, R51, R154 ;  /* 0x0000009a339a7220 */ /* 0x000fe20000410000 */
[----:B------:R-:W-:Y:S01]  /*3ca0*/  FFMA.FTZ R150, R63, R150, R83 ;  /* 0x000000963f967223 */ /* 0x000fe20000010053 */
[----:B------:R-:W-:Y:S01]  /*3cb0*/  F2FP.F16.F32.PACK_AB R45, R46, R45 ;  /* 0x0000002d2e2d723e */ /* 0x000fe200000000ff */
[----:B------:R-:W-:Y:S01]  /*3cc0*/  FADD.FTZ R46, R142, -R50 ;  /* 0x800000328e2e7221 */ /* 0x000fe20000010000 */
[----:B------:R-:W-:Y:S01]  /*3cd0*/  FMUL.FTZ R157, R51, R156 ;  /* 0x0000009c339d7220 */ /* 0x000fe20000410000 */
[----:B------:R-:W-:Y:S01]  /*3ce0*/  FFMA.FTZ R47, R71, R154, R75 ;  /* 0x0000009a472f7223 */ /* 0x000fe2000001004b */
[----:B------:R-:W-:Y:S01]  /*3cf0*/  FFMA.FTZ R151, R77, R151, R56 ;  /* 0x000000974d977223 */ /* 0x000fe20000010038 */
[----:B------:R-:W-:Y:S01]  /*3d00*/  FMUL.FTZ R153, R51, R46 ;  /* 0x0000002e33997220 */ /* 0x000fe20000410000 */
[----:B------:R-:W-:Y:S01]  /*3d10*/  FFMA.FTZ R46, R53, R152, R61 ;  /* 0x00000098352e7223 */ /* 0x000fe2000001003d */
[----:B------:R-:W-:Y:S01]  /*3d20*/  FFMA.FTZ R156, R72, R157, R76 ;  /* 0x0000009d489c7223 */ /* 0x000fe2000001004c */
[----:B------:R-:W-:Y:S01]  /*3d30*/  FFMA.FTZ R154, R82, R154, R87 ;  /* 0x0000009a529a7223 */ /* 0x000fe20000010057 */
[-C--:B------:R-:W-:Y:S01]  /*3d40*/  FFMA.FTZ R155, R54, R153.reuse, R62 ;  /* 0x00000099369b7223 */ /* 0x080fe2000001003e */
[----:B------:R-:W-:Y:S01]  /*3d50*/  FFMA.FTZ R153, R81, R153, R58 ;  /* 0x0000009951997223 */ /* 0x000fe2000001003a */
[----:B------:R-:W-:-:S03]  /*3d60*/  F2FP.F16.F32.PACK_AB R46, R47, R46 ;  /* 0x0000002e2f2e723e */ /* 0x000fc600000000ff */
[----:B------:R-:W-:Y:S01]  /*3d70*/  F2FP.F16.F32.PACK_AB R47, R156, R155 ;  /* 0x0000009b9c2f723e */ /* 0x000fe200000000ff */
[----:B0-----:R-:W-:-:S04]  /*3d80*/  IMAD.WIDE.U32 R48, R120, 0x10, R48 ;  /* 0x0000001078307825 */ /* 0x001fc800078e0030 */
[----:B------:R-:W-:Y:S01]  /*3d90*/  FFMA.FTZ R156, R84, R157, R88 ;  /* 0x0000009d549c7223 */ /* 0x000fe20000010058 */
[----:B------:R0:W-:Y:S02]  /*3da0*/  STG.E.128 desc[UR4][R48.64], R44 ;  /* 0x0000002c30007986 */ /* 0x0001e4000c101d04 */
[----:B0-----:R-:W0:Y:S02]  /*3db0*/  LDC.64 R48, c[0x0][0x2c0] ;  /* 0x0000b000ff307b82 */ /* 0x001e240000000a00 */
[----:B------:R-:W-:Y:S01]  /*3dc0*/  F2FP.F16.F32.PACK_AB R47, R156, R153 ;  /* 0x000000999c2f723e */ /* 0x000fe200000000ff */
[----:B------:R-:W-:Y:S01]  /*3dd0*/  FFMA.FTZ R153, R79, R152, R57 ;  /* 0x000000984f997223 */ /* 0x000fe20000010039 */
[----:B------:R-:W-:Y:S01]  /*3de0*/  FFMA.FTZ R152, R80, R149, R86 ;  /* 0x0000009550987223 */ /* 0x000fe20000010056 */
[----:B------:R-:W-:-:S03]  /*3df0*/  FFMA.FTZ R149, R78, R148, R85 ;  /* 0x000000944e957223 */ /* 0x000fc60000010055 */
[----:B------:R-:W-:Y:S02]  /*3e00*/  F2FP.F16.F32.PACK_AB R46, R154, R153 ;  /* 0x000000999a2e723e */ /* 0x000fe400000000ff */
[----:B------:R-:W-:Y:S02]  /*3e10*/  F2FP.F16.F32.PACK_AB R45, R152, R151 ;  /* 0x00000097982d723e */ /* 0x000fe400000000ff */
[----:B------:R-:W-:Y:S01]  /*3e20*/  F2FP.F16.F32.PACK_AB R44, R149, R150 ;  /* 0x00000096952c723e */ /* 0x000fe200000000ff */
[C---:B0-----:R-:W-:Y:S01]  /*3e30*/  IMAD.WIDE.U32 R48, R120.reuse, 0x10, R48 ;  /* 0x0000001078307825 */ /* 0x041fe200078e0030 */
[----:B------:R-:W-:-:S04]  /*3e40*/  IADD3 R120, R120, 0x80, RZ ;  /* 0x0000008078787810 */ /* 0x000fc80007ffe0ff */
[----:B------:R2:W-:Y:S03]  /*3e50*/  STG.E.128 desc[UR4][R48.64], R44 ;  /* 0x0000002c30007986 */ /* 0x0005e6000c101d04 */
.L_x_2226:
[----:B------:R-:W-:Y:S05]  /*3e60*/  BSYNC B0 ;  /* 0x0000000000007941 */ /* 0x000fea0003800000 */
.L_x_2225:
[----:B------:R-:W-:Y:S04]  /*3e70*/  BSSY B0, `(.L_x_2227) ;  /* 0x0000030000007945 */ /* 0x000fe80003800000 */
[----:B------:R-:W-:Y:S05]  /*3e80*/  @!P3 BRA `(.L_x_2228) ;  /* 0x0000000000b8b947 */ /* 0x000fea0003800000 */
[--C-:B------:R-:W-:Y:S01]  /*3e90*/  FADD.FTZ R154, R144, -R50.reuse ;  /* 0x80000032909a7221 */ /* 0x100fe20000010000 */
[--C-:B------:R-:W-:Y:S01]  /*3ea0*/  FADD.FTZ R156, R147, -R50.reuse ;  /* 0x80000032939c7221 */ /* 0x100fe20000010000 */
[--C-:B-12---:R-:W-:Y:S01]  /*3eb0*/  FADD.FTZ R48, R126, -R50.reuse ;  /* 0x800000327e307221 */ /* 0x106fe20000010000 */
[--C-:B0-----:R-:W-:Y:S01]  /*3ec0*/  FADD.FTZ R44, R131, -R50.reuse ;  /* 0x80000032832c7221 */ /* 0x101fe20000010000 */
        /* <DEDUP_REMOVED lines=12> */
[-C--:B------:R-:W-:Y:S01]  /*3f90*/  FFMA.FTZ R51, R109, R154.reuse, R117 ;  /* 0x0000009a6d337223 */ /* 0x080fe20000010075 */
[-C--:B------:R-:W-:Y:S01]  /*3fa0*/  FFMA.FTZ R148, R112, R45.reuse, R124 ;  /* 0x0000002d70947223 */ /* 0x080fe2000001007c */
[----:B------:R-:W0:Y:S01]  /*3fb0*/  LDC.64 R150, c[0x0][0x2b8] ;  /* 0x0000ae00ff967b82 */ /* 0x000e220000000a00 */
[----:B------:R-:W-:Y:S01]  /*3fc0*/  FFMA.FTZ R46, R96, R45, R104 ;  /* 0x0000002d602e7223 */ /* 0x000fe20000010068 */
[----:B------:R-:W-:Y:S01]  /*3fd0*/  FFMA.FTZ R47, R93, R154, R101 ;  /* 0x0000009a5d2f7223 */ /* 0x000fe20000010065 */
[----:B------:R-:W-:Y:S01]  /*3fe0*/  FFMA.FTZ R44, R59, R48, R95 ;  /* 0x000000303b2c7223 */ /* 0x000fe2000001005f */
[----:B------:R-:W-:Y:S01]  /*3ff0*/  F2FP.F16.F32.PACK_AB R51, R148, R51 ;  /* 0x000000339433723e */ /* 0x000fe200000000ff */
[----:B------:R-:W-:Y:S01]  /*4000*/  FFMA.FTZ R45, R90, R49, R98 ;  /* 0x000000315a2d7223 */ /* 0x000fe20000010062 */
[----:B------:R-:W-:Y:S01]  /*4010*/  FFMA.FTZ R154, R91, R152, R99 ;  /* 0x000000985b9a7223 */ /* 0x000fe20000010063 */
[----:B------:R-:W-:Y:S01]  /*4020*/  F2FP.F16.F32.PACK_AB R47, R46, R47 ;  /* 0x0000002f2e2f723e */ /* 0x000fe200000000ff */
[----:B------:R-:W1:Y:S01]  /*4030*/  LDC.64 R148, c[0x0][0x2c0] ;  /* 0x0000b000ff947b82 */ /* 0x000e620000000a00 */
[----:B------:R-:W-:Y:S01]  /*4040*/  FFMA.FTZ R46, R92, R153, R100 ;  /* 0x000000995c2e7223 */ /* 0x000fe20000010064 */
[----:B------:R-:W-:Y:S01]  /*4050*/  F2FP.F16.F32.PACK_AB R44, R45, R44 ;  /* 0x0000002c2d2c723e */ /* 0x000fe200000000ff */
[----:B------:R-:W-:Y:S01]  /*4060*/  FFMA.FTZ R45, R89, R50, R97 ;  /* 0x00000032592d7223 */ /* 0x000fe20000010061 */
[----:B------:R-:W-:Y:S01]  /*4070*/  FFMA.FTZ R157, R94, R155, R102 ;  /* 0x0000009b5e9d7223 */ /* 0x000fe20000010066 */
[----:B------:R-:W-:-:S03]  /*4080*/  FFMA.FTZ R48, R103, R48, R111 ;  /* 0x0000003067307223 */ /* 0x000fc6000001006f */
[----:B------:R-:W-:Y:S02]  /*4090*/  F2FP.F16.F32.PACK_AB R45, R46, R45 ;  /* 0x0000002d2e2d723e */ /* 0x000fe400000000ff */
[----:B------:R-:W-:Y:S01]  /*40a0*/  F2FP.F16.F32.PACK_AB R46, R157, R154 ;  /* 0x0000009a9d2e723e */ /* 0x000fe200000000ff */
[----:B------:R-:W-:Y:S01]  /*40b0*/  FFMA.FTZ R157, R110, R155, R118 ;  /* 0x0000009b6e9d7223 */ /* 0x000fe20000010076 */
[----:B------:R-:W-:Y:S01]  /*40c0*/  FFMA.FTZ R154, R105, R50, R113 ;  /* 0x00000032699a7223 */ /* 0x000fe20000010071 */
[----:B------:R-:W-:Y:S01]  /*40d0*/  FFMA.FTZ R155, R108, R153, R116 ;  /* 0x000000996c9b7223 */ /* 0x000fe20000010074 */
[----:B------:R-:W-:Y:S01]  /*40e0*/  FFMA.FTZ R50, R107, R152, R115 ;  /* 0x000000986b327223 */ /* 0x000fe20000010073 */
[----:B------:R-:W-:Y:S01]  /*40f0*/  FFMA.FTZ R153, R106, R49, R114 ;  /* 0x000000316a997223 */ /* 0x000fe20000010072 */
[----:B0-----:R-:W-:Y:S02]  /*4100*/  IMAD.WIDE.U32 R150, R120, 0x10, R150 ;  /* 0x0000001078967825 */ /* 0x001fe400078e0096 */
[----:B------:R-:W-:-:S02]  /*4110*/  F2FP.F16.F32.PACK_AB R49, R155, R154 ;  /* 0x0000009a9b31723e */ /* 0x000fc400000000ff */
[----:B------:R-:W-:Y:S01]  /*4120*/  F2FP.F16.F32.PACK_AB R50, R157, R50 ;  /* 0x000000329d32723e */ /* 0x000fe200000000ff */
[----:B------:R3:W-:Y:S01]  /*4130*/  STG.E.128 desc[UR4][R150.64], R44 ;  /* 0x0000002c96007986 */ /* 0x0007e2000c101d04 */
[----:B------:R-:W-:Y:S01]  /*4140*/  F2FP.F16.F32.PACK_AB R48, R153, R48 ;  /* 0x000000309930723e */ /* 0x000fe200000000ff */
[----:B-1----:R-:W-:-:S05]  /*4150*/  IMAD.WIDE.U32 R148, R120, 0x10, R148 ;  /* 0x0000001078947825 */ /* 0x002fca00078e0094 */
[----:B------:R3:W-:Y:S02]  /*4160*/  STG.E.128 desc[UR4][R148.64], R48 ;  /* 0x0000003094007986 */ /* 0x0007e4000c101d04 */
.L_x_2228:
[----:B------:R-:W-:Y:S05]  /*4170*/  BSYNC B0 ;  /* 0x0000000000007941 */ /* 0x000fea0003800000 */
.L_x_2227:
[----:B------:R-:W-:Y:S02]  /*4180*/  IADD3 R122, R122, UR10, RZ ;  /* 0x0000000a7a7a7c10 */ /* 0x000fe4000fffe0ff */
[----:B---3--:R-:W-:Y:S02]  /*4190*/  SEL R148, RZ, 0x1, P1 ;  /* 0x00000001ff947807 */ /* 0x008fe40000800000 */
[----:B------:R-:W-:-:S13]  /*41a0*/  ISETP.GE.AND P0, PT, R122, UR11, PT ;  /* 0x0000000b7a007c0c */ /* 0x000fda000bf06270 */
[----:B------:R-:W-:Y:S05]  /*41b0*/  @!P0 BRA `(.L_x_2229) ;  /* 0xffffffcc00248947 */ /* 0x000fea000383ffff */
[----:B------:R-:W-:Y:S05]  /*41c0*/  EXIT ;  /* 0x000000000000794d */ /* 0x000fea0003800000 */
.L_x_2222:
[----:B------:R-:W-:Y:S01]  /*41d0*/  HFMA2.MMA R151, -RZ, RZ, 0, 5.9604644775390625e-08 ;  /* 0x00000001ff977435 */ /* 0x000fe200000001ff */
[----:B------:R-:W-:Y:S02]  /*41e0*/  MOV R150, R45 ;  /* 0x0000002d00967202 */ /* 0x000fe40000000f00 */
[----:B------:R-:W-:Y:S02]  /*41f0*/  MOV R152, 0x1f ;  /* 0x0000001f00987802 */ /* 0x000fe40000000f00 */
[----:B------:R-:W-:-:S07]  /*4200*/  MOV R149, 0xffffffff ;  /* 0xffffffff00957802 */ /* 0x000fce0000000f00 */
[----:B-----5:R-:W-:Y:S05]  /*4210*/  WARPSYNC.COLLECTIVE R149, `(.L_x_2230) ;  /* 0x0000000095087348 */ /* 0x020fea0003c00000 */
[----:B------:R0:W1:Y:S02]  /*4220*/  SHFL.BFLY P6, R148, R150, R151, R152 ;  /* 0x0c00009796947389 */ /* 0x00006400000c0098 */
[----:B01---5:R-:W-:Y:S01]  /*4230*/  ENDCOLLECTIVE ;  /* 0x000000000000791b */ /* 0x023fe20003800000 */
.L_x_2230:
[----:B------:R-:W-:Y:S01]  /*4240*/  HFMA2.MMA R151, -RZ, RZ, 0, 1.1920928955078125e-07 ;  /* 0x00000002ff977435 */ /* 0x000fe200000001ff */
[----:B------:R-:W-:-:S05]  /*4250*/  MOV R44, R148 ;  /* 0x00000094002c7202 */ /* 0x000fca0000000f00 */
[----:B------:R-:W-:-:S05]  /*4260*/  FADD.FTZ R48, R45, R44 ;  /* 0x0000002c2d307221 */ /* 0x000fca0000010000 */
[----:B------:R-:W-:-:S07]  /*4270*/  MOV R150, R48 ;  /* 0x0000003000967202 */ /* 0x000fce0000000f00 */
[----:B------:R-:W-:Y:S05]  /*4280*/  WARPSYNC.COLLECTIVE R149, `(.L_x_2231) ;  /* 0x0000000095087348 */ /* 0x000fea0003c00000 */
[----:B------:R0:W1:Y:S02]  /*4290*/  SHFL.BFLY P6, R148, R150, R151, R152 ;  /* 0x0c00009796947389 */ /* 0x00006400000c0098 */
[----:B01----:R-:W-:Y:S01]  /*42a0*/  ENDCOLLECTIVE ;  /* 0x000000000000791b */ /* 0x003fe20003800000 */
.L_x_2231:
[----:B------:R-:W-:Y:S01]  /*42b0*/  HFMA2.MMA R151, -RZ, RZ, 0, 2.384185791015625e-07 ;  /* 0x00000004ff977435 */ /* 0x000fe200000001ff */
[----:B------:R-:W-:-:S05]  /*42c0*/  MOV R49, R148 ;  /* 0x0000009400317202 */ /* 0x000fca0000000f00 */
[----:B------:R-:W-:-:S05]  /*42d0*/  FADD.FTZ R49, R48, R49 ;  /* 0x0000003130317221 */ /* 0x000fca0000010000 */
[----:B------:R-:W-:-:S07]  /*42e0*/  MOV R150, R49 ;  /* 0x0000003100967202 */ /* 0x000fce0000000f00 */
[----:B------:R-:W-:Y:S05]  /*42f0*/  WARPSYNC.COLLECTIVE R149, `(.L_x_2232) ;  /* 0x0000000095087348 */ /* 0x000fea0003c00000 */
[----:B------:R0:W1:Y:S02]  /*4300*/  SHFL.BFLY P6, R148, R150, R151, R152 ;  /* 0x0c00009796947389 */ /* 0x00006400000c0098 */
[----:B01----:R-:W-:Y:S01]  /*4310*/  ENDCOLLECTIVE ;  /* 0x000000000000791b */ /* 0x003fe20003800000 */
.L_x_2232:
[----:B------:R-:W-:Y:S01]  /*4320*/  HFMA2.MMA R151, -RZ, RZ, 0, 4.76837158203125e-07 ;  /* 0x00000008ff977435 */ /* 0x000fe200000001ff */
[----:B------:R-:W-:-:S05]  /*4330*/  MOV R44, R148 ;  /* 0x00000094002c7202 */ /* 0x000fca0000000f00 */
[----:B------:R-:W-:-:S05]  /*4340*/  FADD.FTZ R50, R49, R44 ;  /* 0x0000002c31327221 */ /* 0x000fca0000010000 */
[----:B------:R-:W-:-:S07]  /*4350*/  MOV R150, R50 ;  /* 0x0000003200967202 */ /* 0x000fce0000000f00 */
[----:B------:R-:W-:Y:S05]  /*4360*/  WARPSYNC.COLLECTIVE R149, `(.L_x_2233) ;  /* 0x0000000095087348 */ /* 0x000fea0003c00000 */
[----:B------:R0:W1:Y:S02]  /*4370*/  SHFL.BFLY P6, R148, R150, R151, R152 ;  /* 0x0c00009796947389 */ /* 0x00006400000c0098 */
[----:B01----:R-:W-:Y:S01]  /*4380*/  ENDCOLLECTIVE ;  /* 0x000000000000791b */ /* 0x003fe20003800000 */
.L_x_2233:
[----:B------:R-:W-:Y:S01]  /*4390*/  HFMA2.MMA R151, -RZ, RZ, 0, 9.5367431640625e-07 ;  /* 0x00000010ff977435 */ /* 0x000fe200000001ff */
[----:B------:R-:W-:-:S05]  /*43a0*/  MOV R51, R148 ;  /* 0x0000009400337202 */ /* 0x000fca0000000f00 */
[----:B------:R-:W-:-:S05]  /*43b0*/  FADD.FTZ R51, R50, R51 ;  /* 0x0000003332337221 */ /* 0x000fca0000010000 */
[----:B------:R-:W-:-:S07]  /*43c0*/  MOV R150, R51 ;  /* 0x0000003300967202 */ /* 0x000fce0000000f00 */
[----:B------:R-:W-:Y:S05]  /*43d0*/  WARPSYNC.COLLECTIVE R149, `(.L_x_2234) ;  /* 0x0000000095087348 */ /* 0x000fea0003c00000 */
[----:B------:R0:W1:Y:S02]  /*43e0*/  SHFL.BFLY P6, R148, R150, R151, R152 ;  /* 0x0c00009796947389 */ /* 0x00006400000c0098 */
[----:B01----:R-:W-:Y:S01]  /*43f0*/  ENDCOLLECTIVE ;  /* 0x000000000000791b */ /* 0x003fe20003800000 */
.L_x_2234:
        /* <DEDUP_REMOVED lines=57> */
.L_x_2235:
[----:B------:R-:W-:Y:S01]  /*4790*/  HFMA2.MMA R151, -RZ, RZ, 0, 1.1920928955078125e-07 ;  /* 0x00000002ff977435 */ /* 0x000fe200000001ff */
[----:B------:R-:W-:-:S05]  /*47a0*/  MOV R48, R148 ;  /* 0x0000009400307202 */ /* 0x000fca0000000f00 */
[----:B------:R-:W-:-:S05]  /*47b0*/  FADD.FTZ R48, R45, R48 ;  /* 0x000000302d307221 */ /* 0x000fca0000010000 */
[----:B------:R-:W-:-:S07]  /*47c0*/  MOV R150, R48 ;  /* 0x0000003000967202 */ /* 0x000fce0000000f00 */
[----:B------:R-:W-:Y:S05]  /*47d0*/  WARPSYNC.COLLECTIVE R149, `(.L_x_2236) ;  /* 0x0000000095087348 */ /* 0x000fea0003c00000 */
[----:B------:R0:W1:Y:S02]  /*47e0*/  SHFL.BFLY P6, R148, R150, R151, R152 ;  /* 0x0c00009796947389 */ /* 0x00006400000c0098 */
[----:B01----:R-:W-:Y:S01]  /*47f0*/  ENDCOLLECTIVE ;  /* 0x000000000000791b */ /* 0x003fe20003800000 */
.L_x_2236:
[----:B------:R-:W-:Y:S01]  /*4800*/  HFMA2.MMA R151, -RZ, RZ, 0, 2.384185791015625e-07 ;  /* 0x00000004ff977435 */ /* 0x000fe200000001ff */
[----:B------:R-:W-:-:S05]  /*4810*/  MOV R49, R148 ;  /* 0x0000009400317202 */ /* 0x000fca0000000f00 */
[----:B------:R-:W-:-:S05]  /*4820*/  FADD.FTZ R49, R48, R49 ;  /* 0x0000003130317221 */ /* 0x000fca0000010000 */
[----:B------:R-:W-:-:S07]  /*4830*/  MOV R150, R49 ;  /* 0x0000003100967202 */ /* 0x000fce0000000f00 */
[----:B------:R-:W-:Y:S05]  /*4840*/  WARPSYNC.COLLECTIVE R149, `(.L_x_2237) ;  /* 0x0000000095087348 */ /* 0x000fea0003c00000 */
[----:B------:R0:W1:Y:S02]  /*4850*/  SHFL.BFLY P6, R148, R150, R151, R152 ;  /* 0x0c00009796947389 */ /* 0x00006400000c0098 */
[----:B01----:R-:W-:Y:S01]  /*4860*/  ENDCOLLECTIVE ;  /* 0x000000000000791b */ /* 0x003fe20003800000 */
.L_x_2237:
[----:B------:R-:W-:Y:S01]  /*4870*/  HFMA2.MMA R151, -RZ, RZ, 0, 4.76837158203125e-07 ;  /* 0x00000008ff977435 */ /* 0x000fe200000001ff */
[----:B------:R-:W-:-:S05]  /*4880*/  MOV R50, R148 ;  /* 0x0000009400327202 */ /* 0x000fca0000000f00 */
[----:B------:R-:W-:-:S05]  /*4890*/  FADD.FTZ R50, R49, R50 ;  /* 0x0000003231327221 */ /* 0x000fca0000010000 */
[----:B------:R-:W-:-:S07]  /*48a0*/  MOV R150, R50 ;  /* 0x0000003200967202 */ /* 0x000fce0000000f00 */
[----:B------:R-:W-:Y:S05]  /*48b0*/  WARPSYNC.COLLECTIVE R149, `(.L_x_2238) ;  /* 0x0000000095087348 */ /* 0x000fea0003c00000 */
[----:B------:R0:W1:Y:S02]  /*48c0*/  SHFL.BFLY P6, R148, R150, R151, R152 ;  /* 0x0c00009796947389 */ /* 0x00006400000c0098 */
[----:B01----:R-:W-:Y:S01]  /*48d0*/  ENDCOLLECTIVE ;  /* 0x000000000000791b */ /* 0x003fe20003800000 */
.L_x_2238:
[----:B------:R-:W-:Y:S01]  /*48e0*/  HFMA2.MMA R151, -RZ, RZ, 0, 9.5367431640625e-07 ;  /* 0x00000010ff977435 */ /* 0x000fe200000001ff */
[----:B------:R-:W-:-:S05]  /*48f0*/  MOV R51, R148 ;  /* 0x0000009400337202 */ /* 0x000fca0000000f00 */
[----:B------:R-:W-:-:S05]  /*4900*/  FADD.FTZ R51, R50, R51 ;  /* 0x0000003332337221 */ /* 0x000fca0000010000 */
[----:B------:R-:W-:-:S07]  /*4910*/  MOV R150, R51 ;  /* 0x0000003300967202 */ /* 0x000fce0000000f00 */
[----:B------:R-:W-:Y:S05]  /*4920*/  WARPSYNC.COLLECTIVE R149, `(.L_x_2239) ;  /* 0x0000000095087348 */ /* 0x000fea0003c00000 */
[----:B------:R0:W1:Y:S02]  /*4930*/  SHFL.BFLY P6, R148, R150, R151, R152 ;  /* 0x0c00009796947389 */ /* 0x00006400000c0098 */
[----:B01----:R-:W-:Y:S01]  /*4940*/  ENDCOLLECTIVE ;  /* 0x000000000000791b */ /* 0x003fe20003800000 */
.L_x_2239:
[----:B------:R-:W-:Y:S05]  /*4950*/  BRA `(.L_x_2240) ;  /* 0xffffffe800907947 */ /* 0x000fea000383ffff */
.L_x_2241:
        /* <DEDUP_REMOVED lines=10> */
.L_x_20548:


//--------------------- .text._ZN10layer_norm31ln_parallel_residual_fwd_kernelINS_13Kernel_traitsI6__halfS2_S2_S2_fjLj3072ELj1ELj1ELj4ELj16ENS_18Kernel_traits_baseILj3072ES2_S2_S2_S2_fjLj128EEEEELb0ELb0ELb1EEEvNS_9FwdParamsE --------------------------
	.section	.text._ZN10layer_norm31ln_parallel_residual_fwd_kernelINS_13Kernel_traitsI6__halfS2_S2_S2_fjLj3072ELj1ELj1ELj4ELj16ENS_18Kernel_traits_baseILj3072ES2_S2_S2_S2_fjLj128EEEEELb0ELb0ELb1EEEvNS_9FwdParamsE,"ax",@progbits
	.align	128
        .global         _ZN10layer_norm31ln_parallel_residual_fwd_kernelINS_13Kernel_traitsI6__halfS2_S2_S2_fjLj3072ELj1ELj1ELj4ELj16ENS_18Kernel_traits_baseILj3072ES2_S2_S2_S2_fjLj128EEEEELb0ELb0ELb1EEEvNS_9FwdParamsE
        .type           _ZN10layer_norm31ln_parallel_residual_fwd_kernelINS_13Kernel_traitsI6__halfS2_S2_S2_fjLj3072ELj1ELj1ELj4ELj16ENS_18Kernel_traits_baseILj3072ES2_S2_S2_S2_fjLj128EEEEELb0ELb0ELb1EEEvNS_9FwdParamsE,@function
        .size           _ZN10layer_norm31ln_parallel_residual_fwd_kernelINS_13Kernel_traitsI6__halfS2_S2_S2_fjLj3072ELj1ELj1ELj4ELj16ENS_18Kernel_traits_baseILj3072ES2_S2_S2_S2_fjLj128EEEEELb0ELb0ELb1EEEvNS_9FwdParamsE,(.L_x_20549 - _ZN10layer_norm31ln_parallel_residual_fwd_kernelINS_13Kernel_traitsI6__halfS2_S2_S2_fjLj3072ELj1ELj1ELj4ELj16ENS_18Kernel_traits_baseILj3072ES2_S2_S2_S2_fjLj128EEEEELb0ELb0ELb1EEEvNS_9FwdParamsE)
        .other          _ZN10layer_norm31ln_parallel_residual_fwd_kernelINS_13Kernel_traitsI6__halfS2_S2_S2_fjLj3072ELj1ELj1ELj4ELj16ENS_18Kernel_traits_baseILj3072ES2_S2_S2_S2_fjLj128EEEEELb0ELb0ELb1EEEvNS_9FwdParamsE,@"STO_CUDA_ENTRY STV_DEFAULT"
_ZN10layer_norm31ln_parallel_residual_fwd_kernelINS_13Kernel_traitsI6__halfS2_S2_S2_fjLj3072ELj1ELj1ELj4ELj16ENS_18Kernel_traits_baseILj3072ES2_S2_S2_S2_fjLj128EEEEELb0ELb0ELb1EEEvNS_9FwdParamsE:
.text._ZN10layer_norm31ln_parallel_residual_fwd_kernelINS_13Kernel_traitsI6__halfS2_S2_S2_fjLj3072ELj1ELj1ELj4ELj16ENS_18Kernel_traits_baseILj3072ES2_S2_S2_S2_fjLj128EEEEELb0ELb0ELb1EEEvNS_9FwdParamsE:
[----:B------:R-:W-:Y:S01]  /*0000*/  LDC R1, c[0x0][0x28] ;  /* 0x00000a00ff017b82 */ /* 0x000fe20000000800 */
[----:B------:R-:W0:Y:S01]  /*0010*/  S2R R0, SR_TID.X ;  /* 0x0000000000007919 */ /* 0x000e220000002100 */
[----:B------:R-:W-:Y:S01]  /*0020*/  ULDC.64 UR4, c[0x0][0x2c8] ;  /* 0x0000b20000047ab9 */ /* 0x000fe20000000a00 */
[----:B------:R-:W-:Y:S01]  /*0030*/  ULDC.64 UR6, c[0x0][0x2d0] ;  /* 0x0000b40000067ab9 */ /* 0x000fe20000000a00 */
[----:B------:R-:W-:-:S04]  /*0040*/  ISETP.NE.U32.AND P1, PT, RZ, UR4, PT ;  /* 0x00000004ff007c0c */ /* 0x000fc8000bf25070 */
[----:B------:R-:W1:Y:S01]  /*0050*/  LDC.64 R84, c[0x0][0x228] ;  /* 0x00008a00ff547b82 */ /* 0x000e620000000a00 */
[----:B------:R-:W-:Y:S01]  /*0060*/  ISETP.NE.U32.AND P2, PT, RZ, UR6, PT ;  /* 0x00000006ff007c0c */ /* 0x000fe2000bf45070 */
[----:B------:R-:W-:Y:S01]  /*0070*/  ULDC.64 UR8, c[0x0][0x260] ;  /* 0x0000980000087ab9 */ /* 0x000fe20000000a00 */
[----:B------:R-:W-:Y:S02]  /*0080*/  ISETP.NE.AND.EX P1, PT, RZ, UR5, PT, P1 ;  /* 0x00000005ff007c0c */ /* 0x000fe4000bf25310 */
[----:B------:R-:W-:Y:S02]  /*0090*/  ISETP.NE.AND.EX P2, PT, RZ, UR7, PT, P2 ;  /* 0x00000007ff007c0c */ /* 0x000fe4000bf45320 */
[----:B0-----:R-:W-:-:S04]  /*00a0*/  SHF.L.U32 R2, R0, 0x4, RZ ;  /* 0x0000000400027819 */ /* 0x001fc800000006ff */
[----:B------:R-:W-:Y:S02]  /*00b0*/  LOP3.LUT R6, R2, 0x7f0, RZ, 0xc0, !PT ;  /* 0x000007f002067812 */ /* 0x000fe400078ec0ff */
[----:B------:R-:W-:Y:S02]  /*00c0*/  LOP3.LUT R2, R0, 0x7f, RZ, 0xc0, !PT ;  /* 0x0000007f00027812 */ /* 0x000fe400078ec0ff */
[----:B------:R-:W-:Y:S02]  /*00d0*/  IADD3 R4, P0, R6, UR4, RZ ;  /* 0x0000000406047c10 */ /* 0x000fe4000ff1e0ff */
[----:B------:R-:W-:Y:S02]  /*00e0*/  SHF.L.U32 R8, R2, 0x4, RZ ;  /* 0x0000000402087819 */ /* 0x000fe400000006ff */
[----:B------:R-:W-:Y:S01]  /*00f0*/  IADD3.X R5, RZ, UR5, RZ, P0, !PT ;  /* 0x00000005ff057c10 */ /* 0x000fe200087fe4ff */
[----:B------:R-:W-:Y:S01]  /*0100*/  ULDC.64 UR4, c[0x0][0x208] ;  /* 0x0000820000047ab9 */ /* 0x000fe20000000a00 */
[----:B------:R-:W-:-:S03]  /*0110*/  IADD3 R10, P0, R8, UR6, RZ ;  /* 0x00000006080a7c10 */ /* 0x000fc6000ff1e0ff */
[----:B------:R0:W5:Y:S01]  /*0120*/  @P1 LDG.E.128 R12, desc[UR4][R4.64] ;  /* 0x00000004040c1981 */ /* 0x000162000c1e1d00 */
[----:B------:R-:W-:-:S03]  /*0130*/  IADD3.X R11, RZ, UR7, RZ, P0, !PT ;  /* 0x00000007ff0b7c10 */ /* 0x000fc600087fe4ff */
[----:B------:R0:W5:Y:S04]  /*0140*/  @P1 LDG.E.128 R16, desc[UR4][R4.64+0x800] ;  /* 0x0008000404101981 */ /* 0x000168000c1e1d00 */
[----:B------:R0:W5:Y:S04]  /*0150*/  @P1 LDG.E.128 R24, desc[UR4][R4.64+0x1000] ;  /* 0x0010000404181981 */ /* 0x000168000c1e1d00 */
[----:B------:R0:W5:Y:S01]  /*0160*/  @P2 LDG.E.128 R40, desc[UR4][R10.64] ;  /* 0x000000040a282981 */ /* 0x000162000c1e1d00 */
[----:B------:R-:W2:Y:S03]  /*0170*/  S2UR UR6, SR_CTAID.X ;  /* 0x00000000000679c3 */ /* 0x000ea60000002500 */
[----:B------:R0:W5:Y:S01]  /*0180*/  @P2 LDG.E.128 R36, desc[UR4][R10.64+0x800] ;  /* 0x000800040a242981 */ /* 0x000162000c1e1d00 */
[----:B------:R-:W-:-:S02]  /*0190*/  SHF.R.U32.HI R124, RZ, 0x7, R0 ;  /* 0x00000007ff7c7819 */ /* 0x000fc40000011600 */
[----:B------:R-:W-:Y:S01]  /*01a0*/  IADD3 R6, P0, R6, UR8, RZ ;  /* 0x0000000806067c10 */ /* 0x000fe2000ff1e0ff */
[----:B------:R0:W5:Y:S01]  /*01b0*/  @P2 LDG.E.128 R32, desc[UR4][R10.64+0x1000] ;  /* 0x001000040a202981 */ /* 0x000162000c1e1d00 */
[----:B------:R-:W-:Y:S02]  /*01c0*/  ULDC UR8, c[0x0][0x214] ;  /* 0x0000850000087ab9 */ /* 0x000fe40000000800 */
[----:B------:R-:W-:Y:S02]  /*01d0*/  IADD3.X R7, RZ, UR9, RZ, P0, !PT ;  /* 0x00000009ff077c10 */ /* 0x000fe400087fe4ff */
[----:B--2---:R-:W-:Y:S01]  /*01e0*/  IADD3 R125, R124, UR6, RZ ;  /* 0x000000067c7d7c10 */ /* 0x004fe2000fffe0ff */
[----:B------:R-:W-:Y:S02]  /*01f0*/  ULDC.64 UR6, c[0x0][0x268] ;  /* 0x00009a0000067ab9 */ /* 0x000fe40000000a00 */
[----:B------:R-:W-:Y:S02]  /*0200*/  IADD3 R8, P4, R8, UR6, RZ ;  /* 0x0000000608087c10 */ /* 0x000fe4000ff9e0ff */
[----:B------:R-:W-:Y:S01]  /*0210*/  ISETP.GE.AND P3, PT, R125, UR8, PT ;  /* 0x000000087d007c0c */ /* 0x000fe2000bf66270 */
[----:B------:R-:W-:Y:S01]  /*0220*/  ULDC.64 UR8, c[0x0][0x230] ;  /* 0x00008c0000087ab9 */ /* 0x000fe20000000a00 */
[----:B------:R-:W-:-:S02]  /*0230*/  IADD3.X R9, RZ, UR7, RZ, P4, !PT ;  /* 0x00000007ff097c10 */ /* 0x000fc4000a7fe4ff */
[----:B-1----:R-:W-:-:S04]  /*0240*/  LOP3.LUT P0, RZ, R84, UR8, RZ, 0xfc, !PT ;  /* 0x0000000854ff7c12 */ /* 0x002fc8000f80fcff */
[----:B------:R-:W-:-:S05]  /*0250*/  LOP3.LUT P0, RZ, R85, UR9, RZ, 0xfc, P0 ;  /* 0x0000000955ff7c12 */ /* 0x000fca000800fcff */
[----:B0-----:R-:W-:Y:S08]  /*0260*/  @P3 EXIT ;  /* 0x000000000000394d */ /* 0x001ff00003800000 */
[----:B------:R-:W2:Y:S04]  /*0270*/  LDG.E.128 R64, desc[UR4][R8.64+0x1000] ;  /* 0x0010000408407981 */ /* 0x000ea8000c1e1d00 */
[----:B------:R-:W3:Y:S04]  /*0280*/  LDG.E.128 R60, desc[UR4][R6.64+0x1000] ;  /* 0x00100004063c7981 */ /* 0x000ee8000c1e1d00 */
[----:B------:R-:W4:Y:S04]  /*0290*/  LDG.E.128 R44, desc[UR4][R6.64] ;  /* 0x00000004062c7981 */ /* 0x000f28000c1e1d00 */
[----:B------:R-:W4:Y:S04]  /*02a0*/  LDG.E.128 R48, desc[UR4][R8.64] ;  /* 0x0000000408307981 */ /* 0x000f28000c1e1d00 */
[----:B------:R0:W4:Y:S04]  /*02b0*/  LDG.E.128 R52, desc[UR4][R6.64+0x800] ;  /* 0x0008000406347981 */ /* 0x000128000c1e1d00 */
[----:B------:R1:W4:Y:S01]  /*02c0*/  LDG.E.128 R56, desc[UR4][R8.64+0x800] ;  /* 0x0008000408387981 */ /* 0x000322000c1e1d00 */
[----:B-----5:R-:W-:-:S02]  /*02d0*/  @!P1 CS2R R12, SRZ ;  /* 0x00000000000c9805 */ /* 0x020fc4000001ff00 */
[----:B------:R-:W-:Y:S02]  /*02e0*/  @!P1 CS2R R14, SRZ ;  /* 0x00000000000e9805 */ /* 0x000fe4000001ff00 */
[----:B------:R-:W-:Y:S02]  /*02f0*/  @!P1 CS2R R16, SRZ ;  /* 0x0000000000109805 */ /* 0x000fe4000001ff00 */
[----:B------:R-:W-:Y:S02]  /*0300*/  @!P1 CS2R R18, SRZ ;  /* 0x0000000000129805 */ /* 0x000fe4000001ff00 */
[----:B------:R-:W-:Y:S02]  /*0310*/  @!P1 CS2R R24, SRZ ;  /* 0x0000000000189805 */ /* 0x000fe4000001ff00 */
[----:B------:R-:W-:Y:S01]  /*0320*/  @!P1 CS2R R26, SRZ ;  /* 0x00000000001a9805 */ /* 0x000fe2000001ff00 */
[--C-:B------:R-:W-:Y:S01]  /*0330*/  HADD2.F32 R3, -RZ, R12.reuse.H0_H0 ;  /* 0x2000000cff037230 */ /* 0x100fe20000004100 */
[----:B------:R-:W-:Y:S01]  /*0340*/  @!P2 CS2R R40, SRZ ;  /* 0x000000000028a805 */ /* 0x000fe2000001ff00 */
[----:B------:R-:W-:Y:S01]  /*0350*/  HADD2.F32 R4, -RZ, R12.H1_H1 ;  /* 0x3000000cff047230 */ /* 0x000fe20000004100 */
[----:B------:R-:W-:Y:S01]  /*0360*/  @!P2 CS2R R42, SRZ ;  /* 0x00000000002aa805 */ /* 0x000fe2000001ff00 */
[--C-:B------:R-:W-:Y:S01]  /*0370*/  HADD2.F32 R5, -RZ, R13.reuse.H0_H0 ;  /* 0x2000000dff057230 */ /* 0x100fe20000004100 */
[----:B------:R-:W-:Y:S01]  /*0380*/  @!P2 CS2R R36, SRZ ;  /* 0x000000000024a805 */ /* 0x000fe2000001ff00 */
[----:B0-----:R-:W-:Y:S01]  /*0390*/  HADD2.F32 R6, -RZ, R13.H1_H1 ;  /* 0x3000000dff067230 */ /* 0x001fe20000004100 */
[----:B------:R-:W-:Y:S01]  /*03a0*/  @!P2 CS2R R38, SRZ ;  /* 0x000000000026a805 */ /* 0x000fe2000001ff00 */
[--C-:B------:R-:W-:Y:S01]  /*03b0*/  HADD2.F32 R7, -RZ, R14.reuse.H0_H0 ;  /* 0x2000000eff077230 */ /* 0x100fe20000004100 */
[----:B------:R-:W-:Y:S01]  /*03c0*/  @!P2 CS2R R32, SRZ ;  /* 0x000000000020a805 */ /* 0x000fe2000001ff00 */
[----:B-1----:R-:W-:Y:S01]  /*03d0*/  HADD2.F32 R8, -RZ, R14.H1_H1 ;  /* 0x3000000eff087230 */ /* 0x002fe20000004100 */
[----:B------:R-:W-:Y:S01]  /*03e0*/  @!P2 CS2R R34, SRZ ;  /* 0x000000000022a805 */ /* 0x000fe2000001ff00 */
[--C-:B------:R-:W-:Y:S01]  /*03f0*/  HADD2.F32 R9, -RZ, R15.reuse.H0_H0 ;  /* 0x2000000fff097230 */ /* 0x100fe20000004100 */
[----:B------:R-:W-:Y:S01]  /*0400*/  ISETP.NE.U32.AND P3, PT, R84, RZ, PT ;  /* 0x000000ff5400720c */ /* 0x000fe20003f65070 */
[----:B------:R-:W-:Y:S01]  /*0410*/  HADD2.F32 R10, -RZ, R15.H1_H1 ;  /* 0x3000000fff0a7230 */ /* 0x000fe20000004100 */
[----:B------:R-:W-:Y:S01]  /*0420*/  SHF.R.U32.HI R127, RZ, 0x5, R0 ;  /* 0x00000005ff7f7819 */ /* 0x000fe20000011600 */
[--C-:B------:R-:W-:Y:S01]  /*0430*/  HADD2.F32 R11, -RZ, R16.reuse.H0_H0 ;  /* 0x20000010ff0b7230 */ /* 0x100fe20000004100 */
[----:B------:R-:W-:Y:S01]  /*0440*/  ULDC.U8 UR6, c[0x0][0x2a0] ;  /* 0x0000a80000067ab9 */ /* 0x000fe20000000000 */
[----:B------:R-:W-:Y:S01]  /*0450*/  HADD2.F32 R12, -RZ, R16.H1_H1 ;  /* 0x30000010ff0c7230 */ /* 0x000fe20000004100 */
[----:B------:R-:W-:Y:S01]  /*0460*/  HFMA2.MMA R128, -RZ, RZ, 0, 5.9604644775390625e-08 ;  /* 0x00000001ff807435 */ /* 0x000fe200000001ff */
[--C-:B------:R-:W-:Y:S01]  /*0470*/  HADD2.F32 R13, -RZ, R17.reuse.H0_H0 ;  /* 0x20000011ff0d7230 */ /* 0x100fe20000004100 */
[----:B------:R-:W-:Y:S01]  /*0480*/  ULDC UR7, c[0x0][0x218] ;  /* 0x0000860000077ab9 */ /* 0x000fe20000000800 */
        /* <DEDUP_REMOVED lines=14> */
[----:B------:R-:W-:Y:S02]  /*0570*/  HADD2.F32 R22, -RZ, R25.H1_H1 ;  /* 0x30000019ff167230 */ /* 0x000fe40000004100 */
[--C-:B------:R-:W-:Y:S02]  /*0580*/  HADD2.F32 R23, -RZ, R26.reuse.H0_H0 ;  /* 0x2000001aff177230 */ /* 0x100fe40000004100 */
[----:B------:R-:W-:Y:S02]  /*0590*/  HADD2.F32 R24, -RZ, R26.H1_H1 ;  /* 0x3000001aff187230 */ /* 0x000fe40000004100 */
[--C-:B------:R-:W-:Y:S02]  /*05a0*/  HADD2.F32 R25, -RZ, R27.reuse.H0_H0 ;  /* 0x2000001bff197230 */ /* 0x100fe40000004100 */
[----:B------:R-:W-:Y:S01]  /*05b0*/  HADD2.F32 R26, -RZ, R27.H1_H1 ;  /* 0x3000001bff1a7230 */ /* 0x000fe20000004100 */
[----:B------:R-:W-:Y:S01]  /*05c0*/  ISETP.NE.AND.EX P1, PT, R85, RZ, PT, P3 ;  /* 0x000000ff5500720c */ /* 0x000fe20003f25330 */
[----:B------:R-:W-:-:S02]  /*05d0*/  HADD2.F32 R27, -RZ, R40.H0_H0 ;  /* 0x20000028ff1b7230 */ /* 0x000fc40000004100 */
[----:B------:R-:W-:Y:S01]  /*05e0*/  HADD2.F32 R29, -RZ, R40.H1_H1 ;  /* 0x30000028ff1d7230 */ /* 0x000fe20000004100 */
[----:B------:R-:W-:Y:S01]  /*05f0*/  ISETP.NE.AND P5, PT, RZ, UR6, PT ;  /* 0x00000006ff007c0c */ /* 0x000fe2000bfa5270 */
[--C-:B------:R-:W-:Y:S01]  /*0600*/  HADD2.F32 R28, -RZ, R41.reuse.H0_H0 ;  /* 0x20000029ff1c7230 */ /* 0x100fe20000004100 */
[----:B------:R-:W-:Y:S01]  /*0610*/  LOP3.LUT R127, R127, 0x3, RZ, 0xc0, !PT ;  /* 0x000000037f7f7812 */ /* 0x000fe200078ec0ff */
[----:B------:R-:W-:Y:S02]  /*0620*/  HADD2.F32 R30, -RZ, R41.H1_H1 ;  /* 0x30000029ff1e7230 */ /* 0x000fe40000004100 */
[--C-:B------:R-:W-:Y:S02]  /*0630*/  HADD2.F32 R31, -RZ, R42.reuse.H0_H0 ;  /* 0x2000002aff1f7230 */ /* 0x100fe40000004100 */
[----:B------:R-:W-:Y:S02]  /*0640*/  HADD2.F32 R40, -RZ, R43.H0_H0 ;  /* 0x2000002bff287230 */ /* 0x000fe40000004100 */
        /* <DEDUP_REMOVED lines=18> */
[----:B--2---:R-:W-:-:S02]  /*0770*/  HADD2.F32 R123, -RZ, R67.H0_H0 ;  /* 0x20000043ff7b7230 */ /* 0x004fc40000004100 */
[----:B------:R-:W-:Y:S01]  /*0780*/  HADD2.F32 R122, -RZ, R67.H1_H1 ;  /* 0x30000043ff7a7230 */ /* 0x000fe20000004100 */
[----:B------:R-:W-:Y:S01]  /*0790*/  SHF.L.U32 R67, R124, 0x2, RZ ;  /* 0x000000027c437819 */ /* 0x000fe200000006ff */
[--C-:B---3--:R-:W-:Y:S02]  /*07a0*/  HADD2.F32 R118, -RZ, R62.reuse.H0_H0 ;  /* 0x2000003eff767230 */ /* 0x108fe40000004100 */
[----:B------:R-:W-:Y:S01]  /*07b0*/  HADD2.F32 R117, -RZ, R62.H1_H1 ;  /* 0x3000003eff757230 */ /* 0x000fe20000004100 */
[----:B------:R-:W-:Y:S01]  /*07c0*/  MOV R124, R125 ;  /* 0x0000007d007c7202 */ /* 0x000fe20000000f00 */
[--C-:B------:R-:W-:Y:S02]  /*07d0*/  HADD2.F32 R114, -RZ, R60.reuse.H0_H0 ;  /* 0x2000003cff727230 */ /* 0x100fe40000004100 */
[----:B------:R-:W-:Y:S02]  /*07e0*/  HADD2.F32 R115, -RZ, R60.H1_H1 ;  /* 0x3000003cff737230 */ /* 0x000fe40000004100 */
[----:B------:R-:W-:-:S02]  /*07f0*/  HADD2.F32 R62, -RZ, R63.H0_H0 ;  /* 0x2000003fff3e7230 */ /* 0x000fc40000004100 */
[----:B------:R-:W-:Y:S02]  /*0800*/  HADD2.F32 R119, -RZ, R63.H1_H1 ;  /* 0x3000003fff777230 */ /* 0x000fe40000004100 */
[--C-:B------:R-:W-:Y:S02]  /*0810*/  HADD2.F32 R121, -RZ, R65.reuse.H0_H0 ;  /* 0x20000041ff797230 */ /* 0x100fe40000004100 */
[----:B------:R-:W-:Y:S01]  /*0820*/  HADD2.F32 R120, -RZ, R65.H1_H1 ;  /* 0x30000041ff787230 */ /* 0x000fe20000004100 */
[----:B------:R-:W-:Y:S01]  /*0830*/  LOP3.LUT R125, R0, 0x1f, RZ, 0xc0, !PT ;  /* 0x0000001f007d7812 */ /* 0x000fe200078ec0ff */
[----:B------:R-:W-:Y:S01]  /*0840*/  HADD2.F32 R60, -RZ, R61.H0_H0 ;  /* 0x2000003dff3c7230 */ /* 0x000fe20000004100 */
[----:B------:R-:W-:Y:S01]  /*0850*/  IADD3 R126, R67, 0x4, RZ ;  /* 0x00000004437e7810 */ /* 0x000fe20007ffe0ff */
[----:B------:R-:W-:Y:S02]  /*0860*/  HADD2.F32 R63, -RZ, R64.H0_H0 ;  /* 0x20000040ff3f7230 */ /* 0x000fe40000004100 */
[----:B------:R-:W-:-:S02]  /*0870*/  HADD2.F32 R65, -RZ, R66.H0_H0 ;  /* 0x20000042ff417230 */ /* 0x000fc40000004100 */
[--C-:B----4-:R-:W-:Y:S02]  /*0880*/  HADD2.F32 R82, -RZ, R44.reuse.H0_H0 ;  /* 0x2000002cff527230 */ /* 0x110fe40000004100 */
[----:B------:R-:W-:Y:S02]  /*0890*/  HADD2.F32 R85, -RZ, R44.H1_H1 ;  /* 0x3000002cff557230 */ /* 0x000fe40000004100 */
[--C-:B------:R-:W-:Y:S02]  /*08a0*/  HADD2.F32 R84, -RZ, R45.reuse.H0_H0 ;  /* 0x2000002dff547230 */ /* 0x100fe40000004100 */
[----:B------:R-:W-:Y:S02]  /*08b0*/  HADD2.F32 R87, -RZ, R45.H1_H1 ;  /* 0x3000002dff577230 */ /* 0x000fe40000004100 */
[--C-:B------:R-:W-:Y:S02]  /*08c0*/  HADD2.F32 R86, -RZ, R46.reuse.H0_H0 ;  /* 0x2000002eff567230 */ /* 0x100fe40000004100 */
[----:B------:R-:W-:-:S02]  /*08d0*/  HADD2.F32 R89, -RZ, R46.H1_H1 ;  /* 0x3000002eff597230 */ /* 0x000fc40000004100 */
[--C-:B------:R-:W-:Y:S02]  /*08e0*/  HADD2.F32 R88, -RZ, R47.reuse.H0_H0 ;  /* 0x2000002fff587230 */ /* 0x100fe40000004100 */
        /* <DEDUP_REMOVED lines=25> */
[----:B------:R-:W-:Y:S02]  /*0a80*/  HADD2.F32 R61, -RZ, R61.H1_H1 ;  /* 0x3000003dff3d7230 */ /* 0x000fe40000004100 */
[----:B------:R-:W-:Y:S02]  /*0a90*/  HADD2.F32 R64, -RZ, R64.H1_H1 ;  /* 0x30000040ff407230 */ /* 0x000fe40000004100 */
[----:B------:R-:W-:-:S07]  /*0aa0*/  HADD2.F32 R66, -RZ, R66.H1_H1 ;  /* 0x30000042ff427230 */ /* 0x000fce0000004100 */
.L_x_2339:
        /* <DEDUP_REMOVED lines=22> */
[----:B------:R-:W-:Y:S05]  /*0c10*/  @P0 BRA `(.L_x_2244) ;  /* 0x0000000000200947 */ /* 0x000fea0003800000 */
[----:B------:R-:W-:Y:S05]  /*0c20*/  BRA `(.L_x_2245) ;  /* 0x0000000000247947 */ /* 0x000fea0003800000 */
.L_x_2243:
[----:B-----5:R-:W-:-:S05]  /*0c30*/  HADD2.F32 R54, -RZ, R36.H0_H0 ;  /* 0x20000024ff367230 */ /* 0x020fca0000004100 */
[----:B------:R-:W-:Y:S01]  /*0c40*/  FADD.FTZ R133, R133, R54 ;  /* 0x0000003685857221 */ /* 0x000fe20000010000 */
[----:B------:R-:W-:Y:S06]  /*0c50*/  BRA `(.L_x_2244) ;  /* 0x0000000000107947 */ /* 0x000fec0003800000 */
.L_x_2242:
[----:B-----5:R-:W-:Y:S02]  /*0c60*/  HADD2.F32 R54, -RZ, R32.H0_H0 ;  /* 0x20000020ff367230 */ /* 0x020fe40000004100 */
[----:B------:R-:W-:-:S03]  /*0c70*/  @P2 HADD2.F32 R56, -RZ, R36.H0_H0 ;  /* 0x20000024ff382230 */ /* 0x000fc60000004100 */
[----:B------:R-:W-:-:S04]  /*0c80*/  FADD.FTZ R133, R133, R54 ;  /* 0x0000003685857221 */ /* 0x000fc80000010000 */
[----:B------:R-:W-:-:S07]  /*0c90*/  @P2 FADD.FTZ R133, R133, R56 ;  /* 0x0000003885852221 */ /* 0x000fce0000010000 */
.L_x_2244:
[----:B------:R-:W-:-:S04]  /*0ca0*/  F2FP.F16.F32.PACK_AB R54, RZ, R133 ;  /* 0x00000085ff36723e */ /* 0x000fc800000000ff */
[----:B------:R-:W-:-:S07]  /*0cb0*/  PRMT R44, R54, 0x7610, R44 ;  /* 0x00007610362c7816 */ /* 0x000fce000000002c */
.L_x_2245:
[----:B------:R-:W-:Y:S01]  /*0cc0*/  HADD2.F32 R137, -RZ, R48.H1_H1 ;  /* 0x30000030ff897230 */ /* 0x000fe20000004100 */
[----:B------:R-:W-:Y:S06]  /*0cd0*/  @P3 BRA `(.L_x_2246) ;  /* 0x0000000000203947 */ /* 0x000fec0003800000 */
[----:B------:R-:W-:-:S04]  /*0ce0*/  ISETP.NE.U32.AND P4, PT, RZ, UR18, PT ;  /* 0x00000012ff007c0c */ /* 0x000fc8000bf85070 */
[----:B------:R-:W-:-:S13]  /*0cf0*/  ISETP.NE.AND.EX P4, PT, RZ, UR19, PT, P4 ;  /* 0x00000013ff007c0c */ /* 0x000fda000bf85340 */
[----:B------:R-:W-:Y:S05]  /*0d00*/  @P4 BRA `(.L_x_2247) ;  /* 0x0000000000084947 */ /* 0x000fea0003800000 */
[----:B------:R-:W-:Y:S05]  /*0d10*/  @P0 BRA `(.L_x_2248) ;  /* 0x0000000000200947 */ /* 0x000fea0003800000 */
[----:B------:R-:W-:Y:S05]  /*0d20*/  BRA `(.L_x_2249) ;  /* 0x0000000000247947 */ /* 0x000fea0003800000 */
.L_x_2247:
[----:B-----5:R-:W-:-:S05]  /*0d30*/  HADD2.F32 R48, -RZ, R36.H1_H1 ;  /* 0x30000024ff307230 */ /* 0x020fca0000004100 */
[----:B------:R-:W-:Y:S01]  /*0d40*/  FADD.FTZ R137, R137, R48 ;  /* 0x0000003089897221 */ /* 0x000fe20000010000 */
[----:B------:R-:W-:Y:S06]  /*0d50*/  BRA `(.L_x_2248) ;  /* 0x0000000000107947 */ /* 0x000fec0003800000 */
.L_x_2246:
[----:B-----5:R-:W-:Y:S02]  /*0d60*/  HADD2.F32 R48, -RZ, R32.H1_H1 ;  /* 0x30000020ff307230 */ /* 0x020fe40000004100 */
[----:B------:R-:W-:-:S03]  /*0d70*/  @P2 HADD2.F32 R54, -RZ, R36.H1_H1 ;  /* 0x30000024ff362230 */ /* 0x000fc60000004100 */
[----:B------:R-:W-:-:S04]  /*0d80*/  FADD.FTZ R137, R137, R48 ;  /* 0x0000003089897221 */ /* 0x000fc80000010000 */
[----:B------:R-:W-:-:S07]  /*0d90*/  @P2 FADD.FTZ R137, R137, R54 ;  /* 0x0000003689892221 */ /* 0x000fce0000010000 */
.L_x_2248:
[----:B------:R-:W-:-:S04]  /*0da0*/  F2FP.F16.F32.PACK_AB R48, RZ, R137 ;  /* 0x00000089ff30723e */ /* 0x000fc800000000ff */
[----:B------:R-:W-:-:S07]  /*0db0*/  PRMT R44, R44, 0x5410, R48 ;  /* 0x000054102c2c7816 */ /* 0x000fce0000000030 */
.L_x_2249:
[----:B------:R-:W-:Y:S01]  /*0dc0*/  HADD2.F32 R135, -RZ, R49.H0_H0 ;  /* 0x20000031ff877230 */ /* 0x000fe20000004100 */
[----:B------:R-:W-:Y:S06]  /*0dd0*/  @P3 BRA `(.L_x_2250) ;  /* 0x0000000000203947 */ /* 0x000fec0003800000 */
[----:B------:R-:W-:-:S04]  /*0de0*/  ISETP.NE.U32.AND P4, PT, RZ, UR18, PT ;  /* 0x00000012ff007c0c */ /* 0x000fc8000bf85070 */
[----:B------:R-:W-:-:S13]  /*0df0*/  ISETP.NE.AND.EX P4, PT, RZ, UR19, PT, P4 ;  /* 0x00000013ff007c0c */ /* 0x000fda000bf85340 */
[----:B------:R-:W-:Y:S05]  /*0e00*/  @P4 BRA `(.L_x_2251) ;  /* 0x0000000000084947 */ /* 0x000fea0003800000 */
[----:B------:R-:W-:Y:S05]  /*0e10*/  @P0 BRA `(.L_x_2252) ;  /* 0x0000000000200947 */ /* 0x000fea0003800000 */
[----:B------:R-:W-:Y:S05]  /*0e20*/  BRA `(.L_x_2253) ;  /* 0x0000000000247947 */ /* 0x000fea0003800000 */
.L_x_2251:
[----:B-----5:R-:W-:-:S05]  /*0e30*/  HADD2.F32 R48, -RZ, R37.H0_H0 ;  /* 0x20000025ff307230 */ /* 0x020fca0000004100 */
[----:B------:R-:W-:Y:S01]  /*0e40*/  FADD.FTZ R135, R135, R48 ;  /* 0x0000003087877221 */ /* 0x000fe20000010000 */
[----:B------:R-:W-:Y:S06]  /*0e50*/  BRA `(.L_x_2252) ;  /* 0x0000000000107947 */ /* 0x000fec0003800000 */
.L_x_2250:
[----:B-----5:R-:W-:Y:S02]  /*0e60*/  HADD2.F32 R48, -RZ, R33.H0_H0 ;  /* 0x20000021ff307230 */ /* 0x020fe40000004100 */
[----:B------:R-:W-:-:S03]  /*0e70*/  @P2 HADD2.F32 R54, -RZ, R37.H0_H0 ;  /* 0x20000025ff362230 */ /* 0x000fc60000004100 */
[----:B------:R-:W-:-:S04]  /*0e80*/  FADD.FTZ R135, R135, R48 ;  /* 0x0000003087877221 */ /* 0x000fc80000010000 */
[----:B------:R-:W-:-:S07]  /*0e90*/  @P2 FADD.FTZ R135, R135, R54 ;  /* 0x0000003687872221 */ /* 0x000fce0000010000 */
.L_x_2252:
[----:B------:R-:W-:-:S04]  /*0ea0*/  F2FP.F16.F32.PACK_AB R48, RZ, R135 ;  /* 0x00000087ff30723e */ /* 0x000fc800000000ff */
[----:B------:R-:W-:-:S07]  /*0eb0*/  PRMT R45, R48, 0x7610, R45 ;  /* 0x00007610302d7816 */ /* 0x000fce000000002d */
.L_x_2253:
[----:B------:R-:W-:Y:S01]  /*0ec0*/  HADD2.F32 R141, -RZ, R49.H1_H1 ;  /* 0x30000031ff8d7230 */ /* 0x000fe20000004100 */
[----:B------:R-:W-:Y:S06]  /*0ed0*/  @P3 BRA `(.L_x_2254) ;  /* 0x0000000000203947 */ /* 0x000fec0003800000 */
[----:B------:R-:W-:-:S04]  /*0ee0*/  ISETP.NE.U32.AND P4, PT, RZ, UR18, PT ;  /* 0x00000012ff007c0c */ /* 0x000fc8000bf85070 */
[----:B------:R-:W-:-:S13]  /*0ef0*/  ISETP.NE.AND.EX P4, PT, RZ, UR19, PT, P4 ;  /* 0x00000013ff007c0c */ /* 0x000fda000bf85340 */
[----:B------:R-:W-:Y:S05]  /*0f00*/  @P4 BRA `(.L_x_2255) ;  /* 0x0000000000084947 */ /* 0x000fea0003800000 */
[----:B------:R-:W-:Y:S05]  /*0f10*/  @P0 BRA `(.L_x_2256) ;  /* 0x0000000000200947 */ /* 0x000fea0003800000 */
[----:B------:R-:W-:Y:S05]  /*0f20*/  BRA `(.L_x_2257) ;  /* 0x0000000000247947 */ /* 0x000fea0003800000 */
.L_x_2255:
[----:B-----5:R-:W-:-:S05]  /*0f30*/  HADD2.F32 R48, -RZ, R37.H1_H1 ;  /* 0x30000025ff307230 */ /* 0x020fca0000004100 */
[----:B------:R-:W-:Y:S01]  /*0f40*/  FADD.FTZ R141, R141, R48 ;  /* 0x000000308d8d7221 */ /* 0x000fe20000010000 */
[----:B------:R-:W-:Y:S06]  /*0f50*/  BRA `(.L_x_2256) ;  /* 0x0000000000107947 */ /* 0x000fec0003800000 */
.L_x_2254:
[----:B-----5:R-:W-:Y:S02]  /*0f60*/  HADD2.F32 R48, -RZ, R33.H1_H1 ;  /* 0x30000021ff307230 */ /* 0x020fe40000004100 */
[----:B------:R-:W-:-:S03]  /*0f70*/  @P2 HADD2.F32 R54, -RZ, R37.H1_H1 ;  /* 0x30000025ff362230 */ /* 0x000fc60000004100 */
[----:B------:R-:W-:-:S04]  /*0f80*/  FADD.FTZ R141, R141, R48 ;  /* 0x000000308d8d7221 */ /* 0x000fc80000010000 */
[----:B------:R-:W-:-:S07]  /*0f90*/  @P2 FADD.FTZ R141, R141, R54 ;  /* 0x000000368d8d2221 */ /* 0x000fce0000010000 */
.L_x_2256:
[----:B------:R-:W-:-:S04]  /*0fa0*/  F2FP.F16.F32.PACK_AB R48, RZ, R141 ;  /* 0x0000008dff30723e */ /* 0x000fc800000000ff */
[----:B------:R-:W-:-:S07]  /*0fb0*/  PRMT R45, R45, 0x5410, R48 ;  /* 0x000054102d2d7816 */ /* 0x000fce0000000030 */
.L_x_2257:
[----:B------:R-:W-:Y:S01]  /*0fc0*/  HADD2.F32 R139, -RZ, R50.H0_H0 ;  /* 0x20000032ff8b7230 */ /* 0x000fe20000004100 */
[----:B------:R-:W-:Y:S06]  /*0fd0*/  @P3 BRA `(.L_x_2258) ;  /* 0x0000000000203947 */ /* 0x000fec0003800000 */
[----:B------:R-:W-:-:S04]  /*0fe0*/  ISETP.NE.U32.AND P4, PT, RZ, UR18, PT ;  /* 0x00000012ff007c0c */ /* 0x000fc8000bf85070 */
[----:B------:R-:W-:-:S13]  /*0ff0*/  ISETP.NE.AND.EX P4, PT, RZ, UR19, PT, P4 ;  /* 0x00000013ff007c0c */ /* 0x000fda000bf85340 */
[----:B------:R-:W-:Y:S05]  /*1000*/  @P4 BRA `(.L_x_2259) ;  /* 0x0000000000084947 */ /* 0x000fea0003800000 */
[----:B------:R-:W-:Y:S05]  /*1010*/  @P0 BRA `(.L_x_2260) ;  /* 0x0000000000200947 */ /* 0x000fea0003800000 */
[----:B------:R-:W-:Y:S05]  /*1020*/  BRA `(.L_x_2261) ;  /* 0x0000000000247947 */ /* 0x000fea0003800000 */
.L_x_2259:
[----:B-----5:R-:W-:-:S05]  /*1030*/  HADD2.F32 R48, -RZ, R38.H0_H0 ;  /* 0x20000026ff307230 */ /* 0x020fca0000004100 */
[----:B------:R-:W-:Y:S01]  /*1040*/  FADD.FTZ R139, R139, R48 ;  /* 0x000000308b8b7221 */ /* 0x000fe20000010000 */
[----:B------:R-:W-:Y:S06]  /*1050*/  BRA `(.L_x_2260) ;  /* 0x0000000000107947 */ /* 0x000fec0003800000 */
.L_x_2258:
[----:B-----5:R-:W-:Y:S02]  /*1060*/  HADD2.F32 R48, -RZ, R34.H0_H0 ;  /* 0x20000022ff307230 */ /* 0x020fe40000004100 */
[----:B------:R-:W-:-:S03]  /*1070*/  @P2 HADD2.F32 R54, -RZ, R38.H0_H0 ;  /* 0x20000026ff362230 */ /* 0x000fc60000004100 */
[----:B------:R-:W-:-:S04]  /*1080*/  FADD.FTZ R139, R139, R48 ;  /* 0x000000308b8b7221 */ /* 0x000fc80000010000 */
[----:B------:R-:W-:-:S07]  /*1090*/  @P2 FADD.FTZ R139, R139, R54 ;  /* 0x000000368b8b2221 */ /* 0x000fce0000010000 */
.L_x_2260:
[----:B------:R-:W-:-:S04]  /*10a0*/  F2FP.F16.F32.PACK_AB R48, RZ, R139 ;  /* 0x0000008bff30723e */ /* 0x000fc800000000ff */
[----:B------:R-:W-:-:S07]  /*10b0*/  PRMT R46, R48, 0x7610, R46 ;  /* 0x00007610302e7816 */ /* 0x000fce000000002e */
.L_x_2261:
[----:B------:R-:W-:Y:S01]  /*10c0*/  HADD2.F32 R145, -RZ, R50.H1_H1 ;  /* 0x30000032ff917230 */ /* 0x000fe20000004100 */
[----:B------:R-:W-:Y:S06]  /*10d0*/  @P3 BRA `(.L_x_2262) ;  /* 0x0000000000203947 */ /* 0x000fec0003800000 */
[----:B------:R-:W-:-:S04]  /*10e0*/  ISETP.NE.U32.AND P4, PT, RZ, UR18, PT ;  /* 0x00000012ff007c0c */ /* 0x000fc8000bf85070 */
[----:B------:R-:W-:-:S13]  /*10f0*/  ISETP.NE.AND.EX P4, PT, RZ, UR19, PT, P4 ;  /* 0x00000013ff007c0c */ /* 0x000fda000bf85340 */
[----:B------:R-:W-:Y:S05]  /*1100*/  @P4 BRA `(.L_x_2263) ;  /* 0x0000000000084947 */ /* 0x000fea0003800000 */
[----:B------:R-:W-:Y:S05]  /*1110*/  @P0 BRA `(.L_x_2264) ;  /* 0x0000000000200947 */ /* 0x000fea0003800000 */
[----:B------:R-:W-:Y:S05]  /*1120*/  BRA `(.L_x_2265) ;  /* 0x0000000000247947 */ /* 0x000fea0003800000 */
.L_x_2263:
[----:B-----5:R-:W-:-:S05]  /*1130*/  HADD2.F32 R48, -RZ, R38.H1_H1 ;  /* 0x30000026ff307230 */ /* 0x020fca0000004100 */
[----:B------:R-:W-:Y:S01]  /*1140*/  FADD.FTZ R145, R145, R48 ;  /* 0x0000003091917221 */ /* 0x000fe20000010000 */
[----:B------:R-:W-:Y:S06]  /*1150*/  BRA `(.L_x_2264) ;  /* 0x0000000000107947 */ /* 0x000fec0003800000 */
.L_x_2262:
[----:B-----5:R-:W-:Y:S02]  /*1160*/  HADD2.F32 R48, -RZ, R34.H1_H1 ;  /* 0x30000022ff307230 */ /* 0x020fe40000004100 */
[----:B------:R-:W-:-:S03]  /*1170*/  @P2 HADD2.F32 R50, -RZ, R38.H1_H1 ;  /* 0x30000026ff322230 */ /* 0x000fc60000004100 */
[----:B------:R-:W-:-:S04]  /*1180*/  FADD.FTZ R145, R145, R48 ;  /* 0x0000003091917221 */ /* 0x000fc80000010000 */
[----:B------:R-:W-:-:S07]  /*1190*/  @P2 FADD.FTZ R145, R145, R50 ;  /* 0x0000003291912221 */ /* 0x000fce0000010000 */
.L_x_2264:
[----:B------:R-:W-:-:S04]  /*11a0*/  F2FP.F16.F32.PACK_AB R48, RZ, R145 ;  /* 0x00000091ff30723e */ /* 0x000fc800000000ff */
[----:B------:R-:W-:-:S07]  /*11b0*/  PRMT R46, R46, 0x5410, R48 ;  /* 0x000054102e2e7816 */ /* 0x000fce0000000030 */
.L_x_2265:
[----:B------:R-:W-:Y:S01]  /*11c0*/  HADD2.F32 R143, -RZ, R51.H0_H0 ;  /* 0x20000033ff8f7230 */ /* 0x000fe20000004100 */
[----:B------:R-:W-:Y:S06]  /*11d0*/  @P3 BRA `(.L_x_2266) ;  /* 0x0000000000203947 */ /* 0x000fec0003800000 */
[----:B------:R-:W-:-:S04]  /*11e0*/  ISETP.NE.U32.AND P4, PT, RZ, UR18, PT ;  /* 0x00000012ff007c0c */ /* 0x000fc8000bf85070 */
[----:B------:R-:W-:-:S13]  /*11f0*/  ISETP.NE.AND.EX P4, PT, RZ, UR19, PT, P4 ;  /* 0x00000013ff007c0c */ /* 0x000fda000bf85340 */
[----:B------:R-:W-:Y:S05]  /*1200*/  @P4 BRA `(.L_x_2267) ;  /* 0x0000000000084947 */ /* 0x000fea0003800000 */
[----:B------:R-:W-:Y:S05]  /*1210*/  @P0 BRA `(.L_x_2268) ;  /* 0x0000000000200947 */ /* 0x000fea0003800000 */
[----:B------:R-:W-:Y:S05]  /*1220*/  BRA `(.L_x_2269) ;  /* 0x0000000000247947 */ /* 0x000fea0003800000 */
.L_x_2267:
[----:B-----5:R-:W-:-:S05]  /*1230*/  HADD2.F32 R48, -RZ, R39.H0_H0 ;  /* 0x20000027ff307230 */ /* 0x020fca0000004100 */
[----:B------:R-:W-:Y:S01]  /*1240*/  FADD.FTZ R143, R143, R48 ;  /* 0x000000308f8f7221 */ /* 0x000fe20000010000 */
[----:B------:R-:W-:Y:S06]  /*1250*/  BRA `(.L_x_2268) ;  /* 0x0000000000107947 */ /* 0x000fec0003800000 */
.L_x_2266:
[----:B-----5:R-:W-:Y:S02]  /*1260*/  HADD2.F32 R48, -RZ, R35.H0_H0 ;  /* 0x20000023ff307230 */ /* 0x020fe40000004100 */
[----:B------:R-:W-:-:S03]  /*1270*/  @P2 HADD2.F32 R50, -RZ, R39.H0_H0 ;  /* 0x20000027ff322230 */ /* 0x000fc60000004100 */
[----:B------:R-:W-:-:S04]  /*1280*/  FADD.FTZ R143, R143, R48 ;  /* 0x000000308f8f7221 */ /* 0x000fc80000010000 */
[----:B------:R-:W-:-:S07]  /*1290*/  @P2 FADD.FTZ R143, R143, R50 ;  /* 0x000000328f8f2221 */ /* 0x000fce0000010000 */
.L_x_2268:
[----:B------:R-:W-:-:S04]  /*12a0*/  F2FP.F16.F32.PACK_AB R48, RZ, R143 ;  /* 0x0000008fff30723e */ /* 0x000fc800000000ff */
[----:B------:R-:W-:-:S07]  /*12b0*/  PRMT R47, R48, 0x7610, R47 ;  /* 0x00007610302f7816 */ /* 0x000fce000000002f */
.L_x_2269:
[----:B------:R-:W-:Y:S01]  /*12c0*/  HADD2.F32 R147, -RZ, R51.H1_H1 ;  /* 0x30000033ff937230 */ /* 0x000fe20000004100 */
[----:B------:R-:W-:Y:S06]  /*12d0*/  @P3 BRA `(.L_x_2270) ;  /* 0x0000000000203947 */ /* 0x000fec0003800000 */
[----:B------:R-:W-:-:S04]  /*12e0*/  ISETP.NE.U32.AND P4, PT, RZ, UR18, PT ;  /* 0x00000012ff007c0c */ /* 0x000fc8000bf85070 */
[----:B------:R-:W-:-:S13]  /*12f0*/  ISETP.NE.AND.EX P4, PT, RZ, UR19, PT, P4 ;  /* 0x00000013ff007c0c */ /* 0x000fda000bf85340 */
[----:B------:R-:W-:Y:S05]  /*1300*/  @P4 BRA `(.L_x_2271) ;  /* 0x0000000000084947 */ /* 0x000fea0003800000 */
[----:B------:R-:W-:Y:S05]  /*1310*/  @P0 BRA `(.L_x_2272) ;  /* 0x0000000000200947 */ /* 0x000fea0003800000 */
[----:B------:R-:W-:Y:S05]  /*1320*/  BRA `(.L_x_2273) ;  /* 0x0000000000247947 */ /* 0x000fea0003800000 */
.L_x_2271:
[----:B-----5:R-:W-:-:S05]  /*1330*/  HADD2.F32 R48, -RZ, R39.H1_H1 ;  /* 0x30000027ff307230 */ /* 0x020fca0000004100 */
[----:B------:R-:W-:Y:S01]  /*1340*/  FADD.FTZ R147, R147, R48 ;  /* 0x0000003093937221 */ /* 0x000fe20000010000 */
[----:B------:R-:W-:Y:S06]  /*1350*/  BRA `(.L_x_2272) ;  /* 0x0000000000107947 */ /* 0x000fec0003800000 */
.L_x_2270:
[----:B-----5:R-:W-:Y:S02]  /*1360*/  HADD2.F32 R48, -RZ, R35.H1_H1 ;  /* 0x30000023ff307230 */ /* 0x020fe40000004100 */
[----:B------:R-:W-:-:S03]  /*1370*/  @P2 HADD2.F32 R50, -RZ, R39.H1_H1 ;  /* 0x30000027ff322230 */ /* 0x000fc60000004100 */
[----:B------:R-:W-:-:S04]  /*1380*/  FADD.FTZ R147, R147, R48 ;  /* 0x0000003093937221 */ /* 0x000fc80000010000 */
[----:B------:R-:W-:-:S07]  /*1390*/  @P2 FADD.FTZ R147, R147, R50 ;  /* 0x0000003293932221 */ /* 0x000fce0000010000 */
.L_x_2272:
[----:B------:R-:W-:-:S04]  /*13a0*/  F2FP.F16.F32.PACK_AB R48, RZ, R147 ;  /* 0x00000093ff30723e */ /* 0x000fc800000000ff */
[----:B------:R-:W-:-:S07]  /*13b0*/  PRMT R47, R47, 0x5410, R48 ;  /* 0x000054102f2f7816 */ /* 0x000fce0000000030 */
.L_x_2273:
        /* <DEDUP_REMOVED lines=13> */
[----:B--2---:R-:W-:Y:S01]  /*1490*/  HADD2.F32 R149, -RZ, R48.H0_H0 ;  /* 0x20000030ff957230 */ /* 0x004fe20000004100 */
[----:B0-----:R-:W-:Y:S06]  /*14a0*/  @P3 BRA `(.L_x_2274) ;  /* 0x0000000000203947 */ /* 0x001fec0003800000 */
[----:B------:R-:W-:-:S04]  /*14b0*/  ISETP.NE.U32.AND P4, PT, RZ, UR18, PT ;  /* 0x00000012ff007c0c */ /* 0x000fc8000bf85070 */
[----:B------:R-:W-:-:S13]  /*14c0*/  ISETP.NE.AND.EX P4, PT, RZ, UR19, PT, P4 ;  /* 0x00000013ff007c0c */ /* 0x000fda000bf85340 */
[----:B------:R-:W-:Y:S05]  /*14d0*/  @P4 BRA `(.L_x_2275) ;  /* 0x0000000000084947 */ /* 0x000fea0003800000 */
[----:B------:R-:W-:Y:S05]  /*14e0*/  @P0 BRA `(.L_x_2276) ;  /* 0x0000000000200947 */ /* 0x000fea0003800000 */
[----:B------:R-:W-:Y:S05]  /*14f0*/  BRA `(.L_x_2277) ;  /* 0x0000000000247947 */ /* 0x000fea0003800000 */
.L_x_2275:
[----:B-----5:R-:W-:-:S05]  /*1500*/  HADD2.F32 R54, -RZ, R36.H0_H0 ;  /* 0x20000024ff367230 */ /* 0x020fca0000004100 */
[----:B------:R-:W-:Y:S01]  /*1510*/  FADD.FTZ R149, R54, R149 ;  /* 0x0000009536957221 */ /* 0x000fe20000010000 */
[----:B------:R-:W-:Y:S06]  /*1520*/  BRA `(.L_x_2276) ;  /* 0x0000000000107947 */ /* 0x000fec0003800000 */
.L_x_2274:
[----:B-----5:R-:W-:Y:S02]  /*1530*/  HADD2.F32 R54, -RZ, R32.H0_H0 ;  /* 0x20000020ff367230 */ /* 0x020fe40000004100 */
[----:B------:R-:W-:-:S03]  /*1540*/  @P2 HADD2.F32 R56, -RZ, R36.H0_H0 ;  /* 0x20000024ff382230 */ /* 0x000fc60000004100 */
[----:B------:R-:W-:-:S04]  /*1550*/  FADD.FTZ R149, R54, R149 ;  /* 0x0000009536957221 */ /* 0x000fc80000010000 */
[----:B------:R-:W-:-:S07]  /*1560*/  @P2 FADD.FTZ R149, R56, R149 ;  /* 0x0000009538952221 */ /* 0x000fce0000010000 */
.L_x_2276:
[----:B------:R-:W-:-:S04]  /*1570*/  F2FP.F16.F32.PACK_AB R54, RZ, R149 ;  /* 0x00000095ff36723e */ /* 0x000fc800000000ff */
[----:B------:R-:W-:-:S07]  /*1580*/  PRMT R44, R54, 0x7610, R44 ;  /* 0x00007610362c7816 */ /* 0x000fce000000002c */
.L_x_2277:
[----:B------:R-:W-:Y:S01]  /*1590*/  HADD2.F32 R153, -RZ, R48.H1_H1 ;  /* 0x30000030ff997230 */ /* 0x000fe20000004100 */
[----:B------:R-:W-:Y:S06]  /*15a0*/  @P3 BRA `(.L_x_2278) ;  /* 0x0000000000203947 */ /* 0x000fec0003800000 */
[----:B------:R-:W-:-:S04]  /*15b0*/  ISETP.NE.U32.AND P4, PT, RZ, UR18, PT ;  /* 0x00000012ff007c0c */ /* 0x000fc8000bf85070 */
[----:B------:R-:W-:-:S13]  /*15c0*/  ISETP.NE.AND.EX P4, PT, RZ, UR19, PT, P4 ;  /* 0x00000013ff007c0c */ /* 0x000fda000bf85340 */
[----:B------:R-:W-:Y:S05]  /*15d0*/  @P4 BRA `(.L_x_2279) ;  /* 0x0000000000084947 */ /* 0x000fea0003800000 */
[----:B------:R-:W-:Y:S05]  /*15e0*/  @P0 BRA `(.L_x_2280) ;  /* 0x0000000000200947 */ /* 0x000fea0003800000 */
[----:B------:R-:W-:Y:S05]  /*15f0*/  BRA `(.L_x_2281) ;  /* 0x0000000000247947 */ /* 0x000fea0003800000 */
.L_x_2279:
[----:B-----5:R-:W-:-:S05]  /*1600*/  HADD2.F32 R48, -RZ, R36.H1_H1 ;  /* 0x30000024ff307230 */ /* 0x020fca0000004100 */
[----:B------:R-:W-:Y:S01]  /*1610*/  FADD.FTZ R153, R48, R153 ;  /* 0x0000009930997221 */ /* 0x000fe20000010000 */
[----:B------:R-:W-:Y:S06]  /*1620*/  BRA `(.L_x_2280) ;  /* 0x0000000000107947 */ /* 0x000fec0003800000 */
.L_x_2278:
[----:B-----5:R-:W-:Y:S02]  /*1630*/  HADD2.F32 R48, -RZ, R32.H1_H1 ;  /* 0x30000020ff307230 */ /* 0x020fe40000004100 */
[----:B------:R-:W-:-:S03]  /*1640*/  @P2 HADD2.F32 R54, -RZ, R36.H1_H1 ;  /* 0x30000024ff362230 */ /* 0x000fc60000004100 */
[----:B------:R-:W-:-:S04]  /*1650*/  FADD.FTZ R153, R48, R153 ;  /* 0x0000009930997221 */ /* 0x000fc80000010000 */
[----:B------:R-:W-:-:S07]  /*1660*/  @P2 FADD.FTZ R153, R54, R153 ;  /* 0x0000009936992221 */ /* 0x000fce0000010000 */
.L_x_2280:
[----:B------:R-:W-:-:S04]  /*1670*/  F2FP.F16.F32.PACK_AB R48, RZ, R153 ;  /* 0x00000099ff30723e */ /* 0x000fc800000000ff */
[----:B------:R-:W-:-:S07]  /*1680*/  PRMT R44, R44, 0x5410, R48 ;  /* 0x000054102c2c7816 */ /* 0x000fce0000000030 */
.L_x_2281:
[----:B------:R-:W-:Y:S01]  /*1690*/  HADD2.F32 R151, -RZ, R49.H0_H0 ;  /* 0x20000031ff977230 */ /* 0x000fe20000004100 */
[----:B------:R-:W-:Y:S06]  /*16a0*/  @P3 BRA `(.L_x_2282) ;  /* 0x0000000000203947 */ /* 0x000fec0003800000 */
[----:B------:R-:W-:-:S04]  /*16b0*/  ISETP.NE.U32.AND P4, PT, RZ, UR18, PT ;  /* 0x00000012ff007c0c */ /* 0x000fc8000bf85070 */
[----:B------:R-:W-:-:S13]  /*16c0*/  ISETP.NE.AND.EX P4, PT, RZ, UR19, PT, P4 ;  /* 0x00000013ff007c0c */ /* 0x000fda000bf85340 */
[----:B------:R-:W-:Y:S05]  /*16d0*/  @P4 BRA `(.L_x_2283) ;  /* 0x0000000000084947 */ /* 0x000fea0003800000 */
[----:B------:R-:W-:Y:S05]  /*16e0*/  @P0 BRA `(.L_x_2284) ;  /* 0x0000000000200947 */ /* 0x000fea0003800000 */
[----:B------:R-:W-:Y:S05]  /*16f0*/  BRA `(.L_x_2285) ;  /* 0x0000000000247947 */ /* 0x000fea0003800000 */
.L_x_2283:
[----:B-----5:R-:W-:-:S05]  /*1700*/  HADD2.F32 R48, -RZ, R37.H0_H0 ;  /* 0x20000025ff307230 */ /* 0x020fca0000004100 */
[----:B------:R-:W-:Y:S01]  /*1710*/  FADD.FTZ R151, R48, R151 ;  /* 0x0000009730977221 */ /* 0x000fe20000010000 */
[----:B------:R-:W-:Y:S06]  /*1720*/  BRA `(.L_x_2284) ;  /* 0x0000000000107947 */ /* 0x000fec0003800000 */
.L_x_2282:
[----:B-----5:R-:W-:Y:S02]  /*1730*/  HADD2.F32 R48, -RZ, R33.H0_H0 ;  /* 0x20000021ff307230 */ /* 0x020fe40000004100 */
[----:B------:R-:W-:-:S03]  /*1740*/  @P2 HADD2.F32 R54, -RZ, R37.H0_H0 ;  /* 0x20000025ff362230 */ /* 0x000fc60000004100 */
[----:B------:R-:W-:-:S04]  /*1750*/  FADD.FTZ R151, R48, R151 ;  /* 0x0000009730977221 */ /* 0x000fc80000010000 */
[----:B------:R-:W-:-:S07]  /*1760*/  @P2 FADD.FTZ R151, R54, R151 ;  /* 0x0000009736972221 */ /* 0x000fce0000010000 */
.L_x_2284:
[----:B------:R-:W-:-:S04]  /*1770*/  F2FP.F16.F32.PACK_AB R48, RZ, R151 ;  /* 0x00000097ff30723e */ /* 0x000fc800000000ff */
[----:B------:R-:W-:-:S07]  /*1780*/  PRMT R45, R48, 0x7610, R45 ;  /* 0x00007610302d7816 */ /* 0x000fce000000002d */
.L_x_2285:
[----:B------:R-:W-:Y:S01]  /*1790*/  HADD2.F32 R157, -RZ, R49.H1_H1 ;  /* 0x30000031ff9d7230 */ /* 0x000fe20000004100 */
[----:B------:R-:W-:Y:S06]  /*17a0*/  @P3 BRA `(.L_x_2286) ;  /* 0x0000000000203947 */ /* 0x000fec0003800000 */
[----:B------:R-:W-:-:S04]  /*17b0*/  ISETP.NE.U32.AND P4, PT, RZ, UR18, PT ;  /* 0x00000012ff007c0c */ /* 0x000fc8000bf85070 */
[----:B------:R-:W-:-:S13]  /*17c0*/  ISETP.NE.AND.EX P4, PT, RZ, UR19, PT, P4 ;  /* 0x00000013ff007c0c */ /* 0x000fda000bf85340 */
[----:B------:R-:W-:Y:S05]  /*17d0*/  @P4 BRA `(.L_x_2287) ;  /* 0x0000000000084947 */ /* 0x000fea0003800000 */
[----:B------:R-:W-:Y:S05]  /*17e0*/  @P0 BRA `(.L_x_2288) ;  /* 0x0000000000200947 */ /* 0x000fea0003800000 */
[----:B------:R-:W-:Y:S05]  /*17f0*/  BRA `(.L_x_2289) ;  /* 0x0000000000247947 */ /* 0x000fea0003800000 */
.L_x_2287:
[----:B-----5:R-:W-:-:S05]  /*1800*/  HADD2.F32 R48, -RZ, R37.H1_H1 ;  /* 0x30000025ff307230 */ /* 0x020fca0000004100 */
[----:B------:R-:W-:Y:S01]  /*1810*/  FADD.FTZ R157, R48, R157 ;  /* 0x0000009d309d7221 */ /* 0x000fe20000010000 */
[----:B------:R-:W-:Y:S06]  /*1820*/  BRA `(.L_x_2288) ;  /* 0x0000000000107947 */ /* 0x000fec0003800000 */
.L_x_2286:
[----:B-----5:R-:W-:Y:S02]  /*1830*/  HADD2.F32 R48, -RZ, R33.H1_H1 ;  /* 0x30000021ff307230 */ /* 0x020fe40000004100 */
[----:B------:R-:W-:-:S03]  /*1840*/  @P2 HADD2.F32 R54, -RZ, R37.H1_H1 ;  /* 0x30000025ff362230 */ /* 0x000fc60000004100 */
[----:B------:R-:W-:-:S04]  /*1850*/  FADD.FTZ R157, R48, R157 ;  /* 0x0000009d309d7221 */ /* 0x000fc80000010000 */
[----:B------:R-:W-:-:S07]  /*1860*/  @P2 FADD.FTZ R157, R54, R157 ;  /* 0x0000009d369d2221 */ /* 0x000fce0000010000 */
.L_x_2288:
[----:B------:R-:W-:-:S04]  /*1870*/  F2FP.F16.F32.PACK_AB R48, RZ, R157 ;  /* 0x0000009dff30723e */ /* 0x000fc800000000ff */
[----:B------:R-:W-:-:S07]  /*1880*/  PRMT R45, R45, 0x5410, R48 ;  /* 0x000054102d2d7816 */ /* 0x000fce0000000030 */
.L_x_2289:
[----:B------:R-:W-:Y:S01]  /*1890*/  HADD2.F32 R155, -RZ, R50.H0_H0 ;  /* 0x20000032ff9b7230 */ /* 0x000fe20000004100 */
[----:B------:R-:W-:Y:S06]  /*18a0*/  @P3 BRA `(.L_x_2290) ;  /* 0x0000000000203947 */ /* 0x000fec0003800000 */
[----:B------:R-:W-:-:S04]  /*18b0*/  ISETP.NE.U32.AND P4, PT, RZ, UR18, PT ;  /* 0x00000012ff007c0c */ /* 0x000fc8000bf85070 */
[----:B------:R-:W-:-:S13]  /*18c0*/  ISETP.NE.AND.EX P4, PT, RZ, UR19, PT, P4 ;  /* 0x00000013ff007c0c */ /* 0x000fda000bf85340 */
[----:B------:R-:W-:Y:S05]  /*18d0*/  @P4 BRA `(.L_x_2291) ;  /* 0x0000000000084947 */ /* 0x000fea0003800000 */
[----:B------:R-:W-:Y:S05]  /*18e0*/  @P0 BRA `(.L_x_2292) ;  /* 0x0000000000200947 */ /* 0x000fea0003800000 */
[----:B------:R-:W-:Y:S05]  /*18f0*/  BRA `(.L_x_2293) ;  /* 0x0000000000247947 */ /* 0x000fea0003800000 */
.L_x_2291:
[----:B-----5:R-:W-:-:S05]  /*1900*/  HADD2.F32 R48, -RZ, R38.H0_H0 ;  /* 0x20000026ff307230 */ /* 0x020fca0000004100 */
[----:B------:R-:W-:Y:S01]  /*1910*/  FADD.FTZ R155, R48, R155 ;  /* 0x0000009b309b7221 */ /* 0x000fe20000010000 */
[----:B------:R-:W-:Y:S06]  /*1920*/  BRA `(.L_x_2292) ;  /* 0x0000000000107947 */ /* 0x000fec0003800000 */
.L_x_2290:
[----:B-----5:R-:W-:Y:S02]  /*1930*/  HADD2.F32 R48, -RZ, R34.H0_H0 ;  /* 0x20000022ff307230 */ /* 0x020fe40000004100 */
[----:B------:R-:W-:-:S03]  /*1940*/  @P2 HADD2.F32 R54, -RZ, R38.H0_H0 ;  /* 0x20000026ff362230 */ /* 0x000fc60000004100 */
[----:B------:R-:W-:-:S04]  /*1950*/  FADD.FTZ R155, R48, R155 ;  /* 0x0000009b309b7221 */ /* 0x000fc80000010000 */
[----:B------:R-:W-:-:S07]  /*1960*/  @P2 FADD.FTZ R155, R54, R155 ;  /* 0x0000009b369b2221 */ /* 0x000fce0000010000 */
.L_x_2292:
[----:B------:R-:W-:-:S04]  /*1970*/  F2FP.F16.F32.PACK_AB R48, RZ, R155 ;  /* 0x0000009bff30723e */ /* 0x000fc800000000ff */
[----:B------:R-:W-:-:S07]  /*1980*/  PRMT R46, R48, 0x7610, R46 ;  /* 0x00007610302e7816 */ /* 0x000fce000000002e */
.L_x_2293:
[----:B------:R-:W-:Y:S01]  /*1990*/  HADD2.F32 R159, -RZ, R50.H1_H1 ;  /* 0x30000032ff9f7230 */ /* 0x000fe20000004100 */
[----:B------:R-:W-:Y:S06]  /*19a0*/  @P3 BRA `(.L_x_2294) ;  /* 0x0000000000203947 */ /* 0x000fec0003800000 */
[----:B------:R-:W-:-:S04]  /*19b0*/  ISETP.NE.U32.AND P4, PT, RZ, UR18, PT ;  /* 0x00000012ff007c0c */ /* 0x000fc8000bf85070 */
[----:B------:R-:W-:-:S13]  /*19c0*/  ISETP.NE.AND.EX P4, PT, RZ, UR19, PT, P4 ;  /* 0x00000013ff007c0c */ /* 0x000fda000bf85340 */
[----:B------:R-:W-:Y:S05]  /*19d0*/  @P4 BRA `(.L_x_2295) ;  /* 0x0000000000084947 */ /* 0x000fea0003800000 */
[----:B------:R-:W-:Y:S05]  /*19e0*/  @P0 BRA `(.L_x_2296) ;  /* 0x0000000000200947 */ /* 0x000fea0003800000 */
[----:B------:R-:W-:Y:S05]  /*19f0*/  BRA `(.L_x_2297) ;  /* 0x0000000000247947 */ /* 0x000fea0003800000 */
.L_x_2295:
[----:B-----5:R-:W-:-:S05]  /*1a00*/  HADD2.F32 R48, -RZ, R38.H1_H1 ;  /* 0x30000026ff307230 */ /* 0x020fca0000004100 */
[----:B------:R-:W-:Y:S01]  /*1a10*/  FADD.FTZ R159, R48, R159 ;  /* 0x0000009f309f7221 */ /* 0x000fe20000010000 */
[----:B------:R-:W-:Y:S06]  /*1a20*/  BRA `(.L_x_2296) ;  /* 0x0000000000107947 */ /* 0x000fec0003800000 */
.L_x_2294:
[----:B-----5:R-:W-:Y:S02]  /*1a30*/  HADD2.F32 R48, -RZ, R34.H1_H1 ;  /* 0x30000022ff307230 */ /* 0x020fe40000004100 */
[----:B------:R-:W-:-:S03]  /*1a40*/  @P2 HADD2.F32 R50, -RZ, R38.H1_H1 ;  /* 0x30000026ff322230 */ /* 0x000fc60000004100 */
[----:B------:R-:W-:-:S04]  /*1a50*/  FADD.FTZ R159, R48, R159 ;  /* 0x0000009f309f7221 */ /* 0x000fc80000010000 */
[----:B------:R-:W-:-:S07]  /*1a60*/  @P2 FADD.FTZ R159, R50, R159 ;  /* 0x0000009f329f2221 */ /* 0x000fce0000010000 */
.L_x_2296:
[----:B------:R-:W-:-:S04]  /*1a70*/  F2FP.F16.F32.PACK_AB R48, RZ, R159 ;  /* 0x0000009fff30723e */ /* 0x000fc800000000ff */
[----:B------:R-:W-:-:S07]  /*1a80*/  PRMT R46, R46, 0x5410, R48 ;  /* 0x000054102e2e7816 */ /* 0x000fce0000000030 */
.L_x_2297:
[----:B------:R-:W-:Y:S01]  /*1a90*/  HADD2.F32 R161, -RZ, R51.H0_H0 ;  /* 0x20000033ffa17230 */ /* 0x000fe20000004100 */
[----:B------:R-:W-:Y:S06]  /*1aa0*/  @P3 BRA `(.L_x_2298) ;  /* 0x0000000000203947 */ /* 0x000fec0003800000 */
[----:B------:R-:W-:-:S04]  /*1ab0*/  ISETP.NE.U32.AND P4, PT, RZ, UR18, PT ;  /* 0x00000012ff007c0c */ /* 0x000fc8000bf85070 */
[----:B------:R-:W-:-:S13]  /*1ac0*/  ISETP.NE.AND.EX P4, PT, RZ, UR19, PT, P4 ;  /* 0x00000013ff007c0c */ /* 0x000fda000bf85340 */
[----:B------:R-:W-:Y:S05]  /*1ad0*/  @P4 BRA `(.L_x_2299) ;  /* 0x0000000000084947 */ /* 0x000fea0003800000 */
[----:B------:R-:W-:Y:S05]  /*1ae0*/  @P0 BRA `(.L_x_2300) ;  /* 0x0000000000200947 */ /* 0x000fea0003800000 */
[----:B------:R-:W-:Y:S05]  /*1af0*/  BRA `(.L_x_2301) ;  /* 0x0000000000247947 */ /* 0x000fea0003800000 */
.L_x_2299:
[----:B-----5:R-:W-:-:S05]  /*1b00*/  HADD2.F32 R48, -RZ, R39.H0_H0 ;  /* 0x20000027ff307230 */ /* 0x020fca0000004100 */
[----:B------:R-:W-:Y:S01]  /*1b10*/  FADD.FTZ R161, R48, R161 ;  /* 0x000000a130a17221 */ /* 0x000fe20000010000 */
[----:B------:R-:W-:Y:S06]  /*1b20*/  BRA `(.L_x_2300) ;  /* 0x0000000000107947 */ /* 0x000fec0003800000 */
.L_x_2298:
[----:B-----5:R-:W-:Y:S02]  /*1b30*/  HADD2.F32 R48, -RZ, R35.H0_H0 ;  /* 0x20000023ff307230 */ /* 0x020fe40000004100 */
[----:B------:R-:W-:-:S03]  /*1b40*/  @P2 HADD2.F32 R50, -RZ, R39.H0_H0 ;  /* 0x20000027ff322230 */ /* 0x000fc60000004100 */
[----:B------:R-:W-:-:S04]  /*1b50*/  FADD.FTZ R161, R48, R161 ;  /* 0x000000a130a17221 */ /* 0x000fc80000010000 */
[----:B------:R-:W-:-:S07]  /*1b60*/  @P2 FADD.FTZ R161, R50, R161 ;  /* 0x000000a132a12221 */ /* 0x000fce0000010000 */
.L_x_2300:
[----:B------:R-:W-:-:S04]  /*1b70*/  F2FP.F16.F32.PACK_AB R48, RZ, R161 ;  /* 0x000000a1ff30723e */ /* 0x000fc800000000ff */
[----:B------:R-:W-:-:S07]  /*1b80*/  PRMT R47, R48, 0x7610, R47 ;  /* 0x00007610302f7816 */ /* 0x000fce000000002f */
.L_x_2301:
[----:B------:R-:W-:Y:S01]  /*1b90*/  HADD2.F32 R163, -RZ, R51.H1_H1 ;  /* 0x30000033ffa37230 */ /* 0x000fe20000004100 */
[----:B------:R-:W-:Y:S06]  /*1ba0*/  @P3 BRA `(.L_x_2302) ;  /* 0x0000000000203947 */ /* 0x000fec0003800000 */
[----:B------:R-:W-:-:S04]  /*1bb0*/  ISETP.NE.U32.AND P4, PT, RZ, UR18, PT ;  /* 0x00000012ff007c0c */ /* 0x000fc8000bf85070 */
[----:B------:R-:W-:-:S13]  /*1bc0*/  ISETP.NE.AND.EX P4, PT, RZ, UR19, PT, P4 ;  /* 0x00000013ff007c0c */ /* 0x000fda000bf85340 */
[----:B------:R-:W-:Y:S05]  /*1bd0*/  @P4 BRA `(.L_x_2303) ;  /* 0x0000000000084947 */ /* 0x000fea0003800000 */
[----:B------:R-:W-:Y:S05]  /*1be0*/  @P0 BRA `(.L_x_2304) ;  /* 0x0000000000200947 */ /* 0x000fea0003800000 */
[----:B------:R-:W-:Y:S05]  /*1bf0*/  BRA `(.L_x_2305) ;  /* 0x0000000000247947 */ /* 0x000fea0003800000 */
.L_x_2303:
[----:B-----5:R-:W-:-:S05]  /*1c00*/  HADD2.F32 R48, -RZ, R39.H1_H1 ;  /* 0x30000027ff307230 */ /* 0x020fca0000004100 */
[----:B------:R-:W-:Y:S01]  /*1c10*/  FADD.FTZ R163, R48, R163 ;  /* 0x000000a330a37221 */ /* 0x000fe20000010000 */
[----:B------:R-:W-:Y:S06]  /*1c20*/  BRA `(.L_x_2304) ;  /* 0x0000000000107947 */ /* 0x000fec0003800000 */
.L_x_2302:
[----:B-----5:R-:W-:Y:S02]  /*1c30*/  HADD2.F32 R48, -RZ, R35.H1_H1 ;  /* 0x30000023ff307230 */ /* 0x020fe40000004100 */
[----:B------:R-:W-:-:S03]  /*1c40*/  @P2 HADD2.F32 R50, -RZ, R39.H1_H1 ;  /* 0x30000027ff322230 */ /* 0x000fc60000004100 */
[----:B------:R-:W-:-:S04]  /*1c50*/  FADD.FTZ R163, R48, R163 ;  /* 0x000000a330a37221 */ /* 0x000fc80000010000 */
[----:B------:R-:W-:-:S07]  /*1c60*/  @P2 FADD.FTZ R163, R50, R163 ;  /* 0x000000a332a32221 */ /* 0x000fce0000010000 */
.L_x_2304:
[----:B------:R-:W-:-:S04]  /*1c70*/  F2FP.F16.F32.PACK_AB R48, RZ, R163 ;  /* 0x000000a3ff30723e */ /* 0x000fc800000000ff */
[----:B------:R-:W-:-:S07]  /*1c80*/  PRMT R47, R47, 0x5410, R48 ;  /* 0x000054102f2f7816 */ /* 0x000fce0000000030 */
.L_x_2305:
        /* <DEDUP_REMOVED lines=20> */
.L_x_2307:
[----:B-----5:R-:W-:-:S05]  /*1dd0*/  HADD2.F32 R52, -RZ, R36.H0_H0 ;  /* 0x20000024ff347230 */ /* 0x020fca0000004100 */
[----:B------:R-:W-:Y:S01]  /*1de0*/  FADD.FTZ R165, R52, R165 ;  /* 0x000000a534a57221 */ /* 0x000fe20000010000 */
[----:B------:R-:W-:Y:S06]  /*1df0*/  BRA `(.L_x_2308) ;  /* 0x0000000000107947 */ /* 0x000fec0003800000 */
.L_x_2306:
[----:B-----5:R-:W-:Y:S02]  /*1e00*/  HADD2.F32 R52, -RZ, R32.H0_H0 ;  /* 0x20000020ff347230 */ /* 0x020fe40000004100 */
[----:B------:R-:W-:-:S03]  /*1e10*/  @P2 HADD2.F32 R54, -RZ, R36.H0_H0 ;  /* 0x20000024ff362230 */ /* 0x000fc60000004100 */
[----:B------:R-:W-:-:S04]  /*1e20*/  FADD.FTZ R165, R52, R165 ;  /* 0x000000a534a57221 */ /* 0x000fc80000010000 */
[----:B------:R-:W-:-:S07]  /*1e30*/  @P2 FADD.FTZ R165, R54, R165 ;  /* 0x000000a536a52221 */ /* 0x000fce0000010000 */
.L_x_2308:
[----:B------:R-:W-:-:S04]  /*1e40*/  F2FP.F16.F32.PACK_AB R52, RZ, R165 ;  /* 0x000000a5ff34723e */ /* 0x000fc800000000ff */
[----:B------:R-:W-:-:S07]  /*1e50*/  PRMT R44, R52, 0x7610, R44 ;  /* 0x00007610342c7816 */ /* 0x000fce000000002c */
.L_x_2309:
[----:B------:R-:W-:Y:S01]  /*1e60*/  HADD2.F32 R57, -RZ, R48.H1_H1 ;  /* 0x30000030ff397230 */ /* 0x000fe20000004100 */
[----:B------:R-:W-:Y:S06]  /*1e70*/  @P3 BRA `(.L_x_2310) ;  /* 0x0000000000203947 */ /* 0x000fec0003800000 */
[----:B------:R-:W-:-:S04]  /*1e80*/  ISETP.NE.U32.AND P4, PT, RZ, UR18, PT ;  /* 0x00000012ff007c0c */ /* 0x000fc8000bf85070 */
[----:B------:R-:W-:-:S13]  /*1e90*/  ISETP.NE.AND.EX P4, PT, RZ, UR19, PT, P4 ;  /* 0x00000013ff007c0c */ /* 0x000fda000bf85340 */
[----:B------:R-:W-:Y:S05]  /*1ea0*/  @P4 BRA `(.L_x_2311) ;  /* 0x0000000000084947 */ /* 0x000fea0003800000 */
[----:B------:R-:W-:Y:S05]  /*1eb0*/  @P0 BRA `(.L_x_2312) ;  /* 0x0000000000200947 */ /* 0x000fea0003800000 */
[----:B------:R-:W-:Y:S05]  /*1ec0*/  BRA `(.L_x_2313) ;  /* 0x0000000000247947 */ /* 0x000fea0003800000 */
.L_x_2311:
[----:B-----5:R-:W-:-:S05]  /*1ed0*/  HADD2.F32 R48, -RZ, R36.H1_H1 ;  /* 0x30000024ff307230 */ /* 0x020fca0000004100 */
[----:B------:R-:W-:Y:S01]  /*1ee0*/  FADD.FTZ R57, R48, R57 ;  /* 0x0000003930397221 */ /* 0x000fe20000010000 */
[----:B------:R-:W-:Y:S06]  /*1ef0*/  BRA `(.L_x_2312) ;  /* 0x0000000000107947 */ /* 0x000fec0003800000 */
.L_x_2310:
[----:B-----5:R-:W-:Y:S02]  /*1f00*/  HADD2.F32 R48, -RZ, R32.H1_H1 ;  /* 0x30000020ff307230 */ /* 0x020fe40000004100 */
[----:B------:R-:W-:-:S03]  /*1f10*/  @P2 HADD2.F32 R52, -RZ, R36.H1_H1 ;  /* 0x30000024ff342230 */ /* 0x000fc60000004100 */
[----:B------:R-:W-:-:S04]  /*1f20*/  FADD.FTZ R57, R48, R57 ;  /* 0x0000003930397221 */ /* 0x000fc80000010000 */
[----:B------:R-:W-:-:S07]  /*1f30*/  @P2 FADD.FTZ R57, R52, R57 ;  /* 0x0000003934392221 */ /* 0x000fce0000010000 */
.L_x_2312:
[----:B------:R-:W-:-:S04]  /*1f40*/  F2FP.F16.F32.PACK_AB R48, RZ, R57 ;  /* 0x00000039ff30723e */ /* 0x000fc800000000ff */
[----:B------:R-:W-:-:S07]  /*1f50*/  PRMT R44, R44, 0x5410, R48 ;  /* 0x000054102c2c7816 */ /* 0x000fce0000000030 */
.L_x_2313:
[----:B------:R-:W-:Y:S01]  /*1f60*/  HADD2.F32 R55, -RZ, R49.H0_H0 ;  /* 0x20000031ff377230 */ /* 0x000fe20000004100 */
[----:B------:R-:W-:Y:S06]  /*1f70*/  @P3 BRA `(.L_x_2314) ;  /* 0x0000000000203947 */ /* 0x000fec0003800000 */
[----:B------:R-:W-:-:S04]  /*1f80*/  ISETP.NE.U32.AND P4, PT, RZ, UR18, PT ;  /* 0x00000012ff007c0c */ /* 0x000fc8000bf85070 */
[----:B------:R-:W-:-:S13]  /*1f90*/  ISETP.NE.AND.EX P4, PT, RZ, UR19, PT, P4 ;  /* 0x00000013ff007c0c */ /* 0x000fda000bf85340 */
[----:B------:R-:W-:Y:S05]  /*1fa0*/  @P4 BRA `(.L_x_2315) ;  /* 0x0000000000084947 */ /* 0x000fea0003800000 */
[----:B------:R-:W-:Y:S05]  /*1fb0*/  @P0 BRA `(.L_x_2316) ;  /* 0x0000000000200947 */ /* 0x000fea0003800000 */
[----:B------:R-:W-:Y:S05]  /*1fc0*/  BRA `(.L_x_2317) ;  /* 0x0000000000247947 */ /* 0x000fea0003800000 */
.L_x_2315:
[----:B-----5:R-:W-:-:S05]  /*1fd0*/  HADD2.F32 R48, -RZ, R37.H0_H0 ;  /* 0x20000025ff307230 */ /* 0x020fca0000004100 */
[----:B------:R-:W-:Y:S01]  /*1fe0*/  FADD.FTZ R55, R48, R55 ;  /* 0x0000003730377221 */ /* 0x000fe20000010000 */
[----:B------:R-:W-:Y:S06]  /*1ff0*/  BRA `(.L_x_2316) ;  /* 0x0000000000107947 */ /* 0x000fec0003800000 */
.L_x_2314:
[----:B-----5:R-:W-:Y:S02]  /*2000*/  HADD2.F32 R48, -RZ, R33.H0_H0 ;  /* 0x20000021ff307230 */ /* 0x020fe40000004100 */
[----:B------:R-:W-:-:S03]  /*2010*/  @P2 HADD2.F32 R52, -RZ, R37.H0_H0 ;  /* 0x20000025ff342230 */ /* 0x000fc60000004100 */
[----:B------:R-:W-:-:S04]  /*2020*/  FADD.FTZ R55, R48, R55 ;  /* 0x0000003730377221 */ /* 0x000fc80000010000 */
[----:B------:R-:W-:-:S07]  /*2030*/  @P2 FADD.FTZ R55, R52, R55 ;  /* 0x0000003734372221 */ /* 0x000fce0000010000 */
.L_x_2316:
[----:B------:R-:W-:-:S04]  /*2040*/  F2FP.F16.F32.PACK_AB R48, RZ, R55 ;  /* 0x00000037ff30723e */ /* 0x000fc800000000ff */
[----:B------:R-:W-:-:S07]  /*2050*/  PRMT R45, R48, 0x7610, R45 ;  /* 0x00007610302d7816 */ /* 0x000fce000000002d */
.L_x_2317:
[----:B------:R-:W-:Y:S01]  /*2060*/  HADD2.F32 R56, -RZ, R49.H1_H1 ;  /* 0x30000031ff387230 */ /* 0x000fe20000004100 */
[----:B------:R-:W-:Y:S06]  /*2070*/  @P3 BRA `(.L_x_2318) ;  /* 0x0000000000203947 */ /* 0x000fec0003800000 */
[----:B------:R-:W-:-:S04]  /*2080*/  ISETP.NE.U32.AND P4, PT, RZ, UR18, PT ;  /* 0x00000012ff007c0c */ /* 0x000fc8000bf85070 */
[----:B------:R-:W-:-:S13]  /*2090*/  ISETP.NE.AND.EX P4, PT, RZ, UR19, PT, P4 ;  /* 0x00000013ff007c0c */ /* 0x000fda000bf85340 */
[----:B------:R-:W-:Y:S05]  /*20a0*/  @P4 BRA `(.L_x_2319) ;  /* 0x0000000000084947 */ /* 0x000fea0003800000 */
[----:B------:R-:W-:Y:S05]  /*20b0*/  @P0 BRA `(.L_x_2320) ;  /* 0x0000000000200947 */ /* 0x000fea0003800000 */
[----:B------:R-:W-:Y:S05]  /*20c0*/  BRA `(.L_x_2321) ;  /* 0x0000000000247947 */ /* 0x000fea0003800000 */
.L_x_2319:
[----:B-----5:R-:W-:-:S05]  /*20d0*/  HADD2.F32 R49, -RZ, R37.H1_H1 ;  /* 0x30000025ff317230 */ /* 0x020fca0000004100 */
[----:B------:R-:W-:Y:S01]  /*20e0*/  FADD.FTZ R56, R49, R56 ;  /* 0x0000003831387221 */ /* 0x000fe20000010000 */
[----:B------:R-:W-:Y:S06]  /*20f0*/  BRA `(.L_x_2320) ;  /* 0x0000000000107947 */ /* 0x000fec0003800000 */
.L_x_2318:
[----:B-----5:R-:W-:Y:S02]  /*2100*/  HADD2.F32 R49, -RZ, R33.H1_H1 ;  /* 0x30000021ff317230 */ /* 0x020fe40000004100 */
[----:B------:R-:W-:-:S03]  /*2110*/  @P2 HADD2.F32 R53, -RZ, R37.H1_H1 ;  /* 0x30000025ff352230 */ /* 0x000fc60000004100 */
[----:B------:R-:W-:-:S04]  /*2120*/  FADD.FTZ R56, R49, R56 ;  /* 0x0000003831387221 */ /* 0x000fc80000010000 */
[----:B------:R-:W-:-:S07]  /*2130*/  @P2 FADD.FTZ R56, R53, R56 ;  /* 0x0000003835382221 */ /* 0x000fce0000010000 */
.L_x_2320:
[----:B------:R-:W-:-:S04]  /*2140*/  F2FP.F16.F32.PACK_AB R48, RZ, R56 ;  /* 0x00000038ff30723e */ /* 0x000fc800000000ff */
[----:B------:R-:W-:-:S07]  /*2150*/  PRMT R45, R45, 0x5410, R48 ;  /* 0x000054102d2d7816 */ /* 0x000fce0000000030 */
.L_x_2321:
[----:B------:R-:W-:Y:S01]  /*2160*/  HADD2.F32 R54, -RZ, R50.H0_H0 ;  /* 0x20000032ff367230 */ /* 0x000fe20000004100 */
[----:B------:R-:W-:Y:S06]  /*2170*/  @P3 BRA `(.L_x_2322) ;  /* 0x0000000000203947 */ /* 0x000fec0003800000 */
[----:B------:R-:W-:-:S04]  /*2180*/  ISETP.NE.U32.AND P4, PT, RZ, UR18, PT ;  /* 0x00000012ff007c0c */ /* 0x000fc8000bf85070 */
[----:B------:R-:W-:-:S13]  /*2190*/  ISETP.NE.AND.EX P4, PT, RZ, UR19, PT, P4 ;  /* 0x00000013ff007c0c */ /* 0x000fda000bf85340 */
[----:B------:R-:W-:Y:S05]  /*21a0*/  @P4 BRA `(.L_x_2323) ;  /* 0x0000000000084947 */ /* 0x000fea0003800000 */
[----:B------:R-:W-:Y:S05]  /*21b0*/  @P0 BRA `(.L_x_2324) ;  /* 0x0000000000200947 */ /* 0x000fea0003800000 */
[----:B------:R-:W-:Y:S05]  /*21c0*/  BRA `(.L_x_2325) ;  /* 0x0000000000247947 */ /* 0x000fea0003800000 */
.L_x_2323:
[----:B-----5:R-:W-:-:S05]  /*21d0*/  HADD2.F32 R49, -RZ, R38.H0_H0 ;  /* 0x20000026ff317230 */ /* 0x020fca0000004100 */
[----:B------:R-:W-:Y:S01]  /*21e0*/  FADD.FTZ R54, R49, R54 ;  /* 0x0000003631367221 */ /* 0x000fe20000010000 */
[----:B------:R-:W-:Y:S06]  /*21f0*/  BRA `(.L_x_2324) ;  /* 0x0000000000107947 */ /* 0x000fec0003800000 */
.L_x_2322:
[----:B-----5:R-:W-:Y:S02]  /*2200*/  HADD2.F32 R49, -RZ, R34.H0_H0 ;  /* 0x20000022ff317230 */ /* 0x020fe40000004100 */
[----:B------:R-:W-:-:S03]  /*2210*/  @P2 HADD2.F32 R53, -RZ, R38.H0_H0 ;  /* 0x20000026ff352230 */ /* 0x000fc60000004100 */
[----:B------:R-:W-:-:S04]  /*2220*/  FADD.FTZ R54, R49, R54 ;  /* 0x0000003631367221 */ /* 0x000fc80000010000 */
[----:B------:R-:W-:-:S07]  /*2230*/  @P2 FADD.FTZ R54, R53, R54 ;  /* 0x0000003635362221 */ /* 0x000fce0000010000 */
.L_x_2324:
[----:B------:R-:W-:-:S04]  /*2240*/  F2FP.F16.F32.PACK_AB R48, RZ, R54 ;  /* 0x00000036ff30723e */ /* 0x000fc800000000ff */
[----:B------:R-:W-:-:S07]  /*2250*/  PRMT R46, R48, 0x7610, R46 ;  /* 0x00007610302e7816 */ /* 0x000fce000000002e */
.L_x_2325:
[----:B------:R-:W-:Y:S01]  /*2260*/  HADD2.F32 R58, -RZ, R50.H1_H1 ;  /* 0x30000032ff3a7230 */ /* 0x000fe20000004100 */
[----:B------:R-:W-:Y:S06]  /*2270*/  @P3 BRA `(.L_x_2326) ;  /* 0x0000000000203947 */ /* 0x000fec0003800000 */
[----:B------:R-:W-:-:S04]  /*2280*/  ISETP.NE.U32.AND P4, PT, RZ, UR18, PT ;  /* 0x00000012ff007c0c */ /* 0x000fc8000bf85070 */
[----:B------:R-:W-:-:S13]  /*2290*/  ISETP.NE.AND.EX P4, PT, RZ, UR19, PT, P4 ;  /* 0x00000013ff007c0c */ /* 0x000fda000bf85340 */
[----:B------:R-:W-:Y:S05]  /*22a0*/  @P4 BRA `(.L_x_2327) ;  /* 0x0000000000084947 */ /* 0x000fea0003800000 */
[----:B------:R-:W-:Y:S05]  /*22b0*/  @P0 BRA `(.L_x_2328) ;  /* 0x0000000000200947 */ /* 0x000fea0003800000 */
[----:B------:R-:W-:Y:S05]  /*22c0*/  BRA `(.L_x_2329) ;  /* 0x0000000000247947 */ /* 0x000fea0003800000 */
.L_x_2327:
[----:B-----5:R-:W-:-:S05]  /*22d0*/  HADD2.F32 R49, -RZ, R38.H1_H1 ;  /* 0x30000026ff317230 */ /* 0x020fca0000004100 */
[----:B------:R-:W-:Y:S01]  /*22e0*/  FADD.FTZ R58, R49, R58 ;  /* 0x0000003a313a7221 */ /* 0x000fe20000010000 */
[----:B------:R-:W-:Y:S06]  /*22f0*/  BRA `(.L_x_2328) ;  /* 0x0000000000107947 */ /* 0x000fec0003800000 */
.L_x_2326:
[----:B-----5:R-:W-:Y:S02]  /*2300*/  HADD2.F32 R49, -RZ, R34.H1_H1 ;  /* 0x30000022ff317230 */ /* 0x020fe40000004100 */
[----:B------:R-:W-:-:S03]  /*2310*/  @P2 HADD2.F32 R53, -RZ, R38.H1_H1 ;  /* 0x30000026ff352230 */ /* 0x000fc60000004100 */
[----:B------:R-:W-:-:S04]  /*2320*/  FADD.FTZ R58, R49, R58 ;  /* 0x0000003a313a7221 */ /* 0x000fc80000010000 */
[----:B------:R-:W-:-:S07]  /*2330*/  @P2 FADD.FTZ R58, R53, R58 ;  /* 0x0000003a353a2221 */ /* 0x000fce0000010000 */
.L_x_2328:
[----:B------:R-:W-:-:S04]  /*2340*/  F2FP.F16.F32.PACK_AB R48, RZ, R58 ;  /* 0x0000003aff30723e */ /* 0x000fc800000000ff */
[----:B------:R-:W-:-:S07]  /*2350*/  PRMT R46, R46, 0x5410, R48 ;  /* 0x000054102e2e7816 */ /* 0x000fce0000000030 */
.L_x_2329:
[----:B------:R-:W-:Y:S01]  /*2360*/  HADD2.F32 R130, -RZ, R51.H0_H0 ;  /* 0x20000033ff827230 */ /* 0x000fe20000004100 */
[----:B------:R-:W-:Y:S06]  /*2370*/  @P3 BRA `(.L_x_2330) ;  /* 0x0000000000203947 */ /* 0x000fec0003800000 */
[----:B------:R-:W-:-:S04]  /*2380*/  ISETP.NE.U32.AND P4, PT, RZ, UR18, PT ;  /* 0x00000012ff007c0c */ /* 0x000fc8000bf85070 */
[----:B------:R-:W-:-:S13]  /*2390*/  ISETP.NE.AND.EX P4, PT, RZ, UR19, PT, P4 ;  /* 0x00000013ff007c0c */ /* 0x000fda000bf85340 */
[----:B------:R-:W-:Y:S05]  /*23a0*/  @P4 BRA `(.L_x_2331) ;  /* 0x0000000000084947 */ /* 0x000fea0003800000 */
[----:B------:R-:W-:Y:S05]  /*23b0*/  @P0 BRA `(.L_x_2332) ;  /* 0x0000000000200947 */ /* 0x000fea0003800000 */
[----:B------:R-:W-:Y:S05]  /*23c0*/  BRA `(.L_x_2333) ;  /* 0x0000000000247947 */ /* 0x000fea0003800000 */
.L_x_2331:
[----:B-----5:R-:W-:-:S05]  /*23d0*/  HADD2.F32 R49, -RZ, R39.H0_H0 ;  /* 0x20000027ff317230 */ /* 0x020fca0000004100 */
[----:B------:R-:W-:Y:S01]  /*23e0*/  FADD.FTZ R130, R49, R130 ;  /* 0x0000008231827221 */ /* 0x000fe20000010000 */
[----:B------:R-:W-:Y:S06]  /*23f0*/  BRA `(.L_x_2332) ;  /* 0x0000000000107947 */ /* 0x000fec0003800000 */
.L_x_2330:
[----:B-----5:R-:W-:Y:S02]  /*2400*/  HADD2.F32 R49, -RZ, R35.H0_H0 ;  /* 0x20000023ff317230 */ /* 0x020fe40000004100 */
[----:B------:R-:W-:-:S03]  /*2410*/  @P2 HADD2.F32 R53, -RZ, R39.H0_H0 ;  /* 0x20000027ff352230 */ /* 0x000fc60000004100 */
[----:B------:R-:W-:-:S04]  /*2420*/  FADD.FTZ R130, R49, R130 ;  /* 0x0000008231827221 */ /* 0x000fc80000010000 */
[----:B------:R-:W-:-:S07]  /*2430*/  @P2 FADD.FTZ R130, R53, R130 ;  /* 0x0000008235822221 */ /* 0x000fce0000010000 */
.L_x_2332:
[----:B------:R-:W-:-:S04]  /*2440*/  F2FP.F16.F32.PACK_AB R48, RZ, R130 ;  /* 0x00000082ff30723e */ /* 0x000fc800000000ff */
[----:B------:R-:W-:-:S07]  /*2450*/  PRMT R47, R48, 0x7610, R47 ;  /* 0x00007610302f7816 */ /* 0x000fce000000002f */
.L_x_2333:
[----:B------:R-:W-:Y:S01]  /*2460*/  HADD2.F32 R132, -RZ, R51.H1_H1 ;  /* 0x30000033ff847230 */ /* 0x000fe20000004100 */
[----:B------:R-:W-:Y:S06]  /*2470*/  @P3 BRA `(.L_x_2334) ;  /* 0x0000000000203947 */ /* 0x000fec0003800000 */
[----:B------:R-:W-:-:S04]  /*2480*/  ISETP.NE.U32.AND P2, PT, RZ, UR18, PT ;  /* 0x00000012ff007c0c */ /* 0x000fc8000bf45070 */
[----:B------:R-:W-:-:S13]  /*2490*/  ISETP.NE.AND.EX P2, PT, RZ, UR19, PT, P2 ;  /* 0x00000013ff007c0c */ /* 0x000fda000bf45320 */
[----:B------:R-:W-:Y:S05]  /*24a0*/  @P2 BRA `(.L_x_2335) ;  /* 0x0000000000082947 */ /* 0x000fea0003800000 */
[----:B------:R-:W-:Y:S05]  /*24b0*/  @P0 BRA `(.L_x_2336) ;  /* 0x0000000000200947 */ /* 0x000fea0003800000 */
[----:B------:R-:W-:Y:S05]  /*24c0*/  BRA `(.L_x_2337) ;  /* 0x0000000000247947 */ /* 0x000fea0003800000 */
.L_x_2335:
[----:B-----5:R-:W-:-:S05]  /*24d0*/  HADD2.F32 R49, -RZ, R39.H1_H1 ;  /* 0x30000027ff317230 */ /* 0x020fca0000004100 */
[----:B------:R-:W-:Y:S01]  /*24e0*/  FADD.FTZ R132, R49, R132 ;  /* 0x0000008431847221 */ /* 0x000fe20000010000 */
[----:B------:R-:W-:Y:S06]  /*24f0*/  BRA `(.L_x_2336) ;  /* 0x0000000000107947 */ /* 0x000fec0003800000 */
.L_x_2334:
[----:B-----5:R-:W-:Y:S02]  /*2500*/  HADD2.F32 R49, -RZ, R35.H1_H1 ;  /* 0x30000023ff317230 */ /* 0x020fe40000004100 */
[----:B------:R-:W-:-:S03]  /*2510*/  @P2 HADD2.F32 R51, -RZ, R39.H1_H1 ;  /* 0x30000027ff332230 */ /* 0x000fc60000004100 */
[----:B------:R-:W-:-:S04]  /*2520*/  FADD.FTZ R132, R49, R132 ;  /* 0x0000008431847221 */ /* 0x000fc80000010000 */
[----:B------:R-:W-:-:S07]  /*2530*/  @P2 FADD.FTZ R132, R51, R132 ;  /* 0x0000008433842221 */ /* 0x000fce0000010000 */
.L_x_2336:
[----:B------:R-:W-:-:S04]  /*2540*/  F2FP.F16.F32.PACK_AB R48, RZ, R132 ;  /* 0x00000084ff30723e */ /* 0x000fc800000000ff */
[----:B------:R-:W-:-:S07]  /*2550*/  PRMT R47, R47, 0x5410, R48 ;  /* 0x000054102f2f7816 */ /* 0x000fce0000000030 */
.L_x_2337:
        /* <DEDUP_REMOVED lines=101> */
.L_x_2350:
[----:B------:R-:W2:Y:S01]  /*2bb0*/  @!P3 S2R R52, SR_CgaCtaId ;  /* 0x000000000034b919 */ /* 0x000ea20000008800 */
[----:B------:R-:W-:Y:S01]  /*2bc0*/  ISETP.GT.U32.AND P4, PT, R125, 0x3, PT ;  /* 0x000000037d00780c */ /* 0x000fe20003f84070 */
[----:B------:R-:W-:Y:S05]  /*2bd0*/  WARPSYNC.ALL ;  /* 0x0000000000007948 */ /* 0x000fea0003800000 */
[----:B------:R-:W-:-:S07]  /*2be0*/  @!P3 MOV R49, 0x400 ;  /* 0x000004000031b802 */ /* 0x000fce0000000f00 */
[----:B------:R-:W0:Y:S01]  /*2bf0*/  @!P4 S2R R128, SR_CgaCtaId ;  /* 0x000000000080c919 */ /* 0x000e220000008800 */
[----:B------:R-:W-:Y:S02]  /*2c00*/  @!P4 MOV R51, 0x400 ;  /* 0x000004000033c802 */ /* 0x000fe40000000f00 */
[----:B--2---:R-:W-:Y:S02]  /*2c10*/  @!P3 LEA R52, R52, R49, 0x18 ;  /* 0x000000313434b211 */ /* 0x004fe400078ec0ff */
[-C--:B------:R-:W-:Y:S02]  /*2c20*/  @!P3 IADD3 R49, R127, R50.reuse, RZ ;  /* 0x000000327f31b210 */ /* 0x080fe40007ffe0ff */
[----:B------:R-:W-:Y:S02]  /*2c30*/  @!P4 IADD3 R50, R125, R50, RZ ;  /* 0x000000327d32c210 */ /* 0x000fe40007ffe0ff */
        /* <DEDUP_REMOVED lines=9> */
[----:B------:R-:W-:-:S04]  /*2cd0*/  @!P4 MOV R53, 0x300 ;  /* 0x000003000035c802 */ /* 0x000fc80000000f00 */
[-C--:B------:R-:W-:Y:S01]  /*2ce0*/  I2FP.F32.S32 R138, R53.reuse ;  /* 0x00000035008a7245 */ /* 0x080fe20000201400 */
[----:B------:R-:W0:Y:S04]  /*2cf0*/  SHFL.DOWN PT, R134, R53, 0x2, 0x1f ;  /* 0x08401f0035867f89 */ /* 0x000e2800000e0000 */
        /* <DEDUP_REMOVED lines=72> */
[----:B------:R-:W-:Y:S01]  /*3180*/  F2FP.F16.F32.PACK_AB R48, R49, R48 ;  /* 0x000000303130723e */ /* 0x000fe200000000ff */
[----:B------:R0:W-:Y:S01]  /*3190*/  @!P3 STG.E desc[UR4][R52.64], R133 ;  /* 0x000000853400b986 */ /* 0x0001e2000c101904 */
[----:B------:R-:W-:Y:S01]  /*31a0*/  FFMA.FTZ R49, R84, R137, R5 ;  /* 0x0000008954317223 */ /* 0x000fe20000010005 */
[----:B------:R-:W-:Y:S01]  /*31b0*/  FFMA.FTZ R50, R87, R138, R6 ;  /* 0x0000008a57327223 */ /* 0x000fe20000010006 */
[----:B------:R-:W-:Y:S01]  /*31c0*/  FMUL.FTZ R150, R133, R150 ;  /* 0x0000009685967220 */ /* 0x000fe20000410000 */
[----:B------:R-:W-:Y:S01]  /*31d0*/  FFMA.FTZ R51, R86, R142, R7 ;  /* 0x0000008e56337223 */ /* 0x000fe20000010007 */
[C---:B------:R-:W-:Y:S01]  /*31e0*/  FADD.FTZ R136, -R128.reuse, R149 ;  /* 0x0000009580887221 */ /* 0x040fe20000010100 */
[C---:B------:R-:W-:Y:S01]  /*31f0*/  FADD.FTZ R160, -R128.reuse, R165 ;  /* 0x000000a580a07221 */ /* 0x040fe20000010100 */
[C---:B------:R-:W-:Y:S01]  /*3200*/  FADD.FTZ R56, -R128.reuse, R56 ;  /* 0x0000003880387221 */ /* 0x040fe20000010100 */
[C---:B------:R-:W-:Y:S01]  /*3210*/  FADD.FTZ R54, -R128.reuse, R54 ;  /* 0x0000003680367221 */ /* 0x040fe20000010100 */
[C---:B------:R-:W-:Y:S01]  /*3220*/  FADD.FTZ R58, -R128.reuse, R58 ;  /* 0x0000003a803a7221 */ /* 0x040fe20000010100 */
[C---:B------:R-:W-:Y:S01]  /*3230*/  FADD.FTZ R130, -R128.reuse, R130 ;  /* 0x0000008280827221 */ /* 0x040fe20000010100 */
[----:B------:R-:W-:Y:S01]  /*3240*/  SHF.L.U32 R134, R131, 0x4, RZ ;  /* 0x0000000483867819 */ /* 0x000fe200000006ff */
[----:B0-----:R-:W-:Y:S01]  /*3250*/  FFMA.FTZ R52, R89, R146, R8 ;  /* 0x0000009259347223 */ /* 0x001fe20000010008 */
[----:B------:R-:W-:Y:S01]  /*3260*/  FADD.FTZ R128, -R128, R132 ;  /* 0x0000008480807221 */ /* 0x000fe20000010100 */
[----:B------:R-:W-:Y:S01]  /*3270*/  FFMA.FTZ R53, R150, R88, R9 ;  /* 0x0000005896357223 */ /* 0x000fe20000010009 */
[----:B------:R-:W-:Y:S01]  /*3280*/  FFMA.FTZ R132, R55, R91, R10 ;  /* 0x0000005b37847223 */ /* 0x000fe2000001000a */
[----:B------:R-:W-:Y:S01]  /*3290*/  F2FP.F16.F32.PACK_AB R49, R50, R49 ;  /* 0x000000313231723e */ /* 0x000fe200000000ff */
[C---:B------:R-:W-:Y:S01]  /*32a0*/  FMUL.FTZ R136, R133.reuse, R136 ;  /* 0x0000008885887220 */ /* 0x040fe20000410000 */
[----:B------:R-:W-:Y:S01]  /*32b0*/  F2FP.F16.F32.PACK_AB R50, R52, R51 ;  /* 0x000000333432723e */ /* 0x000fe200000000ff */
[C---:B------:R-:W-:Y:S01]  /*32c0*/  FMUL.FTZ R140, R133.reuse, R140 ;  /* 0x0000008c858c7220 */ /* 0x040fe20000410000 */
[----:B------:R-:W-:Y:S01]  /*32d0*/  SHF.R.U32.HI R131, RZ, 0x1c, R131 ;  /* 0x0000001cff837819 */ /* 0x000fe20000011683 */
[C---:B------:R-:W-:Y:S01]  /*32e0*/  FMUL.FTZ R144, R133.reuse, R144 ;  /* 0x0000009085907220 */ /* 0x040fe20000410000 */
[----:B------:R-:W-:Y:S01]  /*32f0*/  IADD3 R52, P3, R134, UR10, RZ ;  /* 0x0000000a86347c10 */ /* 0x000fe2000ff7e0ff */
[C---:B------:R-:W-:Y:S01]  /*3300*/  FMUL.FTZ R148, R133.reuse, R148 ;  /* 0x0000009485947220 */ /* 0x040fe20000410000 */
[----:B------:R-:W-:Y:S01]  /*3310*/  F2FP.F16.F32.PACK_AB R51, R132, R53 ;  /* 0x000000358433723e */ /* 0x000fe200000000ff */
        /* <DEDUP_REMOVED lines=27> */
[----:B------:R-:W-:Y:S01]  /*34d0*/  F2FP.F16.F32.PACK_AB R55, R55, R150 ;  /* 0x000000963737723e */ /* 0x000fe200000000ff */
[----:B------:R-:W-:Y:S01]  /*34e0*/  FFMA.FTZ R144, R109, R144, R68 ;  /* 0x000000906d907223 */ /* 0x000fe20000010044 */
[----:B------:R-:W-:Y:S01]  /*34f0*/  F2FP.F16.F32.PACK_AB R54, R135, R54 ;  /* 0x000000368736723e */ /* 0x000fe200000000ff */
[----:B------:R-:W-:Y:S01]  /*3500*/  FFMA.FTZ R145, R113, R154, R72 ;  /* 0x0000009a71917223 */ /* 0x000fe20000010048 */
[----:B0-----:R-:W-:Y:S01]  /*3510*/  FFMA.FTZ R49, R103, R148, R14 ;  /* 0x0000009467317223 */ /* 0x001fe2000001000e */
[----:B------:R-:W-:Y:S01]  /*3520*/  F2FP.F16.F32.PACK_AB R52, R56, R57 ;  /* 0x000000393834723e */ /* 0x000fe200000000ff */
[----:B------:R-:W-:Y:S01]  /*3530*/  FFMA.FTZ R50, R156, R104, R17 ;  /* 0x000000689c327223 */ /* 0x000fe20000010011 */
[----:B------:R-:W-:Y:S01]  /*3540*/  F2FP.F16.F32.PACK_AB R56, R143, R58 ;  /* 0x0000003a8f38723e */ /* 0x000fe200000000ff */
[----:B------:R-:W-:Y:S01]  /*3550*/  FFMA.FTZ R58, R102, R152, R15 ;  /* 0x00000098663a7223 */ /* 0x000fe2000001000f */
[----:B------:R-:W-:Y:S01]  /*3560*/  F2FP.F16.F32.PACK_AB R57, R49, R128 ;  /* 0x000000803139723e */ /* 0x000fe200000000ff */
[----:B------:R-:W-:Y:S01]  /*3570*/  FFMA.FTZ R49, R105, R154, R16 ;  /* 0x0000009a69317223 */ /* 0x000fe20000010010 */
[----:B------:R-:W-:Y:S01]  /*3580*/  IADD3 R48, P3, R134, UR12, RZ ;  /* 0x0000000c86307c10 */ /* 0x000fe2000ff7e0ff */
[----:B------:R-:W-:Y:S01]  /*3590*/  FFMA.FTZ R51, R158, R107, R18 ;  /* 0x0000006b9e337223 */ /* 0x000fe20000010012 */
[----:B------:R-:W-:Y:S01]  /*35a0*/  F2FP.F16.F32.PACK_AB R53, R138, R137 ;  /* 0x000000898a35723e */ /* 0x000fe200000000ff */
[----:B------:R-:W-:Y:S01]  /*35b0*/  FFMA.FTZ R138, R114, R160, R19 ;  /* 0x000000a0728a7223 */ /* 0x000fe20000010013 */
[----:B------:R-:W-:Y:S01]  /*35c0*/  SHF.L.U32 R137, R59, 0x4, RZ ;  /* 0x000000043b897819 */ /* 0x000fe200000006ff */
[----:B------:R-:W-:Y:S01]  /*35d0*/  FFMA.FTZ R158, R158, R116, R75 ;  /* 0x000000749e9e7223 */ /* 0x000fe2000001004b */
[----:B------:R-:W-:Y:S01]  /*35e0*/  F2FP.F16.F32.PACK_AB R58, R49, R58 ;  /* 0x0000003a313a723e */ /* 0x000fe200000000ff */
[----:B------:R-:W-:Y:S01]  /*35f0*/  FFMA.FTZ R143, R111, R148, R70 ;  /* 0x000000946f8f7223 */ /* 0x000fe20000010046 */
[----:B------:R-:W-:Y:S01]  /*3600*/  IADD3.X R49, R131, UR13, RZ, P3, !PT ;  /* 0x0000000d83317c10 */ /* 0x000fe20009ffe4ff */
[----:B------:R-:W-:Y:S01]  /*3610*/  FFMA.FTZ R131, R108, R140, R69 ;  /* 0x0000008c6c837223 */ /* 0x000fe20000010045 */
[----:B------:R-:W-:-:S02]  /*3620*/  SHF.R.U32.HI R128, RZ, 0x1c, R59 ;  /* 0x0000001cff807819 */ /* 0x000fc4000001163b */
[----:B------:R-:W-:Y:S01]  /*3630*/  IADD3 R134, P4, R137, UR10, RZ ;  /* 0x0000000a89867c10 */ /* 0x000fe2000ff9e0ff */
[----:B------:R0:W-:Y:S01]  /*3640*/  STG.E.128 desc[UR4][R48.64], R52 ;  /* 0x0000003430007986 */ /* 0x0001e2000c101d04 */
[----:B------:R-:W-:Y:S01]  /*3650*/  F2FP.F16.F32.PACK_AB R59, R51, R50 ;  /* 0x00000032333b723e */ /* 0x000fe200000000ff */
[----:B------:R-:W-:Y:S01]  /*3660*/  FFMA.FTZ R51, R156, R112, R73 ;  /* 0x000000709c337223 */ /* 0x000fe20000010049 */
[----:B------:R-:W-:Y:S01]  /*3670*/  IADD3.X R135, R128, UR11, RZ, P4, !PT ;  /* 0x0000000b80877c10 */ /* 0x000fe2000a7fe4ff */
[----:B------:R-:W-:Y:S01]  /*3680*/  FFMA.FTZ R50, R110, R152, R71 ;  /* 0x000000986e327223 */ /* 0x000fe20000010047 */
[----:B------:R-:W-:Y:S02]  /*3690*/  IADD3 R124, R124, UR14, RZ ;  /* 0x0000000e7c7c7c10 */ /* 0x000fe4000fffe0ff */
[----:B------:R-:W-:Y:S01]  /*36a0*/  F2FP.F16.F32.PACK_AB R51, R158, R51 ;  /* 0x000000339e33723e */ /* 0x000fe200000000ff */
[----:B------:R1:W-:Y:S01]  /*36b0*/  STG.E.128 desc[UR4][R134.64], R56 ;  /* 0x0000003886007986 */ /* 0x0003e2000c101d04 */
[----:B------:R-:W-:Y:S01]  /*36c0*/  F2FP.F16.F32.PACK_AB R50, R145, R50 ;  /* 0x000000329132723e */ /* 0x000fe200000000ff */
[----:B0-----:R-:W-:Y:S01]  /*36d0*/  FFMA.FTZ R53, R60, R164, R21 ;  /* 0x000000a43c357223 */ /* 0x001fe20000010015 */
[----:B------:R-:W-:Y:S01]  /*36e0*/  FFMA.FTZ R54, R61, R132, R22 ;  /* 0x000000843d367223 */ /* 0x000fe20000010016 */
[-C--:B------:R-:W-:Y:S01]  /*36f0*/  FFMA.FTZ R55, R117, R141.reuse, R24 ;  /* 0x0000008d75377223 */ /* 0x080fe20000010018 */
[----:B------:R-:W-:Y:S01]  /*3700*/  F2FP.F16.F32.PACK_AB R52, R147, R138 ;  /* 0x0000008a9334723e */ /* 0x000fe200000000ff */
[----:B------:R-:W-:Y:S01]  /*3710*/  FFMA.FTZ R141, R66, R141, R81 ;  /* 0x0000008d428d7223 */ /* 0x000fe20000010051 */
[----:B------:R-:W-:Y:S01]  /*3720*/  F2FP.F16.F32.PACK_AB R48, R131, R136 ;  /* 0x000000888330723e */ /* 0x000fe200000000ff */
[----:B------:R-:W-:Y:S01]  /*3730*/  FFMA.FTZ R136, R120, R132, R79 ;  /* 0x0000008478887223 */ /* 0x000fe2000001004f */
[----:B------:R-:W-:Y:S01]  /*3740*/  F2FP.F16.F32.PACK_AB R53, R54, R53 ;  /* 0x000000353635723e */ /* 0x000fe200000000ff */
[C---:B-1----:R-:W-:Y:S01]  /*3750*/  FFMA.FTZ R56, R130.reuse, R62, R25 ;  /* 0x0000003e82387223 */ /* 0x042fe20000010019 */
[----:B------:R-:W-:Y:S01]  /*3760*/  FFMA.FTZ R59, R130, R123, R80 ;  /* 0x0000007b823b7223 */ /* 0x000fe20000010050 */
[----:B------:R-:W-:Y:S01]  /*3770*/  FFMA.FTZ R54, R118, R139, R23 ;  /* 0x0000008b76367223 */ /* 0x000fe20000010017 */
[C---:B------:R-:W-:Y:S01]  /*3780*/  FFMA.FTZ R57, R133.reuse, R119, R26 ;  /* 0x0000007785397223 */ /* 0x040fe2000001001a */
[----:B------:R-:W-:Y:S01]  /*3790*/  FFMA.FTZ R130, R133, R122, R83 ;  /* 0x0000007a85827223 */ /* 0x000fe20000010053 */
[----:B------:R-:W-:Y:S01]  /*37a0*/  SHF.L.U32 R133, R129, 0x4, RZ ;  /* 0x0000000481857819 */ /* 0x000fe200000006ff */
[----:B------:R-:W-:Y:S01]  /*37b0*/  FFMA.FTZ R58, R65, R139, R78 ;  /* 0x0000008b413a7223 */ /* 0x000fe2000001004e */
[----:B------:R-:W-:-:S02]  /*37c0*/  F2FP.F16.F32.PACK_AB R54, R55, R54 ;  /* 0x000000363736723e */ /* 0x000fc400000000ff */
[----:B------:R-:W-:Y:S01]  /*37d0*/  F2FP.F16.F32.PACK_AB R55, R57, R56 ;  /* 0x000000383937723e */ /* 0x000fe200000000ff */
[----:B------:R-:W-:Y:S01]  /*37e0*/  FFMA.FTZ R57, R121, R164, R76 ;  /* 0x000000a479397223 */ /* 0x000fe2000001004c */
[----:B------:R-:W-:Y:S01]  /*37f0*/  F2FP.F16.F32.PACK_AB R59, R130, R59 ;  /* 0x0000003b823b723e */ /* 0x000fe200000000ff */
[----:B------:R-:W-:Y:S01]  /*3800*/  FFMA.FTZ R56, R63, R160, R74 ;  /* 0x000000a03f387223 */ /* 0x000fe2000001004a */
[----:B------:R-:W-:Y:S01]  /*3810*/  SHF.R.U32.HI R138, RZ, 0x1c, R129 ;  /* 0x0000001cff8a7819 */ /* 0x000fe20000011681 */
[----:B------:R-:W-:Y:S01]  /*3820*/  FFMA.FTZ R129, R64, R162, R77 ;  /* 0x000000a240817223 */ /* 0x000fe2000001004d */
[----:B------:R-:W-:Y:S02]  /*3830*/  IADD3 R134, P3, R137, UR12, RZ ;  /* 0x0000000c89867c10 */ /* 0x000fe4000ff7e0ff */
[C---:B------:R-:W-:Y:S02]  /*3840*/  IADD3 R130, P4, R133.reuse, UR10, RZ ;  /* 0x0000000a85827c10 */ /* 0x040fe4000ff9e0ff */
[----:B------:R-:W-:-:S02]  /*3850*/  IADD3 R132, P6, R133, UR12, RZ ;  /* 0x0000000c85847c10 */ /* 0x000fc4000ffde0ff */
[----:B------:R-:W-:Y:S02]  /*3860*/  F2FP.F16.F32.PACK_AB R49, R143, R144 ;  /* 0x000000908f31723e */ /* 0x000fe400000000ff */
[----:B------:R-:W-:Y:S02]  /*3870*/  IADD3.X R135, R128, UR13, RZ, P3, !PT ;  /* 0x0000000d80877c10 */ /* 0x000fe40009ffe4ff */
[----:B------:R-:W-:Y:S02]  /*3880*/  IADD3.X R131, R138, UR11, RZ, P4, !PT ;  /* 0x0000000b8a837c10 */ /* 0x000fe4000a7fe4ff */
[----:B------:R-:W-:Y:S01]  /*3890*/  F2FP.F16.F32.PACK_AB R58, R141, R58 ;  /* 0x0000003a8d3a723e */ /* 0x000fe200000000ff */
[----:B------:R0:W-:Y:S01]  /*38a0*/  STG.E.128 desc[UR4][R134.64], R48 ;  /* 0x0000003086007986 */ /* 0x0001e2000c101d04 */
[----:B------:R-:W-:Y:S02]  /*38b0*/  F2FP.F16.F32.PACK_AB R57, R136, R57 ;  /* 0x000000398839723e */ /* 0x000fe400000000ff */
[----:B------:R-:W-:Y:S01]  /*38c0*/  F2FP.F16.F32.PACK_AB R56, R129, R56 ;  /* 0x000000388138723e */ /* 0x000fe200000000ff */
[----:B------:R0:W-:Y:S01]  /*38d0*/  STG.E.128 desc[UR4][R130.64], R52 ;  /* 0x0000003482007986 */ /* 0x0001e2000c101d04 */
[----:B------:R-:W-:-:S02]  /*38e0*/  IADD3.X R133, R138, UR13, RZ, P6, !PT ;  /* 0x0000000d8a857c10 */ /* 0x000fc4000b7fe4ff */
[----:B------:R-:W-:Y:S02]  /*38f0*/  ISETP.GE.AND P3, PT, R124, UR15, PT ;  /* 0x0000000f7c007c0c */ /* 0x000fe4000bf66270 */
[----:B------:R-:W-:Y:S01]  /*3900*/  SEL R128, RZ, 0x1, P2 ;  /* 0x00000001ff807807 */ /* 0x000fe20001000000 */
[----:B------:R0:W-:Y:S10]  /*3910*/  STG.E.128 desc[UR4][R132.64], R56 ;  /* 0x0000003884007986 */ /* 0x0001f4000c101d04 */
[----:B------:R-:W-:Y:S05]  /*3920*/  @!P3 BRA `(.L_x_2339) ;  /* 0xffffffd00060b947 */ /* 0x000fea000383ffff */
[----:B------:R-:W-:Y:S05]  /*3930*/  EXIT ;  /* 0x000000000000794d */ /* 0x000fea0003800000 */
.L_x_2338:
[----:B------:R-:W-:Y:S01]  /*3940*/  HFMA2.MMA R142, -RZ, RZ, 0, 5.9604644775390625e-08 ;  /* 0x00000001ff8e7435 */ /* 0x000fe200000001ff */
[----:B------:R-:W-:Y:S02]  /*3950*/  MOV R140, R51 ;  /* 0x00000033008c7202 */ /* 0x000fe40000000f00 */
[----:B------:R-:W-:Y:S02]  /*3960*/  MOV R144, 0x1f ;  /* 0x0000001f00907802 */ /* 0x000fe40000000f00 */
[----:B------:R-:W-:-:S07]  /*3970*/  MOV R136, 0xffffffff ;  /* 0xffffffff00887802 */ /* 0x000fce0000000f00 */
[----:B-----5:R-:W-:Y:S05]  /*3980*/  WARPSYNC.COLLECTIVE R136, `(.L_x_2340) ;  /* 0x0000000088087348 */ /* 0x020fea0003c00000 */
[----:B------:R0:W1:Y:S02]  /*3990*/  SHFL.BFLY P4, R138, R140, R142, R144 ;  /* 0x0c00008e8c8a7389 */ /* 0x0000640000080090 */
[----:B01---5:R-:W-:Y:S01]  /*39a0*/  ENDCOLLECTIVE ;  /* 0x000000000000791b */ /* 0x023fe20003800000 */
.L_x_2340:
[----:B------:R-:W-:Y:S01]  /*39b0*/  HFMA2.MMA R142, -RZ, RZ, 0, 1.1920928955078125e-07 ;  /* 0x00000002ff8e7435 */ /* 0x000fe200000001ff */
[----:B------:R-:W-:-:S05]  /*39c0*/  MOV R48, R138 ;  /* 0x0000008a00307202 */ /* 0x000fca0000000f00 */
[----:B------:R-:W-:-:S05]  /*39d0*/  FADD.FTZ R52, R51, R48 ;  /* 0x0000003033347221 */ /* 0x000fca0000010000 */
[----:B------:R-:W-:-:S07]  /*39e0*/  MOV R140, R52 ;  /* 0x00000034008c7202 */ /* 0x000fce0000000f00 */
[----:B------:R-:W-:Y:S05]  /*39f0*/  WARPSYNC.COLLECTIVE R136, `(.L_x_2341) ;  /* 0x0000000088087348 */ /* 0x000fea0003c00000 */
[----:B------:R0:W1:Y:S02]  /*3a00*/  SHFL.BFLY P4, R138, R140, R142, R144 ;  /* 0x0c00008e8c8a7389 */ /* 0x0000640000080090 */
[----:B01----:R-:W-:Y:S01]  /*3a10*/  ENDCOLLECTIVE ;  /* 0x000000000000791b */ /* 0x003fe20003800000 */
.L_x_2341:
[----:B------:R-:W-:Y:S01]  /*3a20*/  HFMA2.MMA R142, -RZ, RZ, 0, 2.384185791015625e-07 ;  /* 0x00000004ff8e7435 */ /* 0x000fe200000001ff */
[----:B------:R-:W-:-:S05]  /*3a30*/  MOV R49, R138 ;  /* 0x0000008a00317202 */ /* 0x000fca0000000f00 */
[----:B------:R-:W-:-:S05]  /*3a40*/  FADD.FTZ R53, R52, R49 ;  /* 0x0000003134357221 */ /* 0x000fca0000010000 */
[----:B------:R-:W-:-:S07]  /*3a50*/  MOV R140, R53 ;  /* 0x00000035008c7202 */ /* 0x000fce0000000f00 */
[----:B------:R-:W-:Y:S05]  /*3a60*/  WARPSYNC.COLLECTIVE R136, `(.L_x_2342) ;  /* 0x0000000088087348 */ /* 0x000fea0003c00000 */
[----:B------:R0:W1:Y:S02]  /*3a70*/  SHFL.BFLY P4, R138, R140, R142, R144 ;  /* 0x0c00008e8c8a7389 */ /* 0x0000640000080090 */
[----:B01----:R-:W-:Y:S01]  /*3a80*/  ENDCOLLECTIVE ;  /* 0x000000000000791b */ /* 0x003fe20003800000 */
.L_x_2342:
[----:B------:R-:W-:Y:S01]  /*3a90*/  HFMA2.MMA R142, -RZ, RZ, 0, 4.76837158203125e-07 ;  /* 0x00000008ff8e7435 */ /* 0x000fe200000001ff */
[----:B------:R-:W-:-:S05]  /*3aa0*/  MOV R48, R138 ;  /* 0x0000008a00307202 */ /* 0x000fca0000000f00 */
[----:B------:R-:W-:-:S05]  /*3ab0*/  FADD.FTZ R128, R53, R48 ;  /* 0x0000003035807221 */ /* 0x000fca0000010000 */
[----:B------:R-:W-:-:S07]  /*3ac0*/  MOV R140, R128 ;  /* 0x00000080008c7202 */ /* 0x000fce0000000f00 */
[----:B------:R-:W-:Y:S05]  /*3ad0*/  WARPSYNC.COLLECTIVE R136, `(.L_x_2343) ;  /* 0x0000000088087348 */ /* 0x000fea0003c00000 */
[----:B------:R0:W1:Y:S02]  /*3ae0*/  SHFL.BFLY P4, R138, R140, R142, R144 ;  /* 0x0c00008e8c8a7389 */ /* 0x0000640000080090 */
[----:B01----:R-:W-:Y:S01]  /*3af0*/  ENDCOLLECTIVE ;  /* 0x000000000000791b */ /* 0x003fe20003800000 */
.L_x_2343:
[----:B------:R-:W-:Y:S01]  /*3b00*/  HFMA2.MMA R142, -RZ, RZ, 0, 9.5367431640625e-07 ;  /* 0x00000010ff8e7435 */ /* 0x000fe200000001ff */
[----:B------:R-:W-:-:S05]  /*3b10*/  MOV R49, R138 ;  /* 0x0000008a00317202 */ /* 0x000fca0000000f00 */
[----:B------:R-:W-:-:S05]  /*3b20*/  FADD.FTZ R134, R128, R49 ;  /* 0x0000003180867221 */ /* 0x000fca0000010000 */
[----:B------:R-:W-:-:S07]  /*3b30*/  MOV R140, R134 ;  /* 0x00000086008c7202 */ /* 0x000fce0000000f00 */
[----:B------:R-:W-:Y:S05]  /*3b40*/  WARPSYNC.COLLECTIVE R136, `(.L_x_2344) ;  /* 0x0000000088087348 */ /* 0x000fea0003c00000 */
[----:B------:R0:W1:Y:S02]  /*3b50*/  SHFL.BFLY P4, R138, R140, R142, R144 ;  /* 0x0c00008e8c8a7389 */ /* 0x0000640000080090 */
[----:B01----:R-:W-:Y:S01]  /*3b60*/  ENDCOLLECTIVE ;  /* 0x000000000000791b */ /* 0x003fe20003800000 */
.L_x_2344:
        /* <DEDUP_REMOVED lines=56> */
.L_x_2345:
[----:B------:R-:W-:Y:S01]  /*3ef0*/  HFMA2.MMA R142, -RZ, RZ, 0, 1.1920928955078125e-07 ;  /* 0x00000002ff8e7435 */ /* 0x000fe200000001ff */
[----:B------:R-:W-:-:S05]  /*3f00*/  MOV R52, R138 ;  /* 0x0000008a00347202 */ /* 0x000fca0000000f00 */
[----:B------:R-:W-:-:S05]  /*3f10*/  FADD.FTZ R52, R49, R52 ;  /* 0x0000003431347221 */ /* 0x000fca0000010000 */
[----:B------:R-:W-:-:S07]  /*3f20*/  MOV R140, R52 ;  /* 0x00000034008c7202 */ /* 0x000fce0000000f00 */
[----:B------:R-:W-:Y:S05]  /*3f30*/  WARPSYNC.COLLECTIVE R136, `(.L_x_2346) ;  /* 0x0000000088087348 */ /* 0x000fea0003c00000 */
[----:B------:R0:W1:Y:S02]  /*3f40*/  SHFL.BFLY P4, R138, R140, R142, R144 ;  /* 0x0c00008e8c8a7389 */ /* 0x0000640000080090 */
[----:B01----:R-:W-:Y:S01]  /*3f50*/  ENDCOLLECTIVE ;  /* 0x000000000000791b */ /* 0x003fe20003800000 */
.L_x_2346:
[----:B------:R-:W-:Y:S01]  /*3f60*/  HFMA2.MMA R142, -RZ, RZ, 0, 2.384185791015625e-07 ;  /* 0x00000004ff8e7435 */ /* 0x000fe200000001ff */
[----:B------:R-:W-:-:S05]  /*3f70*/  MOV R51, R138 ;  /* 0x0000008a00337202 */ /* 0x000fca0000000f00 */
[----:B------:R-:W-:-:S05]  /*3f80*/  FADD.FTZ R51, R52, R51 ;  /* 0x0000003334337221 */ /* 0x000fca0000010000 */
[----:B------:R-:W-:-:S07]  /*3f90*/  MOV R140, R51 ;  /* 0x00000033008c7202 */ /* 0x000fce0000000f00 */
[----:B------:R-:W-:Y:S05]  /*3fa0*/  WARPSYNC.COLLECTIVE R136, `(.L_x_2347) ;  /* 0x0000000088087348 */ /* 0x000fea0003c00000 */
[----:B------:R0:W1:Y:S02]  /*3fb0*/  SHFL.BFLY P4, R138, R140, R142, R144 ;  /* 0x0c00008e8c8a7389 */ /* 0x0000640000080090 */
[----:B01----:R-:W-:Y:S01]  /*3fc0*/  ENDCOLLECTIVE ;  /* 0x000000000000791b */ /* 0x003fe20003800000 */
.L_x_2347:
[----:B------:R-:W-:Y:S01]  /*3fd0*/  HFMA2.MMA R142, -RZ, RZ, 0, 4.76837158203125e-07 ;  /* 0x00000008ff8e7435 */ /* 0x000fe200000001ff */
[----:B------:R-:W-:-:S05]  /*3fe0*/  MOV R128, R138 ;  /* 0x0000008a00807202 */ /* 0x000fca0000000f00 */
[----:B------:R-:W-:-:S05]  /*3ff0*/  FADD.FTZ R128, R51, R128 ;  /* 0x0000008033807221 */ /* 0x000fca0000010000 */
[----:B------:R-:W-:-:S07]  /*4000*/  MOV R140, R128 ;  /* 0x00000080008c7202 */ /* 0x000fce0000000f00 */
[----:B------:R-:W-:Y:S05]  /*4010*/  WARPSYNC.COLLECTIVE R136, `(.L_x_2348) ;  /* 0x0000000088087348 */ /* 0x000fea0003c00000 */
[----:B------:R0:W1:Y:S02]  /*4020*/  SHFL.BFLY P4, R138, R140, R142, R144 ;  /* 0x0c00008e8c8a7389 */ /* 0x0000640000080090 */
[----:B01----:R-:W-:Y:S01]  /*4030*/  ENDCOLLECTIVE ;  /* 0x000000000000791b */ /* 0x003fe20003800000 */
.L_x_2348:
[----:B------:R-:W-:Y:S01]  /*4040*/  HFMA2.MMA R142, -RZ, RZ, 0, 9.5367431640625e-07 ;  /* 0x00000010ff8e7435 */ /* 0x000fe200000001ff */
[----:B------:R-:W-:-:S05]  /*4050*/  MOV R53, R138 ;  /* 0x0000008a00357202 */ /* 0x000fca0000000f00 */
[----:B------:R-:W-:-:S05]  /*4060*/  FADD.FTZ R53, R128, R53 ;  /* 0x0000003580357221 */ /* 0x000fca0000010000 */
[----:B------:R-:W-:-:S07]  /*4070*/  MOV R140, R53 ;  /* 0x00000035008c7202 */ /* 0x000fce0000000f00 */
[----:B------:R-:W-:Y:S05]  /*4080*/  WARPSYNC.COLLECTIVE R136, `(.L_x_2349) ;  /* 0x0000000088087348 */ /* 0x000fea0003c00000 */
[----:B------:R0:W1:Y:S02]  /*4090*/  SHFL.BFLY P4, R138, R140, R142, R144 ;  /* 0x0c00008e8c8a7389 */ /* 0x0000640000080090 */
[----:B01----:R-:W-:Y:S01]  /*40a0*/  ENDCOLLECTIVE ;  /* 0x000000000000791b */ /* 0x003fe20003800000 */
.L_x_2349:
[----:B------:R-:W-:Y:S01]  /*40b0*/  MOV R134, R138 ;  /* 0x0000008a00867202 */ /* 0x000fe20000000f00 */
[----:B------:R-:W-:Y:S06]  /*40c0*/  BRA `(.L_x_2350) ;  /* 0xffffffe800b87947 */ /* 0x000fec000383ffff */
.L_x_2351:
        /* <DEDUP_REMOVED lines=11> */
.L_x_20549:


//--------------------- .text._ZN10layer_norm31ln_parallel_residual_fwd_kernelINS_13Kernel_traitsI6__halfS2_S2_S2_fjLj3072ELj1ELj1ELj4ELj16ENS_18Kernel_traits_baseILj3072ES2_S2_S2_S2_fjLj128EEEEELb0ELb1ELb0EEEvNS_9FwdParamsE --------------------------
	.section	.text._ZN10layer_norm31ln_parallel_residual_fwd_kernelINS_13Kernel_traitsI6__halfS2_S2_S2_fjLj3072ELj1ELj1ELj4ELj16ENS_18Kernel_traits_baseILj3072ES2_S2_S2_S2_fjLj128EEEEELb0ELb1ELb0EEEvNS_9FwdParamsE,"ax",@progbits
	.align	128
        .global         _ZN10layer_norm31ln_parallel_residual_fwd_kernelINS_13Kernel_traitsI6__halfS2_S2_S2_fjLj3072ELj1ELj1ELj4ELj16ENS_18Kernel_traits_baseILj3072ES2_S2_S2_S2_fjLj128EEEEELb0ELb1ELb0EEEvNS_9FwdParamsE
        .type           _ZN10layer_norm31ln_parallel_residual_fwd_kernelINS_13Kernel_traitsI6__halfS2_S2_S2_fjLj3072ELj1ELj1ELj4ELj16ENS_18Kernel_traits_baseILj3072ES2_S2_S2_S2_fjLj128EEEEELb0ELb1ELb0EEEvNS_9FwdParamsE,@function
        .size           _ZN10layer_norm31ln_parallel_residual_fwd_kernelINS_13Kernel_traitsI6__halfS2_S2_S2_fjLj3072ELj1ELj1ELj4ELj16ENS_18Kernel_traits_baseILj3072ES2_S2_S2_S2_fjLj128EEEEELb0ELb1ELb0EEEvNS_9FwdParamsE,(.L_x_20550 - _ZN10layer_norm31ln_parallel_residual_fwd_kernelINS_13Kernel_traitsI6__halfS2_S2_S2_fjLj3072ELj1ELj1ELj4ELj16ENS_18Kernel_traits_baseILj3072ES2_S2_S2_S2_fjLj128EEEEELb0ELb1ELb0EEEvNS_9FwdParamsE)
        .other          _ZN10layer_norm31ln_parallel_residual_fwd_kernelINS_13Kernel_traitsI6__halfS2_S2_S2_fjLj3072ELj1ELj1ELj4ELj16ENS_18Kernel_traits_baseILj3072ES2_S2_S2_S2_fjLj128EEEEELb0ELb1ELb0EEEvNS_9FwdParamsE,@"STO_CUDA_ENTRY STV_DEFAULT"
_ZN10layer_norm31ln_parallel_residual_fwd_kernelINS_13Kernel_traitsI6__halfS2_S2_S2_fjLj3072ELj1ELj1ELj4ELj16ENS_18Kernel_traits_baseILj3072ES2_S2_S2_S2_fjLj128EEEEELb0ELb1ELb0EEEvNS_9FwdParamsE:
.text._ZN10layer_norm31ln_parallel_residual_fwd_kernelINS_13Kernel_traitsI6__halfS2_S2_S2_fjLj3072ELj1ELj1ELj4ELj16ENS_18Kernel_traits_baseILj3072ES2_S2_S2_S2_fjLj128EEEEELb0ELb1ELb0EEEvNS_9FwdParamsE:
        /* <DEDUP_REMOVED lines=24> */
[----:B------:R0:W5:Y:S01]  /*0180*/  LDG.E.128 R16, desc[UR4][R2.64] ;  /* 0x0000000402107981 */ /* 0x000162000c1e1d00 */
[----:B------:R-:W-:Y:S02]  /*0190*/  LOP3.LUT R11, R11, 0x80, RZ, 0xfc, !PT ;  /* 0x000000800b0b7812 */ /* 0x000fe400078efcff */
[----:B------:R-:W-:Y:S02]  /*01a0*/  @!P2 CS2R R4, SRZ ;  /* 0x000000000004a805 */ /* 0x000fe4000001ff00 */
[----:B0-----:R-:W-:-:S07]  /*01b0*/  @!P2 CS2R R6, SRZ ;  /* 0x000000000006a805 */ /* 0x001fce000001ff00 */
.L_x_2353:
[----:B------:R-:W-:Y:S05]  /*01c0*/  BSYNC B0 ;  /* 0x0000000000007941 */ /* 0x000fea0003800000 */
.L_x_2352:
        /* <DEDUP_REMOVED lines=11> */
[----:B------:R-:W-:Y:S02]  /*0280*/  IADD3 R11, R11, 0x80, RZ ;  /* 0x000000800b0b7810 */ /* 0x000fe40007ffe0ff */
[----:B------:R-:W-:Y:S02]  /*0290*/  @!P2 CS2R R28, SRZ ;  /* 0x00000000001ca805 */ /* 0x000fe4000001ff00 */
[----:B0-----:R-:W-:-:S07]  /*02a0*/  @!P2 CS2R R30, SRZ ;  /* 0x00000000001ea805 */ /* 0x001fce000001ff00 */
.L_x_2355:
[----:B------:R-:W-:Y:S05]  /*02b0*/  BSYNC B0 ;  /* 0x0000000000007941 */ /* 0x000fea0003800000 */
.L_x_2354:
        /* <DEDUP_REMOVED lines=13> */
.L_x_2357:
[----:B------:R-:W-:Y:S05]  /*0390*/  BSYNC B0 ;  /* 0x0000000000007941 */ /* 0x000fea0003800000 */
.L_x_2356:
        /* <DEDUP_REMOVED lines=9> */
[--C-:B-----5:R-:W-:Y:S01]  /*0430*/  HADD2.F32 R0, -RZ, R28.reuse.H0_H0 ;  /* 0x2000001cff007230 */ /* 0x120fe20000004100 */
[----:B------:R-:W-:Y:S01]  /*0440*/  ULDC.U8 UR6, c[0x0][0x2a0] ;  /* 0x0000a80000067ab9 */ /* 0x000fe20000000000 */
[----:B------:R-:W-:Y:S01]  /*0450*/  HADD2.F32 R45, -RZ, R28.H1_H1 ;  /* 0x3000001cff2d7230 */ /* 0x000fe20000004100 */
[----:B------:R-:W-:Y:S01]  /*0460*/  SHF.R.S32.HI R28, RZ, 0x3, R52 ;  /* 0x00000003ff1c7819 */ /* 0x000fe20000011434 */
[--C-:B------:R-:W-:Y:S01]  /*0470*/  HADD2.F32 R46, -RZ, R29.reuse.H0_H0 ;  /* 0x2000001dff2e7230 */ /* 0x100fe20000004100 */
[----:B------:R-:W-:Y:S01]  /*0480*/  ISETP.NE.AND P3, PT, RZ, UR6, PT ;  /* 0x00000006ff007c0c */ /* 0x000fe2000bf65270 */
[----:B------:R-:W-:Y:S01]  /*0490*/  HADD2.F32 R47, -RZ, R29.H1_H1 ;  /* 0x3000001dff2f7230 */ /* 0x000fe20000004100 */
[----:B------:R-:W-:Y:S01]  /*04a0*/  LOP3.LUT R29, R28, 0x7f, RZ, 0xc0, !PT ;  /* 0x0000007f1c1d7812 */ /* 0x000fe200078ec0ff */
[--C-:B------:R-:W-:Y:S01]  /*04b0*/  HADD2.F32 R48, -RZ, R30.reuse.H0_H0 ;  /* 0x2000001eff307230 */ /* 0x100fe20000004100 */
[----:B------:R-:W-:Y:S01]  /*04c0*/  SHF.R.U32.HI R28, RZ, 0x2, R28 ;  /* 0x00000002ff1c7819 */ /* 0x000fe2000001161c */
[----:B------:R-:W-:Y:S01]  /*04d0*/  HADD2.F32 R49, -RZ, R30.H1_H1 ;  /* 0x3000001eff317230 */ /* 0x000fe20000004100 */
[C---:B------:R-:W-:Y:S01]  /*04e0*/  LOP3.LUT R30, R44.reuse, 0x60, RZ, 0xc0, !PT ;  /* 0x000000602c1e7812 */ /* 0x040fe200078ec0ff */
[--C-:B------:R-:W-:Y:S01]  /*04f0*/  HADD2.F32 R50, -RZ, R31.reuse.H0_H0 ;  /* 0x2000001fff327230 */ /* 0x100fe20000004100 */
[----:B------:R-:W-:Y:S01]  /*0500*/  HFMA2.MMA R82, -RZ, RZ, 0, 5.9604644775390625e-08 ;  /* 0x00000001ff527435 */ /* 0x000fe200000001ff */
        /* <DEDUP_REMOVED lines=18> */
[----:B------:R-:W-:Y:S01]  /*0630*/  HADD2.F32 R18, -RZ, R19.H0_H0 ;  /* 0x20000013ff127230 */ /* 0x000fe20000004100 */
[----:B------:R-:W-:Y:S01]  /*0640*/  IADD3 R36, R31, R36, RZ ;  /* 0x000000241f247210 */ /* 0x000fe20007ffe0ff */
[--C-:B------:R-:W-:Y:S01]  /*0650*/  HADD2.F32 R17, -RZ, R4.reuse.H0_H0 ;  /* 0x20000004ff117230 */ /* 0x100fe20000004100 */
[----:B------:R-:W-:Y:S01]  /*0660*/  I2FP.F32.U32 R30, R30 ;  /* 0x0000001e001e7245 */ /* 0x000fe20000201000 */
[----:B------:R-:W-:Y:S01]  /*0670*/  HADD2.F32 R16, -RZ, R4.H1_H1 ;  /* 0x30000004ff107230 */ /* 0x000fe20000004100 */
[----:B------:R-:W-:Y:S01]  /*0680*/  P2R R76, PR, RZ, 0x8 ;  /* 0x00000008ff4c7803 */ /* 0x000fe20000000000 */
[--C-:B------:R-:W-:Y:S01]  /*0690*/  HADD2.F32 R15, -RZ, R5.reuse.H0_H0 ;  /* 0x20000005ff0f7230 */ /* 0x100fe20000004100 */
[----:B------:R0:W1:Y:S01]  /*06a0*/  MUFU.RCP R70, R30 ;  /* 0x0000001e00467308 */ /* 0x0000620000001000 */
[----:B------:R-:W-:Y:S01]  /*06b0*/  HADD2.F32 R14, -RZ, R5.H1_H1 ;  /* 0x30000005ff0e7230 */ /* 0x000fe20000004100 */
[----:B------:R-:W-:Y:S01]  /*06c0*/  SHF.L.U32 R66, R36, 0x3, RZ ;  /* 0x0000000324427819 */ /* 0x000fe200000006ff */
        /* <DEDUP_REMOVED lines=8> */
[----:B------:R-:W-:Y:S01]  /*0750*/  HADD2.F32 R19, -RZ, R19.H1_H1 ;  /* 0x30000013ff137230 */ /* 0x000fe20000004100 */
[----:B------:R-:W-:Y:S01]  /*0760*/  ULDC.64 UR8, c[0x0][0x210] ;  /* 0x0000840000087ab9 */ /* 0x000fe20000000a00 */
        /* <DEDUP_REMOVED lines=21> */
[----:B01----:R-:W-:-:S07]  /*08c0*/  HADD2.F32 R74, -RZ, R35.H1_H1 ;  /* 0x30000023ff4a7230 */ /* 0x003fce0000004100 */
.L_x_2467:
        /* <DEDUP_REMOVED lines=29> */
.L_x_2361:
[----:B-----5:R-:W-:-:S05]  /*0aa0*/  HADD2.F32 R72, -RZ, R32.H0_H0 ;  /* 0x20000020ff487230 */ /* 0x020fca0000004100 */
[----:B------:R-:W-:Y:S01]  /*0ab0*/  FADD.FTZ R71, R72, R71 ;  /* 0x0000004748477221 */ /* 0x000fe20000010000 */
[----:B------:R-:W-:Y:S06]  /*0ac0*/  BRA `(.L_x_2362) ;  /* 0x0000000000107947 */ /* 0x000fec0003800000 */
.L_x_2360:
[----:B-----5:R-:W-:Y:S02]  /*0ad0*/  HADD2.F32 R72, -RZ, R36.H0_H0 ;  /* 0x20000024ff487230 */ /* 0x020fe40000004100 */
[----:B------:R-:W-:-:S03]  /*0ae0*/  @P4 HADD2.F32 R80, -RZ, R32.H0_H0 ;  /* 0x20000020ff504230 */ /* 0x000fc60000004100 */
[----:B------:R-:W-:-:S04]  /*0af0*/  FADD.FTZ R71, R72, R71 ;  /* 0x0000004748477221 */ /* 0x000fc80000010000 */
[----:B------:R-:W-:-:S07]  /*0b00*/  @P4 FADD.FTZ R71, R80, R71 ;  /* 0x0000004750474221 */ /* 0x000fce0000010000 */
.L_x_2362:
[----:B------:R-:W-:-:S04]  /*0b10*/  F2FP.F16.F32.PACK_AB R72, RZ, R71 ;  /* 0x00000047ff48723e */ /* 0x000fc800000000ff */
[----:B------:R-:W-:-:S07]  /*0b20*/  PRMT R28, R72, 0x7610, R28 ;  /* 0x00007610481c7816 */ /* 0x000fce000000001c */
.L_x_2363:
[----:B------:R-:W-:Y:S01]  /*0b30*/  HADD2.F32 R87, -RZ, R40.H1_H1 ;  /* 0x30000028ff577230 */ /* 0x000fe20000004100 */
[----:B------:R-:W-:Y:S06]  /*0b40*/  @P5 BRA `(.L_x_2364) ;  /* 0x0000000000205947 */ /* 0x000fec0003800000 */
[----:B------:R-:W-:-:S04]  /*0b50*/  ISETP.NE.U32.AND P3, PT, RZ, UR12, PT ;  /* 0x0000000cff007c0c */ /* 0x000fc8000bf65070 */
[----:B------:R-:W-:-:S13]  /*0b60*/  ISETP.NE.AND.EX P3, PT, RZ, UR13, PT, P3 ;  /* 0x0000000dff007c0c */ /* 0x000fda000bf65330 */
[----:B------:R-:W-:Y:S05]  /*0b70*/  @P3 BRA `(.L_x_2365) ;  /* 0x0000000000083947 */ /* 0x000fea0003800000 */
[----:B------:R-:W-:Y:S05]  /*0b80*/  @P2 BRA `(.L_x_2366) ;  /* 0x0000000000202947 */ /* 0x000fea0003800000 */
[----:B------:R-:W-:Y:S05]  /*0b90*/  BRA `(.L_x_2367) ;  /* 0x0000000000247947 */ /* 0x000fea0003800000 */
.L_x_2365:
[----:B-----5:R-:W-:-:S05]  /*0ba0*/  HADD2.F32 R40, -RZ, R32.H1_H1 ;  /* 0x30000020ff287230 */ /* 0x020fca0000004100 */
[----:B------:R-:W-:Y:S01]  /*0bb0*/  FADD.FTZ R87, R40, R87 ;  /* 0x0000005728577221 */ /* 0x000fe20000010000 */
[----:B------:R-:W-:Y:S06]  /*0bc0*/  BRA `(.L_x_2366) ;  /* 0x0000000000107947 */ /* 0x000fec0003800000 */
.L_x_2364:
[----:B-----5:R-:W-:Y:S02]  /*0bd0*/  HADD2.F32 R40, -RZ, R36.H1_H1 ;  /* 0x30000024ff287230 */ /* 0x020fe40000004100 */
[----:B------:R-:W-:-:S03]  /*0be0*/  @P4 HADD2.F32 R72, -RZ, R32.H1_H1 ;  /* 0x30000020ff484230 */ /* 0x000fc60000004100 */
[----:B------:R-:W-:-:S04]  /*0bf0*/  FADD.FTZ R87, R40, R87 ;  /* 0x0000005728577221 */ /* 0x000fc80000010000 */
[----:B------:R-:W-:-:S07]  /*0c00*/  @P4 FADD.FTZ R87, R72, R87 ;  /* 0x0000005748574221 */ /* 0x000fce0000010000 */
.L_x_2366:
[----:B------:R-:W-:-:S04]  /*0c10*/  F2FP.F16.F32.PACK_AB R40, RZ, R87 ;  /* 0x00000057ff28723e */ /* 0x000fc800000000ff */
[----:B------:R-:W-:-:S07]  /*0c20*/  PRMT R28, R28, 0x5410, R40 ;  /* 0x000054101c1c7816 */ /* 0x000fce0000000028 */
.L_x_2367:
[----:B------:R-:W-:Y:S01]  /*0c30*/  HADD2.F32 R85, -RZ, R41.H0_H0 ;  /* 0x20000029ff557230 */ /* 0x000fe20000004100 */
[----:B------:R-:W-:Y:S06]  /*0c40*/  @P5 BRA `(.L_x_2368) ;  /* 0x0000000000205947 */ /* 0x000fec0003800000 */
[----:B------:R-:W-:-:S04]  /*0c50*/  ISETP.NE.U32.AND P3, PT, RZ, UR12, PT ;  /* 0x0000000cff007c0c */ /* 0x000fc8000bf65070 */
[----:B------:R-:W-:-:S13]  /*0c60*/  ISETP.NE.AND.EX P3, PT, RZ, UR13, PT, P3 ;  /* 0x0000000dff007c0c */ /* 0x000fda000bf65330 */
[----:B------:R-:W-:Y:S05]  /*0c70*/  @P3 BRA `(.L_x_2369) ;  /* 0x0000000000083947 */ /* 0x000fea0003800000 */
[----:B------:R-:W-:Y:S05]  /*0c80*/  @P2 BRA `(.L_x_2370) ;  /* 0x0000000000202947 */ /* 0x000fea0003800000 */
[----:B------:R-:W-:Y:S05]  /*0c90*/  BRA `(.L_x_2371) ;  /* 0x0000000000247947 */ /* 0x000fea0003800000 */
.L_x_2369:
[----:B-----5:R-:W-:-:S05]  /*0ca0*/  HADD2.F32 R40, -RZ, R33.H0_H0 ;  /* 0x20000021ff287230 */ /* 0x020fca0000004100 */
[----:B------:R-:W-:Y:S01]  /*0cb0*/  FADD.FTZ R85, R40, R85 ;  /* 0x0000005528557221 */ /* 0x000fe20000010000 */
[----:B------:R-:W-:Y:S06]  /*0cc0*/  BRA `(.L_x_2370) ;  /* 0x0000000000107947 */ /* 0x000fec0003800000 */
.L_x_2368:
[----:B-----5:R-:W-:Y:S02]  /*0cd0*/  HADD2.F32 R40, -RZ, R37.H0_H0 ;  /* 0x20000025ff287230 */ /* 0x020fe40000004100 */
[----:B------:R-:W-:-:S03]  /*0ce0*/  @P4 HADD2.F32 R72, -RZ, R33.H0_H0 ;  /* 0x20000021ff484230 */ /* 0x000fc60000004100 */
[----:B------:R-:W-:-:S04]  /*0cf0*/  FADD.FTZ R85, R40, R85 ;  /* 0x0000005528557221 */ /* 0x000fc80000010000 */
[----:B------:R-:W-:-:S07]  /*0d00*/  @P4 FADD.FTZ R85, R72, R85 ;  /* 0x0000005548554221 */ /* 0x000fce0000010000 */
.L_x_2370:
[----:B------:R-:W-:-:S04]  /*0d10*/  F2FP.F16.F32.PACK_AB R40, RZ, R85 ;  /* 0x00000055ff28723e */ /* 0x000fc800000000ff */
[----:B------:R-:W-:-:S07]  /*0d20*/  PRMT R29, R40, 0x7610, R29 ;  /* 0x00007610281d7816 */ /* 0x000fce000000001d */
.L_x_2371:
[----:B------:R-:W-:Y:S01]  /*0d30*/  HADD2.F32 R89, -RZ, R41.H1_H1 ;  /* 0x30000029ff597230 */ /* 0x000fe20000004100 */
[----:B------:R-:W-:Y:S06]  /*0d40*/  @P5 BRA `(.L_x_2372) ;  /* 0x0000000000205947 */ /* 0x000fec0003800000 */
[----:B------:R-:W-:-:S04]  /*0d50*/  ISETP.NE.U32.AND P3, PT, RZ, UR12, PT ;  /* 0x0000000cff007c0c */ /* 0x000fc8000bf65070 */
[----:B------:R-:W-:-:S13]  /*0d60*/  ISETP.NE.AND.EX P3, PT, RZ, UR13, PT, P3 ;  /* 0x0000000dff007c0c */ /* 0x000fda000bf65330 */
[----:B------:R-:W-:Y:S05]  /*0d70*/  @P3 BRA `(.L_x_2373) ;  /* 0x0000000000083947 */ /* 0x000fea0003800000 */
[----:B------:R-:W-:Y:S05]  /*0d80*/  @P2 BRA `(.L_x_2374) ;  /* 0x0000000000202947 */ /* 0x000fea0003800000 */
[----:B------:R-:W-:Y:S05]  /*0d90*/  BRA `(.L_x_2375) ;  /* 0x0000000000247947 */ /* 0x000fea0003800000 */
.L_x_2373:
[----:B-----5:R-:W-:-:S05]  /*0da0*/  HADD2.F32 R40, -RZ, R33.H1_H1 ;  /* 0x30000021ff287230 */ /* 0x020fca0000004100 */
[----:B------:R-:W-:Y:S01]  /*0db0*/  FADD.FTZ R89, R40, R89 ;  /* 0x0000005928597221 */ /* 0x000fe20000010000 */
[----:B------:R-:W-:Y:S06]  /*0dc0*/  BRA `(.L_x_2374) ;  /* 0x0000000000107947 */ /* 0x000fec0003800000 */
.L_x_2372:
[----:B-----5:R-:W-:Y:S02]  /*0dd0*/  HADD2.F32 R40, -RZ, R37.H1_H1 ;  /* 0x30000025ff287230 */ /* 0x020fe40000004100 */
[----:B------:R-:W-:-:S03]  /*0de0*/  @P4 HADD2.F32 R72, -RZ, R33.H1_H1 ;  /* 0x30000021ff484230 */ /* 0x000fc60000004100 */
[----:B------:R-:W-:-:S04]  /*0df0*/  FADD.FTZ R89, R40, R89 ;  /* 0x0000005928597221 */ /* 0x000fc80000010000 */
[----:B------:R-:W-:-:S07]  /*0e00*/  @P4 FADD.FTZ R89, R72, R89 ;  /* 0x0000005948594221 */ /* 0x000fce0000010000 */
.L_x_2374:
[----:B------:R-:W-:-:S04]  /*0e10*/  F2FP.F16.F32.PACK_AB R40, RZ, R89 ;  /* 0x00000059ff28723e */ /* 0x000fc800000000ff */
[----:B------:R-:W-:-:S07]  /*0e20*/  PRMT R29, R29, 0x5410, R40 ;  /* 0x000054101d1d7816 */ /* 0x000fce0000000028 */
.L_x_2375:
[----:B------:R-:W-:Y:S01]  /*0e30*/  HADD2.F32 R91, -RZ, R42.H0_H0 ;  /* 0x2000002aff5b7230 */ /* 0x000fe20000004100 */
[----:B------:R-:W-:Y:S06]  /*0e40*/  @P5 BRA `(.L_x_2376) ;  /* 0x0000000000205947 */ /* 0x000fec0003800000 */
[----:B------:R-:W-:-:S04]  /*0e50*/  ISETP.NE.U32.AND P3, PT, RZ, UR12, PT ;  /* 0x0000000cff007c0c */ /* 0x000fc8000bf65070 */
[----:B------:R-:W-:-:S13]  /*0e60*/  ISETP.NE.AND.EX P3, PT, RZ, UR13, PT, P3 ;  /* 0x0000000dff007c0c */ /* 0x000fda000bf65330 */
[----:B------:R-:W-:Y:S05]  /*0e70*/  @P3 BRA `(.L_x_2377) ;  /* 0x0000000000083947 */ /* 0x000fea0003800000 */
[----:B------:R-:W-:Y:S05]  /*0e80*/  @P2 BRA `(.L_x_2378) ;  /* 0x0000000000202947 */ /* 0x000fea0003800000 */
[----:B------:R-:W-:Y:S05]  /*0e90*/  BRA `(.L_x_2379) ;  /* 0x0000000000247947 */ /* 0x000fea0003800000 */
.L_x_2377:
[----:B-----5:R-:W-:-:S05]  /*0ea0*/  HADD2.F32 R40, -RZ, R34.H0_H0 ;  /* 0x20000022ff287230 */ /* 0x020fca0000004100 */
[----:B------:R-:W-:Y:S01]  /*0eb0*/  FADD.FTZ R91, R40, R91 ;  /* 0x0000005b285b7221 */ /* 0x000fe20000010000 */
[----:B------:R-:W-:Y:S06]  /*0ec0*/  BRA `(.L_x_2378) ;  /* 0x0000000000107947 */ /* 0x000fec0003800000 */
.L_x_2376:
[----:B-----5:R-:W-:Y:S02]  /*0ed0*/  HADD2.F32 R40, -RZ, R38.H0_H0 ;  /* 0x20000026ff287230 */ /* 0x020fe40000004100 */
[----:B------:R-:W-:-:S03]  /*0ee0*/  @P4 HADD2.F32 R72, -RZ, R34.H0_H0 ;  /* 0x20000022ff484230 */ /* 0x000fc60000004100 */
[----:B------:R-:W-:-:S04]  /*0ef0*/  FADD.FTZ R91, R40, R91 ;  /* 0x0000005b285b7221 */ /* 0x000fc80000010000 */
[----:B------:R-:W-:-:S07]  /*0f00*/  @P4 FADD.FTZ R91, R72, R91 ;  /* 0x0000005b485b4221 */ /* 0x000fce0000010000 */
.L_x_2378:
[----:B------:R-:W-:-:S04]  /*0f10*/  F2FP.F16.F32.PACK_AB R40, RZ, R91 ;  /* 0x0000005bff28723e */ /* 0x000fc800000000ff */
[----:B------:R-:W-:-:S07]  /*0f20*/  PRMT R30, R40, 0x7610, R30 ;  /* 0x00007610281e7816 */ /* 0x000fce000000001e */
.L_x_2379:
[----:B------:R-:W-:Y:S01]  /*0f30*/  HADD2.F32 R101, -RZ, R42.H1_H1 ;  /* 0x3000002aff657230 */ /* 0x000fe20000004100 */
[----:B------:R-:W-:Y:S06]  /*0f40*/  @P5 BRA `(.L_x_2380) ;  /* 0x0000000000205947 */ /* 0x000fec0003800000 */
[----:B------:R-:W-:-:S04]  /*0f50*/  ISETP.NE.U32.AND P3, PT, RZ, UR12, PT ;  /* 0x0000000cff007c0c */ /* 0x000fc8000bf65070 */
[----:B------:R-:W-:-:S13]  /*0f60*/  ISETP.NE.AND.EX P3, PT, RZ, UR13, PT, P3 ;  /* 0x0000000dff007c0c */ /* 0x000fda000bf65330 */
[----:B------:R-:W-:Y:S05]  /*0f70*/  @P3 BRA `(.L_x_2381) ;  /* 0x0000000000083947 */ /* 0x000fea0003800000 */
[----:B------:R-:W-:Y:S05]  /*0f80*/  @P2 BRA `(.L_x_2382) ;  /* 0x0000000000202947 */ /* 0x000fea0003800000 */
[----:B------:R-:W-:Y:S05]  /*0f90*/  BRA `(.L_x_2383) ;  /* 0x0000000000247947 */ /* 0x000fea0003800000 */
.L_x_2381:
[----:B-----5:R-:W-:-:S05]  /*0fa0*/  HADD2.F32 R40, -RZ, R34.H1_H1 ;  /* 0x30000022ff287230 */ /* 0x020fca0000004100 */
[----:B------:R-:W-:Y:S01]  /*0fb0*/  FADD.FTZ R101, R40, R101 ;  /* 0x0000006528657221 */ /* 0x000fe20000010000 */
[----:B------:R-:W-:Y:S06]  /*0fc0*/  BRA `(.L_x_2382) ;  /* 0x0000000000107947 */ /* 0x000fec0003800000 */
.L_x_2380:
[----:B-----5:R-:W-:Y:S02]  /*0fd0*/  HADD2.F32 R40, -RZ, R38.H1_H1 ;  /* 0x30000026ff287230 */ /* 0x020fe40000004100 */
[----:B------:R-:W-:-:S03]  /*0fe0*/  @P4 HADD2.F32 R42, -RZ, R34.H1_H1 ;  /* 0x30000022ff2a4230 */ /* 0x000fc60000004100 */
[----:B------:R-:W-:-:S04]  /*0ff0*/  FADD.FTZ R101, R40, R101 ;  /* 0x0000006528657221 */ /* 0x000fc80000010000 */
[----:B------:R-:W-:-:S07]  /*1000*/  @P4 FADD.FTZ R101, R42, R101 ;  /* 0x000000652a654221 */ /* 0x000fce0000010000 */
.L_x_2382:
[----:B------:R-:W-:-:S04]  /*1010*/  F2FP.F16.F32.PACK_AB R40, RZ, R101 ;  /* 0x00000065ff28723e */ /* 0x000fc800000000ff */
[----:B------:R-:W-:-:S07]  /*1020*/  PRMT R30, R30, 0x5410, R40 ;  /* 0x000054101e1e7816 */ /* 0x000fce0000000028 */
.L_x_2383:
[----:B------:R-:W-:Y:S01]  /*1030*/  HADD2.F32 R103, -RZ, R43.H0_H0 ;  /* 0x2000002bff677230 */ /* 0x000fe20000004100 */
[----:B------:R-:W-:Y:S06]  /*1040*/  @P5 BRA `(.L_x_2384) ;  /* 0x0000000000205947 */ /* 0x000fec0003800000 */
[----:B------:R-:W-:-:S04]  /*1050*/  ISETP.NE.U32.AND P3, PT, RZ, UR12, PT ;  /* 0x0000000cff007c0c */ /* 0x000fc8000bf65070 */
[----:B------:R-:W-:-:S13]  /*1060*/  ISETP.NE.AND.EX P3, PT, RZ, UR13, PT, P3 ;  /* 0x0000000dff007c0c */ /* 0x000fda000bf65330 */
[----:B------:R-:W-:Y:S05]  /*1070*/  @P3 BRA `(.L_x_2385) ;  /* 0x0000000000083947 */ /* 0x000fea0003800000 */
[----:B------:R-:W-:Y:S05]  /*1080*/  @P2 BRA `(.L_x_2386) ;  /* 0x0000000000202947 */ /* 0x000fea0003800000 */
[----:B------:R-:W-:Y:S05]  /*1090*/  BRA `(.L_x_2387) ;  /* 0x0000000000247947 */ /* 0x000fea0003800000 */
.L_x_2385:
[----:B-----5:R-:W-:-:S05]  /*10a0*/  HADD2.F32 R40, -RZ, R35.H0_H0 ;  /* 0x20000023ff287230 */ /* 0x020fca0000004100 */
[----:B------:R-:W-:Y:S01]  /*10b0*/  FADD.FTZ R103, R40, R103 ;  /* 0x0000006728677221 */ /* 0x000fe20000010000 */
[----:B------:R-:W-:Y:S06]  /*10c0*/  BRA `(.L_x_2386) ;  /* 0x0000000000107947 */ /* 0x000fec0003800000 */
.L_x_2384:
[----:B-----5:R-:W-:Y:S02]  /*10d0*/  HADD2.F32 R40, -RZ, R39.H0_H0 ;  /* 0x20000027ff287230 */ /* 0x020fe40000004100 */
[----:B------:R-:W-:-:S03]  /*10e0*/  @P4 HADD2.F32 R42, -RZ, R35.H0_H0 ;  /* 0x20000023ff2a4230 */ /* 0x000fc60000004100 */
[----:B------:R-:W-:-:S04]  /*10f0*/  FADD.FTZ R103, R40, R103 ;  /* 0x0000006728677221 */ /* 0x000fc80000010000 */
[----:B------:R-:W-:-:S07]  /*1100*/  @P4 FADD.FTZ R103, R42, R103 ;  /* 0x000000672a674221 */ /* 0x000fce0000010000 */
.L_x_2386:
[----:B------:R-:W-:-:S04]  /*1110*/  F2FP.F16.F32.PACK_AB R40, RZ, R103 ;  /* 0x00000067ff28723e */ /* 0x000fc800000000ff */
[----:B------:R-:W-:-:S07]  /*1120*/  PRMT R31, R40, 0x7610, R31 ;  /* 0x00007610281f7816 */ /* 0x000fce000000001f */
.L_x_2387:
[----:B------:R-:W-:Y:S01]  /*1130*/  HADD2.F32 R113, -RZ, R43.H1_H1 ;  /* 0x3000002bff717230 */ /* 0x000fe20000004100 */
[----:B------:R-:W-:Y:S06]  /*1140*/  @P5 BRA `(.L_x_2388) ;  /* 0x0000000000205947 */ /* 0x000fec0003800000 */
[----:B------:R-:W-:-:S04]  /*1150*/  ISETP.NE.U32.AND P3, PT, RZ, UR12, PT ;  /* 0x0000000cff007c0c */ /* 0x000fc8000bf65070 */
[----:B------:R-:W-:-:S13]  /*1160*/  ISETP.NE.AND.EX P3, PT, RZ, UR13, PT, P3 ;  /* 0x0000000dff007c0c */ /* 0x000fda000bf65330 */
[----:B------:R-:W-:Y:S05]  /*1170*/  @P3 BRA `(.L_x_2389) ;  /* 0x0000000000083947 */ /* 0x000fea0003800000 */
[----:B------:R-:W-:Y:S05]  /*1180*/  @P2 BRA `(.L_x_2390) ;  /* 0x0000000000202947 */ /* 0x000fea0003800000 */
[----:B------:R-:W-:Y:S05]  /*1190*/  BRA `(.L_x_2391) ;  /* 0x0000000000247947 */ /* 0x000fea0003800000 */
.L_x_2389:
[----:B-----5:R-:W-:-:S05]  /*11a0*/  HADD2.F32 R40, -RZ, R35.H1_H1 ;  /* 0x30000023ff287230 */ /* 0x020fca0000004100 */
[----:B------:R-:W-:Y:S01]  /*11b0*/  FADD.FTZ R113, R40, R113 ;  /* 0x0000007128717221 */ /* 0x000fe20000010000 */
[----:B------:R-:W-:Y:S06]  /*11c0*/  BRA `(.L_x_2390) ;  /* 0x0000000000107947 */ /* 0x000fec0003800000 */
.L_x_2388:
[----:B-----5:R-:W-:Y:S02]  /*11d0*/  HADD2.F32 R40, -RZ, R39.H1_H1 ;  /* 0x30000027ff287230 */ /* 0x020fe40000004100 */
[----:B------:R-:W-:-:S03]  /*11e0*/  @P4 HADD2.F32 R42, -RZ, R35.H1_H1 ;  /* 0x30000023ff2a4230 */ /* 0x000fc60000004100 */
[----:B------:R-:W-:-:S04]  /*11f0*/  FADD.FTZ R113, R40, R113 ;  /* 0x0000007128717221 */ /* 0x000fc80000010000 */
[----:B------:R-:W-:-:S07]  /*1200*/  @P4 FADD.FTZ R113, R42, R113 ;  /* 0x000000712a714221 */ /* 0x000fce0000010000 */
.L_x_2390:
[----:B------:R-:W-:-:S04]  /*1210*/  F2FP.F16.F32.PACK_AB R40, RZ, R113 ;  /* 0x00000071ff28723e */ /* 0x000fc800000000ff */
[----:B------:R-:W-:-:S07]  /*1220*/  PRMT R31, R31, 0x5410, R40 ;  /* 0x000054101f1f7816 */ /* 0x000fce0000000028 */
.L_x_2391:
[----:B------:R-:W0:Y:S01]  /*1230*/  @P2 LDC.64 R40, c[0x0][0x238] ;  /* 0x00008e00ff282b82 */ /* 0x000e220000000a00 */
[C---:B------:R-:W-:Y:S02]  /*1240*/  IADD3 R119, R78.reuse, 0x80, RZ ;  /* 0x000000804e777810 */ /* 0x040fe40007ffe0ff */
[----:B0-----:R-:W-:-:S04]  /*1250*/  @P2 LEA R40, P3, R78, R40, 0x4 ;  /* 0x000000284e282211 */ /* 0x001fc800078620ff */
[----:B------:R-:W-:-:S05]  /*1260*/  @P2 LEA.HI.X R41, R78, R41, RZ, 0x4, P3 ;  /* 0x000000294e292211 */ /* 0x000fca00018f24ff */
[----:B------:R0:W-:Y:S04]  /*1270*/  @P2 STG.E.128 desc[UR4][R40.64], R28 ;  /* 0x0000001c28002986 */ /* 0x0001e8000c101d04 */
.L_x_2359:
[----:B------:R-:W-:Y:S05]  /*1280*/  BSYNC B0 ;  /* 0x0000000000007941 */ /* 0x000fea0003800000 */
.L_x_2358:
        /* <DEDUP_REMOVED lines=25> */
.L_x_2395:
[----:B-----5:R-:W-:-:S05]  /*1420*/  HADD2.F32 R72, -RZ, R32.H0_H0 ;  /* 0x20000020ff487230 */ /* 0x020fca0000004100 */
[----:B------:R-:W-:Y:S01]  /*1430*/  FADD.FTZ R69, R72, R69 ;  /* 0x0000004548457221 */ /* 0x000fe20000010000 */
[----:B------:R-:W-:Y:S06]  /*1440*/  BRA `(.L_x_2396) ;  /* 0x0000000000107947 */ /* 0x000fec0003800000 */
.L_x_2394:
[----:B-----5:R-:W-:Y:S02]  /*1450*/  HADD2.F32 R72, -RZ, R36.H0_H0 ;  /* 0x20000024ff487230 */ /* 0x020fe40000004100 */
[----:B------:R-:W-:-:S03]  /*1460*/  @P4 HADD2.F32 R80, -RZ, R32.H0_H0 ;  /* 0x20000020ff504230 */ /* 0x000fc60000004100 */
[----:B------:R-:W-:-:S04]  /*1470*/  FADD.FTZ R69, R72, R69 ;  /* 0x0000004548457221 */ /* 0x000fc80000010000 */
[----:B------:R-:W-:-:S07]  /*1480*/  @P4 FADD.FTZ R69, R80, R69 ;  /* 0x0000004550454221 */ /* 0x000fce0000010000 */
.L_x_2396:
[----:B------:R-:W-:-:S04]  /*1490*/  F2FP.F16.F32.PACK_AB R72, RZ, R69 ;  /* 0x00000045ff48723e */ /* 0x000fc800000000ff */
[----:B------:R-:W-:-:S07]  /*14a0*/  PRMT R28, R72, 0x7610, R28 ;  /* 0x00007610481c7816 */ /* 0x000fce000000001c */
.L_x_2397:
[----:B------:R-:W-:Y:S01]  /*14b0*/  HADD2.F32 R83, -RZ, R40.H1_H1 ;  /* 0x30000028ff537230 */ /* 0x000fe20000004100 */
[----:B------:R-:W-:Y:S06]  /*14c0*/  @P5 BRA `(.L_x_2398) ;  /* 0x0000000000205947 */ /* 0x000fec0003800000 */
[----:B------:R-:W-:-:S04]  /*14d0*/  ISETP.NE.U32.AND P3, PT, RZ, UR12, PT ;  /* 0x0000000cff007c0c */ /* 0x000fc8000bf65070 */
[----:B------:R-:W-:-:S13]  /*14e0*/  ISETP.NE.AND.EX P3, PT, RZ, UR13, PT, P3 ;  /* 0x0000000dff007c0c */ /* 0x000fda000bf65330 */
[----:B------:R-:W-:Y:S05]  /*14f0*/  @P3 BRA `(.L_x_2399) ;  /* 0x0000000000083947 */ /* 0x000fea0003800000 */
[----:B------:R-:W-:Y:S05]  /*1500*/  @P2 BRA `(.L_x_2400) ;  /* 0x0000000000202947 */ /* 0x000fea0003800000 */
[----:B------:R-:W-:Y:S05]  /*1510*/  BRA `(.L_x_2401) ;  /* 0x0000000000247947 */ /* 0x000fea0003800000 */
.L_x_2399:
[----:B-----5:R-:W-:-:S05]  /*1520*/  HADD2.F32 R40, -RZ, R32.H1_H1 ;  /* 0x30000020ff287230 */ /* 0x020fca0000004100 */
[----:B------:R-:W-:Y:S01]  /*1530*/  FADD.FTZ R83, R40, R83 ;  /* 0x0000005328537221 */ /* 0x000fe20000010000 */
[----:B------:R-:W-:Y:S06]  /*1540*/  BRA `(.L_x_2400) ;  /* 0x0000000000107947 */ /* 0x000fec0003800000 */
.L_x_2398:
[----:B-----5:R-:W-:Y:S02]  /*1550*/  HADD2.F32 R40, -RZ, R36.H1_H1 ;  /* 0x30000024ff287230 */ /* 0x020fe40000004100 */
[----:B------:R-:W-:-:S03]  /*1560*/  @P4 HADD2.F32 R72, -RZ, R32.H1_H1 ;  /* 0x30000020ff484230 */ /* 0x000fc60000004100 */
[----:B------:R-:W-:-:S04]  /*1570*/  FADD.FTZ R83, R40, R83 ;  /* 0x0000005328537221 */ /* 0x000fc80000010000 */
[----:B------:R-:W-:-:S07]  /*1580*/  @P4 FADD.FTZ R83, R72, R83 ;  /* 0x0000005348534221 */ /* 0x000fce0000010000 */
.L_x_2400:
[----:B------:R-:W-:-:S04]  /*1590*/  F2FP.F16.F32.PACK_AB R40, RZ, R83 ;  /* 0x00000053ff28723e */ /* 0x000fc800000000ff */
[----:B------:R-:W-:-:S07]  /*15a0*/  PRMT R28, R28, 0x5410, R40 ;  /* 0x000054101c1c7816 */ /* 0x000fce0000000028 */
.L_x_2401:
[----:B------:R-:W-:Y:S01]  /*15b0*/  HADD2.F32 R81, -RZ, R41.H0_H0 ;  /* 0x20000029ff517230 */ /* 0x000fe20000004100 */
[----:B------:R-:W-:Y:S06]  /*15c0*/  @P5 BRA `(.L_x_2402) ;  /* 0x0000000000205947 */ /* 0x000fec0003800000 */
[----:B------:R-:W-:-:S04]  /*15d0*/  ISETP.NE.U32.AND P3, PT, RZ, UR12, PT ;  /* 0x0000000cff007c0c */ /* 0x000fc8000bf65070 */
[----:B------:R-:W-:-:S13]  /*15e0*/  ISETP.NE.AND.EX P3, PT, RZ, UR13, PT, P3 ;  /* 0x0000000dff007c0c */ /* 0x000fda000bf65330 */
[----:B------:R-:W-:Y:S05]  /*15f0*/  @P3 BRA `(.L_x_2403) ;  /* 0x0000000000083947 */ /* 0x000fea0003800000 */
[----:B------:R-:W-:Y:S05]  /*1600*/  @P2 BRA `(.L_x_2404) ;  /* 0x0000000000202947 */ /* 0x000fea0003800000 */
[----:B------:R-:W-:Y:S05]  /*1610*/  BRA `(.L_x_2405) ;  /* 0x0000000000247947 */ /* 0x000fea0003800000 */
.L_x_2403:
[----:B-----5:R-:W-:-:S05]  /*1620*/  HADD2.F32 R40, -RZ, R33.H0_H0 ;  /* 0x20000021ff287230 */ /* 0x020fca0000004100 */
[----:B------:R-:W-:Y:S01]  /*1630*/  FADD.FTZ R81, R40, R81 ;  /* 0x0000005128517221 */ /* 0x000fe20000010000 */
[----:B------:R-:W-:Y:S06]  /*1640*/  BRA `(.L_x_2404) ;  /* 0x0000000000107947 */ /* 0x000fec0003800000 */
.L_x_2402:
[----:B-----5:R-:W-:Y:S02]  /*1650*/  HADD2.F32 R40, -RZ, R37.H0_H0 ;  /* 0x20000025ff287230 */ /* 0x020fe40000004100 */
[----:B------:R-:W-:-:S03]  /*1660*/  @P4 HADD2.F32 R72, -RZ, R33.H0_H0 ;  /* 0x20000021ff484230 */ /* 0x000fc60000004100 */
[----:B------:R-:W-:-:S04]  /*1670*/  FADD.FTZ R81, R40, R81 ;  /* 0x0000005128517221 */ /* 0x000fc80000010000 */
[----:B------:R-:W-:-:S07]  /*1680*/  @P4 FADD.FTZ R81, R72, R81 ;  /* 0x0000005148514221 */ /* 0x000fce0000010000 */
.L_x_2404:
[----:B------:R-:W-:-:S04]  /*1690*/  F2FP.F16.F32.PACK_AB R40, RZ, R81 ;  /* 0x00000051ff28723e */ /* 0x000fc800000000ff */
[----:B------:R-:W-:-:S07]  /*16a0*/  PRMT R29, R40, 0x7610, R29 ;  /* 0x00007610281d7816 */ /* 0x000fce000000001d */
.L_x_2405:
[----:B------:R-:W-:Y:S01]  /*16b0*/  HADD2.F32 R93, -RZ, R41.H1_H1 ;  /* 0x30000029ff5d7230 */ /* 0x000fe20000004100 */
[----:B------:R-:W-:Y:S06]  /*16c0*/  @P5 BRA `(.L_x_2406) ;  /* 0x0000000000205947 */ /* 0x000fec0003800000 */
[----:B------:R-:W-:-:S04]  /*16d0*/  ISETP.NE.U32.AND P3, PT, RZ, UR12, PT ;  /* 0x0000000cff007c0c */ /* 0x000fc8000bf65070 */
[----:B------:R-:W-:-:S13]  /*16e0*/  ISETP.NE.AND.EX P3, PT, RZ, UR13, PT, P3 ;  /* 0x0000000dff007c0c */ /* 0x000fda000bf65330 */
[----:B------:R-:W-:Y:S05]  /*16f0*/  @P3 BRA `(.L_x_2407) ;  /* 0x0000000000083947 */ /* 0x000fea0003800000 */
[----:B------:R-:W-:Y:S05]  /*1700*/  @P2 BRA `(.L_x_2408) ;  /* 0x0000000000202947 */ /* 0x000fea0003800000 */
[----:B------:R-:W-:Y:S05]  /*1710*/  BRA `(.L_x_2409) ;  /* 0x0000000000247947 */ /* 0x000fea0003800000 */
.L_x_2407:
[----:B-----5:R-:W-:-:S05]  /*1720*/  HADD2.F32 R40, -RZ, R33.H1_H1 ;  /* 0x30000021ff287230 */ /* 0x020fca0000004100 */
[----:B------:R-:W-:Y:S01]  /*1730*/  FADD.FTZ R93, R40, R93 ;  /* 0x0000005d285d7221 */ /* 0x000fe20000010000 */
[----:B------:R-:W-:Y:S06]  /*1740*/  BRA `(.L_x_2408) ;  /* 0x0000000000107947 */ /* 0x000fec0003800000 */
.L_x_2406:
[----:B-----5:R-:W-:Y:S02]  /*1750*/  HADD2.F32 R40, -RZ, R37.H1_H1 ;  /* 0x30000025ff287230 */ /* 0x020fe40000004100 */
[----:B------:R-:W-:-:S03]  /*1760*/  @P4 HADD2.F32 R72, -RZ, R33.H1_H1 ;  /* 0x30000021ff484230 */ /* 0x000fc60000004100 */
[----:B------:R-:W-:-:S04]  /*1770*/  FADD.FTZ R93, R40, R93 ;  /* 0x0000005d285d7221 */ /* 0x000fc80000010000 */
[----:B------:R-:W-:-:S07]  /*1780*/  @P4 FADD.FTZ R93, R72, R93 ;  /* 0x0000005d485d4221 */ /* 0x000fce0000010000 */
.L_x_2408:
[----:B------:R-:W-:-:S04]  /*1790*/  F2FP.F16.F32.PACK_AB R40, RZ, R93 ;  /* 0x0000005dff28723e */ /* 0x000fc800000000ff */
[----:B------:R-:W-:-:S07]  /*17a0*/  PRMT R29, R29, 0x5410, R40 ;  /* 0x000054101d1d7816 */ /* 0x000fce0000000028 */
.L_x_2409:
[----:B------:R-:W-:Y:S01]  /*17b0*/  HADD2.F32 R95, -RZ, R42.H0_H0 ;  /* 0x2000002aff5f7230 */ /* 0x000fe20000004100 */
[----:B------:R-:W-:Y:S06]  /*17c0*/  @P5 BRA `(.L_x_2410) ;  /* 0x0000000000205947 */ /* 0x000fec0003800000 */
[----:B------:R-:W-:-:S04]  /*17d0*/  ISETP.NE.U32.AND P3, PT, RZ, UR12, PT ;  /* 0x0000000cff007c0c */ /* 0x000fc8000bf65070 */
[----:B------:R-:W-:-:S13]  /*17e0*/  ISETP.NE.AND.EX P3, PT, RZ, UR13, PT, P3 ;  /* 0x0000000dff007c0c */ /* 0x000fda000bf65330 */
[----:B------:R-:W-:Y:S05]  /*17f0*/  @P3 BRA `(.L_x_2411) ;  /* 0x0000000000083947 */ /* 0x000fea0003800000 */
[----:B------:R-:W-:Y:S05]  /*1800*/  @P2 BRA `(.L_x_2412) ;  /* 0x0000000000202947 */ /* 0x000fea0003800000 */
[----:B------:R-:W-:Y:S05]  /*1810*/  BRA `(.L_x_2413) ;  /* 0x0000000000247947 */ /* 0x000fea0003800000 */
.L_x_2411:
[----:B-----5:R-:W-:-:S05]  /*1820*/  HADD2.F32 R40, -RZ, R34.H0_H0 ;  /* 0x20000022ff287230 */ /* 0x020fca0000004100 */
[----:B------:R-:W-:Y:S01]  /*1830*/  FADD.FTZ R95, R40, R95 ;  /* 0x0000005f285f7221 */ /* 0x000fe20000010000 */
[----:B------:R-:W-:Y:S06]  /*1840*/  BRA `(.L_x_2412) ;  /* 0x0000000000107947 */ /* 0x000fec0003800000 */
.L_x_2410:
[----:B-----5:R-:W-:Y:S02]  /*1850*/  HADD2.F32 R40, -RZ, R38.H0_H0 ;  /* 0x20000026ff287230 */ /* 0x020fe40000004100 */
[----:B------:R-:W-:-:S03]  /*1860*/  @P4 HADD2.F32 R72, -RZ, R34.H0_H0 ;  /* 0x20000022ff484230 */ /* 0x000fc60000004100 */
[----:B------:R-:W-:-:S04]  /*1870*/  FADD.FTZ R95, R40, R95 ;  /* 0x0000005f285f7221 */ /* 0x000fc80000010000 */
[----:B------:R-:W-:-:S07]  /*1880*/  @P4 FADD.FTZ R95, R72, R95 ;  /* 0x0000005f485f4221 */ /* 0x000fce0000010000 */
.L_x_2412:
[----:B------:R-:W-:-:S04]  /*1890*/  F2FP.F16.F32.PACK_AB R40, RZ, R95 ;  /* 0x0000005fff28723e */ /* 0x000fc800000000ff */
[----:B------:R-:W-:-:S07]  /*18a0*/  PRMT R30, R40, 0x7610, R30 ;  /* 0x00007610281e7816 */ /* 0x000fce000000001e */
.L_x_2413:
[----:B------:R-:W-:Y:S01]  /*18b0*/  HADD2.F32 R105, -RZ, R42.H1_H1 ;  /* 0x3000002aff697230 */ /* 0x000fe20000004100 */
[----:B------:R-:W-:Y:S06]  /*18c0*/  @P5 BRA `(.L_x_2414) ;  /* 0x0000000000205947 */ /* 0x000fec0003800000 */
[----:B------:R-:W-:-:S04]  /*18d0*/  ISETP.NE.U32.AND P3, PT, RZ, UR12, PT ;  /* 0x0000000cff007c0c */ /* 0x000fc8000bf65070 */
[----:B------:R-:W-:-:S13]  /*18e0*/  ISETP.NE.AND.EX P3, PT, RZ, UR13, PT, P3 ;  /* 0x0000000dff007c0c */ /* 0x000fda000bf65330 */
[----:B------:R-:W-:Y:S05]  /*18f0*/  @P3 BRA `(.L_x_2415) ;  /* 0x0000000000083947 */ /* 0x000fea0003800000 */
[----:B------:R-:W-:Y:S05]  /*1900*/  @P2 BRA `(.L_x_2416) ;  /* 0x0000000000202947 */ /* 0x000fea0003800000 */
[----:B------:R-:W-:Y:S05]  /*1910*/  BRA `(.L_x_2417) ;  /* 0x0000000000247947 */ /* 0x000fea0003800000 */
.L_x_2415:
[----:B-----5:R-:W-:-:S05]  /*1920*/  HADD2.F32 R40, -RZ, R34.H1_H1 ;  /* 0x30000022ff287230 */ /* 0x020fca0000004100 */
[----:B------:R-:W-:Y:S01]  /*1930*/  FADD.FTZ R105, R40, R105 ;  /* 0x0000006928697221 */ /* 0x000fe20000010000 */
[----:B------:R-:W-:Y:S06]  /*1940*/  BRA `(.L_x_2416) ;  /* 0x0000000000107947 */ /* 0x000fec0003800000 */
.L_x_2414:
[----:B-----5:R-:W-:Y:S02]  /*1950*/  HADD2.F32 R40, -RZ, R38.H1_H1 ;  /* 0x30000026ff287230 */ /* 0x020fe40000004100 */
[----:B------:R-:W-:-:S03]  /*1960*/  @P4 HADD2.F32 R42, -RZ, R34.H1_H1 ;  /* 0x30000022ff2a4230 */ /* 0x000fc60000004100 */
[----:B------:R-:W-:-:S04]  /*1970*/  FADD.FTZ R105, R40, R105 ;  /* 0x0000006928697221 */ /* 0x000fc80000010000 */
[----:B------:R-:W-:-:S07]  /*1980*/  @P4 FADD.FTZ R105, R42, R105 ;  /* 0x000000692a694221 */ /* 0x000fce0000010000 */
.L_x_2416:
[----:B------:R-:W-:-:S04]  /*1990*/  F2FP.F16.F32.PACK_AB R40, RZ, R105 ;  /* 0x00000069ff28723e */ /* 0x000fc800000000ff */
[----:B------:R-:W-:-:S07]  /*19a0*/  PRMT R30, R30, 0x5410, R40 ;  /* 0x000054101e1e7816 */ /* 0x000fce0000000028 */
.L_x_2417:
[----:B------:R-:W-:Y:S01]  /*19b0*/  HADD2.F32 R107, -RZ, R43.H0_H0 ;  /* 0x2000002bff6b7230 */ /* 0x000fe20000004100 */
[----:B------:R-:W-:Y:S06]  /*19c0*/  @P5 BRA `(.L_x_2418) ;  /* 0x0000000000205947 */ /* 0x000fec0003800000 */
[----:B------:R-:W-:-:S04]  /*19d0*/  ISETP.NE.U32.AND P3, PT, RZ, UR12, PT ;  /* 0x0000000cff007c0c */ /* 0x000fc8000bf65070 */
[----:B------:R-:W-:-:S13]  /*19e0*/  ISETP.NE.AND.EX P3, PT, RZ, UR13, PT, P3 ;  /* 0x0000000dff007c0c */ /* 0x000fda000bf65330 */
[----:B------:R-:W-:Y:S05]  /*19f0*/  @P3 BRA `(.L_x_2419) ;  /* 0x0000000000083947 */ /* 0x000fea0003800000 */
[----:B------:R-:W-:Y:S05]  /*1a00*/  @P2 BRA `(.L_x_2420) ;  /* 0x0000000000202947 */ /* 0x000fea0003800000 */
[----:B------:R-:W-:Y:S05]  /*1a10*/  BRA `(.L_x_2421) ;  /* 0x0000000000247947 */ /* 0x000fea0003800000 */
.L_x_2419:
[----:B-----5:R-:W-:-:S05]  /*1a20*/  HADD2.F32 R40, -RZ, R35.H0_H0 ;  /* 0x20000023ff287230 */ /* 0x020fca0000004100 */
[----:B------:R-:W-:Y:S01]  /*1a30*/  FADD.FTZ R107, R40, R107 ;  /* 0x0000006b286b7221 */ /* 0x000fe20000010000 */
[----:B------:R-:W-:Y:S06]  /*1a40*/  BRA `(.L_x_2420) ;  /* 0x0000000000107947 */ /* 0x000fec0003800000 */
.L_x_2418:
[----:B-----5:R-:W-:Y:S02]  /*1a50*/  HADD2.F32 R40, -RZ, R39.H0_H0 ;  /* 0x20000027ff287230 */ /* 0x020fe40000004100 */
[----:B------:R-:W-:-:S03]  /*1a60*/  @P4 HADD2.F32 R42, -RZ, R35.H0_H0 ;  /* 0x20000023ff2a4230 */ /* 0x000fc60000004100 */
[----:B------:R-:W-:-:S04]  /*1a70*/  FADD.FTZ R107, R40, R107 ;  /* 0x0000006b286b7221 */ /* 0x000fc80000010000 */
[----:B------:R-:W-:-:S07]  /*1a80*/  @P4 FADD.FTZ R107, R42, R107 ;  /* 0x0000006b2a6b4221 */ /* 0x000fce0000010000 */
.L_x_2420:
[----:B------:R-:W-:-:S04]  /*1a90*/  F2FP.F16.F32.PACK_AB R40, RZ, R107 ;  /* 0x0000006bff28723e */ /* 0x000fc800000000ff */
[----:B------:R-:W-:-:S07]  /*1aa0*/  PRMT R31, R40, 0x7610, R31 ;  /* 0x00007610281f7816 */ /* 0x000fce000000001f */
.L_x_2421:
[----:B------:R-:W-:Y:S01]  /*1ab0*/  HADD2.F32 R115, -RZ, R43.H1_H1 ;  /* 0x3000002bff737230 */ /* 0x000fe20000004100 */
[----:B------:R-:W-:Y:S06]  /*1ac0*/  @P5 BRA `(.L_x_2422) ;  /* 0x0000000000205947 */ /* 0x000fec0003800000 */
[----:B------:R-:W-:-:S04]  /*1ad0*/  ISETP.NE.U32.AND P3, PT, RZ, UR12, PT ;  /* 0x0000000cff007c0c */ /* 0x000fc8000bf65070 */
[----:B------:R-:W-:-:S13]  /*1ae0*/  ISETP.NE.AND.EX P3, PT, RZ, UR13, PT, P3 ;  /* 0x0000000dff007c0c */ /* 0x000fda000bf65330 */
[----:B------:R-:W-:Y:S05]  /*1af0*/  @P3 BRA `(.L_x_2423) ;  /* 0x0000000000083947 */ /* 0x000fea0003800000 */
[----:B------:R-:W-:Y:S05]  /*1b00*/  @P2 BRA `(.L_x_2424) ;  /* 0x0000000000202947 */ /* 0x000fea0003800000 */
[----:B------:R-:W-:Y:S05]  /*1b10*/  BRA `(.L_x_2425) ;  /* 0x0000000000247947 */ /* 0x000fea0003800000 */
.L_x_2423:
[----:B-----5:R-:W-:-:S05]  /*1b20*/  HADD2.F32 R40, -RZ, R35.H1_H1 ;  /* 0x30000023ff287230 */ /* 0x020fca0000004100 */
[----:B------:R-:W-:Y:S01]  /*1b30*/  FADD.FTZ R115, R40, R115 ;  /* 0x0000007328737221 */ /* 0x000fe20000010000 */
[----:B------:R-:W-:Y:S06]  /*1b40*/  BRA `(.L_x_2424) ;  /* 0x0000000000107947 */ /* 0x000fec0003800000 */
.L_x_2422:
[----:B-----5:R-:W-:Y:S02]  /*1b50*/  HADD2.F32 R40, -RZ, R39.H1_H1 ;  /* 0x30000027ff287230 */ /* 0x020fe40000004100 */
[----:B------:R-:W-:-:S03]  /*1b60*/  @P4 HADD2.F32 R42, -RZ, R35.H1_H1 ;  /* 0x30000023ff2a4230 */ /* 0x000fc60000004100 */
[----:B------:R-:W-:-:S04]  /*1b70*/  FADD.FTZ R115, R40, R115 ;  /* 0x0000007328737221 */ /* 0x000fc80000010000 */
[----:B------:R-:W-:-:S07]  /*1b80*/  @P4 FADD.FTZ R115, R42, R115 ;  /* 0x000000732a734221 */ /* 0x000fce0000010000 */
.L_x_2424:
[----:B------:R-:W-:-:S04]  /*1b90*/  F2FP.F16.F32.PACK_AB R40, RZ, R115 ;  /* 0x00000073ff28723e */ /* 0x000fc800000000ff */
[----:B------:R-:W-:-:S07]  /*1ba0*/  PRMT R31, R31, 0x5410, R40 ;  /* 0x000054101f1f7816 */ /* 0x000fce0000000028 */
.L_x_2425:
[----:B------:R-:W0:Y:S02]  /*1bb0*/  @P2 LDC.64 R40, c[0x0][0x238] ;  /* 0x00008e00ff282b82 */ /* 0x000e240000000a00 */
[----:B0-----:R-:W-:-:S04]  /*1bc0*/  @P2 LEA R40, P3, R119, R40, 0x4 ;  /* 0x0000002877282211 */ /* 0x001fc800078620ff */
[C---:B------:R-:W-:Y:S02]  /*1bd0*/  @P2 LEA.HI.X R41, R119.reuse, R41, RZ, 0x4, P3 ;  /* 0x0000002977292211 */ /* 0x040fe400018f24ff */
[----:B------:R-:W-:-:S03]  /*1be0*/  IADD3 R119, R119, 0x80, RZ ;  /* 0x0000008077777810 */ /* 0x000fc60007ffe0ff */
[----:B------:R1:W-:Y:S04]  /*1bf0*/  @P2 STG.E.128 desc[UR4][R40.64], R28 ;  /* 0x0000001c28002986 */ /* 0x0003e8000c101d04 */
.L_x_2393:
[----:B------:R-:W-:Y:S05]  /*1c00*/  BSYNC B0 ;  /* 0x0000000000007941 */ /* 0x000fea0003800000 */
.L_x_2392:
        /* <DEDUP_REMOVED lines=24> */
.L_x_2429:
[----:B-----5:R-:W-:-:S05]  /*1d90*/  HADD2.F32 R72, -RZ, R32.H0_H0 ;  /* 0x20000020ff487230 */ /* 0x020fca0000004100 */
[----:B------:R-:W-:Y:S01]  /*1da0*/  FADD.FTZ R75, R72, R75 ;  /* 0x0000004b484b7221 */ /* 0x000fe20000010000 */
[----:B------:R-:W-:Y:S06]  /*1db0*/  BRA `(.L_x_2430) ;  /* 0x0000000000107947 */ /* 0x000fec0003800000 */
.L_x_2428:
[----:B-----5:R-:W-:Y:S02]  /*1dc0*/  HADD2.F32 R72, -RZ, R36.H0_H0 ;  /* 0x20000024ff487230 */ /* 0x020fe40000004100 */
[----:B------:R-:W-:-:S03]  /*1dd0*/  @P4 HADD2.F32 R80, -RZ, R32.H0_H0 ;  /* 0x20000020ff504230 */ /* 0x000fc60000004100 */
[----:B------:R-:W-:-:S04]  /*1de0*/  FADD.FTZ R75, R72, R75 ;  /* 0x0000004b484b7221 */ /* 0x000fc80000010000 */
[----:B------:R-:W-:-:S07]  /*1df0*/  @P4 FADD.FTZ R75, R80, R75 ;  /* 0x0000004b504b4221 */ /* 0x000fce0000010000 */
.L_x_2430:
[----:B------:R-:W-:-:S04]  /*1e00*/  F2FP.F16.F32.PACK_AB R72, RZ, R75 ;  /* 0x0000004bff48723e */ /* 0x000fc800000000ff */
[----:B------:R-:W-:-:S07]  /*1e10*/  PRMT R28, R72, 0x7610, R28 ;  /* 0x00007610481c7816 */ /* 0x000fce000000001c */
.L_x_2431:
[----:B------:R-:W-:Y:S01]  /*1e20*/  HADD2.F32 R79, -RZ, R40.H1_H1 ;  /* 0x30000028ff4f7230 */ /* 0x000fe20000004100 */
[----:B------:R-:W-:Y:S06]  /*1e30*/  @P5 BRA `(.L_x_2432) ;  /* 0x0000000000205947 */ /* 0x000fec0003800000 */
[----:B------:R-:W-:-:S04]  /*1e40*/  ISETP.NE.U32.AND P3, PT, RZ, UR12, PT ;  /* 0x0000000cff007c0c */ /* 0x000fc8000bf65070 */
[----:B------:R-:W-:-:S13]  /*1e50*/  ISETP.NE.AND.EX P3, PT, RZ, UR13, PT, P3 ;  /* 0x0000000dff007c0c */ /* 0x000fda000bf65330 */
[----:B------:R-:W-:Y:S05]  /*1e60*/  @P3 BRA `(.L_x_2433) ;  /* 0x0000000000083947 */ /* 0x000fea0003800000 */
[----:B------:R-:W-:Y:S05]  /*1e70*/  @P2 BRA `(.L_x_2434) ;  /* 0x0000000000202947 */ /* 0x000fea0003800000 */
[----:B------:R-:W-:Y:S05]  /*1e80*/  BRA `(.L_x_2435) ;  /* 0x0000000000247947 */ /* 0x000fea0003800000 */
.L_x_2433:
[----:B-----5:R-:W-:-:S05]  /*1e90*/  HADD2.F32 R40, -RZ, R32.H1_H1 ;  /* 0x30000020ff287230 */ /* 0x020fca0000004100 */
[----:B------:R-:W-:Y:S01]  /*1ea0*/  FADD.FTZ R79, R40, R79 ;  /* 0x0000004f284f7221 */ /* 0x000fe20000010000 */
[----:B------:R-:W-:Y:S06]  /*1eb0*/  BRA `(.L_x_2434) ;  /* 0x0000000000107947 */ /* 0x000fec0003800000 */
.L_x_2432:
[----:B-----5:R-:W-:Y:S02]  /*1ec0*/  HADD2.F32 R40, -RZ, R36.H1_H1 ;  /* 0x30000024ff287230 */ /* 0x020fe40000004100 */
[----:B------:R-:W-:-:S03]  /*1ed0*/  @P4 HADD2.F32 R72, -RZ, R32.H1_H1 ;  /* 0x30000020ff484230 */ /* 0x000fc60000004100 */
[----:B------:R-:W-:-:S04]  /*1ee0*/  FADD.FTZ R79, R40, R79 ;  /* 0x0000004f284f7221 */ /* 0x000fc80000010000 */
[----:B------:R-:W-:-:S07]  /*1ef0*/  @P4 FADD.FTZ R79, R72, R79 ;  /* 0x0000004f484f4221 */ /* 0x000fce0000010000 */
.L_x_2434:
[----:B------:R-:W-:-:S04]  /*1f00*/  F2FP.F16.F32.PACK_AB R40, RZ, R79 ;  /* 0x0000004fff28723e */ /* 0x000fc800000000ff */
[----:B------:R-:W-:-:S07]  /*1f10*/  PRMT R28, R28, 0x5410, R40 ;  /* 0x000054101c1c7816 */ /* 0x000fce0000000028 */
.L_x_2435:
[----:B------:R-:W-:Y:S01]  /*1f20*/  HADD2.F32 R77, -RZ, R41.H0_H0 ;  /* 0x20000029ff4d7230 */ /* 0x000fe20000004100 */
[----:B------:R-:W-:Y:S06]  /*1f30*/  @P5 BRA `(.L_x_2436) ;  /* 0x0000000000205947 */ /* 0x000fec0003800000 */
[----:B------:R-:W-:-:S04]  /*1f40*/  ISETP.NE.U32.AND P3, PT, RZ, UR12, PT ;  /* 0x0000000cff007c0c */ /* 0x000fc8000bf65070 */
[----:B------:R-:W-:-:S13]  /*1f50*/  ISETP.NE.AND.EX P3, PT, RZ, UR13, PT, P3 ;  /* 0x0000000dff007c0c */ /* 0x000fda000bf65330 */
[----:B------:R-:W-:Y:S05]  /*1f60*/  @P3 BRA `(.L_x_2437) ;  /* 0x0000000000083947 */ /* 0x000fea0003800000 */
[----:B------:R-:W-:Y:S05]  /*1f70*/  @P2 BRA `(.L_x_2438) ;  /* 0x0000000000202947 */ /* 0x000fea0003800000 */
[----:B------:R-:W-:Y:S05]  /*1f80*/  BRA `(.L_x_2439) ;  /* 0x0000000000247947 */ /* 0x000fea0003800000 */
.L_x_2437:
[----:B-----5:R-:W-:-:S05]  /*1f90*/  HADD2.F32 R40, -RZ, R33.H0_H0 ;  /* 0x20000021ff287230 */ /* 0x020fca0000004100 */
[----:B------:R-:W-:Y:S01]  /*1fa0*/  FADD.FTZ R77, R40, R77 ;  /* 0x0000004d284d7221 */ /* 0x000fe20000010000 */
[----:B------:R-:W-:Y:S06]  /*1fb0*/  BRA `(.L_x_2438) ;  /* 0x0000000000107947 */ /* 0x000fec0003800000 */
.L_x_2436:
[----:B-----5:R-:W-:Y:S02]  /*1fc0*/  HADD2.F32 R40, -RZ, R37.H0_H0 ;  /* 0x20000025ff287230 */ /* 0x020fe40000004100 */
[----:B------:R-:W-:-:S03]  /*1fd0*/  @P4 HADD2.F32 R72, -RZ, R33.H0_H0 ;  /* 0x20000021ff484230 */ /* 0x000fc60000004100 */
[----:B------:R-:W-:-:S04]  /*1fe0*/  FADD.FTZ R77, R40, R77 ;  /* 0x0000004d284d7221 */ /* 0x000fc80000010000 */
[----:B------:R-:W-:-:S07]  /*1ff0*/  @P4 FADD.FTZ R77, R72, R77 ;  /* 0x0000004d484d4221 */ /* 0x000fce0000010000 */
.L_x_2438:
[----:B------:R-:W-:-:S04]  /*2000*/  F2FP.F16.F32.PACK_AB R40, RZ, R77 ;  /* 0x0000004dff28723e */ /* 0x000fc800000000ff */
[----:B------:R-:W-:-:S07]  /*2010*/  PRMT R29, R40, 0x7610, R29 ;  /* 0x00007610281d7816 */ /* 0x000fce000000001d */
.L_x_2439:
[----:B------:R-:W-:Y:S01]  /*2020*/  HADD2.F32 R97, -RZ, R41.H1_H1 ;  /* 0x30000029ff617230 */ /* 0x000fe20000004100 */
[----:B------:R-:W-:Y:S06]  /*2030*/  @P5 BRA `(.L_x_2440) ;  /* 0x0000000000205947 */ /* 0x000fec0003800000 */
[----:B------:R-:W-:-:S04]  /*2040*/  ISETP.NE.U32.AND P3, PT, RZ, UR12, PT ;  /* 0x0000000cff007c0c */ /* 0x000fc8000bf65070 */
[----:B------:R-:W-:-:S13]  /*2050*/  ISETP.NE.AND.EX P3, PT, RZ, UR13, PT, P3 ;  /* 0x0000000dff007c0c */ /* 0x000fda000bf65330 */
[----:B------:R-:W-:Y:S05]  /*2060*/  @P3 BRA `(.L_x_2441) ;  /* 0x0000000000083947 */ /* 0x000fea0003800000 */
[----:B------:R-:W-:Y:S05]  /*2070*/  @P2 BRA `(.L_x_2442) ;  /* 0x0000000000202947 */ /* 0x000fea0003800000 */
[----:B------:R-:W-:Y:S05]  /*2080*/  BRA `(.L_x_2443) ;  /* 0x0000000000247947 */ /* 0x000fea0003800000 */
.L_x_2441:
[----:B-----5:R-:W-:-:S05]  /*2090*/  HADD2.F32 R40, -RZ, R33.H1_H1 ;  /* 0x30000021ff287230 */ /* 0x020fca0000004100 */
[----:B------:R-:W-:Y:S01]  /*20a0*/  FADD.FTZ R97, R40, R97 ;  /* 0x0000006128617221 */ /* 0x000fe20000010000 */
[----:B------:R-:W-:Y:S06]  /*20b0*/  BRA `(.L_x_2442) ;  /* 0x0000000000107947 */ /* 0x000fec0003800000 */
.L_x_2440:
[----:B-----5:R-:W-:Y:S02]  /*20c0*/  HADD2.F32 R40, -RZ, R37.H1_H1 ;  /* 0x30000025ff287230 */ /* 0x020fe40000004100 */
[----:B------:R-:W-:-:S03]  /*20d0*/  @P4 HADD2.F32 R72, -RZ, R33.H1_H1 ;  /* 0x30000021ff484230 */ /* 0x000fc60000004100 */
[----:B------:R-:W-:-:S04]  /*20e0*/  FADD.FTZ R97, R40, R97 ;  /* 0x0000006128617221 */ /* 0x000fc80000010000 */
[----:B------:R-:W-:-:S07]  /*20f0*/  @P4 FADD.FTZ R97, R72, R97 ;  /* 0x0000006148614221 */ /* 0x000fce0000010000 */
.L_x_2442:
[----:B------:R-:W-:-:S04]  /*2100*/  F2FP.F16.F32.PACK_AB R40, RZ, R97 ;  /* 0x00000061ff28723e */ /* 0x000fc800000000ff */
[----:B------:R-:W-:-:S07]  /*2110*/  PRMT R29, R29, 0x5410, R40 ;  /* 0x000054101d1d7816 */ /* 0x000fce0000000028 */
.L_x_2443:
[----:B------:R-:W-:Y:S01]  /*2120*/  HADD2.F32 R99, -RZ, R42.H0_H0 ;  /* 0x2000002aff637230 */ /* 0x000fe20000004100 */
[----:B------:R-:W-:Y:S06]  /*2130*/  @P5 BRA `(.L_x_2444) ;  /* 0x0000000000205947 */ /* 0x000fec0003800000 */
[----:B------:R-:W-:-:S04]  /*2140*/  ISETP.NE.U32.AND P3, PT, RZ, UR12, PT ;  /* 0x0000000cff007c0c */ /* 0x000fc8000bf65070 */
[----:B------:R-:W-:-:S13]  /*2150*/  ISETP.NE.AND.EX P3, PT, RZ, UR13, PT, P3 ;  /* 0x0000000dff007c0c */ /* 0x000fda000bf65330 */
[----:B------:R-:W-:Y:S05]  /*2160*/  @P3 BRA `(.L_x_2445) ;  /* 0x0000000000083947 */ /* 0x000fea0003800000 */
[----:B------:R-:W-:Y:S05]  /*2170*/  @P2 BRA `(.L_x_2446) ;  /* 0x0000000000202947 */ /* 0x000fea0003800000 */
[----:B------:R-:W-:Y:S05]  /*2180*/  BRA `(.L_x_2447) ;  /* 0x0000000000247947 */ /* 0x000fea0003800000 */
.L_x_2445:
[----:B-----5:R-:W-:-:S05]  /*2190*/  HADD2.F32 R40, -RZ, R34.H0_H0 ;  /* 0x20000022ff287230 */ /* 0x020fca0000004100 */
[----:B------:R-:W-:Y:S01]  /*21a0*/  FADD.FTZ R99, R40, R99 ;  /* 0x0000006328637221 */ /* 0x000fe20000010000 */
[----:B------:R-:W-:Y:S06]  /*21b0*/  BRA `(.L_x_2446) ;  /* 0x0000000000107947 */ /* 0x000fec0003800000 */
.L_x_2444:
[----:B-----5:R-:W-:Y:S02]  /*21c0*/  HADD2.F32 R40, -RZ, R38.H0_H0 ;  /* 0x20000026ff287230 */ /* 0x020fe40000004100 */
[----:B------:R-:W-:-:S03]  /*21d0*/  @P4 HADD2.F32 R72, -RZ, R34.H0_H0 ;  /* 0x20000022ff484230 */ /* 0x000fc60000004100 */
[----:B------:R-:W-:-:S04]  /*21e0*/  FADD.FTZ R99, R40, R99 ;  /* 0x0000006328637221 */ /* 0x000fc80000010000 */
[----:B------:R-:W-:-:S07]  /*21f0*/  @P4 FADD.FTZ R99, R72, R99 ;  /* 0x0000006348634221 */ /* 0x000fce0000010000 */
.L_x_2446:
[----:B------:R-:W-:-:S04]  /*2200*/  F2FP.F16.F32.PACK_AB R40, RZ, R99 ;  /* 0x00000063ff28723e */ /* 0x000fc800000000ff */
[----:B------:R-:W-:-:S07]  /*2210*/  PRMT R30, R40, 0x7610, R30 ;  /* 0x00007610281e7816 */ /* 0x000fce000000001e */
.L_x_2447:
[----:B------:R-:W-:Y:S01]  /*2220*/  HADD2.F32 R109, -RZ, R42.H1_H1 ;  /* 0x3000002aff6d7230 */ /* 0x000fe20000004100 */
[----:B------:R-:W-:Y:S06]  /*2230*/  @P5 BRA `(.L_x_2448) ;  /* 0x0000000000205947 */ /* 0x000fec0003800000 */
[----:B------:R-:W-:-:S04]  /*2240*/  ISETP.NE.U32.AND P3, PT, RZ, UR12, PT ;  /* 0x0000000cff007c0c */ /* 0x000fc8000bf65070 */
[----:B------:R-:W-:-:S13]  /*2250*/  ISETP.NE.AND.EX P3, PT, RZ, UR13, PT, P3 ;  /* 0x0000000dff007c0c */ /* 0x000fda000bf65330 */
[----:B------:R-:W-:Y:S05]  /*2260*/  @P3 BRA `(.L_x_2449) ;  /* 0x0000000000083947 */ /* 0x000fea0003800000 */
[----:B------:R-:W-:Y:S05]  /*2270*/  @P2 BRA `(.L_x_2450) ;  /* 0x0000000000202947 */ /* 0x000fea0003800000 */
[----:B------:R-:W-:Y:S05]  /*2280*/  BRA `(.L_x_2451) ;  /* 0x0000000000247947 */ /* 0x000fea0003800000 */
.L_x_2449:
[----:B-----5:R-:W-:-:S05]  /*2290*/  HADD2.F32 R40, -RZ, R34.H1_H1 ;  /* 0x30000022ff287230 */ /* 0x020fca0000004100 */
[----:B------:R-:W-:Y:S01]  /*22a0*/  FADD.FTZ R109, R40, R109 ;  /* 0x0000006d286d7221 */ /* 0x000fe20000010000 */
[----:B------:R-:W-:Y:S06]  /*22b0*/  BRA `(.L_x_2450) ;  /* 0x0000000000107947 */ /* 0x000fec0003800000 */
.L_x_2448:
[----:B-----5:R-:W-:Y:S02]  /*22c0*/  HADD2.F32 R40, -RZ, R38.H1_H1 ;  /* 0x30000026ff287230 */ /* 0x020fe40000004100 */
[----:B------:R-:W-:-:S03]  /*22d0*/  @P4 HADD2.F32 R42, -RZ, R34.H1_H1 ;  /* 0x30000022ff2a4230 */ /* 0x000fc60000004100 */
[----:B------:R-:W-:-:S04]  /*22e0*/  FADD.FTZ R109, R40, R109 ;  /* 0x0000006d286d7221 */ /* 0x000fc80000010000 */
[----:B------:R-:W-:-:S07]  /*22f0*/  @P4 FADD.FTZ R109, R42, R109 ;  /* 0x0000006d2a6d4221 */ /* 0x000fce0000010000 */
.L_x_2450:
[----:B------:R-:W-:-:S04]  /*2300*/  F2FP.F16.F32.PACK_AB R40, RZ, R109 ;  /* 0x0000006dff28723e */ /* 0x000fc800000000ff */
[----:B------:R-:W-:-:S07]  /*2310*/  PRMT R30, R30, 0x5410, R40 ;  /* 0x000054101e1e7816 */ /* 0x000fce0000000028 */
.L_x_2451:
[----:B------:R-:W-:Y:S01]  /*2320*/  HADD2.F32 R111, -RZ, R43.H0_H0 ;  /* 0x2000002bff6f7230 */ /* 0x000fe20000004100 */
[----:B------:R-:W-:Y:S06]  /*2330*/  @P5 BRA `(.L_x_2452) ;  /* 0x0000000000205947 */ /* 0x000fec0003800000 */
[----:B------:R-:W-:-:S04]  /*2340*/  ISETP.NE.U32.AND P3, PT, RZ, UR12, PT ;  /* 0x0000000cff007c0c */ /* 0x000fc8000bf65070 */
[----:B------:R-:W-:-:S13]  /*2350*/  ISETP.NE.AND.EX P3, PT, RZ, UR13, PT, P3 ;  /* 0x0000000dff007c0c */ /* 0x000fda000bf65330 */
[----:B------:R-:W-:Y:S05]  /*2360*/  @P3 BRA `(.L_x_2453) ;  /* 0x0000000000083947 */ /* 0x000fea0003800000 */
[----:B------:R-:W-:Y:S05]  /*2370*/  @P2 BRA `(.L_x_2454) ;  /* 0x0000000000202947 */ /* 0x000fea0003800000 */
[----:B------:R-:W-:Y:S05]  /*2380*/  BRA `(.L_x_2455) ;  /* 0x0000000000247947 */ /* 0x000fea0003800000 */
.L_x_2453:
[----:B-----5:R-:W-:-:S05]  /*2390*/  HADD2.F32 R40, -RZ, R35.H0_H0 ;  /* 0x20000023ff287230 */ /* 0x020fca0000004100 */
[----:B------:R-:W-:Y:S01]  /*23a0*/  FADD.FTZ R111, R40, R111 ;  /* 0x0000006f286f7221 */ /* 0x000fe20000010000 */
[----:B------:R-:W-:Y:S06]  /*23b0*/  BRA `(.L_x_2454) ;  /* 0x0000000000107947 */ /* 0x000fec0003800000 */
.L_x_2452:
[----:B-----5:R-:W-:Y:S02]  /*23c0*/  HADD2.F32 R40, -RZ, R39.H0_H0 ;  /* 0x20000027ff287230 */ /* 0x020fe40000004100 */
[----:B------:R-:W-:-:S03]  /*23d0*/  @P4 HADD2.F32 R42, -RZ, R35.H0_H0 ;  /* 0x20000023ff2a4230 */ /* 0x000fc60000004100 */
[----:B------:R-:W-:-:S04]  /*23e0*/  FADD.FTZ R111, R40, R111 ;  /* 0x0000006f286f7221 */ /* 0x000fc80000010000 */
[----:B------:R-:W-:-:S07]  /*23f0*/  @P4 FADD.FTZ R111, R42, R111 ;  /* 0x0000006f2a6f4221 */ /* 0x000fce0000010000 */
.L_x_2454:
[----:B------:R-:W-:-:S04]  /*2400*/  F2FP.F16.F32.PACK_AB R40, RZ, R111 ;  /* 0x0000006fff28723e */ /* 0x000fc800000000ff */
[----:B------:R-:W-:-:S07]  /*2410*/  PRMT R31, R40, 0x7610, R31 ;  /* 0x00007610281f7816 */ /* 0x000fce000000001f */
.L_x_2455:
[----:B------:R-:W-:Y:S01]  /*2420*/  HADD2.F32 R117, -RZ, R43.H1_H1 ;  /* 0x3000002bff757230 */ /* 0x000fe20000004100 */
[----:B------:R-:W-:Y:S06]  /*2430*/  @P5 BRA `(.L_x_2456) ;  /* 0x0000000000205947 */ /* 0x000fec0003800000 */
[----:B------:R-:W-:-:S04]  /*2440*/  ISETP.NE.U32.AND P3, PT, RZ, UR12, PT ;  /* 0x0000000cff007c0c */ /* 0x000fc8000bf65070 */
[----:B------:R-:W-:-:S13]  /*2450*/  ISETP.NE.AND.EX P3, PT, RZ, UR13, PT, P3 ;  /* 0x0000000dff007c0c */ /* 0x000fda000bf65330 */
[----:B------:R-:W-:Y:S05]  /*2460*/  @P3 BRA `(.L_x_2457) ;  /* 0x0000000000083947 */ /* 0x000fea0003800000 */
[----:B------:R-:W-:Y:S05]  /*2470*/  @P2 BRA `(.L_x_2458) ;  /* 0x0000000000202947 */ /* 0x000fea0003800000 */
[----:B------:R-:W-:Y:S05]  /*2480*/  BRA `(.L_x_2459) ;  /* 0x0000000000247947 */ /* 0x000fea0003800000 */
.L_x_2457:
[----:B-----5:R-:W-:-:S05]  /*2490*/  HADD2.F32 R40, -RZ, R35.H1_H1 ;  /* 0x30000023ff287230 */ /* 0x020fca0000004100 */
[----:B------:R-:W-:Y:S01]  /*24a0*/  FADD.FTZ R117, R40, R117 ;  /* 0x0000007528757221 */ /* 0x000fe20000010000 */
[----:B------:R-:W-:Y:S06]  /*24b0*/  BRA `(.L_x_2458) ;  /* 0x0000000000107947 */ /* 0x000fec0003800000 */
.L_x_2456:
[----:B-----5:R-:W-:Y:S02]  /*24c0*/  HADD2.F32 R40, -RZ, R39.H1_H1 ;  /* 0x30000027ff287230 */ /* 0x020fe40000004100 */
[----:B------:R-:W-:-:S03]  /*24d0*/  @P4 HADD2.F32 R42, -RZ, R35.H1_H1 ;  /* 0x30000023ff2a4230 */ /* 0x000fc60000004100 */
[----:B------:R-:W-:-:S04]  /*24e0*/  FADD.FTZ R117, R40, R117 ;  /* 0x0000007528757221 */ /* 0x000fc80000010000 */
[----:B------:R-:W-:-:S07]  /*24f0*/  @P4 FADD.FTZ R117, R42, R117 ;  /* 0x000000752a754221 */ /* 0x000fce0000010000 */
.L_x_2458:
[----:B------:R-:W-:-:S04]  /*2500*/  F2FP.F16.F32.PACK_AB R40, RZ, R117 ;  /* 0x00000075ff28723e */ /* 0x000fc800000000ff */
[----:B------:R-:W-:-:S07]  /*2510*/  PRMT R31, R31, 0x5410, R40 ;  /* 0x000054101f1f7816 */ /* 0x000fce0000000028 */
.L_x_2459:
[----:B------:R-:W0:Y:S02]  /*2520*/  @P2 LDC.64 R40, c[0x0][0x238] ;  /* 0x00008e00ff282b82 */ /* 0x000e240000000a00 */
[----:B0-----:R-:W-:-:S04]  /*2530*/  @P2 LEA R40, P3, R119, R40, 0x4 ;  /* 0x0000002877282211 */ /* 0x001fc800078620ff */
[----:B------:R-:W-:-:S05]  /*2540*/  @P2 LEA.HI.X R41, R119, R41, RZ, 0x4, P3 ;  /* 0x0000002977292211 */ /* 0x000fca00018f24ff */
[----:B------:R2:W-:Y:S04]  /*2550*/  @P2 STG.E.128 desc[UR4][R40.64], R28 ;  /* 0x0000001c28002986 */ /* 0x0005e8000c101d04 */
.L_x_2427:
[----:B------:R-:W-:Y:S05]  /*2560*/  BSYNC B0 ;  /* 0x0000000000007941 */ /* 0x000fea0003800000 */
.L_x_2426:
        /* <DEDUP_REMOVED lines=104> */
.L_x_2478:
        /* <DEDUP_REMOVED lines=21> */
[----:B------:R-:W-:-:S04]  /*2d40*/  HFMA2.MMA R42, -RZ, RZ, 0, 0 ;  /* 0x00000000ff2a7435 */ /* 0x000fc800000001ff */
[----:B------:R1:W-:Y:S02]  /*2d50*/  @!P3 LDS.64 R40, [R72] ;  /* 0x000000004828b984 */ /* 0x0003e40000000a00 */
[----:B------:R-:W-:Y:S02]  /*2d60*/  @!P3 MOV R42, R66 ;  /* 0x00000042002ab202 */ /* 0x000fe40000000f00 */
        /* <DEDUP_REMOVED lines=10> */
[----:B-1----:R-:W-:-:S02]  /*2e10*/  IADD3 R82, R82, R121, RZ ;  /* 0x0000007952527210 */ /* 0x002fc40007ffe0ff */
[----:B------:R-:W-:Y:S01]  /*2e20*/  I2FP.F32.S32 R121, R121 ;  /* 0x0000007900797245 */ /* 0x000fe20000201400 */
[C---:B0-----:R-:W-:Y:S01]  /*2e30*/  FMUL.FTZ R73, R119.reuse, R88 ;  /* 0x0000005877497220 */ /* 0x041fe20000410000 */
[----:B------:R-:W-:Y:S01]  /*2e40*/  FADD.FTZ R119, -R119, R40 ;  /* 0x0000002877777221 */ /* 0x000fe20000010100 */
[----:B------:R-:W-:Y:S02]  /*2e50*/  I2FP.F32.S32 R82, R82 ;  /* 0x0000005200527245 */ /* 0x000fe40000201400 */
[----:B------:R-:W-:Y:S01]  /*2e60*/  FFMA.FTZ R73, R72, R40, R73 ;  /* 0x0000002848497223 */ /* 0x000fe20000010049 */
[----:B------:R-:W-:Y:S01]  /*2e70*/  FMUL.FTZ R119, R119, R119 ;  /* 0x0000007777777220 */ /* 0x000fe20000410000 */
[----:B---3--:R-:W-:Y:S02]  /*2e80*/  FADD.FTZ R41, R80, R41 ;  /* 0x0000002950297221 */ /* 0x008fe40000010000 */
[----:B--2---:R-:W-:Y:S01]  /*2e90*/  FMUL.FTZ R73, R86, R73 ;  /* 0x0000004956497220 */ /* 0x004fe20000410000 */
[----:B------:R-:W-:Y:S01]  /*2ea0*/  FMUL.FTZ R119, R119, R72 ;  /* 0x0000004877777220 */ /* 0x000fe20000410000 */
[----:B------:R-:W0:Y:S01]  /*2eb0*/  MUFU.RCP R82, R82 ;  /* 0x0000005200527308 */ /* 0x000e220000001000 */
[----:B------:R-:W1:Y:S02]  /*2ec0*/  LDC R80, c[0x0][0x2d8] ;  /* 0x0000b600ff507b82 */ /* 0x000e640000000800 */
        /* <DEDUP_REMOVED lines=54> */
[----:B-1----:R-:W-:Y:S01]  /*3230*/  IMAD.WIDE.U32 R72, R78, 0x10, R72 ;  /* 0x000000104e487825 */ /* 0x002fe200078e0048 */
[----:B------:R-:W-:-:S02]  /*3240*/  F2FP.F16.F32.PACK_AB R41, R43, R82 ;  /* 0x000000522b29723e */ /* 0x000fc400000000ff */
[----:B------:R-:W-:Y:S02]  /*3250*/  F2FP.F16.F32.PACK_AB R42, R121, R42 ;  /* 0x0000002a792a723e */ /* 0x000fe400000000ff */
[----:B------:R-:W-:Y:S02]  /*3260*/  F2FP.F16.F32.PACK_AB R43, R123, R90 ;  /* 0x0000005a7b2b723e */ /* 0x000fe400000000ff */
[----:B------:R-:W-:-:S03]  /*3270*/  IADD3 R78, R78, 0x80, RZ ;  /* 0x000000804e4e7810 */ /* 0x000fc60007ffe0ff */
[----:B------:R1:W-:Y:S04]  /*3280*/  STG.E.128 desc[UR4][R72.64], R40 ;  /* 0x0000002848007986 */ /* 0x0003e8000c101d04 */
.L_x_2462:
[----:B------:R-:W-:Y:S05]  /*3290*/  BSYNC B0 ;  /* 0x0000000000007941 */ /* 0x000fea0003800000 */
.L_x_2461:
        /* <DEDUP_REMOVED lines=35> */
.L_x_2464:
[----:B------:R-:W-:Y:S05]  /*34d0*/  BSYNC B0 ;  /* 0x0000000000007941 */ /* 0x000fea0003800000 */
.L_x_2463:
        /* <DEDUP_REMOVED lines=28> */
[----:B------:R-:W-:-:S02]  /*36a0*/  F2FP.F16.F32.PACK_AB R43, R80, R43 ;  /* 0x0000002b502b723e */ /* 0x000fc400000000ff */
[----:B------:R-:W-:Y:S02]  /*36b0*/  F2FP.F16.F32.PACK_AB R42, R121, R86 ;  /* 0x00000056792a723e */ /* 0x000fe400000000ff */
[----:B------:R-:W-:Y:S02]  /*36c0*/  F2FP.F16.F32.PACK_AB R41, R84, R41 ;  /* 0x000000295429723e */ /* 0x000fe400000000ff */
[----:B------:R-:W-:-:S05]  /*36d0*/  F2FP.F16.F32.PACK_AB R40, R119, R40 ;  /* 0x000000287728723e */ /* 0x000fca00000000ff */
[----:B------:R3:W-:Y:S02]  /*36e0*/  STG.E.128 desc[UR4][R72.64], R40 ;  /* 0x0000002848007986 */ /* 0x0007e4000c101d04 */
.L_x_2466:
[----:B------:R-:W-:Y:S05]  /*36f0*/  BSYNC B0 ;  /* 0x0000000000007941 */ /* 0x000fea0003800000 */
.L_x_2465:
[----:B------:R-:W-:Y:S02]  /*3700*/  IADD3 R68, R68, UR8, RZ ;  /* 0x0000000844447c10 */ /* 0x000fe4000fffe0ff */
[----:B------:R-:W-:Y:S02]  /*3710*/  SEL R82, RZ, 0x1, P4 ;  /* 0x00000001ff527807 */ /* 0x000fe40002000000 */
[----:B------:R-:W-:-:S13]  /*3720*/  ISETP.GE.AND P3, PT, R68, UR9, PT ;  /* 0x0000000944007c0c */ /* 0x000fda000bf66270 */
[----:B------:R-:W-:Y:S05]  /*3730*/  @!P3 BRA `(.L_x_2467) ;  /* 0xffffffd00064b947 */ /* 0x000fea000383ffff */
[----:B------:R-:W-:Y:S05]  /*3740*/  EXIT ;  /* 0x000000000000794d */ /* 0x000fea0003800000 */
.L_x_2460:
[----:B------:R-:W-:Y:S01]  /*3750*/  HFMA2.MMA R90, -RZ, RZ, 0, 5.9604644775390625e-08 ;  /* 0x00000001ff5a7435 */ /* 0x000fe200000001ff */
[----:B------:R-:W-:Y:S02]  /*3760*/  MOV R121, R72 ;  /* 0x0000004800797202 */ /* 0x000fe40000000f00 */
[----:B------:R-:W-:Y:S02]  /*3770*/  MOV R123, 0x1f ;  /* 0x0000001f007b7802 */ /* 0x000fe40000000f00 */
[----:B------:R-:W-:-:S07]  /*3780*/  MOV R86, 0xffffffff ;  /* 0xffffffff00567802 */ /* 0x000fce0000000f00 */
[----:B-----5:R-:W-:Y:S05]  /*3790*/  WARPSYNC.COLLECTIVE R86, `(.L_x_2468) ;  /* 0x0000000056087348 */ /* 0x020fea0003c00000 */
[----:B------:R0:W1:Y:S02]  /*37a0*/  SHFL.BFLY P6, R88, R121, R90, R123 ;  /* 0x0c00005a79587389 */ /* 0x00006400000c007b */
[----:B01---5:R-:W-:Y:S01]  /*37b0*/  ENDCOLLECTIVE ;  /* 0x000000000000791b */ /* 0x023fe20003800000 */
.L_x_2468:
[----:B------:R-:W-:Y:S01]  /*37c0*/  HFMA2.MMA R90, -RZ, RZ, 0, 1.1920928955078125e-07 ;  /* 0x00000002ff5a7435 */ /* 0x000fe200000001ff */
[----:B------:R-:W-:-:S05]  /*37d0*/  MOV R41, R88 ;  /* 0x0000005800297202 */ /* 0x000fca0000000f00 */
[----:B------:R-:W-:-:S05]  /*37e0*/  FADD.FTZ R73, R72, R41 ;  /* 0x0000002948497221 */ /* 0x000fca0000010000 */
[----:B------:R-:W-:-:S07]  /*37f0*/  MOV R121, R73 ;  /* 0x0000004900797202 */ /* 0x000fce0000000f00 */
[----:B------:R-:W-:Y:S05]  /*3800*/  WARPSYNC.COLLECTIVE R86, `(.L_x_2469) ;  /* 0x0000000056087348 */ /* 0x000fea0003c00000 */
[----:B------:R0:W1:Y:S02]  /*3810*/  SHFL.BFLY P6, R88, R121, R90, R123 ;  /* 0x0c00005a79587389 */ /* 0x00006400000c007b */
[----:B01----:R-:W-:Y:S01]  /*3820*/  ENDCOLLECTIVE ;  /* 0x000000000000791b */ /* 0x003fe20003800000 */
.L_x_2469:
[----:B------:R-:W-:Y:S01]  /*3830*/  HFMA2.MMA R90, -RZ, RZ, 0, 2.384185791015625e-07 ;  /* 0x00000004ff5a7435 */ /* 0x000fe200000001ff */
[----:B------:R-:W-:-:S05]  /*3840*/  MOV R40, R88 ;  /* 0x0000005800287202 */ /* 0x000fca0000000f00 */
[----:B------:R-:W-:-:S05]  /*3850*/  FADD.FTZ R80, R73, R40 ;  /* 0x0000002849507221 */ /* 0x000fca0000010000 */
[----:B------:R-:W-:-:S07]  /*3860*/  MOV R121, R80 ;  /* 0x0000005000797202 */ /* 0x000fce0000000f00 */
[----:B------:R-:W-:Y:S05]  /*3870*/  WARPSYNC.COLLECTIVE R86, `(.L_x_2470) ;  /* 0x0000000056087348 */ /* 0x000fea0003c00000 */
[----:B------:R0:W1:Y:S02]  /*3880*/  SHFL.BFLY P6, R88, R121, R90, R123 ;  /* 0x0c00005a79587389 */ /* 0x00006400000c007b */
[----:B01----:R-:W-:Y:S01]  /*3890*/  ENDCOLLECTIVE ;  /* 0x000000000000791b */ /* 0x003fe20003800000 */
.L_x_2470:
[----:B------:R-:W-:Y:S01]  /*38a0*/  HFMA2.MMA R90, -RZ, RZ, 0, 4.76837158203125e-07 ;  /* 0x00000008ff5a7435 */ /* 0x000fe200000001ff */
[----:B------:R-:W-:-:S05]  /*38b0*/  MOV R41, R88 ;  /* 0x0000005800297202 */ /* 0x000fca0000000f00 */
[----:B------:R-:W-:-:S05]  /*38c0*/  FADD.FTZ R82, R80, R41 ;  /* 0x0000002950527221 */ /* 0x000fca0000010000 */
[----:B------:R-:W-:-:S07]  /*38d0*/  MOV R121, R82 ;  /* 0x0000005200797202 */ /* 0x000fce0000000f00 */
[----:B------:R-:W-:Y:S05]  /*38e0*/  WARPSYNC.COLLECTIVE R86, `(.L_x_2471) ;  /* 0x0000000056087348 */ /* 0x000fea0003c00000 */
[----:B------:R0:W1:Y:S02]  /*38f0*/  SHFL.BFLY P6, R88, R121, R90, R123 ;  /* 0x0c00005a79587389 */ /* 0x00006400000c007b */
[----:B01----:R-:W-:Y:S01]  /*3900*/  ENDCOLLECTIVE ;  /* 0x000000000000791b */ /* 0x003fe20003800000 */
.L_x_2471:
[----:B------:R-:W-:Y:S01]  /*3910*/  HFMA2.MMA R90, -RZ, RZ, 0, 9.5367431640625e-07 ;  /* 0x00000010ff5a7435 */ /* 0x000fe200000001ff */
[----:B------:R-:W-:-:S05]  /*3920*/  MOV R41, R88 ;  /* 0x0000005800297202 */ /* 0x000fca0000000f00 */
[----:B------:R-:W-:-:S05]  /*3930*/  FADD.FTZ R84, R82, R41 ;  /* 0x0000002952547221 */ /* 0x000fca0000010000 */
[----:B------:R-:W-:-:S07]  /*3940*/  MOV R121, R84 ;  /* 0x0000005400797202 */ /* 0x000fce0000000f00 */
[----:B------:R-:W-:Y:S05]  /*3950*/  WARPSYNC.COLLECTIVE R86, `(.L_x_2472) ;  /* 0x0000000056087348 */ /* 0x000fea0003c00000 */
[----:B------:R0:W1:Y:S02]  /*3960*/  SHFL.BFLY P6, R88, R121, R90, R123 ;  /* 0x0c00005a79587389 */ /* 0x00006400000c007b */
[----:B01----:R-:W-:Y:S01]  /*3970*/  ENDCOLLECTIVE ;  /* 0x000000000000791b */ /* 0x003fe20003800000 */
.L_x_2472:
        /* <DEDUP_REMOVED lines=57> */
.L_x_2473:
[----:B------:R-:W-:Y:S01]  /*3d10*/  HFMA2.MMA R90, -RZ, RZ, 0, 1.1920928955078125e-07 ;  /* 0x00000002ff5a7435 */ /* 0x000fe200000001ff */
[----:B------:R-:W-:-:S05]  /*3d20*/  MOV R72, R88 ;  /* 0x0000005800487202 */ /* 0x000fca0000000f00 */
[----:B------:R-:W-:-:S05]  /*3d30*/  FADD.FTZ R72, R41, R72 ;  /* 0x0000004829487221 */ /* 0x000fca0000010000 */
[----:B------:R-:W-:-:S07]  /*3d40*/  MOV R121, R72 ;  /* 0x0000004800797202 */ /* 0x000fce0000000f00 */
[----:B------:R-:W-:Y:S05]  /*3d50*/  WARPSYNC.COLLECTIVE R86, `(.L_x_2474) ;  /* 0x0000000056087348 */ /* 0x000fea0003c00000 */
[----:B------:R0:W1:Y:S02]  /*3d60*/  SHFL.BFLY P6, R88, R121, R90, R123 ;  /* 0x0c00005a79587389 */ /* 0x00006400000c007b */
[----:B01----:R-:W-:Y:S01]  /*3d70*/  ENDCOLLECTIVE ;  /* 0x000000000000791b */ /* 0x003fe20003800000 */
.L_x_2474:
[----:B------:R-:W-:Y:S01]  /*3d80*/  HFMA2.MMA R90, -RZ, RZ, 0, 2.384185791015625e-07 ;  /* 0x00000004ff5a7435 */ /* 0x000fe200000001ff */
[----:B------:R-:W-:-:S05]  /*3d90*/  MOV R73, R88 ;  /* 0x0000005800497202 */ /* 0x000fca0000000f00 */
[----:B------:R-:W-:-:S05]  /*3da0*/  FADD.FTZ R73, R72, R73 ;  /* 0x0000004948497221 */ /* 0x000fca0000010000 */
[----:B------:R-:W-:-:S07]  /*3db0*/  MOV R121, R73 ;  /* 0x0000004900797202 */ /* 0x000fce0000000f00 */
[----:B------:R-:W-:Y:S05]  /*3dc0*/  WARPSYNC.COLLECTIVE R86, `(.L_x_2475) ;  /* 0x0000000056087348 */ /* 0x000fea0003c00000 */
[----:B------:R0:W1:Y:S02]  /*3dd0*/  SHFL.BFLY P6, R88, R121, R90, R123 ;  /* 0x0c00005a79587389 */ /* 0x00006400000c007b */
[----:B01----:R-:W-:Y:S01]  /*3de0*/  ENDCOLLECTIVE ;  /* 0x000000000000791b */ /* 0x003fe20003800000 */
.L_x_2475:
[----:B------:R-:W-:Y:S01]  /*3df0*/  HFMA2.MMA R90, -RZ, RZ, 0, 4.76837158203125e-07 ;  /* 0x00000008ff5a7435 */ /* 0x000fe200000001ff */
[----:B------:R-:W-:-:S05]  /*3e00*/  MOV R80, R88 ;  /* 0x0000005800507202 */ /* 0x000fca0000000f00 */
[----:B------:R-:W-:-:S05]  /*3e10*/  FADD.FTZ R80, R73, R80 ;  /* 0x0000005049507221 */ /* 0x000fca0000010000 */
[----:B------:R-:W-:-:S07]  /*3e20*/  MOV R121, R80 ;  /* 0x0000005000797202 */ /* 0x000fce0000000f00 */
[----:B------:R-:W-:Y:S05]  /*3e30*/  WARPSYNC.COLLECTIVE R86, `(.L_x_2476) ;  /* 0x0000000056087348 */ /* 0x000fea0003c00000 */
[----:B------:R0:W1:Y:S02]  /*3e40*/  SHFL.BFLY P6, R88, R121, R90, R123 ;  /* 0x0c00005a79587389 */ /* 0x00006400000c007b */
[----:B01----:R-:W-:Y:S01]  /*3e50*/  ENDCOLLECTIVE ;  /* 0x000000000000791b */ /* 0x003fe20003800000 */
.L_x_2476:
[----:B------:R-:W-:Y:S01]  /*3e60*/  HFMA2.MMA R90, -RZ, RZ, 0, 9.5367431640625e-07 ;  /* 0x00000010ff5a7435 */ /* 0x000fe200000001ff */
[----:B------:R-:W-:-:S05]  /*3e70*/  MOV R119, R88 ;  /* 0x0000005800777202 */ /* 0x000fca0000000f00 */
[----:B------:R-:W-:-:S05]  /*3e80*/  FADD.FTZ R119, R80, R119 ;  /* 0x0000007750777221 */ /* 0x000fca0000010000 */
[----:B------:R-:W-:-:S07]  /*3e90*/  MOV R121, R119 ;  /* 0x0000007700797202 */ /* 0x000fce0000000f00 */
[----:B------:R-:W-:Y:S05]  /*3ea0*/  WARPSYNC.COLLECTIVE R86, `(.L_x_2477) ;  /* 0x0000000056087348 */ /* 0x000fea0003c00000 */
[----:B------:R0:W1:Y:S02]  /*3eb0*/  SHFL.BFLY P6, R88, R121, R90, R123 ;  /* 0x0c00005a79587389 */ /* 0x00006400000c007b */
[----:B01----:R-:W-:Y:S01]  /*3ec0*/  ENDCOLLECTIVE ;  /* 0x000000000000791b */ /* 0x003fe20003800000 */
.L_x_2477:
[----:B------:R-:W-:Y:S01]  /*3ed0*/  MOV R82, R88 ;  /* 0x0000005800527202 */ /* 0x000fe20000000f00 */
[----:B------:R-:W-:Y:S06]  /*3ee0*/  BRA `(.L_x_2478) ;  /* 0xffffffec00407947 */ /* 0x000fec000383ffff */
.L_x_2479:
        /* <DEDUP_REMOVED lines=9> */
.L_x_20550:


//--------------------- .text._ZN10layer_norm31ln_parallel_residual_fwd_kernelINS_13Kernel_traitsI6__halfS2_S2_S2_fjLj3072ELj1ELj1ELj4ELj16ENS_18Kernel_traits_baseILj3072ES2_S2_S2_S2_fjLj128EEEEELb0ELb1ELb1EEEvNS_9FwdParamsE --------------------------
	.section	.text._ZN10layer_norm31ln_parallel_residual_fwd_kernelINS_13Kernel_traitsI6__halfS2_S2_S2_fjLj3072ELj1ELj1ELj4ELj16ENS_18Kernel_traits_baseILj3072ES2_S2_S2_S2_fjLj128EEEEELb0ELb1ELb1EEEvNS_9FwdParamsE,"ax",@progbits
	.align	128
        .global         _ZN10layer_norm31ln_parallel_residual_fwd_kernelINS_13Kernel_traitsI6__halfS2_S2_S2_fjLj3072ELj1ELj1ELj4ELj16ENS_18Kernel_traits_baseILj3072ES2_S2_S2_S2_fjLj128EEEEELb0ELb1ELb1EEEvNS_9FwdParamsE
        .type           _ZN10layer_norm31ln_parallel_residual_fwd_kernelINS_13Kernel_traitsI6__halfS2_S2_S2_fjLj3072ELj1ELj1ELj4ELj16ENS_18Kernel_traits_baseILj3072ES2_S2_S2_S2_fjLj128EEEEELb0ELb1ELb1EEEvNS_9FwdParamsE,@function
        .size           _ZN10layer_norm31ln_parallel_residual_fwd_kernelINS_13Kernel_traitsI6__halfS2_S2_S2_fjLj3072ELj1ELj1ELj4ELj16ENS_18Kernel_traits_baseILj3072ES2_S2_S2_S2_fjLj128EEEEELb0ELb1ELb1EEEvNS_9FwdParamsE,(.L_x_20551 - _ZN10layer_norm31ln_parallel_residual_fwd_kernelINS_13Kernel_traitsI6__halfS2_S2_S2_fjLj3072ELj1ELj1ELj4ELj16ENS_18Kernel_traits_baseILj3072ES2_S2_S2_S2_fjLj128EEEEELb0ELb1ELb1EEEvNS_9FwdParamsE)
        .other          _ZN10layer_norm31ln_parallel_residual_fwd_kernelINS_13Kernel_traitsI6__halfS2_S2_S2_fjLj3072ELj1ELj1ELj4ELj16ENS_18Kernel_traits_baseILj3072ES2_S2_S2_S2_fjLj128EEEEELb0ELb1ELb1EEEvNS_9FwdParamsE,@"STO_CUDA_ENTRY STV_DEFAULT"
_ZN10layer_norm31ln_parallel_residual_fwd_kernelINS_13Kernel_traitsI6__halfS2_S2_S2_fjLj3072ELj1ELj1ELj4ELj16ENS_18Kernel_traits_baseILj3072ES2_S2_S2_S2_fjLj128EEEEELb0ELb1ELb1EEEvNS_9FwdParamsE:
.text._ZN10layer_norm31ln_parallel_residual_fwd_kernelINS_13Kernel_traitsI6__halfS2_S2_S2_fjLj3072ELj1ELj1ELj4ELj16ENS_18Kernel_traits_baseILj3072ES2_S2_S2_S2_fjLj128EEEEELb0ELb1ELb1EEEvNS_9FwdParamsE:
        /* <DEDUP_REMOVED lines=14> */
[----:B------:R0:W5:Y:S04]  /*00e0*/  @P1 LDG.E.128 R24, desc[UR4][R4.64+0x800] ;  /* 0x0008000404181981 */ /* 0x000168000c1e1d00 */
[----:B------:R0:W5:Y:S01]  /*00f0*/  @P1 LDG.E.128 R16, desc[UR4][R4.64+0x1000] ;  /* 0x0010000404101981 */ /* 0x000162000c1e1d00 */
[----:B-1----:R-:W-:Y:S01]  /*0100*/  LEA.HI R85, R36, UR6, RZ, 0x19 ;  /* 0x0000000624557c11 */ /* 0x002fe2000f8fc8ff */
[----:B------:R-:W-:Y:S01]  /*0110*/  ULDC UR6, c[0x0][0x214] ;  /* 0x0000850000067ab9 */ /* 0x000fe20000000800 */
[----:B------:R-:W-:-:S02]  /*0120*/  IADD3 R2, P0, R0, UR8, RZ ;  /* 0x0000000800027c10 */ /* 0x000fc4000ff1e0ff */
[----:B------:R-:W-:Y:S01]  /*0130*/  ISETP.GE.AND P2, PT, R85, UR6, PT ;  /* 0x0000000655007c0c */ /* 0x000fe2000bf46270 */
[----:B------:R-:W-:Y:S01]  /*0140*/  ULDC.64 UR6, c[0x0][0x230] ;  /* 0x00008c0000067ab9 */ /* 0x000fe20000000a00 */
[----:B------:R-:W-:Y:S02]  /*0150*/  IADD3.X R3, RZ, UR9, RZ, P0, !PT ;  /* 0x00000009ff037c10 */ /* 0x000fe400087fe4ff */
        /* <DEDUP_REMOVED lines=12> */
[----:B------:R-:W-:Y:S01]  /*0220*/  ISETP.NE.U32.AND P2, PT, R28, RZ, PT ;  /* 0x000000ff1c00720c */ /* 0x000fe20003f45070 */
[----:B------:R-:W-:Y:S01]  /*0230*/  HFMA2.MMA R0, -RZ, RZ, 0, 5.9604644775390625e-08 ;  /* 0x00000001ff007435 */ /* 0x000fe200000001ff */
[--C-:B------:R-:W-:Y:S01]  /*0240*/  HADD2.F32 R37, -RZ, R20.reuse.H0_H0 ;  /* 0x20000014ff257230 */ /* 0x100fe20000004100 */
[----:B------:R-:W-:Y:S01]  /*0250*/  ULDC.U8 UR6, c[0x0][0x2a0] ;  /* 0x0000a80000067ab9 */ /* 0x000fe20000000000 */
[----:B------:R-:W-:Y:S01]  /*0260*/  HADD2.F32 R38, -RZ, R20.H1_H1 ;  /* 0x30000014ff267230 */ /* 0x000fe20000004100 */
[----:B------:R-:W-:Y:S01]  /*0270*/  ISETP.NE.AND.EX P1, PT, R29, RZ, PT, P2 ;  /* 0x000000ff1d00720c */ /* 0x000fe20003f25320 */
[--C-:B------:R-:W-:Y:S01]  /*0280*/  HADD2.F32 R39, -RZ, R21.reuse.H0_H0 ;  /* 0x20000015ff277230 */ /* 0x100fe20000004100 */
[----:B------:R-:W-:Y:S01]  /*0290*/  LOP3.LUT R86, R36, 0x7f, RZ, 0xc0, !PT ;  /* 0x0000007f24567812 */ /* 0x000fe200078ec0ff */
[----:B------:R-:W-:Y:S01]  /*02a0*/  HADD2.F32 R40, -RZ, R21.H1_H1 ;  /* 0x30000015ff287230 */ /* 0x000fe20000004100 */
[----:B------:R-:W-:Y:S01]  /*02b0*/  ISETP.NE.AND P5, PT, RZ, UR6, PT ;  /* 0x00000006ff007c0c */ /* 0x000fe2000bfa5270 */
        /* <DEDUP_REMOVED lines=25> */
[--C-:B--2---:R-:W-:Y:S02]  /*0450*/  HADD2.F32 R62, -RZ, R4.reuse.H0_H0 ;  /* 0x20000004ff3e7230 */ /* 0x104fe40000004100 */
[----:B------:R-:W-:Y:S02]  /*0460*/  HADD2.F32 R61, -RZ, R4.H1_H1 ;  /* 0x30000004ff3d7230 */ /* 0x000fe40000004100 */
[--C-:B------:R-:W-:Y:S02]  /*0470*/  HADD2.F32 R64, -RZ, R5.reuse.H0_H0 ;  /* 0x20000005ff407230 */ /* 0x100fe40000004100 */
[----:B------:R-:W-:-:S02]  /*0480*/  HADD2.F32 R63, -RZ, R5.H1_H1 ;  /* 0x30000005ff3f7230 */ /* 0x000fc40000004100 */
[--C-:B------:R-:W-:Y:S02]  /*0490*/  HADD2.F32 R66, -RZ, R6.reuse.H0_H0 ;  /* 0x20000006ff427230 */ /* 0x100fe40000004100 */
[----:B------:R-:W-:Y:S02]  /*04a0*/  HADD2.F32 R65, -RZ, R6.H1_H1 ;  /* 0x30000006ff417230 */ /* 0x000fe40000004100 */
[--C-:B------:R-:W-:Y:S02]  /*04b0*/  HADD2.F32 R68, -RZ, R7.reuse.H0_H0 ;  /* 0x20000007ff447230 */ /* 0x100fe40000004100 */
[----:B------:R-:W-:Y:S02]  /*04c0*/  HADD2.F32 R67, -RZ, R7.H1_H1 ;  /* 0x30000007ff437230 */ /* 0x000fe40000004100 */
[--C-:B---3--:R-:W-:Y:S02]  /*04d0*/  HADD2.F32 R70, -RZ, R8.reuse.H0_H0 ;  /* 0x20000008ff467230 */ /* 0x108fe40000004100 */
[----:B------:R-:W-:-:S02]  /*04e0*/  HADD2.F32 R69, -RZ, R8.H1_H1 ;  /* 0x30000008ff457230 */ /* 0x000fc40000004100 */
[--C-:B------:R-:W-:Y:S02]  /*04f0*/  HADD2.F32 R72, -RZ, R9.reuse.H0_H0 ;  /* 0x20000009ff487230 */ /* 0x100fe40000004100 */
[----:B------:R-:W-:Y:S02]  /*0500*/  HADD2.F32 R71, -RZ, R9.H1_H1 ;  /* 0x30000009ff477230 */ /* 0x000fe40000004100 */
[--C-:B------:R-:W-:Y:S02]  /*0510*/  HADD2.F32 R74, -RZ, R10.reuse.H0_H0 ;  /* 0x2000000aff4a7230 */ /* 0x100fe40000004100 */
[----:B------:R-:W-:Y:S02]  /*0520*/  HADD2.F32 R73, -RZ, R10.H1_H1 ;  /* 0x3000000aff497230 */ /* 0x000fe40000004100 */
[--C-:B------:R-:W-:Y:S02]  /*0530*/  HADD2.F32 R76, -RZ, R11.reuse.H0_H0 ;  /* 0x2000000bff4c7230 */ /* 0x100fe40000004100 */
[----:B------:R-:W-:-:S02]  /*0540*/  HADD2.F32 R75, -RZ, R11.H1_H1 ;  /* 0x3000000bff4b7230 */ /* 0x000fc40000004100 */
[--C-:B----4-:R-:W-:Y:S02]  /*0550*/  HADD2.F32 R78, -RZ, R12.reuse.H0_H0 ;  /* 0x2000000cff4e7230 */ /* 0x110fe40000004100 */
[----:B------:R-:W-:Y:S02]  /*0560*/  HADD2.F32 R77, -RZ, R12.H1_H1 ;  /* 0x3000000cff4d7230 */ /* 0x000fe40000004100 */
[--C-:B------:R-:W-:Y:S02]  /*0570*/  HADD2.F32 R80, -RZ, R13.reuse.H0_H0 ;  /* 0x2000000dff507230 */ /* 0x100fe40000004100 */
[----:B------:R-:W-:Y:S02]  /*0580*/  HADD2.F32 R79, -RZ, R13.H1_H1 ;  /* 0x3000000dff4f7230 */ /* 0x000fe40000004100 */
[--C-:B------:R-:W-:Y:S02]  /*0590*/  HADD2.F32 R82, -RZ, R14.reuse.H0_H0 ;  /* 0x2000000eff527230 */ /* 0x100fe40000004100 */
[----:B------:R-:W-:-:S02]  /*05a0*/  HADD2.F32 R81, -RZ, R14.H1_H1 ;  /* 0x3000000eff517230 */ /* 0x000fc40000004100 */
[--C-:B------:R-:W-:Y:S02]  /*05b0*/  HADD2.F32 R84, -RZ, R15.reuse.H0_H0 ;  /* 0x2000000fff547230 */ /* 0x100fe40000004100 */
[----:B------:R-:W-:-:S07]  /*05c0*/  HADD2.F32 R83, -RZ, R15.H1_H1 ;  /* 0x3000000fff537230 */ /* 0x000fce0000004100 */
.L_x_2577:
        /* <DEDUP_REMOVED lines=16> */
[----:B------:R-:W-:Y:S01]  /*06d0*/  ISETP.NE.AND.EX P3, PT, RZ, UR13, PT, P3 ;  /* 0x0000000dff007c0c */ /* 0x000fe2000bf65330 */
[----:B---3--:R-:W-:-:S12]  /*06e0*/  HADD2.F32 R29, -RZ, R16.H0_H0 ;  /* 0x20000010ff1d7230 */ /* 0x008fd80000004100 */
[----:B0-----:R-:W-:Y:S05]  /*06f0*/  @P3 BRA `(.L_x_2480) ;  /* 0x0000000000203947 */ /* 0x001fea0003800000 */
[----:B------:R-:W-:-:S04]  /*0700*/  ISETP.NE.U32.AND P4, PT, RZ, UR10, PT ;  /* 0x0000000aff007c0c */ /* 0x000fc8000bf85070 */
[----:B------:R-:W-:-:S13]  /*0710*/  ISETP.NE.AND.EX P4, PT, RZ, UR11, PT, P4 ;  /* 0x0000000bff007c0c */ /* 0x000fda000bf85340 */
[----:B------:R-:W-:Y:S05]  /*0720*/  @P4 BRA `(.L_x_2481) ;  /* 0x0000000000084947 */ /* 0x000fea0003800000 */
[----:B------:R-:W-:Y:S05]  /*0730*/  @P0 BRA `(.L_x_2482) ;  /* 0x0000000000200947 */ /* 0x000fea0003800000 */
[----:B------:R-:W-:Y:S05]  /*0740*/  BRA `(.L_x_2483) ;  /* 0x0000000000247947 */ /* 0x000fea0003800000 */
.L_x_2481:
[----:B-----5:R-:W-:-:S05]  /*0750*/  HADD2.F32 R20, -RZ, R8.H0_H0 ;  /* 0x20000008ff147230 */ /* 0x020fca0000004100 */
[----:B------:R-:W-:Y:S01]  /*0760*/  FADD.FTZ R29, R29, R20 ;  /* 0x000000141d1d7221 */ /* 0x000fe20000010000 */
[----:B------:R-:W-:Y:S06]  /*0770*/  BRA `(.L_x_2482) ;  /* 0x0000000000107947 */ /* 0x000fec0003800000 */
.L_x_2480:
[----:B-----5:R-:W-:Y:S02]  /*0780*/  HADD2.F32 R20, -RZ, R4.H0_H0 ;  /* 0x20000004ff147230 */ /* 0x020fe40000004100 */
[----:B------:R-:W-:-:S03]  /*0790*/  @P2 HADD2.F32 R22, -RZ, R8.H0_H0 ;  /* 0x20000008ff162230 */ /* 0x000fc60000004100 */
[----:B------:R-:W-:-:S04]  /*07a0*/  FADD.FTZ R29, R29, R20 ;  /* 0x000000141d1d7221 */ /* 0x000fc80000010000 */
[----:B------:R-:W-:-:S07]  /*07b0*/  @P2 FADD.FTZ R29, R29, R22 ;  /* 0x000000161d1d2221 */ /* 0x000fce0000010000 */
.L_x_2482:
[----:B------:R-:W-:-:S04]  /*07c0*/  F2FP.F16.F32.PACK_AB R20, RZ, R29 ;  /* 0x0000001dff14723e */ /* 0x000fc800000000ff */
[----:B------:R-:W-:-:S07]  /*07d0*/  PRMT R12, R20, 0x7610, R12 ;  /* 0x00007610140c7816 */ /* 0x000fce000000000c */
.L_x_2483:
[----:B------:R-:W-:Y:S01]  /*07e0*/  HADD2.F32 R35, -RZ, R16.H1_H1 ;  /* 0x30000010ff237230 */ /* 0x000fe20000004100 */
[----:B------:R-:W-:Y:S06]  /*07f0*/  @P3 BRA `(.L_x_2484) ;  /* 0x0000000000203947 */ /* 0x000fec0003800000 */
[----:B------:R-:W-:-:S04]  /*0800*/  ISETP.NE.U32.AND P4, PT, RZ, UR10, PT ;  /* 0x0000000aff007c0c */ /* 0x000fc8000bf85070 */
[----:B------:R-:W-:-:S13]  /*0810*/  ISETP.NE.AND.EX P4, PT, RZ, UR11, PT, P4 ;  /* 0x0000000bff007c0c */ /* 0x000fda000bf85340 */
[----:B------:R-:W-:Y:S05]  /*0820*/  @P4 BRA `(.L_x_2485) ;  /* 0x0000000000084947 */ /* 0x000fea0003800000 */
[----:B------:R-:W-:Y:S05]  /*0830*/  @P0 BRA `(.L_x_2486) ;  /* 0x0000000000200947 */ /* 0x000fea0003800000 */
[----:B------:R-:W-:Y:S05]  /*0840*/  BRA `(.L_x_2487) ;  /* 0x0000000000247947 */ /* 0x000fea0003800000 */
.L_x_2485:
[----:B-----5:R-:W-:-:S05]  /*0850*/  HADD2.F32 R16, -RZ, R8.H1_H1 ;  /* 0x30000008ff107230 */ /* 0x020fca0000004100 */
[----:B------:R-:W-:Y:S01]  /*0860*/  FADD.FTZ R35, R35, R16 ;  /* 0x0000001023237221 */ /* 0x000fe20000010000 */
[----:B------:R-:W-:Y:S06]  /*0870*/  BRA `(.L_x_2486) ;  /* 0x0000000000107947 */ /* 0x000fec0003800000 */
.L_x_2484:
[----:B-----5:R-:W-:Y:S02]  /*0880*/  HADD2.F32 R16, -RZ, R4.H1_H1 ;  /* 0x30000004ff107230 */ /* 0x020fe40000004100 */
[----:B------:R-:W-:-:S03]  /*0890*/  @P2 HADD2.F32 R20, -RZ, R8.H1_H1 ;  /* 0x30000008ff142230 */ /* 0x000fc60000004100 */
[----:B------:R-:W-:-:S04]  /*08a0*/  FADD.FTZ R35, R35, R16 ;  /* 0x0000001023237221 */ /* 0x000fc80000010000 */
[----:B------:R-:W-:-:S07]  /*08b0*/  @P2 FADD.FTZ R35, R35, R20 ;  /* 0x0000001423232221 */ /* 0x000fce0000010000 */
.L_x_2486:
[----:B------:R-:W-:-:S04]  /*08c0*/  F2FP.F16.F32.PACK_AB R16, RZ, R35 ;  /* 0x00000023ff10723e */ /* 0x000fc800000000ff */
[----:B------:R-:W-:-:S07]  /*08d0*/  PRMT R12, R12, 0x5410, R16 ;  /* 0x000054100c0c7816 */ /* 0x000fce0000000010 */
.L_x_2487:
[----:B------:R-:W-:Y:S01]  /*08e0*/  HADD2.F32 R33, -RZ, R17.H0_H0 ;  /* 0x20000011ff217230 */ /* 0x000fe20000004100 */
[----:B------:R-:W-:Y:S06]  /*08f0*/  @P3 BRA `(.L_x_2488) ;  /* 0x0000000000203947 */ /* 0x000fec0003800000 */
[----:B------:R-:W-:-:S04]  /*0900*/  ISETP.NE.U32.AND P4, PT, RZ, UR10, PT ;  /* 0x0000000aff007c0c */ /* 0x000fc8000bf85070 */
[----:B------:R-:W-:-:S13]  /*0910*/  ISETP.NE.AND.EX P4, PT, RZ, UR11, PT, P4 ;  /* 0x0000000bff007c0c */ /* 0x000fda000bf85340 */
[----:B------:R-:W-:Y:S05]  /*0920*/  @P4 BRA `(.L_x_2489) ;  /* 0x0000000000084947 */ /* 0x000fea0003800000 */
[----:B------:R-:W-:Y:S05]  /*0930*/  @P0 BRA `(.L_x_2490) ;  /* 0x0000000000200947 */ /* 0x000fea0003800000 */
[----:B------:R-:W-:Y:S05]  /*0940*/  BRA `(.L_x_2491) ;  /* 0x0000000000247947 */ /* 0x000fea0003800000 */
.L_x_2489:
[----:B-----5:R-:W-:-:S05]  /*0950*/  HADD2.F32 R16, -RZ, R9.H0_H0 ;  /* 0x20000009ff107230 */ /* 0x020fca0000004100 */
[----:B------:R-:W-:Y:S01]  /*0960*/  FADD.FTZ R33, R33, R16 ;  /* 0x0000001021217221 */ /* 0x000fe20000010000 */
[----:B------:R-:W-:Y:S06]  /*0970*/  BRA `(.L_x_2490) ;  /* 0x0000000000107947 */ /* 0x000fec0003800000 */
.L_x_2488:
[----:B-----5:R-:W-:Y:S02]  /*0980*/  HADD2.F32 R16, -RZ, R5.H0_H0 ;  /* 0x20000005ff107230 */ /* 0x020fe40000004100 */
[----:B------:R-:W-:-:S03]  /*0990*/  @P2 HADD2.F32 R20, -RZ, R9.H0_H0 ;  /* 0x20000009ff142230 */ /* 0x000fc60000004100 */
[----:B------:R-:W-:-:S04]  /*09a0*/  FADD.FTZ R33, R33, R16 ;  /* 0x0000001021217221 */ /* 0x000fc80000010000 */
[----:B------:R-:W-:-:S07]  /*09b0*/  @P2 FADD.FTZ R33, R33, R20 ;  /* 0x0000001421212221 */ /* 0x000fce0000010000 */
.L_x_2490:
[----:B------:R-:W-:-:S04]  /*09c0*/  F2FP.F16.F32.PACK_AB R16, RZ, R33 ;  /* 0x00000021ff10723e */ /* 0x000fc800000000ff */
[----:B------:R-:W-:-:S07]  /*09d0*/  PRMT R13, R16, 0x7610, R13 ;  /* 0x00007610100d7816 */ /* 0x000fce000000000d */
.L_x_2491:
[----:B------:R-:W-:Y:S01]  /*09e0*/  HADD2.F32 R91, -RZ, R17.H1_H1 ;  /* 0x30000011ff5b7230 */ /* 0x000fe20000004100 */
[----:B------:R-:W-:Y:S06]  /*09f0*/  @P3 BRA `(.L_x_2492) ;  /* 0x0000000000203947 */ /* 0x000fec0003800000 */
[----:B------:R-:W-:-:S04]  /*0a00*/  ISETP.NE.U32.AND P4, PT, RZ, UR10, PT ;  /* 0x0000000aff007c0c */ /* 0x000fc8000bf85070 */
[----:B------:R-:W-:-:S13]  /*0a10*/  ISETP.NE.AND.EX P4, PT, RZ, UR11, PT, P4 ;  /* 0x0000000bff007c0c */ /* 0x000fda000bf85340 */
[----:B------:R-:W-:Y:S05]  /*0a20*/  @P4 BRA `(.L_x_2493) ;  /* 0x0000000000084947 */ /* 0x000fea0003800000 */
[----:B------:R-:W-:Y:S05]  /*0a30*/  @P0 BRA `(.L_x_2494) ;  /* 0x0000000000200947 */ /* 0x000fea0003800000 */
[----:B------:R-:W-:Y:S05]  /*0a40*/  BRA `(.L_x_2495) ;  /* 0x0000000000247947 */ /* 0x000fea0003800000 */
.L_x_2493:
[----:B-----5:R-:W-:-:S05]  /*0a50*/  HADD2.F32 R16, -RZ, R9.H1_H1 ;  /* 0x30000009ff107230 */ /* 0x020fca0000004100 */
[----:B------:R-:W-:Y:S01]  /*0a60*/  FADD.FTZ R91, R91, R16 ;  /* 0x000000105b5b7221 */ /* 0x000fe20000010000 */
[----:B------:R-:W-:Y:S06]  /*0a70*/  BRA `(.L_x_2494) ;  /* 0x0000000000107947 */ /* 0x000fec0003800000 */
.L_x_2492:
[----:B-----5:R-:W-:Y:S02]  /*0a80*/  HADD2.F32 R16, -RZ, R5.H1_H1 ;  /* 0x30000005ff107230 */ /* 0x020fe40000004100 */
[----:B------:R-:W-:-:S03]  /*0a90*/  @P2 HADD2.F32 R20, -RZ, R9.H1_H1 ;  /* 0x30000009ff142230 */ /* 0x000fc60000004100 */
[----:B------:R-:W-:-:S04]  /*0aa0*/  FADD.FTZ R91, R91, R16 ;  /* 0x000000105b5b7221 */ /* 0x000fc80000010000 */
[----:B------:R-:W-:-:S07]  /*0ab0*/  @P2 FADD.FTZ R91, R91, R20 ;  /* 0x000000145b5b2221 */ /* 0x000fce0000010000 */
.L_x_2494:
[----:B------:R-:W-:-:S04]  /*0ac0*/  F2FP.F16.F32.PACK_AB R16, RZ, R91 ;  /* 0x0000005bff10723e */ /* 0x000fc800000000ff */
[----:B------:R-:W-:-:S07]  /*0ad0*/  PRMT R13, R13, 0x5410, R16 ;  /* 0x000054100d0d7816 */ /* 0x000fce0000000010 */
.L_x_2495:
[----:B------:R-:W-:Y:S01]  /*0ae0*/  HADD2.F32 R89, -RZ, R18.H0_H0 ;  /* 0x20000012ff597230 */ /* 0x000fe20000004100 */
[----:B------:R-:W-:Y:S06]  /*0af0*/  @P3 BRA `(.L_x_2496) ;  /* 0x0000000000203947 */ /* 0x000fec0003800000 */
[----:B------:R-:W-:-:S04]  /*0b00*/  ISETP.NE.U32.AND P4, PT, RZ, UR10, PT ;  /* 0x0000000aff007c0c */ /* 0x000fc8000bf85070 */
[----:B------:R-:W-:-:S13]  /*0b10*/  ISETP.NE.AND.EX P4, PT, RZ, UR11, PT, P4 ;  /* 0x0000000bff007c0c */ /* 0x000fda000bf85340 */
[----:B------:R-:W-:Y:S05]  /*0b20*/  @P4 BRA `(.L_x_2497) ;  /* 0x0000000000084947 */ /* 0x000fea0003800000 */
[----:B------:R-:W-:Y:S05]  /*0b30*/  @P0 BRA `(.L_x_2498) ;  /* 0x0000000000200947 */ /* 0x000fea0003800000 */
[----:B------:R-:W-:Y:S05]  /*0b40*/  BRA `(.L_x_2499) ;  /* 0x0000000000247947 */ /* 0x000fea0003800000 */
.L_x_2497:
[----:B-----5:R-:W-:-:S05]  /*0b50*/  HADD2.F32 R16, -RZ, R10.H0_H0 ;  /* 0x2000000aff107230 */ /* 0x020fca0000004100 */
[----:B------:R-:W-:Y:S01]  /*0b60*/  FADD.FTZ R89, R89, R16 ;  /* 0x0000001059597221 */ /* 0x000fe20000010000 */
[----:B------:R-:W-:Y:S06]  /*0b70*/  BRA `(.L_x_2498) ;  /* 0x0000000000107947 */ /* 0x000fec0003800000 */
.L_x_2496:
[----:B-----5:R-:W-:Y:S02]  /*0b80*/  HADD2.F32 R16, -RZ, R6.H0_H0 ;  /* 0x20000006ff107230 */ /* 0x020fe40000004100 */
[----:B------:R-:W-:-:S03]  /*0b90*/  @P2 HADD2.F32 R20, -RZ, R10.H0_H0 ;  /* 0x2000000aff142230 */ /* 0x000fc60000004100 */
[----:B------:R-:W-:-:S04]  /*0ba0*/  FADD.FTZ R89, R89, R16 ;  /* 0x0000001059597221 */ /* 0x000fc80000010000 */
[----:B------:R-:W-:-:S07]  /*0bb0*/  @P2 FADD.FTZ R89, R89, R20 ;  /* 0x0000001459592221 */ /* 0x000fce0000010000 */
.L_x_2498:
[----:B------:R-:W-:-:S04]  /*0bc0*/  F2FP.F16.F32.PACK_AB R16, RZ, R89 ;  /* 0x00000059ff10723e */ /* 0x000fc800000000ff */
[----:B------:R-:W-:-:S07]  /*0bd0*/  PRMT R14, R16, 0x7610, R14 ;  /* 0x00007610100e7816 */ /* 0x000fce000000000e */
.L_x_2499:
[----:B------:R-:W-:Y:S01]  /*0be0*/  HADD2.F32 R95, -RZ, R18.H1_H1 ;  /* 0x30000012ff5f7230 */ /* 0x000fe20000004100 */
[----:B------:R-:W-:Y:S06]  /*0bf0*/  @P3 BRA `(.L_x_2500) ;  /* 0x0000000000203947 */ /* 0x000fec0003800000 */
[----:B------:R-:W-:-:S04]  /*0c00*/  ISETP.NE.U32.AND P4, PT, RZ, UR10, PT ;  /* 0x0000000aff007c0c */ /* 0x000fc8000bf85070 */
[----:B------:R-:W-:-:S13]  /*0c10*/  ISETP.NE.AND.EX P4, PT, RZ, UR11, PT, P4 ;  /* 0x0000000bff007c0c */ /* 0x000fda000bf85340 */
[----:B------:R-:W-:Y:S05]  /*0c20*/  @P4 BRA `(.L_x_2501) ;  /* 0x0000000000084947 */ /* 0x000fea0003800000 */
[----:B------:R-:W-:Y:S05]  /*0c30*/  @P0 BRA `(.L_x_2502) ;  /* 0x0000000000200947 */ /* 0x000fea0003800000 */
[----:B------:R-:W-:Y:S05]  /*0c40*/  BRA `(.L_x_2503) ;  /* 0x0000000000247947 */ /* 0x000fea0003800000 */
.L_x_2501:
[----:B-----5:R-:W-:-:S05]  /*0c50*/  HADD2.F32 R16, -RZ, R10.H1_H1 ;  /* 0x3000000aff107230 */ /* 0x020fca0000004100 */
[----:B------:R-:W-:Y:S01]  /*0c60*/  FADD.FTZ R95, R95, R16 ;  /* 0x000000105f5f7221 */ /* 0x000fe20000010000 */
[----:B------:R-:W-:Y:S06]  /*0c70*/  BRA `(.L_x_2502) ;  /* 0x0000000000107947 */ /* 0x000fec0003800000 */
.L_x_2500:
[----:B-----5:R-:W-:Y:S02]  /*0c80*/  HADD2.F32 R16, -RZ, R6.H1_H1 ;  /* 0x30000006ff107230 */ /* 0x020fe40000004100 */
[----:B------:R-:W-:-:S03]  /*0c90*/  @P2 HADD2.F32 R18, -RZ, R10.H1_H1 ;  /* 0x3000000aff122230 */ /* 0x000fc60000004100 */
[----:B------:R-:W-:-:S04]  /*0ca0*/  FADD.FTZ R95, R95, R16 ;  /* 0x000000105f5f7221 */ /* 0x000fc80000010000 */
[----:B------:R-:W-:-:S07]  /*0cb0*/  @P2 FADD.FTZ R95, R95, R18 ;  /* 0x000000125f5f2221 */ /* 0x000fce0000010000 */
.L_x_2502:
[----:B------:R-:W-:-:S04]  /*0cc0*/  F2FP.F16.F32.PACK_AB R16, RZ, R95 ;  /* 0x0000005fff10723e */ /* 0x000fc800000000ff */
[----:B------:R-:W-:-:S07]  /*0cd0*/  PRMT R14, R14, 0x5410, R16 ;  /* 0x000054100e0e7816 */ /* 0x000fce0000000010 */
.L_x_2503:
[----:B------:R-:W-:Y:S01]  /*0ce0*/  HADD2.F32 R93, -RZ, R19.H0_H0 ;  /* 0x20000013ff5d7230 */ /* 0x000fe20000004100 */
[----:B------:R-:W-:Y:S06]  /*0cf0*/  @P3 BRA `(.L_x_2504) ;  /* 0x0000000000203947 */ /* 0x000fec0003800000 */
[----:B------:R-:W-:-:S04]  /*0d00*/  ISETP.NE.U32.AND P4, PT, RZ, UR10, PT ;  /* 0x0000000aff007c0c */ /* 0x000fc8000bf85070 */
[----:B------:R-:W-:-:S13]  /*0d10*/  ISETP.NE.AND.EX P4, PT, RZ, UR11, PT, P4 ;  /* 0x0000000bff007c0c */ /* 0x000fda000bf85340 */
[----:B------:R-:W-:Y:S05]  /*0d20*/  @P4 BRA `(.L_x_2505) ;  /* 0x0000000000084947 */ /* 0x000fea0003800000 */
[----:B------:R-:W-:Y:S05]  /*0d30*/  @P0 BRA `(.L_x_2506) ;  /* 0x0000000000200947 */ /* 0x000fea0003800000 */
[----:B------:R-:W-:Y:S05]  /*0d40*/  BRA `(.L_x_2507) ;  /* 0x0000000000247947 */ /* 0x000fea0003800000 */
.L_x_2505:
[----:B-----5:R-:W-:-:S05]  /*0d50*/  HADD2.F32 R16, -RZ, R11.H0_H0 ;  /* 0x2000000bff107230 */ /* 0x020fca0000004100 */
[----:B------:R-:W-:Y:S01]  /*0d60*/  FADD.FTZ R93, R93, R16 ;  /* 0x000000105d5d7221 */ /* 0x000fe20000010000 */
[----:B------:R-:W-:Y:S06]  /*0d70*/  BRA `(.L_x_2506) ;  /* 0x0000000000107947 */ /* 0x000fec0003800000 */
.L_x_2504:
[----:B-----5:R-:W-:Y:S02]  /*0d80*/  HADD2.F32 R16, -RZ, R7.H0_H0 ;  /* 0x20000007ff107230 */ /* 0x020fe40000004100 */
[----:B------:R-:W-:-:S03]  /*0d90*/  @P2 HADD2.F32 R18, -RZ, R11.H0_H0 ;  /* 0x2000000bff122230 */ /* 0x000fc60000004100 */
[----:B------:R-:W-:-:S04]  /*0da0*/  FADD.FTZ R93, R93, R16 ;  /* 0x000000105d5d7221 */ /* 0x000fc80000010000 */
[----:B------:R-:W-:-:S07]  /*0db0*/  @P2 FADD.FTZ R93, R93, R18 ;  /* 0x000000125d5d2221 */ /* 0x000fce0000010000 */
.L_x_2506:
[----:B------:R-:W-:-:S04]  /*0dc0*/  F2FP.F16.F32.PACK_AB R16, RZ, R93 ;  /* 0x0000005dff10723e */ /* 0x000fc800000000ff */
[----:B------:R-:W-:-:S07]  /*0dd0*/  PRMT R15, R16, 0x7610, R15 ;  /* 0x00007610100f7816 */ /* 0x000fce000000000f */
.L_x_2507:
[----:B------:R-:W-:Y:S01]  /*0de0*/  HADD2.F32 R97, -RZ, R19.H1_H1 ;  /* 0x30000013ff617230 */ /* 0x000fe20000004100 */
[----:B------:R-:W-:Y:S06]  /*0df0*/  @P3 BRA `(.L_x_2508) ;  /* 0x0000000000203947 */ /* 0x000fec0003800000 */
[----:B------:R-:W-:-:S04]  /*0e00*/  ISETP.NE.U32.AND P4, PT, RZ, UR10, PT ;  /* 0x0000000aff007c0c */ /* 0x000fc8000bf85070 */
[----:B------:R-:W-:-:S13]  /*0e10*/  ISETP.NE.AND.EX P4, PT, RZ, UR11, PT, P4 ;  /* 0x0000000bff007c0c */ /* 0x000fda000bf85340 */
[----:B------:R-:W-:Y:S05]  /*0e20*/  @P4 BRA `(.L_x_2509) ;  /* 0x0000000000084947 */ /* 0x000fea0003800000 */
[----:B------:R-:W-:Y:S05]  /*0e30*/  @P0 BRA `(.L_x_2510) ;  /* 0x0000000000200947 */ /* 0x000fea0003800000 */
[----:B------:R-:W-:Y:S05]  /*0e40*/  BRA `(.L_x_2511) ;  /* 0x0000000000247947 */ /* 0x000fea0003800000 */
.L_x_2509:
[----:B-----5:R-:W-:-:S05]  /*0e50*/  HADD2.F32 R16, -RZ, R11.H1_H1 ;  /* 0x3000000bff107230 */ /* 0x020fca0000004100 */
[----:B------:R-:W-:Y:S01]  /*0e60*/  FADD.FTZ R97, R97, R16 ;  /* 0x0000001061617221 */ /* 0x000fe20000010000 */
[----:B------:R-:W-:Y:S06]  /*0e70*/  BRA `(.L_x_2510) ;  /* 0x0000000000107947 */ /* 0x000fec0003800000 */
.L_x_2508:
[----:B-----5:R-:W-:Y:S02]  /*0e80*/  HADD2.F32 R16, -RZ, R7.H1_H1 ;  /* 0x30000007ff107230 */ /* 0x020fe40000004100 */
[----:B------:R-:W-:-:S03]  /*0e90*/  @P2 HADD2.F32 R18, -RZ, R11.H1_H1 ;  /* 0x3000000bff122230 */ /* 0x000fc60000004100 */
[----:B------:R-:W-:-:S04]  /*0ea0*/  FADD.FTZ R97, R97, R16 ;  /* 0x0000001061617221 */ /* 0x000fc80000010000 */
[----:B------:R-:W-:-:S07]  /*0eb0*/  @P2 FADD.FTZ R97, R97, R18 ;  /* 0x0000001261612221 */ /* 0x000fce0000010000 */
.L_x_2510:
[----:B------:R-:W-:-:S04]  /*0ec0*/  F2FP.F16.F32.PACK_AB R16, RZ, R97 ;  /* 0x00000061ff10723e */ /* 0x000fc800000000ff */
[----:B------:R-:W-:-:S07]  /*0ed0*/  PRMT R15, R15, 0x5410, R16 ;  /* 0x000054100f0f7816 */ /* 0x000fce0000000010 */
.L_x_2511:
        /* <DEDUP_REMOVED lines=12> */
[----:B---3--:R-:W-:Y:S01]  /*0fa0*/  HADD2.F32 R101, -RZ, R16.H0_H0 ;  /* 0x20000010ff657230 */ /* 0x008fe20000004100 */
[----:B0-----:R-:W-:Y:S06]  /*0fb0*/  @P3 BRA `(.L_x_2512) ;  /* 0x0000000000203947 */ /* 0x001fec0003800000 */
[----:B------:R-:W-:-:S04]  /*0fc0*/  ISETP.NE.U32.AND P4, PT, RZ, UR10, PT ;  /* 0x0000000aff007c0c */ /* 0x000fc8000bf85070 */
[----:B------:R-:W-:-:S13]  /*0fd0*/  ISETP.NE.AND.EX P4, PT, RZ, UR11, PT, P4 ;  /* 0x0000000bff007c0c */ /* 0x000fda000bf85340 */
[----:B------:R-:W-:Y:S05]  /*0fe0*/  @P4 BRA `(.L_x_2513) ;  /* 0x0000000000084947 */ /* 0x000fea0003800000 */
[----:B------:R-:W-:Y:S05]  /*0ff0*/  @P0 BRA `(.L_x_2514) ;  /* 0x0000000000200947 */ /* 0x000fea0003800000 */
[----:B------:R-:W-:Y:S05]  /*1000*/  BRA `(.L_x_2515) ;  /* 0x0000000000247947 */ /* 0x000fea0003800000 */
.L_x_2513:
[----:B-----5:R-:W-:-:S05]  /*1010*/  HADD2.F32 R20, -RZ, R8.H0_H0 ;  /* 0x20000008ff147230 */ /* 0x020fca0000004100 */
[----:B------:R-:W-:Y:S01]  /*1020*/  FADD.FTZ R101, R20, R101 ;  /* 0x0000006514657221 */ /* 0x000fe20000010000 */
[----:B------:R-:W-:Y:S06]  /*1030*/  BRA `(.L_x_2514) ;  /* 0x0000000000107947 */ /* 0x000fec0003800000 */
.L_x_2512:
[----:B-----5:R-:W-:Y:S02]  /*1040*/  HADD2.F32 R20, -RZ, R4.H0_H0 ;  /* 0x20000004ff147230 */ /* 0x020fe40000004100 */
[----:B------:R-:W-:-:S03]  /*1050*/  @P2 HADD2.F32 R22, -RZ, R8.H0_H0 ;  /* 0x20000008ff162230 */ /* 0x000fc60000004100 */
[----:B------:R-:W-:-:S04]  /*1060*/  FADD.FTZ R101, R20, R101 ;  /* 0x0000006514657221 */ /* 0x000fc80000010000 */
[----:B------:R-:W-:-:S07]  /*1070*/  @P2 FADD.FTZ R101, R22, R101 ;  /* 0x0000006516652221 */ /* 0x000fce0000010000 */
.L_x_2514:
[----:B------:R-:W-:-:S04]  /*1080*/  F2FP.F16.F32.PACK_AB R20, RZ, R101 ;  /* 0x00000065ff14723e */ /* 0x000fc800000000ff */
[----:B------:R-:W-:-:S07]  /*1090*/  PRMT R12, R20, 0x7610, R12 ;  /* 0x00007610140c7816 */ /* 0x000fce000000000c */
.L_x_2515:
[----:B------:R-:W-:Y:S01]  /*10a0*/  HADD2.F32 R103, -RZ, R16.H1_H1 ;  /* 0x30000010ff677230 */ /* 0x000fe20000004100 */
[----:B------:R-:W-:Y:S06]  /*10b0*/  @P3 BRA `(.L_x_2516) ;  /* 0x0000000000203947 */ /* 0x000fec0003800000 */
[----:B------:R-:W-:-:S04]  /*10c0*/  ISETP.NE.U32.AND P4, PT, RZ, UR10, PT ;  /* 0x0000000aff007c0c */ /* 0x000fc8000bf85070 */
[----:B------:R-:W-:-:S13]  /*10d0*/  ISETP.NE.AND.EX P4, PT, RZ, UR11, PT, P4 ;  /* 0x0000000bff007c0c */ /* 0x000fda000bf85340 */
[----:B------:R-:W-:Y:S05]  /*10e0*/  @P4 BRA `(.L_x_2517) ;  /* 0x0000000000084947 */ /* 0x000fea0003800000 */
[----:B------:R-:W-:Y:S05]  /*10f0*/  @P0 BRA `(.L_x_2518) ;  /* 0x0000000000200947 */ /* 0x000fea0003800000 */
[----:B------:R-:W-:Y:S05]  /*1100*/  BRA `(.L_x_2519) ;  /* 0x0000000000247947 */ /* 0x000fea0003800000 */
.L_x_2517:
[----:B-----5:R-:W-:-:S05]  /*1110*/  HADD2.F32 R16, -RZ, R8.H1_H1 ;  /* 0x30000008ff107230 */ /* 0x020fca0000004100 */
[----:B------:R-:W-:Y:S01]  /*1120*/  FADD.FTZ R103, R16, R103 ;  /* 0x0000006710677221 */ /* 0x000fe20000010000 */
[----:B------:R-:W-:Y:S06]  /*1130*/  BRA `(.L_x_2518) ;  /* 0x0000000000107947 */ /* 0x000fec0003800000 */
.L_x_2516:
[----:B-----5:R-:W-:Y:S02]  /*1140*/  HADD2.F32 R16, -RZ, R4.H1_H1 ;  /* 0x30000004ff107230 */ /* 0x020fe40000004100 */
[----:B------:R-:W-:-:S03]  /*1150*/  @P2 HADD2.F32 R20, -RZ, R8.H1_H1 ;  /* 0x30000008ff142230 */ /* 0x000fc60000004100 */
[----:B------:R-:W-:-:S04]  /*1160*/  FADD.FTZ R103, R16, R103 ;  /* 0x0000006710677221 */ /* 0x000fc80000010000 */
[----:B------:R-:W-:-:S07]  /*1170*/  @P2 FADD.FTZ R103, R20, R103 ;  /* 0x0000006714672221 */ /* 0x000fce0000010000 */
.L_x_2518:
[----:B------:R-:W-:-:S04]  /*1180*/  F2FP.F16.F32.PACK_AB R16, RZ, R103 ;  /* 0x00000067ff10723e */ /* 0x000fc800000000ff */
[----:B------:R-:W-:-:S07]  /*1190*/  PRMT R12, R12, 0x5410, R16 ;  /* 0x000054100c0c7816 */ /* 0x000fce0000000010 */
.L_x_2519:
[----:B------:R-:W-:Y:S01]  /*11a0*/  HADD2.F32 R99, -RZ, R17.H0_H0 ;  /* 0x20000011ff637230 */ /* 0x000fe20000004100 */
[----:B------:R-:W-:Y:S06]  /*11b0*/  @P3 BRA `(.L_x_2520) ;  /* 0x0000000000203947 */ /* 0x000fec0003800000 */
[----:B------:R-:W-:-:S04]  /*11c0*/  ISETP.NE.U32.AND P4, PT, RZ, UR10, PT ;  /* 0x0000000aff007c0c */ /* 0x000fc8000bf85070 */
[----:B------:R-:W-:-:S13]  /*11d0*/  ISETP.NE.AND.EX P4, PT, RZ, UR11, PT, P4 ;  /* 0x0000000bff007c0c */ /* 0x000fda000bf85340 */
[----:B------:R-:W-:Y:S05]  /*11e0*/  @P4 BRA `(.L_x_2521) ;  /* 0x0000000000084947 */ /* 0x000fea0003800000 */
[----:B------:R-:W-:Y:S05]  /*11f0*/  @P0 BRA `(.L_x_2522) ;  /* 0x0000000000200947 */ /* 0x000fea0003800000 */
[----:B------:R-:W-:Y:S05]  /*1200*/  BRA `(.L_x_2523) ;  /* 0x0000000000247947 */ /* 0x000fea0003800000 */
.L_x_2521:
[----:B-----5:R-:W-:-:S05]  /*1210*/  HADD2.F32 R16, -RZ, R9.H0_H0 ;  /* 0x20000009ff107230 */ /* 0x020fca0000004100 */
[----:B------:R-:W-:Y:S01]  /*1220*/  FADD.FTZ R99, R16, R99 ;  /* 0x0000006310637221 */ /* 0x000fe20000010000 */
[----:B------:R-:W-:Y:S06]  /*1230*/  BRA `(.L_x_2522) ;  /* 0x0000000000107947 */ /* 0x000fec0003800000 */
.L_x_2520:
[----:B-----5:R-:W-:Y:S02]  /*1240*/  HADD2.F32 R16, -RZ, R5.H0_H0 ;  /* 0x20000005ff107230 */ /* 0x020fe40000004100 */
[----:B------:R-:W-:-:S03]  /*1250*/  @P2 HADD2.F32 R20, -RZ, R9.H0_H0 ;  /* 0x20000009ff142230 */ /* 0x000fc60000004100 */
[----:B------:R-:W-:-:S04]  /*1260*/  FADD.FTZ R99, R16, R99 ;  /* 0x0000006310637221 */ /* 0x000fc80000010000 */
[----:B------:R-:W-:-:S07]  /*1270*/  @P2 FADD.FTZ R99, R20, R99 ;  /* 0x0000006314632221 */ /* 0x000fce0000010000 */
.L_x_2522:
[----:B------:R-:W-:-:S04]  /*1280*/  F2FP.F16.F32.PACK_AB R16, RZ, R99 ;  /* 0x00000063ff10723e */ /* 0x000fc800000000ff */
[----:B------:R-:W-:-:S07]  /*1290*/  PRMT R13, R16, 0x7610, R13 ;  /* 0x00007610100d7816 */ /* 0x000fce000000000d */
.L_x_2523:
[----:B------:R-:W-:Y:S01]  /*12a0*/  HADD2.F32 R107, -RZ, R17.H1_H1 ;  /* 0x30000011ff6b7230 */ /* 0x000fe20000004100 */
[----:B------:R-:W-:Y:S06]  /*12b0*/  @P3 BRA `(.L_x_2524) ;  /* 0x0000000000203947 */ /* 0x000fec0003800000 */
[----:B------:R-:W-:-:S04]  /*12c0*/  ISETP.NE.U32.AND P4, PT, RZ, UR10, PT ;  /* 0x0000000aff007c0c */ /* 0x000fc8000bf85070 */
[----:B------:R-:W-:-:S13]  /*12d0*/  ISETP.NE.AND.EX P4, PT, RZ, UR11, PT, P4 ;  /* 0x0000000bff007c0c */ /* 0x000fda000bf85340 */
[----:B------:R-:W-:Y:S05]  /*12e0*/  @P4 BRA `(.L_x_2525) ;  /* 0x0000000000084947 */ /* 0x000fea0003800000 */
[----:B------:R-:W-:Y:S05]  /*12f0*/  @P0 BRA `(.L_x_2526) ;  /* 0x0000000000200947 */ /* 0x000fea0003800000 */
[----:B------:R-:W-:Y:S05]  /*1300*/  BRA `(.L_x_2527) ;  /* 0x0000000000247947 */ /* 0x000fea0003800000 */
.L_x_2525:
[----:B-----5:R-:W-:-:S05]  /*1310*/  HADD2.F32 R16, -RZ, R9.H1_H1 ;  /* 0x30000009ff107230 */ /* 0x020fca0000004100 */
[----:B------:R-:W-:Y:S01]  /*1320*/  FADD.FTZ R107, R16, R107 ;  /* 0x0000006b106b7221 */ /* 0x000fe20000010000 */
[----:B------:R-:W-:Y:S06]  /*1330*/  BRA `(.L_x_2526) ;  /* 0x0000000000107947 */ /* 0x000fec0003800000 */
.L_x_2524:
[----:B-----5:R-:W-:Y:S02]  /*1340*/  HADD2.F32 R16, -RZ, R5.H1_H1 ;  /* 0x30000005ff107230 */ /* 0x020fe40000004100 */
[----:B------:R-:W-:-:S03]  /*1350*/  @P2 HADD2.F32 R20, -RZ, R9.H1_H1 ;  /* 0x30000009ff142230 */ /* 0x000fc60000004100 */
[----:B------:R-:W-:-:S04]  /*1360*/  FADD.FTZ R107, R16, R107 ;  /* 0x0000006b106b7221 */ /* 0x000fc80000010000 */
[----:B------:R-:W-:-:S07]  /*1370*/  @P2 FADD.FTZ R107, R20, R107 ;  /* 0x0000006b146b2221 */ /* 0x000fce0000010000 */
.L_x_2526:
[----:B------:R-:W-:-:S04]  /*1380*/  F2FP.F16.F32.PACK_AB R16, RZ, R107 ;  /* 0x0000006bff10723e */ /* 0x000fc800000000ff */
[----:B------:R-:W-:-:S07]  /*1390*/  PRMT R13, R13, 0x5410, R16 ;  /* 0x000054100d0d7816 */ /* 0x000fce0000000010 */
.L_x_2527:
[----:B------:R-:W-:Y:S01]  /*13a0*/  HADD2.F32 R105, -RZ, R18.H0_H0 ;  /* 0x20000012ff697230 */ /* 0x000fe20000004100 */
[----:B------:R-:W-:Y:S06]  /*13b0*/  @P3 BRA `(.L_x_2528) ;  /* 0x0000000000203947 */ /* 0x000fec0003800000 */
[----:B------:R-:W-:-:S04]  /*13c0*/  ISETP.NE.U32.AND P4, PT, RZ, UR10, PT ;  /* 0x0000000aff007c0c */ /* 0x000fc8000bf85070 */
[----:B------:R-:W-:-:S13]  /*13d0*/  ISETP.NE.AND.EX P4, PT, RZ, UR11, PT, P4 ;  /* 0x0000000bff007c0c */ /* 0x000fda000bf85340 */
[----:B------:R-:W-:Y:S05]  /*13e0*/  @P4 BRA `(.L_x_2529) ;  /* 0x0000000000084947 */ /* 0x000fea0003800000 */
[----:B------:R-:W-:Y:S05]  /*13f0*/  @P0 BRA `(.L_x_2530) ;  /* 0x0000000000200947 */ /* 0x000fea0003800000 */
[----:B------:R-:W-:Y:S05]  /*1400*/  BRA `(.L_x_2531) ;  /* 0x0000000000247947 */ /* 0x000fea0003800000 */
.L_x_2529:
[----:B-----5:R-:W-:-:S05]  /*1410*/  HADD2.F32 R16, -RZ, R10.H0_H0 ;  /* 0x2000000aff107230 */ /* 0x020fca0000004100 */
[----:B------:R-:W-:Y:S01]  /*1420*/  FADD.FTZ R105, R16, R105 ;  /* 0x0000006910697221 */ /* 0x000fe20000010000 */
[----:B------:R-:W-:Y:S06]  /*1430*/  BRA `(.L_x_2530) ;  /* 0x0000000000107947 */ /* 0x000fec0003800000 */
.L_x_2528:
[----:B-----5:R-:W-:Y:S02]  /*1440*/  HADD2.F32 R16, -RZ, R6.H0_H0 ;  /* 0x20000006ff107230 */ /* 0x020fe40000004100 */
[----:B------:R-:W-:-:S03]  /*1450*/  @P2 HADD2.F32 R20, -RZ, R10.H0_H0 ;  /* 0x2000000aff142230 */ /* 0x000fc60000004100 */
[----:B------:R-:W-:-:S04]  /*1460*/  FADD.FTZ R105, R16, R105 ;  /* 0x0000006910697221 */ /* 0x000fc80000010000 */
[----:B------:R-:W-:-:S07]  /*1470*/  @P2 FADD.FTZ R105, R20, R105 ;  /* 0x0000006914692221 */ /* 0x000fce0000010000 */
.L_x_2530:
[----:B------:R-:W-:-:S04]  /*1480*/  F2FP.F16.F32.PACK_AB R16, RZ, R105 ;  /* 0x00000069ff10723e */ /* 0x000fc800000000ff */
[----:B------:R-:W-:-:S07]  /*1490*/  PRMT R14, R16, 0x7610, R14 ;  /* 0x00007610100e7816 */ /* 0x000fce000000000e */
.L_x_2531:
[----:B------:R-:W-:Y:S01]  /*14a0*/  HADD2.F32 R109, -RZ, R18.H1_H1 ;  /* 0x30000012ff6d7230 */ /* 0x000fe20000004100 */
[----:B------:R-:W-:Y:S06]  /*14b0*/  @P3 BRA `(.L_x_2532) ;  /* 0x0000000000203947 */ /* 0x000fec0003800000 */
[----:B------:R-:W-:-:S04]  /*14c0*/  ISETP.NE.U32.AND P4, PT, RZ, UR10, PT ;  /* 0x0000000aff007c0c */ /* 0x000fc8000bf85070 */
[----:B------:R-:W-:-:S13]  /*14d0*/  ISETP.NE.AND.EX P4, PT, RZ, UR11, PT, P4 ;  /* 0x0000000bff007c0c */ /* 0x000fda000bf85340 */
[----:B------:R-:W-:Y:S05]  /*14e0*/  @P4 BRA `(.L_x_2533) ;  /* 0x0000000000084947 */ /* 0x000fea0003800000 */
[----:B------:R-:W-:Y:S05]  /*14f0*/  @P0 BRA `(.L_x_2534) ;  /* 0x0000000000200947 */ /* 0x000fea0003800000 */
[----:B------:R-:W-:Y:S05]  /*1500*/  BRA `(.L_x_2535) ;  /* 0x0000000000247947 */ /* 0x000fea0003800000 */
.L_x_2533:
[----:B-----5:R-:W-:-:S05]  /*1510*/  HADD2.F32 R16, -RZ, R10.H1_H1 ;  /* 0x3000000aff107230 */ /* 0x020fca0000004100 */
[----:B------:R-:W-:Y:S01]  /*1520*/  FADD.FTZ R109, R16, R109 ;  /* 0x0000006d106d7221 */ /* 0x000fe20000010000 */
[----:B------:R-:W-:Y:S06]  /*1530*/  BRA `(.L_x_2534) ;  /* 0x0000000000107947 */ /* 0x000fec0003800000 */
.L_x_2532:
[----:B-----5:R-:W-:Y:S02]  /*1540*/  HADD2.F32 R16, -RZ, R6.H1_H1 ;  /* 0x30000006ff107230 */ /* 0x020fe40000004100 */
[----:B------:R-:W-:-:S03]  /*1550*/  @P2 HADD2.F32 R18, -RZ, R10.H1_H1 ;  /* 0x3000000aff122230 */ /* 0x000fc60000004100 */
[----:B------:R-:W-:-:S04]  /*1560*/  FADD.FTZ R109, R16, R109 ;  /* 0x0000006d106d7221 */ /* 0x000fc80000010000 */
[----:B------:R-:W-:-:S07]  /*1570*/  @P2 FADD.FTZ R109, R18, R109 ;  /* 0x0000006d126d2221 */ /* 0x000fce0000010000 */
.L_x_2534:
[----:B------:R-:W-:-:S04]  /*1580*/  F2FP.F16.F32.PACK_AB R16, RZ, R109 ;  /* 0x0000006dff10723e */ /* 0x000fc800000000ff */
[----:B------:R-:W-:-:S07]  /*1590*/  PRMT R14, R14, 0x5410, R16 ;  /* 0x000054100e0e7816 */ /* 0x000fce0000000010 */
.L_x_2535:
[----:B------:R-:W-:Y:S01]  /*15a0*/  HADD2.F32 R111, -RZ, R19.H0_H0 ;  /* 0x20000013ff6f7230 */ /* 0x000fe20000004100 */
[----:B------:R-:W-:Y:S06]  /*15b0*/  @P3 BRA `(.L_x_2536) ;  /* 0x0000000000203947 */ /* 0x000fec0003800000 */
[----:B------:R-:W-:-:S04]  /*15c0*/  ISETP.NE.U32.AND P4, PT, RZ, UR10, PT ;  /* 0x0000000aff007c0c */ /* 0x000fc8000bf85070 */
[----:B------:R-:W-:-:S13]  /*15d0*/  ISETP.NE.AND.EX P4, PT, RZ, UR11, PT, P4 ;  /* 0x0000000bff007c0c */ /* 0x000fda000bf85340 */
[----:B------:R-:W-:Y:S05]  /*15e0*/  @P4 BRA `(.L_x_2537) ;  /* 0x0000000000084947 */ /* 0x000fea0003800000 */
[----:B------:R-:W-:Y:S05]  /*15f0*/  @P0 BRA `(.L_x_2538) ;  /* 0x0000000000200947 */ /* 0x000fea0003800000 */
[----:B------:R-:W-:Y:S05]  /*1600*/  BRA `(.L_x_2539) ;  /* 0x0000000000247947 */ /* 0x000fea0003800000 */
.L_x_2537:
[----:B-----5:R-:W-:-:S05]  /*1610*/  HADD2.F32 R16, -RZ, R11.H0_H0 ;  /* 0x2000000bff107230 */ /* 0x020fca0000004100 */
[----:B------:R-:W-:Y:S01]  /*1620*/  FADD.FTZ R111, R16, R111 ;  /* 0x0000006f106f7221 */ /* 0x000fe20000010000 */
[----:B------:R-:W-:Y:S06]  /*1630*/  BRA `(.L_x_2538) ;  /* 0x0000000000107947 */ /* 0x000fec0003800000 */
.L_x_2536:
[----:B-----5:R-:W-:Y:S02]  /*1640*/  HADD2.F32 R16, -RZ, R7.H0_H0 ;  /* 0x20000007ff107230 */ /* 0x020fe40000004100 */
[----:B------:R-:W-:-:S03]  /*1650*/  @P2 HADD2.F32 R18, -RZ, R11.H0_H0 ;  /* 0x2000000bff122230 */ /* 0x000fc60000004100 */
[----:B------:R-:W-:-:S04]  /*1660*/  FADD.FTZ R111, R16, R111 ;  /* 0x0000006f106f7221 */ /* 0x000fc80000010000 */
[----:B------:R-:W-:-:S07]  /*1670*/  @P2 FADD.FTZ R111, R18, R111 ;  /* 0x0000006f126f2221 */ /* 0x000fce0000010000 */
.L_x_2538:
[----:B------:R-:W-:-:S04]  /*1680*/  F2FP.F16.F32.PACK_AB R16, RZ, R111 ;  /* 0x0000006fff10723e */ /* 0x000fc800000000ff */
[----:B------:R-:W-:-:S07]  /*1690*/  PRMT R15, R16, 0x7610, R15 ;  /* 0x00007610100f7816 */ /* 0x000fce000000000f */
.L_x_2539:
[----:B------:R-:W-:Y:S01]  /*16a0*/  HADD2.F32 R113, -RZ, R19.H1_H1 ;  /* 0x30000013ff717230 */ /* 0x000fe20000004100 */
[----:B------:R-:W-:Y:S06]  /*16b0*/  @P3 BRA `(.L_x_2540) ;  /* 0x0000000000203947 */ /* 0x000fec0003800000 */
[----:B------:R-:W-:-:S04]  /*16c0*/  ISETP.NE.U32.AND P4, PT, RZ, UR10, PT ;  /* 0x0000000aff007c0c */ /* 0x000fc8000bf85070 */
[----:B------:R-:W-:-:S13]  /*16d0*/  ISETP.NE.AND.EX P4, PT, RZ, UR11, PT, P4 ;  /* 0x0000000bff007c0c */ /* 0x000fda000bf85340 */
[----:B------:R-:W-:Y:S05]  /*16e0*/  @P4 BRA `(.L_x_2541) ;  /* 0x0000000000084947 */ /* 0x000fea0003800000 */
[----:B------:R-:W-:Y:S05]  /*16f0*/  @P0 BRA `(.L_x_2542) ;  /* 0x0000000000200947 */ /* 0x000fea0003800000 */
[----:B------:R-:W-:Y:S05]  /*1700*/  BRA `(.L_x_2543) ;  /* 0x0000000000247947 */ /* 0x000fea0003800000 */
.L_x_2541:
[----:B-----5:R-:W-:-:S05]  /*1710*/  HADD2.F32 R16, -RZ, R11.H1_H1 ;  /* 0x3000000bff107230 */ /* 0x020fca0000004100 */
[----:B------:R-:W-:Y:S01]  /*1720*/  FADD.FTZ R113, R16, R113 ;  /* 0x0000007110717221 */ /* 0x000fe20000010000 */
[----:B------:R-:W-:Y:S06]  /*1730*/  BRA `(.L_x_2542) ;  /* 0x0000000000107947 */ /* 0x000fec0003800000 */
.L_x_2540:
[----:B-----5:R-:W-:Y:S02]  /*1740*/  HADD2.F32 R16, -RZ, R7.H1_H1 ;  /* 0x30000007ff107230 */ /* 0x020fe40000004100 */
[----:B------:R-:W-:-:S03]  /*1750*/  @P2 HADD2.F32 R18, -RZ, R11.H1_H1 ;  /* 0x3000000bff122230 */ /* 0x000fc60000004100 */
[----:B------:R-:W-:-:S04]  /*1760*/  FADD.FTZ R113, R16, R113 ;  /* 0x0000007110717221 */ /* 0x000fc80000010000 */
[----:B------:R-:W-:-:S07]  /*1770*/  @P2 FADD.FTZ R113, R18, R113 ;  /* 0x0000007112712221 */ /* 0x000fce0000010000 */
.L_x_2542:
[----:B------:R-:W-:-:S04]  /*1780*/  F2FP.F16.F32.PACK_AB R16, RZ, R113 ;  /* 0x00000071ff10723e */ /* 0x000fc800000000ff */
[----:B------:R-:W-:-:S07]  /*1790*/  PRMT R15, R15, 0x5410, R16 ;  /* 0x000054100f0f7816 */ /* 0x000fce0000000010 */
.L_x_2543:
        /* <DEDUP_REMOVED lines=19> */
.L_x_2545:
[----:B-----5:R-:W-:-:S05]  /*18d0*/  HADD2.F32 R2, -RZ, R8.H0_H0 ;  /* 0x20000008ff027230 */ /* 0x020fca0000004100 */
[----:B------:R-:W-:Y:S01]  /*18e0*/  FADD.FTZ R117, R2, R117 ;  /* 0x0000007502757221 */ /* 0x000fe20000010000 */
[----:B------:R-:W-:Y:S06]  /*18f0*/  BRA `(.L_x_2546) ;  /* 0x0000000000107947 */ /* 0x000fec0003800000 */
.L_x_2544:
[----:B-----5:R-:W-:Y:S02]  /*1900*/  HADD2.F32 R2, -RZ, R4.H0_H0 ;  /* 0x20000004ff027230 */ /* 0x020fe40000004100 */
[----:B------:R-:W-:-:S03]  /*1910*/  @P2 HADD2.F32 R20, -RZ, R8.H0_H0 ;  /* 0x20000008ff142230 */ /* 0x000fc60000004100 */
[----:B------:R-:W-:-:S04]  /*1920*/  FADD.FTZ R117, R2, R117 ;  /* 0x0000007502757221 */ /* 0x000fc80000010000 */
[----:B------:R-:W-:-:S07]  /*1930*/  @P2 FADD.FTZ R117, R20, R117 ;  /* 0x0000007514752221 */ /* 0x000fce0000010000 */
.L_x_2546:
[----:B------:R-:W-:-:S04]  /*1940*/  F2FP.F16.F32.PACK_AB R2, RZ, R117 ;  /* 0x00000075ff02723e */ /* 0x000fc800000000ff */
[----:B------:R-:W-:-:S07]  /*1950*/  PRMT R12, R2, 0x7610, R12 ;  /* 0x00007610020c7816 */ /* 0x000fce000000000c */
.L_x_2547:
[----:B------:R-:W-:Y:S01]  /*1960*/  HADD2.F32 R21, -RZ, R16.H1_H1 ;  /* 0x30000010ff157230 */ /* 0x000fe20000004100 */
[----:B------:R-:W-:Y:S06]  /*1970*/  @P3 BRA `(.L_x_2548) ;  /* 0x0000000000203947 */ /* 0x000fec0003800000 */
[----:B------:R-:W-:-:S04]  /*1980*/  ISETP.NE.U32.AND P4, PT, RZ, UR10, PT ;  /* 0x0000000aff007c0c */ /* 0x000fc8000bf85070 */
[----:B------:R-:W-:-:S13]  /*1990*/  ISETP.NE.AND.EX P4, PT, RZ, UR11, PT, P4 ;  /* 0x0000000bff007c0c */ /* 0x000fda000bf85340 */
[----:B------:R-:W-:Y:S05]  /*19a0*/  @P4 BRA `(.L_x_2549) ;  /* 0x0000000000084947 */ /* 0x000fea0003800000 */
[----:B------:R-:W-:Y:S05]  /*19b0*/  @P0 BRA `(.L_x_2550) ;  /* 0x0000000000200947 */ /* 0x000fea0003800000 */
[----:B------:R-:W-:Y:S05]  /*19c0*/  BRA `(.L_x_2551) ;  /* 0x0000000000247947 */ /* 0x000fea0003800000 */
.L_x_2549:
[----:B-----5:R-:W-:-:S05]  /*19d0*/  HADD2.F32 R2, -RZ, R8.H1_H1 ;  /* 0x30000008ff027230 */ /* 0x020fca0000004100 */
[----:B------:R-:W-:Y:S01]  /*19e0*/  FADD.FTZ R21, R2, R21 ;  /* 0x0000001502157221 */ /* 0x000fe20000010000 */
[----:B------:R-:W-:Y:S06]  /*19f0*/  BRA `(.L_x_2550) ;  /* 0x0000000000107947 */ /* 0x000fec0003800000 */
.L_x_2548:
[----:B-----5:R-:W-:Y:S02]  /*1a00*/  HADD2.F32 R2, -RZ, R4.H1_H1 ;  /* 0x30000004ff027230 */ /* 0x020fe40000004100 */
[----:B------:R-:W-:-:S03]  /*1a10*/  @P2 HADD2.F32 R16, -RZ, R8.H1_H1 ;  /* 0x30000008ff102230 */ /* 0x000fc60000004100 */
[----:B------:R-:W-:-:S04]  /*1a20*/  FADD.FTZ R21, R2, R21 ;  /* 0x0000001502157221 */ /* 0x000fc80000010000 */
[----:B------:R-:W-:-:S07]  /*1a30*/  @P2 FADD.FTZ R21, R16, R21 ;  /* 0x0000001510152221 */ /* 0x000fce0000010000 */
.L_x_2550:
[----:B------:R-:W-:-:S04]  /*1a40*/  F2FP.F16.F32.PACK_AB R2, RZ, R21 ;  /* 0x00000015ff02723e */ /* 0x000fc800000000ff */
[----:B------:R-:W-:-:S07]  /*1a50*/  PRMT R12, R12, 0x5410, R2 ;  /* 0x000054100c0c7816 */ /* 0x000fce0000000002 */
.L_x_2551:
[----:B------:R-:W-:Y:S01]  /*1a60*/  HADD2.F32 R23, -RZ, R17.H0_H0 ;  /* 0x20000011ff177230 */ /* 0x000fe20000004100 */
[----:B------:R-:W-:Y:S06]  /*1a70*/  @P3 BRA `(.L_x_2552) ;  /* 0x0000000000203947 */ /* 0x000fec0003800000 */
[----:B------:R-:W-:-:S04]  /*1a80*/  ISETP.NE.U32.AND P4, PT, RZ, UR10, PT ;  /* 0x0000000aff007c0c */ /* 0x000fc8000bf85070 */
[----:B------:R-:W-:-:S13]  /*1a90*/  ISETP.NE.AND.EX P4, PT, RZ, UR11, PT, P4 ;  /* 0x0000000bff007c0c */ /* 0x000fda000bf85340 */
[----:B------:R-:W-:Y:S05]  /*1aa0*/  @P4 BRA `(.L_x_2553) ;  /* 0x0000000000084947 */ /* 0x000fea0003800000 */
[----:B------:R-:W-:Y:S05]  /*1ab0*/  @P0 BRA `(.L_x_2554) ;  /* 0x0000000000200947 */ /* 0x000fea0003800000 */
[----:B------:R-:W-:Y:S05]  /*1ac0*/  BRA `(.L_x_2555) ;  /* 0x0000000000247947 */ /* 0x000fea0003800000 */
.L_x_2553:
[----:B-----5:R-:W-:-:S05]  /*1ad0*/  HADD2.F32 R2, -RZ, R9.H0_H0 ;  /* 0x20000009ff027230 */ /* 0x020fca0000004100 */
[----:B------:R-:W-:Y:S01]  /*1ae0*/  FADD.FTZ R23, R2, R23 ;  /* 0x0000001702177221 */ /* 0x000fe20000010000 */
[----:B------:R-:W-:Y:S06]  /*1af0*/  BRA `(.L_x_2554) ;  /* 0x0000000000107947 */ /* 0x000fec0003800000 */
.L_x_2552:
[----:B-----5:R-:W-:Y:S02]  /*1b00*/  HADD2.F32 R2, -RZ, R5.H0_H0 ;  /* 0x20000005ff027230 */ /* 0x020fe40000004100 */
[----:B------:R-:W-:-:S03]  /*1b10*/  @P2 HADD2.F32 R16, -RZ, R9.H0_H0 ;  /* 0x20000009ff102230 */ /* 0x000fc60000004100 */
[----:B------:R-:W-:-:S04]  /*1b20*/  FADD.FTZ R23, R2, R23 ;  /* 0x0000001702177221 */ /* 0x000fc80000010000 */
[----:B------:R-:W-:-:S07]  /*1b30*/  @P2 FADD.FTZ R23, R16, R23 ;  /* 0x0000001710172221 */ /* 0x000fce0000010000 */
.L_x_2554:
[----:B------:R-:W-:-:S04]  /*1b40*/  F2FP.F16.F32.PACK_AB R2, RZ, R23 ;  /* 0x00000017ff02723e */ /* 0x000fc800000000ff */
[----:B------:R-:W-:-:S07]  /*1b50*/  PRMT R13, R2, 0x7610, R13 ;  /* 0x00007610020d7816 */ /* 0x000fce000000000d */
.L_x_2555:
[----:B------:R-:W-:Y:S01]  /*1b60*/  HADD2.F32 R119, -RZ, R17.H1_H1 ;  /* 0x30000011ff777230 */ /* 0x000fe20000004100 */
[----:B------:R-:W-:Y:S06]  /*1b70*/  @P3 BRA `(.L_x_2556) ;  /* 0x0000000000203947 */ /* 0x000fec0003800000 */
[----:B------:R-:W-:-:S04]  /*1b80*/  ISETP.NE.U32.AND P4, PT, RZ, UR10, PT ;  /* 0x0000000aff007c0c */ /* 0x000fc8000bf85070 */
[----:B------:R-:W-:-:S13]  /*1b90*/  ISETP.NE.AND.EX P4, PT, RZ, UR11, PT, P4 ;  /* 0x0000000bff007c0c */ /* 0x000fda000bf85340 */
[----:B------:R-:W-:Y:S05]  /*1ba0*/  @P4 BRA `(.L_x_2557) ;  /* 0x0000000000084947 */ /* 0x000fea0003800000 */
[----:B------:R-:W-:Y:S05]  /*1bb0*/  @P0 BRA `(.L_x_2558) ;  /* 0x0000000000200947 */ /* 0x000fea0003800000 */
[----:B------:R-:W-:Y:S05]  /*1bc0*/  BRA `(.L_x_2559) ;  /* 0x0000000000247947 */ /* 0x000fea0003800000 */
.L_x_2557:
[----:B-----5:R-:W-:-:S05]  /*1bd0*/  HADD2.F32 R2, -RZ, R9.H1_H1 ;  /* 0x30000009ff027230 */ /* 0x020fca0000004100 */
[----:B------:R-:W-:Y:S01]  /*1be0*/  FADD.FTZ R119, R2, R119 ;  /* 0x0000007702777221 */ /* 0x000fe20000010000 */
[----:B------:R-:W-:Y:S06]  /*1bf0*/  BRA `(.L_x_2558) ;  /* 0x0000000000107947 */ /* 0x000fec0003800000 */
.L_x_2556:
[----:B-----5:R-:W-:Y:S02]  /*1c00*/  HADD2.F32 R2, -RZ, R5.H1_H1 ;  /* 0x30000005ff027230 */ /* 0x020fe40000004100 */
[----:B------:R-:W-:-:S03]  /*1c10*/  @P2 HADD2.F32 R16, -RZ, R9.H1_H1 ;  /* 0x30000009ff102230 */ /* 0x000fc60000004100 */
[----:B------:R-:W-:-:S04]  /*1c20*/  FADD.FTZ R119, R2, R119 ;  /* 0x0000007702777221 */ /* 0x000fc80000010000 */
[----:B------:R-:W-:-:S07]  /*1c30*/  @P2 FADD.FTZ R119, R16, R119 ;  /* 0x0000007710772221 */ /* 0x000fce0000010000 */
.L_x_2558:
[----:B------:R-:W-:-:S04]  /*1c40*/  F2FP.F16.F32.PACK_AB R2, RZ, R119 ;  /* 0x00000077ff02723e */ /* 0x000fc800000000ff */
[----:B------:R-:W-:-:S07]  /*1c50*/  PRMT R13, R13, 0x5410, R2 ;  /* 0x000054100d0d7816 */ /* 0x000fce0000000002 */
.L_x_2559:
[----:B------:R-:W-:Y:S01]  /*1c60*/  HADD2.F32 R121, -RZ, R18.H0_H0 ;  /* 0x20000012ff797230 */ /* 0x000fe20000004100 */
[----:B------:R-:W-:Y:S06]  /*1c70*/  @P3 BRA `(.L_x_2560) ;  /* 0x0000000000203947 */ /* 0x000fec0003800000 */
[----:B------:R-:W-:-:S04]  /*1c80*/  ISETP.NE.U32.AND P4, PT, RZ, UR10, PT ;  /* 0x0000000aff007c0c */ /* 0x000fc8000bf85070 */
[----:B------:R-:W-:-:S13]  /*1c90*/  ISETP.NE.AND.EX P4, PT, RZ, UR11, PT, P4 ;  /* 0x0000000bff007c0c */ /* 0x000fda000bf85340 */
[----:B------:R-:W-:Y:S05]  /*1ca0*/  @P4 BRA `(.L_x_2561) ;  /* 0x0000000000084947 */ /* 0x000fea0003800000 */
[----:B------:R-:W-:Y:S05]  /*1cb0*/  @P0 BRA `(.L_x_2562) ;  /* 0x0000000000200947 */ /* 0x000fea0003800000 */
[----:B------:R-:W-:Y:S05]  /*1cc0*/  BRA `(.L_x_2563) ;  /* 0x0000000000247947 */ /* 0x000fea0003800000 */
.L_x_2561:
[----:B-----5:R-:W-:-:S05]  /*1cd0*/  HADD2.F32 R2, -RZ, R10.H0_H0 ;  /* 0x2000000aff027230 */ /* 0x020fca0000004100 */
[----:B------:R-:W-:Y:S01]  /*1ce0*/  FADD.FTZ R121, R2, R121 ;  /* 0x0000007902797221 */ /* 0x000fe20000010000 */
[----:B------:R-:W-:Y:S06]  /*1cf0*/  BRA `(.L_x_2562) ;  /* 0x0000000000107947 */ /* 0x000fec0003800000 */
.L_x_2560:
[----:B-----5:R-:W-:Y:S02]  /*1d00*/  HADD2.F32 R2, -RZ, R6.H0_H0 ;  /* 0x20000006ff027230 */ /* 0x020fe40000004100 */
[----:B------:R-:W-:-:S03]  /*1d10*/  @P2 HADD2.F32 R16, -RZ, R10.H0_H0 ;  /* 0x2000000aff102230 */ /* 0x000fc60000004100 */
[----:B------:R-:W-:-:S04]  /*1d20*/  FADD.FTZ R121, R2, R121 ;  /* 0x0000007902797221 */ /* 0x000fc80000010000 */
[----:B------:R-:W-:-:S07]  /*1d30*/  @P2 FADD.FTZ R121, R16, R121 ;  /* 0x0000007910792221 */ /* 0x000fce0000010000 */
.L_x_2562:
[----:B------:R-:W-:-:S04]  /*1d40*/  F2FP.F16.F32.PACK_AB R2, RZ, R121 ;  /* 0x00000079ff02723e */ /* 0x000fc800000000ff */
[----:B------:R-:W-:-:S07]  /*1d50*/  PRMT R14, R2, 0x7610, R14 ;  /* 0x00007610020e7816 */ /* 0x000fce000000000e */
.L_x_2563:
[----:B------:R-:W-:Y:S01]  /*1d60*/  HADD2.F32 R123, -RZ, R18.H1_H1 ;  /* 0x30000012ff7b7230 */ /* 0x000fe20000004100 */
[----:B------:R-:W-:Y:S06]  /*1d70*/  @P3 BRA `(.L_x_2564) ;  /* 0x0000000000203947 */ /* 0x000fec0003800000 */
[----:B------:R-:W-:-:S04]  /*1d80*/  ISETP.NE.U32.AND P4, PT, RZ, UR10, PT ;  /* 0x0000000aff007c0c */ /* 0x000fc8000bf85070 */
[----:B------:R-:W-:-:S13]  /*1d90*/  ISETP.NE.AND.EX P4, PT, RZ, UR11, PT, P4 ;  /* 0x0000000bff007c0c */ /* 0x000fda000bf85340 */
[----:B------:R-:W-:Y:S05]  /*1da0*/  @P4 BRA `(.L_x_2565) ;  /* 0x0000000000084947 */ /* 0x000fea0003800000 */
[----:B------:R-:W-:Y:S05]  /*1db0*/  @P0 BRA `(.L_x_2566) ;  /* 0x0000000000200947 */ /* 0x000fea0003800000 */
[----:B------:R-:W-:Y:S05]  /*1dc0*/  BRA `(.L_x_2567) ;  /* 0x0000000000247947 */ /* 0x000fea0003800000 */
.L_x_2565:
[----:B-----5:R-:W-:-:S05]  /*1dd0*/  HADD2.F32 R2, -RZ, R10.H1_H1 ;  /* 0x3000000aff027230 */ /* 0x020fca0000004100 */
[----:B------:R-:W-:Y:S01]  /*1de0*/  FADD.FTZ R123, R2, R123 ;  /* 0x0000007b027b7221 */ /* 0x000fe20000010000 */
[----:B------:R-:W-:Y:S06]  /*1df0*/  BRA `(.L_x_2566) ;  /* 0x0000000000107947 */ /* 0x000fec0003800000 */
.L_x_2564:
[----:B-----5:R-:W-:Y:S02]  /*1e00*/  HADD2.F32 R2, -RZ, R6.H1_H1 ;  /* 0x30000006ff027230 */ /* 0x020fe40000004100 */
[----:B------:R-:W-:-:S03]  /*1e10*/  @P2 HADD2.F32 R16, -RZ, R10.H1_H1 ;  /* 0x3000000aff102230 */ /* 0x000fc60000004100 */
[----:B------:R-:W-:-:S04]  /*1e20*/  FADD.FTZ R123, R2, R123 ;  /* 0x0000007b027b7221 */ /* 0x000fc80000010000 */
[----:B------:R-:W-:-:S07]  /*1e30*/  @P2 FADD.FTZ R123, R16, R123 ;  /* 0x0000007b107b2221 */ /* 0x000fce0000010000 */
.L_x_2566:
[----:B------:R-:W-:-:S04]  /*1e40*/  F2FP.F16.F32.PACK_AB R2, RZ, R123 ;  /* 0x0000007bff02723e */ /* 0x000fc800000000ff */
[----:B------:R-:W-:-:S07]  /*1e50*/  PRMT R14, R14, 0x5410, R2 ;  /* 0x000054100e0e7816 */ /* 0x000fce0000000002 */
.L_x_2567:
[----:B------:R-:W-:Y:S01]  /*1e60*/  HADD2.F32 R125, -RZ, R19.H0_H0 ;  /* 0x20000013ff7d7230 */ /* 0x000fe20000004100 */
[----:B------:R-:W-:Y:S06]  /*1e70*/  @P3 BRA `(.L_x_2568) ;  /* 0x0000000000203947 */ /* 0x000fec0003800000 */
[----:B------:R-:W-:-:S04]  /*1e80*/  ISETP.NE.U32.AND P4, PT, RZ, UR10, PT ;  /* 0x0000000aff007c0c */ /* 0x000fc8000bf85070 */
[----:B------:R-:W-:-:S13]  /*1e90*/  ISETP.NE.AND.EX P4, PT, RZ, UR11, PT, P4 ;  /* 0x0000000bff007c0c */ /* 0x000fda000bf85340 */
[----:B------:R-:W-:Y:S05]  /*1ea0*/  @P4 BRA `(.L_x_2569) ;  /* 0x0000000000084947 */ /* 0x000fea0003800000 */
[----:B------:R-:W-:Y:S05]  /*1eb0*/  @P0 BRA `(.L_x_2570) ;  /* 0x0000000000200947 */ /* 0x000fea0003800000 */
[----:B------:R-:W-:Y:S05]  /*1ec0*/  BRA `(.L_x_2571) ;  /* 0x0000000000247947 */ /* 0x000fea0003800000 */
.L_x_2569:
[----:B-----5:R-:W-:-:S05]  /*1ed0*/  HADD2.F32 R2, -RZ, R11.H0_H0 ;  /* 0x2000000bff027230 */ /* 0x020fca0000004100 */
[----:B------:R-:W-:Y:S01]  /*1ee0*/  FADD.FTZ R125, R2, R125 ;  /* 0x0000007d027d7221 */ /* 0x000fe20000010000 */
[----:B------:R-:W-:Y:S06]  /*1ef0*/  BRA `(.L_x_2570) ;  /* 0x0000000000107947 */ /* 0x000fec0003800000 */
.L_x_2568:
[----:B-----5:R-:W-:Y:S02]  /*1f00*/  HADD2.F32 R2, -RZ, R7.H0_H0 ;  /* 0x20000007ff027230 */ /* 0x020fe40000004100 */
[----:B------:R-:W-:-:S03]  /*1f10*/  @P2 HADD2.F32 R16, -RZ, R11.H0_H0 ;  /* 0x2000000bff102230 */ /* 0x000fc60000004100 */
[----:B------:R-:W-:-:S04]  /*1f20*/  FADD.FTZ R125, R2, R125 ;  /* 0x0000007d027d7221 */ /* 0x000fc80000010000 */
[----:B------:R-:W-:-:S07]  /*1f30*/  @P2 FADD.FTZ R125, R16, R125 ;  /* 0x0000007d107d2221 */ /* 0x000fce0000010000 */
.L_x_2570:
[----:B------:R-:W-:-:S04]  /*1f40*/  F2FP.F16.F32.PACK_AB R2, RZ, R125 ;  /* 0x0000007dff02723e */ /* 0x000fc800000000ff */
[----:B------:R-:W-:-:S07]  /*1f50*/  PRMT R15, R2, 0x7610, R15 ;  /* 0x00007610020f7816 */ /* 0x000fce000000000f */
.L_x_2571:
[----:B------:R-:W-:Y:S01]  /*1f60*/  HADD2.F32 R19, -RZ, R19.H1_H1 ;  /* 0x30000013ff137230 */ /* 0x000fe20000004100 */
[----:B------:R-:W-:Y:S06]  /*1f70*/  @P3 BRA `(.L_x_2572) ;  /* 0x0000000000203947 */ /* 0x000fec0003800000 */
[----:B------:R-:W-:-:S04]  /*1f80*/  ISETP.NE.U32.AND P2, PT, RZ, UR10, PT ;  /* 0x0000000aff007c0c */ /* 0x000fc8000bf45070 */
[----:B------:R-:W-:-:S13]  /*1f90*/  ISETP.NE.AND.EX P2, PT, RZ, UR11, PT, P2 ;  /* 0x0000000bff007c0c */ /* 0x000fda000bf45320 */
[----:B------:R-:W-:Y:S05]  /*1fa0*/  @P2 BRA `(.L_x_2573) ;  /* 0x0000000000082947 */ /* 0x000fea0003800000 */
[----:B------:R-:W-:Y:S05]  /*1fb0*/  @P0 BRA `(.L_x_2574) ;  /* 0x0000000000200947 */ /* 0x000fea0003800000 */
[----:B------:R-:W-:Y:S05]  /*1fc0*/  BRA `(.L_x_2575) ;  /* 0x0000000000247947 */ /* 0x000fea0003800000 */
.L_x_2573:
[----:B-----5:R-:W-:-:S05]  /*1fd0*/  HADD2.F32 R2, -RZ, R11.H1_H1 ;  /* 0x3000000bff027230 */ /* 0x020fca0000004100 */
[----:B------:R-:W-:Y:S01]  /*1fe0*/  FADD.FTZ R19, R2, R19 ;  /* 0x0000001302137221 */ /* 0x000fe20000010000 */
[----:B------:R-:W-:Y:S06]  /*1ff0*/  BRA `(.L_x_2574) ;  /* 0x0000000000107947 */ /* 0x000fec0003800000 */
.L_x_2572:
[----:B-----5:R-:W-:Y:S02]  /*2000*/  HADD2.F32 R2, -RZ, R7.H1_H1 ;  /* 0x30000007ff027230 */ /* 0x020fe40000004100 */
[----:B------:R-:W-:-:S03]  /*2010*/  @P2 HADD2.F32 R16, -RZ, R11.H1_H1 ;  /* 0x3000000bff102230 */ /* 0x000fc60000004100 */
[----:B------:R-:W-:-:S04]  /*2020*/  FADD.FTZ R19, R2, R19 ;  /* 0x0000001302137221 */ /* 0x000fc80000010000 */
[----:B------:R-:W-:-:S07]  /*2030*/  @P2 FADD.FTZ R19, R16, R19 ;  /* 0x0000001310132221 */ /* 0x000fce0000010000 */
.L_x_2574:
[----:B------:R-:W-:-:S04]  /*2040*/  F2FP.F16.F32.PACK_AB R2, RZ, R19 ;  /* 0x00000013ff02723e */ /* 0x000fc800000000ff */
[----:B------:R-:W-:-:S07]  /*2050*/  PRMT R15, R15, 0x5410, R2 ;  /* 0x000054100f0f7816 */ /* 0x000fce0000000002 */
.L_x_2575:
        /* <DEDUP_REMOVED lines=31> */
[----:B------:R-:W-:Y:S01]  /*2250*/  FADD.FTZ R0, R0, R125 ;  /* 0x0000007d00007221 */ /* 0x000fe20000010000 */
[----:B------:R-:W-:-:S03]  /*2260*/  @!P2 IADD3 R16, R16, 0x4, RZ ;  /* 0x000000041010a810 */ /* 0x000fc60007ffe0ff */
        /* <DEDUP_REMOVED lines=70> */
.L_x_2588:
        /* <DEDUP_REMOVED lines=20> */
[----:B0-----:R-:W-:Y:S02]  /*2810*/  @!P4 LEA R20, R16, R115, 0x3 ;  /* 0x000000731014c211 */ /* 0x001fe400078e18ff */
[----:B------:R-:W-:Y:S01]  /*2820*/  CS2R R16, SRZ ;  /* 0x0000000000107805 */ /* 0x000fe2000001ff00 */
[----:B------:R-:W0:Y:S05]  /*2830*/  SHFL.DOWN PT, R115, R18, 0x2, 0x1f ;  /* 0x08401f0012737f89 */ /* 0x000e2a00000e0000 */
[----:B------:R-:W-:Y:S01]  /*2840*/  @!P4 LDS.64 R16, [R20] ;  /* 0x000000001410c984 */ /* 0x000fe20000000a00 */
[----:B0-----:R-:W-:-:S02]  /*2850*/  IADD3 R2, R115, R18, RZ ;  /* 0x0000001273027210 */ /* 0x001fc40007ffe0ff */
[----:B------:R-:W-:Y:S02]  /*2860*/  I2FP.F32.S32 R26, R115 ;  /* 0x00000073001a7245 */ /* 0x000fe40000201400 */
[----:B------:R-:W-:Y:S01]  /*2870*/  I2FP.F32.S32 R3, R2 ;  /* 0x0000000200037245 */ /* 0x000fe20000201400 */
[----:B------:R-:W0:Y:S01]  /*2880*/  SHFL.DOWN PT, R28, R2, 0x1, 0x1f ;  /* 0x08201f00021c7f89 */ /* 0x000e2200000e0000 */
[----:B------:R-:W-:Y:S02]  /*2890*/  I2FP.F32.S32 R115, R18 ;  /* 0x0000001200737245 */ /* 0x000fe40000201400 */
[----:B------:R-:W2:Y:S01]  /*28a0*/  MUFU.RCP R24, R3 ;  /* 0x0000000300187308 */ /* 0x000ea20000001000 */
[-C--:B0-----:R-:W-:Y:S01]  /*28b0*/  IADD3 R2, R2, R28.reuse, RZ ;  /* 0x0000001c02027210 */ /* 0x081fe20007ffe0ff */
[----:B------:R-:W0:Y:S01]  /*28c0*/  SHFL.DOWN PT, R22, R16, 0x2, 0x1f ;  /* 0x08401f0010167f89 */ /* 0x000e2200000e0000 */
[----:B------:R-:W-:Y:S02]  /*28d0*/  I2FP.F32.S32 R28, R28 ;  /* 0x0000001c001c7245 */ /* 0x000fe40000201400 */
[----:B------:R-:W-:Y:S01]  /*28e0*/  I2FP.F32.S32 R2, R2 ;  /* 0x0000000200027245 */ /* 0x000fe20000201400 */
[----:B------:R-:W3:Y:S05]  /*28f0*/  SHFL.DOWN PT, R0, R17, 0x2, 0x1f ;  /* 0x08401f0011007f89 */ /* 0x000eea00000e0000 */
[----:B------:R-:W4:Y:S01]  /*2900*/  MUFU.RCP R2, R2 ;  /* 0x0000000200027308 */ /* 0x000f220000001000 */
[C---:B0-----:R-:W-:Y:S01]  /*2910*/  FMUL.FTZ R20, R22.reuse, R26 ;  /* 0x0000001a16147220 */ /* 0x041fe20000410000 */
[----:B------:R-:W-:-:S03]  /*2920*/  FADD.FTZ R22, -R22, R16 ;  /* 0x0000001016167221 */ /* 0x000fc60000010100 */
[----:B------:R-:W-:Y:S01]  /*2930*/  FFMA.FTZ R20, R115, R16, R20 ;  /* 0x0000001073147223 */ /* 0x000fe20000010014 */
[----:B------:R-:W-:Y:S01]  /*2940*/  FMUL.FTZ R22, R22, R22 ;  /* 0x0000001616167220 */ /* 0x000fe20000410000 */
[----:B---3--:R-:W-:Y:S02]  /*2950*/  FADD.FTZ R17, R0, R17 ;  /* 0x0000001100117221 */ /* 0x008fe40000010000 */
[----:B--2---:R-:W-:Y:S01]  /*2960*/  FMUL.FTZ R20, R24, R20 ;  /* 0x0000001418147220 */ /* 0x004fe20000410000 */
        /* <DEDUP_REMOVED lines=58> */
[----:B-1----:R-:W-:-:S04]  /*2d10*/  IMAD.WIDE.U32 R2, R27, 0x10, R30 ;  /* 0x000000101b027825 */ /* 0x002fc800078e001e */
[----:B------:R-:W-:Y:S01]  /*2d20*/  FFMA.FTZ R27, R21, R65, R42 ;  /* 0x00000041151b7223 */ /* 0x000fe2000001002a */
[----:B------:R-:W-:Y:S01]  /*2d30*/  FMUL.FTZ R110, R89, R110 ;  /* 0x0000006e596e7220 */ /* 0x000fe20000410000 */
[----:B------:R-:W-:Y:S01]  /*2d40*/  FFMA.FTZ R16, R16, R62, R37 ;  /* 0x0000003e10107223 */ /* 0x000fe20000010025 */
[----:B------:R-:W-:Y:S01]  /*2d50*/  FFMA.FTZ R21, R17, R61, R38 ;  /* 0x0000003d11157223 */ /* 0x000fe20000010026 */
[----:B------:R-:W-:Y:S01]  /*2d60*/  IMAD.WIDE.U32 R28, R87, 0x10, R30 ;  /* 0x00000010571c7825 */ /* 0x000fe200078e001e */
[----:B------:R-:W-:-:S03]  /*2d70*/  F2FP.F16.F32.PACK_AB R19, R33, R114 ;  /* 0x000000722113723e */ /* 0x000fc600000000ff */
[----:B------:R-:W-:Y:S01]  /*2d80*/  FFMA.FTZ R18, R110, R66, R41 ;  /* 0x000000426e127223 */ /* 0x000fe20000010029 */
[----:B------:R-:W-:Y:S01]  /*2d90*/  F2FP.F16.F32.PACK_AB R17, R23, R24 ;  /* 0x000000181711723e */ /* 0x000fe200000000ff */
[----:B------:R-:W-:Y:S01]  /*2da0*/  IMAD.WIDE.U32 R30, R25, 0x10, R30 ;  /* 0x00000010191e7825 */ /* 0x000fe200078e001e */
[----:B------:R-:W0:Y:S01]  /*2db0*/  @!P3 LDC.64 R32, c[0x0][0x250] ;  /* 0x00009400ff20bb82 */ /* 0x000e220000000a00 */
[----:B------:R-:W-:Y:S02]  /*2dc0*/  F2FP.F16.F32.PACK_AB R16, R21, R16 ;  /* 0x000000101510723e */ /* 0x000fe400000000ff */
[C---:B------:R-:W-:Y:S01]  /*2dd0*/  FMUL.FTZ R21, R89.reuse, R20 ;  /* 0x0000001459157220 */ /* 0x040fe20000410000 */
[C---:B------:R-:W-:Y:S01]  /*2de0*/  FMUL.FTZ R22, R89.reuse, R22 ;  /* 0x0000001659167220 */ /* 0x040fe20000410000 */
[C---:B------:R-:W-:Y:S01]  /*2df0*/  FMUL.FTZ R23, R89.reuse, R26 ;  /* 0x0000001a59177220 */ /* 0x040fe20000410000 */
[----:B------:R-:W-:Y:S01]  /*2e00*/  FMUL.FTZ R0, R89, R0 ;  /* 0x0000000059007220 */ /* 0x000fe20000410000 */
[----:B------:R-:W-:Y:S01]  /*2e10*/  F2FP.F16.F32.PACK_AB R18, R27, R18 ;  /* 0x000000121b12723e */ /* 0x000fe200000000ff */
[C---:B------:R-:W-:Y:S01]  /*2e20*/  FMUL.FTZ R106, R89.reuse, R106 ;  /* 0x0000006a596a7220 */ /* 0x040fe20000410000 */
[----:B------:R-:W1:Y:S01]  /*2e30*/  @!P3 LDC.64 R24, c[0x0][0x258] ;  /* 0x00009600ff18bb82 */ /* 0x000e620000000a00 */
[C---:B------:R-:W-:Y:S01]  /*2e40*/  FMUL.FTZ R91, R89.reuse, R108 ;  /* 0x0000006c595b7220 */ /* 0x040fe20000410000 */
[C---:B------:R-:W-:Y:S01]  /*2e50*/  FMUL.FTZ R96, R89.reuse, R96 ;  /* 0x0000006059607220 */ /* 0x040fe20000410000 */
[----:B------:R-:W-:Y:S01]  /*2e60*/  FMUL.FTZ R87, R89, R100 ;  /* 0x0000006459577220 */ /* 0x000fe20000410000 */
[----:B------:R-:W-:Y:S01]  /*2e70*/  FFMA.FTZ R27, R21, R69, R46 ;  /* 0x00000045151b7223 */ /* 0x000fe2000001002e */
        /* <DEDUP_REMOVED lines=12> */
[----:B------:R-:W-:Y:S01]  /*2f40*/  FMUL.FTZ R34, R89, R34 ;  /* 0x0000002259227220 */ /* 0x000fe20000410000 */
[----:B------:R-:W-:Y:S01]  /*2f50*/  F2FP.F16.F32.PACK_AB R20, R27, R0 ;  /* 0x000000001b14723e */ /* 0x000fe200000000ff */
[----:B------:R-:W-:Y:S01]  /*2f60*/  FMUL.FTZ R92, R89, R92 ;  /* 0x0000005c595c7220 */ /* 0x000fe20000410000 */
[----:B------:R-:W-:Y:S01]  /*2f70*/  F2FP.F16.F32.PACK_AB R27, R91, R106 ;  /* 0x0000006a5b1b723e */ /* 0x000fe200000000ff */
[----:B------:R-:W-:Y:S01]  /*2f80*/  FMUL.FTZ R91, R89, R104 ;  /* 0x00000068595b7220 */ /* 0x000fe20000410000 */
[----:B------:R-:W-:Y:S01]  /*2f90*/  F2FP.F16.F32.PACK_AB R23, R87, R96 ;  /* 0x000000605717723e */ /* 0x000fe200000000ff */
[----:B------:R-:W-:Y:S01]  /*2fa0*/  FMUL.FTZ R87, R89, R98 ;  /* 0x0000006259577220 */ /* 0x000fe20000410000 */
[----:B------:R-:W-:Y:S01]  /*2fb0*/  F2FP.F16.F32.PACK_AB R22, R35, R22 ;  /* 0x000000162316723e */ /* 0x000fe200000000ff */
        /* <DEDUP_REMOVED lines=8> */
[----:B0-----:R-:W-:-:S03]  /*3040*/  @!P3 IMAD.WIDE R32, R85, 0x4, R32 ;  /* 0x000000045520b825 */ /* 0x001fc600078e0220 */
[----:B------:R-:W-:Y:S01]  /*3050*/  F2FP.F16.F32.PACK_AB R26, R93, R26 ;  /* 0x0000001a5d1a723e */ /* 0x000fe200000000ff */
[----:B-1----:R-:W-:Y:S01]  /*3060*/  @!P3 IMAD.WIDE R34, R85, 0x4, R24 ;  /* 0x000000045522b825 */ /* 0x002fe200078e0218 */
[----:B------:R-:W-:Y:S01]  /*3070*/  F2FP.F16.F32.PACK_AB R25, R91, R92 ;  /* 0x0000005c5b19723e */ /* 0x000fe200000000ff */
[----:B------:R0:W-:Y:S01]  /*3080*/  @!P3 STG.E desc[UR4][R32.64], R115 ;  /* 0x000000732000b986 */ /* 0x0001e2000c101904 */
[----:B------:R-:W-:Y:S02]  /*3090*/  F2FP.F16.F32.PACK_AB R24, R87, R0 ;  /* 0x000000005718723e */ /* 0x000fe400000000ff */
        /* <DEDUP_REMOVED lines=9> */
.L_x_2576:
[----:B------:R-:W-:Y:S01]  /*3130*/  HFMA2.MMA R26, -RZ, RZ, 0, 5.9604644775390625e-08 ;  /* 0x00000001ff1a7435 */ /* 0x000fe200000001ff */
[----:B------:R-:W-:Y:S02]  /*3140*/  MOV R24, R0 ;  /* 0x0000000000187202 */ /* 0x000fe40000000f00 */
[----:B------:R-:W-:Y:S02]  /*3150*/  MOV R28, 0x1f ;  /* 0x0000001f001c7802 */ /* 0x000fe40000000f00 */
[----:B------:R-:W-:-:S07]  /*3160*/  MOV R22, 0xffffffff ;  /* 0xffffffff00167802 */ /* 0x000fce0000000f00 */
[----:B-----5:R-:W-:Y:S05]  /*3170*/  WARPSYNC.COLLECTIVE R22, `(.L_x_2578) ;  /* 0x0000000016087348 */ /* 0x020fea0003c00000 */
[----:B------:R0:W1:Y:S02]  /*3180*/  SHFL.BFLY P4, R115, R24, R26, R28 ;  /* 0x0c00001a18737389 */ /* 0x000064000008001c */
[----:B01---5:R-:W-:Y:S01]  /*3190*/  ENDCOLLECTIVE ;  /* 0x000000000000791b */ /* 0x023fe20003800000 */
.L_x_2578:
[----:B------:R-:W-:Y:S01]  /*31a0*/  HFMA2.MMA R26, -RZ, RZ, 0, 1.1920928955078125e-07 ;  /* 0x00000002ff1a7435 */ /* 0x000fe200000001ff */
[----:B------:R-:W-:-:S05]  /*31b0*/  MOV R3, R115 ;  /* 0x0000007300037202 */ /* 0x000fca0000000f00 */
[----:B------:R-:W-:-:S05]  /*31c0*/  FADD.FTZ R3, R0, R3 ;  /* 0x0000000300037221 */ /* 0x000fca0000010000 */
[----:B------:R-:W-:-:S07]  /*31d0*/  MOV R24, R3 ;  /* 0x0000000300187202 */ /* 0x000fce0000000f00 */
[----:B------:R-:W-:Y:S05]  /*31e0*/  WARPSYNC.COLLECTIVE R22, `(.L_x_2579) ;  /* 0x0000000016087348 */ /* 0x000fea0003c00000 */
[----:B------:R0:W1:Y:S02]  /*31f0*/  SHFL.BFLY P4, R115, R24, R26, R28 ;  /* 0x0c00001a18737389 */ /* 0x000064000008001c */
[----:B01----:R-:W-:Y:S01]  /*3200*/  ENDCOLLECTIVE ;  /* 0x000000000000791b */ /* 0x003fe20003800000 */
.L_x_2579:
[----:B------:R-:W-:Y:S01]  /*3210*/  HFMA2.MMA R26, -RZ, RZ, 0, 2.384185791015625e-07 ;  /* 0x00000004ff1a7435 */ /* 0x000fe200000001ff */
[----:B------:R-:W-:-:S05]  /*3220*/  MOV R2, R115 ;  /* 0x0000007300027202 */ /* 0x000fca0000000f00 */
[----:B------:R-:W-:-:S05]  /*3230*/  FADD.FTZ R18, R3, R2 ;  /* 0x0000000203127221 */ /* 0x000fca0000010000 */
[----:B------:R-:W-:-:S07]  /*3240*/  MOV R24, R18 ;  /* 0x0000001200187202 */ /* 0x000fce0000000f00 */
[----:B------:R-:W-:Y:S05]  /*3250*/  WARPSYNC.COLLECTIVE R22, `(.L_x_2580) ;  /* 0x0000000016087348 */ /* 0x000fea0003c00000 */
[----:B------:R0:W1:Y:S02]  /*3260*/  SHFL.BFLY P4, R115, R24, R26, R28 ;  /* 0x0c00001a18737389 */ /* 0x000064000008001c */
[----:B01----:R-:W-:Y:S01]  /*3270*/  ENDCOLLECTIVE ;  /* 0x000000000000791b */ /* 0x003fe20003800000 */
.L_x_2580:
[----:B------:R-:W-:Y:S01]  /*3280*/  HFMA2.MMA R26, -RZ, RZ, 0, 4.76837158203125e-07 ;  /* 0x00000008ff1a7435 */ /* 0x000fe200000001ff */
[----:B------:R-:W-:-:S05]  /*3290*/  MOV R31, R115 ;  /* 0x00000073001f7202 */ /* 0x000fca0000000f00 */
[----:B------:R-:W-:-:S05]  /*32a0*/  FADD.FTZ R31, R18, R31 ;  /* 0x0000001f121f7221 */ /* 0x000fca0000010000 */
[----:B------:R-:W-:-:S07]  /*32b0*/  MOV R24, R31 ;  /* 0x0000001f00187202 */ /* 0x000fce0000000f00 */
[----:B------:R-:W-:Y:S05]  /*32c0*/  WARPSYNC.COLLECTIVE R22, `(.L_x_2581) ;  /* 0x0000000016087348 */ /* 0x000fea0003c00000 */
[----:B------:R0:W1:Y:S02]  /*32d0*/  SHFL.BFLY P4, R115, R24, R26, R28 ;  /* 0x0c00001a18737389 */ /* 0x000064000008001c */
[----:B01----:R-:W-:Y:S01]  /*32e0*/  ENDCOLLECTIVE ;  /* 0x000000000000791b */ /* 0x003fe20003800000 */
.L_x_2581:
[----:B------:R-:W-:Y:S01]  /*32f0*/  HFMA2.MMA R26, -RZ, RZ, 0, 9.5367431640625e-07 ;  /* 0x00000010ff1a7435 */ /* 0x000fe200000001ff */
[----:B------:R-:W-:-:S05]  /*3300*/  MOV R2, R115 ;  /* 0x0000007300027202 */ /* 0x000fca0000000f00 */
[----:B------:R-:W-:-:S05]  /*3310*/  FADD.FTZ R20, R31, R2 ;  /* 0x000000021f147221 */ /* 0x000fca0000010000 */
[----:B------:R-:W-:-:S07]  /*3320*/  MOV R24, R20 ;  /* 0x0000001400187202 */ /* 0x000fce0000000f00 */
[----:B------:R-:W-:Y:S05]  /*3330*/  WARPSYNC.COLLECTIVE R22, `(.L_x_2582) ;  /* 0x0000000016087348 */ /* 0x000fea0003c00000 */
[----:B------:R0:W1:Y:S02]  /*3340*/  SHFL.BFLY P4, R115, R24, R26, R28 ;  /* 0x0c00001a18737389 */ /* 0x000064000008001c */
[----:B01----:R-:W-:Y:S01]  /*3350*/  ENDCOLLECTIVE ;  /* 0x000000000000791b */ /* 0x003fe20003800000 */
.L_x_2582:
        /* <DEDUP_REMOVED lines=55> */
.L_x_2583:
[----:B------:R-:W-:Y:S01]  /*36d0*/  HFMA2.MMA R26, -RZ, RZ, 0, 1.1920928955078125e-07 ;  /* 0x00000002ff1a7435 */ /* 0x000fe200000001ff */
[----:B------:R-:W-:-:S05]  /*36e0*/  MOV R3, R115 ;  /* 0x0000007300037202 */ /* 0x000fca0000000f00 */
[----:B------:R-:W-:-:S05]  /*36f0*/  FADD.FTZ R3, R0, R3 ;  /* 0x0000000300037221 */ /* 0x000fca0000010000 */
[----:B------:R-:W-:-:S07]  /*3700*/  MOV R24, R3 ;  /* 0x0000000300187202 */ /* 0x000fce0000000f00 */
[----:B------:R-:W-:Y:S05]  /*3710*/  WARPSYNC.COLLECTIVE R22, `(.L_x_2584) ;  /* 0x0000000016087348 */ /* 0x000fea0003c00000 */
[----:B------:R0:W1:Y:S02]  /*3720*/  SHFL.BFLY P4, R115, R24, R26, R28 ;  /* 0x0c00001a18737389 */ /* 0x000064000008001c */
[----:B01----:R-:W-:Y:S01]  /*3730*/  ENDCOLLECTIVE ;  /* 0x000000000000791b */ /* 0x003fe20003800000 */
.L_x_2584:
[----:B------:R-:W-:Y:S01]  /*3740*/  HFMA2.MMA R26, -RZ, RZ, 0, 2.384185791015625e-07 ;  /* 0x00000004ff1a7435 */ /* 0x000fe200000001ff */
[----:B------:R-:W-:-:S05]  /*3750*/  MOV R18, R115 ;  /* 0x0000007300127202 */ /* 0x000fca0000000f00 */
[----:B------:R-:W-:-:S05]  /*3760*/  FADD.FTZ R18, R3, R18 ;  /* 0x0000001203127221 */ /* 0x000fca0000010000 */
[----:B------:R-:W-:-:S07]  /*3770*/  MOV R24, R18 ;  /* 0x0000001200187202 */ /* 0x000fce0000000f00 */
[----:B------:R-:W-:Y:S05]  /*3780*/  WARPSYNC.COLLECTIVE R22, `(.L_x_2585) ;  /* 0x0000000016087348 */ /* 0x000fea0003c00000 */
[----:B------:R0:W1:Y:S02]  /*3790*/  SHFL.BFLY P4, R115, R24, R26, R28 ;  /* 0x0c00001a18737389 */ /* 0x000064000008001c */
[----:B01----:R-:W-:Y:S01]  /*37a0*/  ENDCOLLECTIVE ;  /* 0x000000000000791b */ /* 0x003fe20003800000 */
.L_x_2585:
[----:B------:R-:W-:Y:S01]  /*37b0*/  HFMA2.MMA R26, -RZ, RZ, 0, 4.76837158203125e-07 ;  /* 0x00000008ff1a7435 */ /* 0x000fe200000001ff */
[----:B------:R-:W-:-:S05]  /*37c0*/  MOV R31, R115 ;  /* 0x00000073001f7202 */ /* 0x000fca0000000f00 */
[----:B------:R-:W-:-:S05]  /*37d0*/  FADD.FTZ R31, R18, R31 ;  /* 0x0000001f121f7221 */ /* 0x000fca0000010000 */
[----:B------:R-:W-:-:S07]  /*37e0*/  MOV R24, R31 ;  /* 0x0000001f00187202 */ /* 0x000fce0000000f00 */
[----:B------:R-:W-:Y:S05]  /*37f0*/  WARPSYNC.COLLECTIVE R22, `(.L_x_2586) ;  /* 0x0000000016087348 */ /* 0x000fea0003c00000 */
[----:B------:R0:W1:Y:S02]  /*3800*/  SHFL.BFLY P4, R115, R24, R26, R28 ;  /* 0x0c00001a18737389 */ /* 0x000064000008001c */
[----:B01----:R-:W-:Y:S01]  /*3810*/  ENDCOLLECTIVE ;  /* 0x000000000000791b */ /* 0x003fe20003800000 */
.L_x_2586:
[----:B------:R-:W-:Y:S01]  /*3820*/  HFMA2.MMA R26, -RZ, RZ, 0, 9.5367431640625e-07 ;  /* 0x00000010ff1a7435 */ /* 0x000fe200000001ff */
[----:B------:R-:W-:-:S05]  /*3830*/  MOV R20, R115 ;  /* 0x0000007300147202 */ /* 0x000fca0000000f00 */
[----:B------:R-:W-:-:S05]  /*3840*/  FADD.FTZ R20, R31, R20 ;  /* 0x000000141f147221 */ /* 0x000fca0000010000 */
[----:B------:R-:W-:-:S07]  /*3850*/  MOV R24, R20 ;  /* 0x0000001400187202 */ /* 0x000fce0000000f00 */
[----:B------:R-:W-:Y:S05]  /*3860*/  WARPSYNC.COLLECTIVE R22, `(.L_x_2587) ;  /* 0x0000000016087348 */ /* 0x000fea0003c00000 */
[----:B------:R0:W1:Y:S02]  /*3870*/  SHFL.BFLY P4, R115, R24, R26, R28 ;  /* 0x0c00001a18737389 */ /* 0x000064000008001c */
[----:B01----:R-:W-:Y:S01]  /*3880*/  ENDCOLLECTIVE ;  /* 0x000000000000791b */ /* 0x003fe20003800000 */
.L_x_2587:
[----:B------:R-:W-:Y:S05]  /*3890*/  BRA `(.L_x_2588) ;  /* 0xffffffec008c7947 */ /* 0x000fea000383ffff */
.L_x_2589:
        /* <DEDUP_REMOVED lines=14> */
.L_x_20551:


//--------------------- .text._ZN10layer_norm31ln_parallel_residual_fwd_kernelINS_13Kernel_traitsI6__halfS2_S2_S2_fjLj3072ELj1ELj1ELj4ELj16ENS_18Kernel_traits_baseILj3072ES2_S2_S2_S2_fjLj128EEEEELb1ELb0ELb0EEEvNS_9FwdParamsE --------------------------
	.section	.text._ZN10layer_norm31ln_parallel_residual_fwd_kernelINS_13Kernel_traitsI6__halfS2_S2_S2_fjLj3072ELj1ELj1ELj4ELj16ENS_18Kernel_traits_baseILj3072ES2_S2_S2_S2_fjLj128EEEEELb1ELb0ELb0EEEvNS_9FwdParamsE,"ax",@progbits
	.align	128
        .global         _ZN10layer_norm31ln_parallel_residual_fwd_kernelINS_13Kernel_traitsI6__halfS2_S2_S2_fjLj3072ELj1ELj1ELj4ELj16ENS_18Kernel_traits_baseILj3072ES2_S2_S2_S2_fjLj128EEEEELb1ELb0ELb0EEEvNS_9FwdParamsE
        .type           _ZN10layer_norm31ln_parallel_residual_fwd_kernelINS_13Kernel_traitsI6__halfS2_S2_S2_fjLj3072ELj1ELj1ELj4ELj16ENS_18Kernel_traits_baseILj3072ES2_S2_S2_S2_fjLj128EEEEELb1ELb0ELb0EEEvNS_9FwdParamsE,@function
        .size           _ZN10layer_norm31ln_parallel_residual_fwd_kernelINS_13Kernel_traitsI6__halfS2_S2_S2_fjLj3072ELj1ELj1ELj4ELj16ENS_18Kernel_traits_baseILj3072ES2_S2_S2_S2_fjLj128EEEEELb1ELb0ELb0EEEvNS_9FwdParamsE,(.L_x_20552 - _ZN10layer_norm31ln_parallel_residual_fwd_kernelINS_13Kernel_traitsI6__halfS2_S2_S2_fjLj3072ELj1ELj1ELj4ELj16ENS_18Kernel_traits_baseILj3072ES2_S2_S2_S2_fjLj128EEEEELb1ELb0ELb0EEEvNS_9FwdParamsE)
        .other          _ZN10layer_norm31ln_parallel_residual_fwd_kernelINS_13Kernel_traitsI6__halfS2_S2_S2_fjLj3072ELj1ELj1ELj4ELj16ENS_18Kernel_traits_baseILj3072ES2_S2_S2_S2_fjLj128EEEEELb1ELb0ELb0EEEvNS_9FwdParamsE,@"STO_CUDA_ENTRY STV_DEFAULT"
_ZN10layer_norm31ln_parallel_residual_fwd_kernelINS_13Kernel_traitsI6__halfS2_S2_S2_fjLj3072ELj1ELj1ELj4ELj16ENS_18Kernel_traits_baseILj3072ES2_S2_S2_S2_fjLj128EEEEELb1ELb0ELb0EEEvNS_9FwdParamsE:
.text._ZN10layer_norm31ln_parallel_residual_fwd_kernelINS_13Kernel_traitsI6__halfS2_S2_S2_fjLj3072ELj1ELj1ELj4ELj16ENS_18Kernel_traits_baseILj3072ES2_S2_S2_S2_fjLj128EEEEELb1ELb0ELb0EEEvNS_9FwdParamsE:
        /* <DEDUP_REMOVED lines=10> */
[----:B------:R-:W2:Y:S01]  /*00a0*/  LDC R49, c[0x0][RZ] ;  /* 0x00000000ff317b82 */ /* 0x000ea20000000800 */
[----:B-1----:R-:W-:-:S07]  /*00b0*/  @P0 IMAD.MOV.U32 R3, RZ, RZ, R135 ;  /* 0x000000ffff030224 */ /* 0x002fce00078e0087 */
[----:B------:R-:W0:Y:S01]  /*00c0*/  LDC R24, c[0x0][0x218] ;  /* 0x00008600ff187b82 */ /* 0x000e220000000800 */
[----:B------:R-:W3:Y:S01]  /*00d0*/  @P0 LDG.E.64 R2, desc[UR4][R2.64] ;  /* 0x0000000402020981 */ /* 0x000ee2000c1e1b00 */
[----:B------:R-:W-:Y:S01]  /*00e0*/  MOV R100, UR6 ;  /* 0x0000000600647c02 */ /* 0x000fe20008000f00 */
[----:B------:R-:W-:-:S06]  /*00f0*/  IMAD.U32 R101, RZ, RZ, UR7 ;  /* 0x00000007ff657e24 */ /* 0x000fcc000f8e00ff */
[----:B------:R-:W4:Y:S01]  /*0100*/  @P0 LDG.E.64 R100, desc[UR4][R100.64] ;  /* 0x0000000464640981 */ /* 0x000f22000c1e1b00 */
[----:B------:R-:W2:Y:S01]  /*0110*/  S2UR UR6, SR_CTAID.X ;  /* 0x00000000000679c3 */ /* 0x000ea20000002500 */
[----:B------:R-:W-:Y:S01]  /*0120*/  LOP3.LUT R44, R44, 0xffffffdf, RZ, 0xc0, !PT ;  /* 0xffffffdf2c2c7812 */ /* 0x000fe200078ec0ff */
[----:B------:R-:W-:Y:S01]  /*0130*/  BSSY B0, `(.L_x_2590) ;  /* 0x000005a000007945 */ /* 0x000fe20003800000 */
[----:B--2---:R-:W-:Y:S01]  /*0140*/  IMAD R49, R49, UR6, R0 ;  /* 0x0000000631317c24 */ /* 0x004fe2000f8e0200 */
[----:B------:R-:W-:-:S03]  /*0150*/  LEA.HI R46, R0, UR6, RZ, 0x19 ;  /* 0x00000006002e7c11 */ /* 0x000fc6000f8fc8ff */
[----:B------:R-:W-:Y:S01]  /*0160*/  IMAD.WIDE.U32 R6, R49, -0x326172a9, RZ ;  /* 0xcd9e8d5731067825 */ /* 0x000fe200078e00ff */
[----:B---3--:R-:W-:-:S05]  /*0170*/  @P0 IADD3 R134, P1, R2, R5, RZ ;  /* 0x0000000502860210 */ /* 0x008fca0007f3e0ff */
[----:B------:R-:W-:Y:S01]  /*0180*/  @P0 IMAD.X R135, RZ, RZ, R3, P1 ;  /* 0x000000ffff870224 */ /* 0x000fe200008e0603 */
[----:B----4-:R-:W-:Y:S01]  /*0190*/  IADD3 R2, R101, -0x4498517b, RZ ;  /* 0xbb67ae8565027810 */ /* 0x010fe20007ffe0ff */
[----:B------:R-:W-:-:S03]  /*01a0*/  VIADD R3, R100, 0x9e3779b9 ;  /* 0x9e3779b964037836 */ /* 0x000fc60000000000 */
[--C-:B------:R-:W-:Y:S02]  /*01b0*/  SHF.R.U32.HI R48, RZ, 0x2, R135.reuse ;  /* 0x00000002ff307819 */ /* 0x100fe40000011687 */
[----:B------:R-:W-:Y:S02]  /*01c0*/  SHF.R.U64 R47, R134, 0x2, R135 ;  /* 0x00000002862f7819 */ /* 0x000fe40000001287 */
[----:B------:R-:W-:Y:S01]  /*01d0*/  LOP3.LUT R8, R7, R48, R100, 0x96, !PT ;  /* 0x0000003007087212 */ /* 0x000fe200078e9664 */
[----:B------:R-:W-:Y:S02]  /*01e0*/  VIADD R7, R100, 0xdaa66d2b ;  /* 0xdaa66d2b64077836 */ /* 0x000fe40000000000 */
[----:B------:R-:W-:-:S04]  /*01f0*/  IMAD.WIDE.U32 R4, R47, -0x2daee0ad, RZ ;  /* 0xd2511f532f047825 */ /* 0x000fc800078e00ff */
[----:B------:R-:W-:Y:S01]  /*0200*/  IMAD.WIDE.U32 R8, R8, -0x2daee0ad, RZ ;  /* 0xd2511f5308087825 */ /* 0x000fe200078e00ff */
[----:B------:R-:W-:Y:S02]  /*0210*/  LOP3.LUT R10, R5, R101, RZ, 0x3c, !PT ;  /* 0x00000065050a7212 */ /* 0x000fe400078e3cff */
[----:B------:R-:W-:Y:S02]  /*0220*/  IADD3 R5, R101, 0x76cf5d0a, RZ ;  /* 0x76cf5d0a65057810 */ /* 0x000fe40007ffe0ff */
[----:B------:R-:W-:Y:S01]  /*0230*/  LOP3.LUT R12, R9, R4, R2, 0x96, !PT ;  /* 0x00000004090c7212 */ /* 0x000fe200078e9602 */
[----:B------:R-:W-:Y:S01]  /*0240*/  IMAD.WIDE.U32 R10, R10, -0x326172a9, RZ ;  /* 0xcd9e8d570a0a7825 */ /* 0x000fe200078e00ff */
[----:B------:R-:W-:-:S03]  /*0250*/  LOP3.LUT R9, R0, 0x7f, RZ, 0xc0, !PT ;  /* 0x0000007f00097812 */ /* 0x000fc600078ec0ff */
[----:B------:R-:W-:Y:S01]  /*0260*/  IMAD.WIDE.U32 R12, R12, -0x326172a9, RZ ;  /* 0xcd9e8d570c0c7825 */ /* 0x000fe200078e00ff */
[----:B------:R-:W-:-:S03]  /*0270*/  LOP3.LUT R11, R11, R3, R6, 0x96, !PT ;  /* 0x000000030b0b7212 */ /* 0x000fc600078e9606 */
[----:B------:R-:W-:Y:S02]  /*0280*/  VIADD R4, R100, 0x3c6ef372 ;  /* 0x3c6ef37264047836 */ /* 0x000fe40000000000 */
[----:B------:R-:W-:Y:S02]  /*0290*/  VIADD R6, R101, 0x32370b8f ;  /* 0x32370b8f65067836 */ /* 0x000fe40000000000 */
[----:B------:R-:W-:Y:S01]  /*02a0*/  IMAD.MOV.U32 R33, RZ, RZ, R9 ;  /* 0x000000ffff217224 */ /* 0x000fe200078e0009 */
[----:B------:R-:W-:Y:S01]  /*02b0*/  LOP3.LUT R14, R13, R10, R4, 0x96, !PT ;  /* 0x0000000a0d0e7212 */ /* 0x000fe200078e9604 */
[----:B------:R-:W-:-:S04]  /*02c0*/  IMAD.WIDE.U32 R10, R11, -0x2daee0ad, RZ ;  /* 0xd2511f530b0a7825 */ /* 0x000fc800078e00ff */
[----:B------:R-:W-:Y:S01]  /*02d0*/  IMAD.WIDE.U32 R14, R14, -0x2daee0ad, RZ ;  /* 0xd2511f530e0e7825 */ /* 0x000fe200078e00ff */
[----:B------:R-:W-:Y:S02]  /*02e0*/  LOP3.LUT R11, R11, R8, R5, 0x96, !PT ;  /* 0x000000080b0b7212 */ /* 0x000fe400078e9605 */
[C---:B------:R-:W-:Y:S02]  /*02f0*/  IADD3 R8, R100.reuse, 0x78dde6e4, RZ ;  /* 0x78dde6e464087810 */ /* 0x040fe40007ffe0ff */
[----:B------:R-:W-:Y:S01]  /*0300*/  LOP3.LUT R18, R15, R10, R6, 0x96, !PT ;  /* 0x0000000a0f127212 */ /* 0x000fe200078e9606 */
[----:B------:R-:W-:Y:S01]  /*0310*/  IMAD.WIDE.U32 R10, R11, -0x326172a9, RZ ;  /* 0xcd9e8d570b0a7825 */ /* 0x000fe200078e00ff */
[----:B------:R-:W-:-:S03]  /*0320*/  IADD3 R15, R100, -0x4ab325aa, RZ ;  /* 0xb54cda56640f7810 */ /* 0x000fc60007ffe0ff */
[----:B------:R-:W-:Y:S01]  /*0330*/  IMAD.WIDE.U32 R18, R18, -0x326172a9, RZ ;  /* 0xcd9e8d5712127825 */ /* 0x000fe200078e00ff */
[----:B------:R-:W-:Y:S02]  /*0340*/  LOP3.LUT R16, R11, R12, R7, 0x96, !PT ;  /* 0x0000000c0b107212 */ /* 0x000fe400078e9607 */
[----:B0-----:R-:W-:Y:S01]  /*0350*/  SHF.R.S32.HI R11, RZ, 0x1f, R24 ;  /* 0x0000001fff0b7819 */ /* 0x001fe20000011418 */
[----:B------:R-:W-:Y:S01]  /*0360*/  VIADD R12, R100, 0x1715609d ;  /* 0x1715609d640c7836 */ /* 0x000fe20000000000 */
[----:B------:R-:W-:Y:S01]  /*0370*/  LOP3.LUT R20, R19, R10, R8, 0x96, !PT ;  /* 0x0000000a13147212 */ /* 0x000fe200078e9608 */
[----:B------:R-:W-:Y:S01]  /*0380*/  IMAD.WIDE.U32 R16, R16, -0x2daee0ad, RZ ;  /* 0xd2511f5310107825 */ /* 0x000fe200078e00ff */
[----:B------:R-:W-:Y:S02]  /*0390*/  LEA.HI R135, R11, R24, RZ, 0x3 ;  /* 0x000000180b877211 */ /* 0x000fe400078f18ff */
[C---:B------:R-:W-:Y:S01]  /*03a0*/  IADD3 R11, R101.reuse, -0x56f99767, RZ ;  /* 0xa9066899650b7810 */ /* 0x040fe20007ffe0ff */
[----:B------:R-:W-:-:S02]  /*03b0*/  VIADD R10, R101, 0xed9eba14 ;  /* 0xed9eba14650a7836 */ /* 0x000fc40000000000 */
[----:B------:R-:W-:-:S03]  /*03c0*/  IMAD.WIDE.U32 R20, R20, -0x2daee0ad, RZ ;  /* 0xd2511f5314147825 */ /* 0x000fc600078e00ff */
[----:B------:R-:W-:Y:S02]  /*03d0*/  LOP3.LUT R22, R17, R14, R10, 0x96, !PT ;  /* 0x0000000e11167212 */ /* 0x000fe400078e960a */
[----:B------:R-:W-:Y:S02]  /*03e0*/  LOP3.LUT R14, R33, 0x7f, RZ, 0x3c, !PT ;  /* 0x0000007f210e7812 */ /* 0x000fe400078e3cff */
[----:B------:R-:W-:Y:S01]  /*03f0*/  LOP3.LUT R28, R21, R16, R11, 0x96, !PT ;  /* 0x00000010151c7212 */ /* 0x000fe200078e960b */
[----:B------:R-:W-:Y:S01]  /*0400*/  IMAD.WIDE.U32 R22, R22, -0x326172a9, RZ ;  /* 0xcd9e8d5716167825 */ /* 0x000fe200078e00ff */
[----:B------:R-:W-:-:S03]  /*0410*/  LEA.HI.SX32 R13, R135, R14, 0x1d ;  /* 0x0000000e870d7211 */ /* 0x000fc600078feaff */
[----:B------:R-:W-:Y:S01]  /*0420*/  IMAD.WIDE.U32 R28, R28, -0x326172a9, RZ ;  /* 0xcd9e8d571c1c7825 */ /* 0x000fe200078e00ff */
[C---:B------:R-:W-:Y:S02]  /*0430*/  LOP3.LUT P2, RZ, R13.reuse, 0xffffff80, RZ, 0xc0, !PT ;  /* 0xffffff800dff7812 */ /* 0x040fe4000784c0ff */
[----:B------:R-:W-:Y:S01]  /*0440*/  ISETP.GE.U32.AND P5, PT, R13, 0x100, PT ;  /* 0x000001000d00780c */ /* 0x000fe20003fa6070 */
[----:B------:R-:W-:Y:S01]  /*0450*/  VIADD R14, R101, 0x646e171e ;  /* 0x646e171e650e7836 */ /* 0x000fe20000000000 */
[----:B------:R-:W-:Y:S01]  /*0460*/  ISETP.GE.U32.AND P4, PT, R13, 0x180, PT ;  /* 0x000001800d00780c */ /* 0x000fe20003f86070 */
[----:B------:R-:W-:Y:S01]  /*0470*/  VIADD R16, R101, 0x1fd5c5a3 ;  /* 0x1fd5c5a365107836 */ /* 0x000fe20000000000 */
[----:B------:R-:W-:Y:S02]  /*0480*/  LOP3.LUT R18, R23, R18, R12, 0x96, !PT ;  /* 0x0000001217127212 */ /* 0x000fe400078e960c */
[----:B------:R-:W-:-:S03]  /*0490*/  LOP3.LUT R22, R29, R22, R15, 0x96, !PT ;  /* 0x000000161d167212 */ /* 0x000fc600078e960f */
[----:B------:R-:W-:Y:S02]  /*04a0*/  IMAD.WIDE.U32 R18, R18, -0x2daee0ad, RZ ;  /* 0xd2511f5312127825 */ /* 0x000fe400078e00ff */
[----:B------:R-:W-:Y:S02]  /*04b0*/  @P2 LOP3.LUT R44, R44, 0x20, RZ, 0xfc, !PT ;  /* 0x000000202c2c2812 */ /* 0x000fe400078efcff */
[----:B------:R-:W-:Y:S01]  /*04c0*/  IMAD.WIDE.U32 R22, R22, -0x2daee0ad, RZ ;  /* 0xd2511f5316167825 */ /* 0x000fe200078e00ff */
[----:B------:R-:W-:Y:S02]  /*04d0*/  LOP3.LUT R17, R19, R20, R14, 0x96, !PT ;  /* 0x0000001413117212 */ /* 0x000fe400078e960e */
[----:B------:R-:W-:-:S04]  /*04e0*/  LOP3.LUT R44, R44, 0xffffff7f, RZ, 0xc0, !PT ;  /* 0xffffff7f2c2c7812 */ /* 0x000fc800078ec0ff */
[----:B------:R-:W-:-:S04]  /*04f0*/  @P5 LOP3.LUT R44, R44, 0x80, RZ, 0xfc, !PT ;  /* 0x000000802c2c5812 */ /* 0x000fc800078efcff */
[----:B------:R-:W-:-:S04]  /*0500*/  LOP3.LUT R44, R44, 0xffffffbf, RZ, 0xc0, !PT ;  /* 0xffffffbf2c2c7812 */ /* 0x000fc800078ec0ff */
[----:B------:R-:W-:Y:S01]  /*0510*/  @P4 LOP3.LUT R44, R44, 0x40, RZ, 0xfc, !PT ;  /* 0x000000402c2c4812 */ /* 0x000fe200078efcff */
[----:B------:R-:W-:Y:S06]  /*0520*/  @!P2 BRA `(.L_x_2591) ;  /* 0x000000000068a947 */ /* 0x000fec0003800000 */
[----:B------:R-:W-:Y:S01]  /*0530*/  ULDC.64 UR6, c[0x0][0x2c8] ;  /* 0x0000b20000067ab9 */ /* 0x000fe20000000a00 */
[----:B------:R-:W-:Y:S01]  /*0540*/  ULDC.64 UR8, c[0x0][0x2d0] ;  /* 0x0000b40000087ab9 */ /* 0x000fe20000000a00 */
[----:B------:R-:W-:Y:S01]  /*0550*/  ISETP.NE.U32.AND P0, PT, RZ, UR6, PT ;  /* 0x00000006ff007c0c */ /* 0x000fe2000bf05070 */
[----:B------:R-:W0:Y:S01]  /*0560*/  LDC.64 R24, c[0x0][0x260] ;  /* 0x00009800ff187b82 */ /* 0x000e220000000a00 */
[----:B------:R-:W-:Y:S01]  /*0570*/  ISETP.NE.U32.AND P1, PT, RZ, UR8, PT ;  /* 0x00000008ff007c0c */ /* 0x000fe2000bf25070 */
[C---:B------:R-:W-:Y:S01]  /*0580*/  IMAD.SHL.U32 R40, R33.reuse, 0x10, RZ ;  /* 0x0000001021287824 */ /* 0x040fe200078e00ff */
[----:B------:R-:W-:Y:S02]  /*0590*/  ISETP.NE.AND.EX P0, PT, RZ, UR7, PT, P0 ;  /* 0x00000007ff007c0c */ /* 0x000fe4000bf05300 */
[----:B------:R-:W-:Y:S02]  /*05a0*/  ISETP.NE.AND.EX P1, PT, RZ, UR9, PT, P1 ;  /* 0x00000009ff007c0c */ /* 0x000fe4000bf25310 */
[----:B------:R-:W-:-:S09]  /*05b0*/  SHF.L.U64.HI R26, R33, 0x4, RZ ;  /* 0x00000004211a7819 */ /* 0x000fd200000102ff */
        /* <DEDUP_REMOVED lines=12> */
[----:B------:R-:W-:Y:S02]  /*0680*/  LOP3.LUT R33, R33, 0x80, RZ, 0xfc, !PT ;  /* 0x0000008021217812 */ /* 0x000fe400078efcff */
[----:B------:R-:W-:-:S02]  /*0690*/  @!P0 CS2R R36, SRZ ;  /* 0x0000000000248805 */ /* 0x000fc4000001ff00 */
[----:B------:R-:W-:Y:S02]  /*06a0*/  @!P0 CS2R R38, SRZ ;  /* 0x0000000000268805 */ /* 0x000fe4000001ff00 */
[----:B------:R-:W-:Y:S02]  /*06b0*/  @!P1 CS2R R52, SRZ ;  /* 0x0000000000349805 */ /* 0x000fe4000001ff00 */
[----:B0-----:R-:W-:-:S07]  /*06c0*/  @!P1 CS2R R54, SRZ ;  /* 0x0000000000369805 */ /* 0x001fce000001ff00 */
.L_x_2591:
[----:B------:R-:W-:Y:S05]  /*06d0*/  BSYNC B0 ;  /* 0x0000000000007941 */ /* 0x000fea0003800000 */
.L_x_2590:
        /* <DEDUP_REMOVED lines=23> */
[----:B------:R-:W-:Y:S01]  /*0850*/  VIADD R33, R33, 0x80 ;  /* 0x0000008021217836 */ /* 0x000fe20000000000 */
[----:B------:R-:W-:-:S02]  /*0860*/  @!P0 CS2R R84, SRZ ;  /* 0x0000000000548805 */ /* 0x000fc4000001ff00 */
[----:B------:R-:W-:Y:S02]  /*0870*/  @!P0 CS2R R86, SRZ ;  /* 0x0000000000568805 */ /* 0x000fe4000001ff00 */
[----:B------:R-:W-:Y:S02]  /*0880*/  @!P1 CS2R R80, SRZ ;  /* 0x0000000000509805 */ /* 0x000fe4000001ff00 */
[----:B0-----:R-:W-:-:S07]  /*0890*/  @!P1 CS2R R82, SRZ ;  /* 0x0000000000529805 */ /* 0x001fce000001ff00 */
.L_x_2593:
[----:B------:R-:W-:Y:S05]  /*08a0*/  BSYNC B0 ;  /* 0x0000000000007941 */ /* 0x000fea0003800000 */
.L_x_2592:
        /* <DEDUP_REMOVED lines=27> */
.L_x_2595:
[----:B------:R-:W-:Y:S05]  /*0a60*/  BSYNC B0 ;  /* 0x0000000000007941 */ /* 0x000fea0003800000 */
.L_x_2594:
[----:B------:R-:W-:Y:S01]  /*0a70*/  ULDC UR6, c[0x0][0x214] ;  /* 0x0000850000067ab9 */ /* 0x000fe20000000800 */
[----:B------:R-:W-:Y:S01]  /*0a80*/  LOP3.LUT R156, R23, R18, R16, 0x96, !PT ;  /* 0x00000012179c7212 */ /* 0x000fe200078e9610 */
[----:B------:R-:W-:Y:S01]  /*0a90*/  IMAD.WIDE.U32 R20, R17, -0x326172a9, RZ ;  /* 0xcd9e8d5711147825 */ /* 0x000fe200078e00ff */
[----:B------:R-:W-:Y:S02]  /*0aa0*/  ISETP.GE.AND P0, PT, R46, UR6, PT ;  /* 0x000000062e007c0c */ /* 0x000fe4000bf06270 */
[----:B------:R-:W-:Y:S01]  /*0ab0*/  IADD3 R17, R100, 0x5384540f, RZ ;  /* 0x5384540f64117810 */ /* 0x000fe20007ffe0ff */
[----:B------:R-:W-:-:S03]  /*0ac0*/  IMAD.HI.U32 R19, R156, -0x326172a9, RZ ;  /* 0xcd9e8d579c137827 */ /* 0x000fc600078e00ff */
[----:B------:R-:W-:Y:S01]  /*0ad0*/  LOP3.LUT R157, R21, R28, R17, 0x96, !PT ;  /* 0x0000001c159d7212 */ /* 0x000fe200078e9611 */
[----:B------:R-:W-:-:S04]  /*0ae0*/  VIADD R18, R100, 0xf1bbcdc8 ;  /* 0xf1bbcdc864127836 */ /* 0x000fc80000000000 */
[----:B------:R-:W-:Y:S01]  /*0af0*/  IMAD.HI.U32 R21, R157, -0x2daee0ad, RZ ;  /* 0xd2511f539d157827 */ /* 0x000fe200078e00ff */
[----:B------:R-:W-:-:S03]  /*0b00*/  LOP3.LUT R152, R19, R20, R18, 0x96, !PT ;  /* 0x0000001413987212 */ /* 0x000fc600078e9612 */
[----:B------:R-:W-:Y:S01]  /*0b10*/  VIADD R19, R101, 0xdb3d7428 ;  /* 0xdb3d742865137836 */ /* 0x000fe20000000000 */
[----:B------:R-:W-:Y:S06]  /*0b20*/  @P0 EXIT ;  /* 0x000000000000094d */ /* 0x000fec0003800000 */
[----:B------:R-:W-:Y:S01]  /*0b30*/  SHF.R.S32.HI R135, RZ, 0x3, R135 ;  /* 0x00000003ff877819 */ /* 0x000fe20000011487 */
[--C-:B-----5:R-:W-:Y:S01]  /*0b40*/  HADD2.F32 R126, -RZ, R58.reuse.H0_H0 ;  /* 0x2000003aff7e7230 */ /* 0x120fe20000004100 */
[----:B------:R-:W-:Y:S01]  /*0b50*/  ULDC.U8 UR6, c[0x0][0x2a0] ;  /* 0x0000a80000067ab9 */ /* 0x000fe20000000000 */
[----:B------:R-:W-:Y:S01]  /*0b60*/  HADD2.F32 R129, -RZ, R58.H1_H1 ;  /* 0x3000003aff817230 */ /* 0x000fe20000004100 */
[C---:B------:R-:W-:Y:S01]  /*0b70*/  SHF.L.U32 R58, R0.reuse, 0x5, RZ ;  /* 0x00000005003a7819 */ /* 0x040fe200000006ff */
[--C-:B------:R-:W-:Y:S01]  /*0b80*/  HADD2.F32 R121, -RZ, R56.reuse.H0_H0 ;  /* 0x20000038ff797230 */ /* 0x100fe20000004100 */
[----:B------:R-:W-:Y:S01]  /*0b90*/  ISETP.NE.AND P0, PT, RZ, UR6, PT ;  /* 0x00000006ff007c0c */ /* 0x000fe2000bf05270 */
[----:B------:R-:W-:Y:S01]  /*0ba0*/  HADD2.F32 R125, -RZ, R56.H1_H1 ;  /* 0x30000038ff7d7230 */ /* 0x000fe20000004100 */
[----:B------:R-:W-:Y:S01]  /*0bb0*/  LOP3.LUT R56, R135, 0x7f, RZ, 0xc0, !PT ;  /* 0x0000007f87387812 */ /* 0x000fe200078ec0ff */
[--C-:B------:R-:W-:Y:S01]  /*0bc0*/  HADD2.F32 R124, -RZ, R57.reuse.H0_H0 ;  /* 0x20000039ff7c7230 */ /* 0x100fe20000004100 */
[----:B------:R-:W-:Y:S01]  /*0bd0*/  SHF.R.U32.HI R135, RZ, 0x2, R135 ;  /* 0x00000002ff877819 */ /* 0x000fe20000011687 */
[----:B------:R-:W-:Y:S01]  /*0be0*/  HADD2.F32 R127, -RZ, R57.H1_H1 ;  /* 0x30000039ff7f7230 */ /* 0x000fe20000004100 */
[----:B------:R-:W-:Y:S01]  /*0bf0*/  LOP3.LUT R57, R0, 0x60, RZ, 0xc0, !PT ;  /* 0x0000006000397812 */ /* 0x000fe200078ec0ff */
[--C-:B------:R-:W-:Y:S01]  /*0c00*/  HADD2.F32 R128, -RZ, R59.reuse.H0_H0 ;  /* 0x2000003bff807230 */ /* 0x100fe20000004100 */
[----:B------:R-:W-:Y:S01]  /*0c10*/  LOP3.LUT R150, R21, R22, R19, 0x96, !PT ;  /* 0x0000001615967212 */ /* 0x000fe200078e9613 */
[----:B------:R-:W-:Y:S01]  /*0c20*/  HADD2.F32 R131, -RZ, R59.H1_H1 ;  /* 0x3000003bff837230 */ /* 0x000fe20000004100 */
[----:B------:R-:W-:Y:S01]  /*0c30*/  LOP3.LUT R59, R58, 0x3e0, RZ, 0xc0, !PT ;  /* 0x000003e03a3b7812 */ /* 0x000fe200078ec0ff */
[--C-:B------:R-:W-:Y:S01]  /*0c40*/  HADD2.F32 R105, -RZ, R81.reuse.H0_H0 ;  /* 0x20000051ff697230 */ /* 0x100fe20000004100 */
[C---:B------:R-:W-:Y:S01]  /*0c50*/  VIADDMNMX R57, R56.reuse, -R57, RZ, !PT ;  /* 0x8000003938397246 */ /* 0x040fe200078001ff */
[----:B------:R-:W-:Y:S01]  /*0c60*/  HADD2.F32 R106, -RZ, R81.H1_H1 ;  /* 0x30000051ff6a7230 */ /* 0x000fe20000004100 */
[----:B------:R-:W-:Y:S01]  /*0c70*/  VIADDMNMX R59, R56, -R59, RZ, !PT ;  /* 0x8000003b383b7246 */ /* 0x000fe200078001ff */
[--C-:B------:R-:W-:Y:S01]  /*0c80*/  HADD2.F32 R94, -RZ, R84.reuse.H0_H0 ;  /* 0x20000054ff5e7230 */ /* 0x100fe20000004100 */
[----:B------:R-:W-:Y:S01]  /*0c90*/  LOP3.LUT R56, R135, 0x3fffffe0, RZ, 0xc0, !PT ;  /* 0x3fffffe087387812 */ /* 0x000fe200078ec0ff */
[----:B------:R-:W-:Y:S01]  /*0ca0*/  HADD2.F32 R95, -RZ, R84.H1_H1 ;  /* 0x30000054ff5f7230 */ /* 0x000fe20000004100 */
[----:B------:R-:W-:Y:S01]  /*0cb0*/  VIMNMX R57, R57, 0x20, PT ;  /* 0x0000002039397848 */ /* 0x000fe20003fe0100 */
[--C-:B------:R-:W-:Y:S01]  /*0cc0*/  HADD2.F32 R93, -RZ, R85.reuse.H0_H0 ;  /* 0x20000055ff5d7230 */ /* 0x100fe20000004100 */
[----:B------:R-:W-:Y:S01]  /*0cd0*/  VIMNMX R59, R59, 0x20, PT ;  /* 0x000000203b3b7848 */ /* 0x000fe20003fe0100 */
[----:B------:R-:W-:Y:S01]  /*0ce0*/  HADD2.F32 R96, -RZ, R85.H1_H1 ;  /* 0x30000055ff607230 */ /* 0x000fe20000004100 */
[----:B------:R-:W-:Y:S01]  /*0cf0*/  IADD3 R158, R100, -0x700cb87f, RZ ;  /* 0x8ff34781649e7810 */ /* 0x000fe20007ffe0ff */
[----:B------:R-:W-:Y:S01]  /*0d00*/  IMAD.IADD R57, R57, 0x1, R56 ;  /* 0x0000000139397824 */ /* 0x000fe200078e0238 */
[----:B------:R-:W-:Y:S01]  /*0d10*/  LOP3.LUT R44, R44, 0xfffffeff, RZ, 0xc0, !PT ;  /* 0xfffffeff2c2c7812 */ /* 0x000fe200078ec0ff */
[--C-:B------:R-:W-:Y:S01]  /*0d20*/  HADD2.F32 R81, -RZ, R83.reuse.H0_H0 ;  /* 0x20000053ff517230 */ /* 0x100fe20000004100 */
[----:B------:R-:W-:Y:S01]  /*0d30*/  HFMA2.MMA R136, -RZ, RZ, 0, 5.9604644775390625e-08 ;  /* 0x00000001ff887435 */ /* 0x000fe200000001ff */
[----:B------:R-:W-:Y:S01]  /*0d40*/  IMAD.SHL.U32 R57, R57, 0x8, RZ ;  /* 0x0000000839397824 */ /* 0x000fe200078e00ff */
[----:B------:R-:W-:Y:S01]  /*0d50*/  LOP3.LUT R155, R134, 0x3, RZ, 0xc0, !PT ;  /* 0x00000003869b7812 */ /* 0x000fe200078ec0ff */
[----:B------:R-:W-:Y:S01]  /*0d60*/  HADD2.F32 R108, -RZ, R83.H1_H1 ;  /* 0x30000053ff6c7230 */ /* 0x000fe20000004100 */
[----:B------:R-:W-:Y:S01]  /*0d70*/  @P0 LOP3.LUT R44, R44, 0x100, RZ, 0xfc, !PT ;  /* 0x000001002c2c0812 */ /* 0x000fe200078efcff */
[--C-:B------:R-:W-:Y:S01]  /*0d80*/  HADD2.F32 R84, -RZ, R86.reuse.H0_H0 ;  /* 0x20000056ff547230 */ /* 0x100fe20000004100 */
[----:B------:R-:W-:Y:S01]  /*0d90*/  I2FP.F32.U32 R57, R57 ;  /* 0x0000003900397245 */ /* 0x000fe20000201000 */
[----:B------:R-:W-:Y:S01]  /*0da0*/  HADD2.F32 R97, -RZ, R86.H1_H1 ;  /* 0x30000056ff617230 */ /* 0x000fe20000004100 */
[----:B------:R-:W-:Y:S01]  /*0db0*/  ULDC UR15, c[0x0][0x218] ;  /* 0x00008600000f7ab9 */ /* 0x000fe20000000800 */
[--C-:B------:R-:W-:Y:S01]  /*0dc0*/  HADD2.F32 R85, -RZ, R87.reuse.H0_H0 ;  /* 0x20000057ff557230 */ /* 0x100fe20000004100 */
[----:B------:R0:W1:Y:S01]  /*0dd0*/  MUFU.RCP R154, R57 ;  /* 0x00000039009a7308 */ /* 0x0000620000001000 */
        /* <DEDUP_REMOVED lines=10> */
[----:B------:R-:W-:Y:S01]  /*0e80*/  VIADD R159, R101, 0x96a522ad ;  /* 0x96a522ad659f7836 */ /* 0x000fe20000000000 */
[----:B------:R-:W-:Y:S01]  /*0e90*/  ULDC.64 UR16, c[0x0][0x210] ;  /* 0x0000840000107ab9 */ /* 0x000fe20000000a00 */
[----:B------:R-:W-:-:S02]  /*0ea0*/  IMAD R156, R156, -0x326172a9, RZ ;  /* 0xcd9e8d579c9c7824 */ /* 0x000fc400078e02ff */
[----:B------:R-:W-:Y:S02]  /*0eb0*/  IMAD R157, R157, -0x2daee0ad, RZ ;  /* 0xd2511f539d9d7824 */ /* 0x000fe400078e02ff */
[----:B------:R-:W-:-:S04]  /*0ec0*/  IMAD.HI.U32 R58, R152, -0x2daee0ad, RZ ;  /* 0xd2511f53983a7827 */ /* 0x000fc800078e00ff */
[----:B------:R-:W-:Y:S01]  /*0ed0*/  IMAD.HI.U32 R61, R150, -0x326172a9, RZ ;  /* 0xcd9e8d57963d7827 */ /* 0x000fe200078e00ff */
[----:B------:R-:W-:-:S03]  /*0ee0*/  LOP3.LUT R157, R58, R157, R159, 0x96, !PT ;  /* 0x0000009d3a9d7212 */ /* 0x000fc600078e969f */
[--C-:B------:R-:W-:Y:S01]  /*0ef0*/  HADD2.F32 R29, -RZ, R36.reuse.H0_H0 ;  /* 0x20000024ff1d7230 */ /* 0x100fe20000004100 */
[----:B------:R-:W-:Y:S01]  /*0f00*/  LOP3.LUT R156, R61, R156, R158, 0x96, !PT ;  /* 0x0000009c3d9c7212 */ /* 0x000fe200078e969e */
        /* <DEDUP_REMOVED lines=9> */
[----:B------:R-:W-:Y:S02]  /*0fa0*/  IMAD.IADD R59, R56, 0x1, R59 ;  /* 0x00000001383b7824 */ /* 0x000fe400078e023b */
        /* <DEDUP_REMOVED lines=25> */
[----:B------:R-:W-:Y:S02]  /*1140*/  HADD2.F32 R42, -RZ, R43.H0_H0 ;  /* 0x2000002bff2a7230 */ /* 0x000fe40000004100 */
[----:B------:R-:W-:Y:S02]  /*1150*/  HADD2.F32 R53, -RZ, R54.H0_H0 ;  /* 0x20000036ff357230 */ /* 0x000fe40000004100 */
[----:B------:R-:W-:Y:S02]  /*1160*/  HADD2.F32 R55, -RZ, R76.H0_H0 ;  /* 0x2000004cff377230 */ /* 0x000fe40000004100 */
[----:B------:R-:W-:Y:S02]  /*1170*/  HADD2.F32 R90, -RZ, R77.H0_H0 ;  /* 0x2000004dff5a7230 */ /* 0x000fe40000004100 */
[----:B------:R-:W-:Y:S02]  /*1180*/  HADD2.F32 R78, -RZ, R79.H0_H0 ;  /* 0x2000004fff4e7230 */ /* 0x000fe40000004100 */
[----:B------:R-:W-:-:S02]  /*1190*/  HADD2.F32 R75, -RZ, R80.H0_H0 ;  /* 0x20000050ff4b7230 */ /* 0x000fc40000004100 */
[--C-:B------:R-:W-:Y:S02]  /*11a0*/  HADD2.F32 R104, -RZ, R82.reuse.H0_H0 ;  /* 0x20000052ff687230 */ /* 0x100fe40000004100 */
[----:B------:R-:W-:Y:S02]  /*11b0*/  HADD2.F32 R107, -RZ, R82.H1_H1 ;  /* 0x30000052ff6b7230 */ /* 0x000fe40000004100 */
[----:B------:R-:W-:Y:S02]  /*11c0*/  HADD2.F32 R27, -RZ, R27.H1_H1 ;  /* 0x3000001bff1b7230 */ /* 0x000fe40000004100 */
[----:B------:R-:W-:Y:S02]  /*11d0*/  HADD2.F32 R43, -RZ, R43.H1_H1 ;  /* 0x3000002bff2b7230 */ /* 0x000fe40000004100 */
[----:B------:R-:W-:Y:S02]  /*11e0*/  HADD2.F32 R54, -RZ, R54.H1_H1 ;  /* 0x30000036ff367230 */ /* 0x000fe40000004100 */
[----:B------:R-:W-:-:S02]  /*11f0*/  HADD2.F32 R76, -RZ, R76.H1_H1 ;  /* 0x3000004cff4c7230 */ /* 0x000fc40000004100 */
[----:B------:R-:W-:Y:S02]  /*1200*/  HADD2.F32 R77, -RZ, R77.H1_H1 ;  /* 0x3000004dff4d7230 */ /* 0x000fe40000004100 */
[----:B------:R-:W-:Y:S02]  /*1210*/  HADD2.F32 R79, -RZ, R79.H1_H1 ;  /* 0x3000004fff4f7230 */ /* 0x000fe40000004100 */
        /* <DEDUP_REMOVED lines=23> */
[----:B------:R-:W-:Y:S02]  /*1390*/  IMAD.MOV.U32 R153, RZ, RZ, RZ ;  /* 0x000000ffff997224 */ /* 0x000fe400078e00ff */
[----:B------:R-:W-:Y:S02]  /*13a0*/  IMAD.SHL.U32 R151, R59, 0x8, RZ ;  /* 0x000000083b977824 */ /* 0x000fe400078e00ff */
[----:B------:R-:W-:Y:S02]  /*13b0*/  IMAD R152, R152, -0x2daee0ad, RZ ;  /* 0xd2511f5398987824 */ /* 0x000fe400078e02ff */
[----:B01----:R-:W-:-:S07]  /*13c0*/  IMAD R150, R150, -0x326172a9, RZ ;  /* 0xcd9e8d5796967824 */ /* 0x003fce00078e02ff */
.L_x_2995:
        /* <DEDUP_REMOVED lines=34> */
.L_x_2599:
[----:B------:R-:W-:-:S07]  /*15f0*/  IMAD.MOV.U32 R161, RZ, RZ, R150 ;  /* 0x000000ffffa17224 */ /* 0x000fce00078e0096 */
.L_x_2600:
[----:B------:R-:W-:Y:S05]  /*1600*/  BSYNC B1 ;  /* 0x0000000000017941 */ /* 0x000fea0003800000 */
.L_x_2598:
        /* <DEDUP_REMOVED lines=16> */
.L_x_2604:
[----:B------:R-:W-:Y:S05]  /*1710*/  BSYNC B2 ;  /* 0x0000000000027941 */ /* 0x000fea0003800000 */
.L_x_2603:
        /* <DEDUP_REMOVED lines=42> */
[----:B------:R-:W-:Y:S01]  /*19c0*/  LOP3.LUT R157, R71, R134, R159, 0x96, !PT ;  /* 0x00000086479d7212 */ /* 0x000fe200078e969f */
[----:B------:R-:W-:-:S09]  /*19d0*/  IMAD.MOV.U32 R152, RZ, RZ, R70 ;  /* 0x000000ffff987224 */ /* 0x000fd200078e0046 */
.L_x_2602:
[----:B------:R-:W-:Y:S05]  /*19e0*/  BSYNC B1 ;  /* 0x0000000000017941 */ /* 0x000fea0003800000 */
.L_x_2601:
[----:B------:R-:W0:Y:S01]  /*19f0*/  LDC R162, c[0x0][0x294] ;  /* 0x0000a500ffa27b82 */ /* 0x000e220000000800 */
[----:B------:R-:W-:Y:S01]  /*1a00*/  I2FP.F32.U32 R71, R161 ;  /* 0x000000a100477245 */ /* 0x000fe20000201000 */
[----:B------:R-:W-:Y:S01]  /*1a10*/  IMAD.MOV.U32 R164, RZ, RZ, 0x2f800000 ;  /* 0x2f800000ffa47424 */ /* 0x000fe200078e00ff */
[----:B------:R-:W-:Y:S01]  /*1a20*/  ISETP.NE.U32.AND P2, PT, R68, RZ, PT ;  /* 0x000000ff4400720c */ /* 0x000fe20003f45070 */
[----:B-----5:R-:W-:Y:S01]  /*1a30*/  HADD2.F32 R68, -RZ, R64.H0_H0 ;  /* 0x20000040ff447230 */ /* 0x020fe20000004100 */
[----:B------:R-:W-:Y:S01]  /*1a40*/  LOP3.LUT R44, R44, 0xffffffef, RZ, 0xc0, !PT ;  /* 0xffffffef2c2c7812 */ /* 0x000fe200078ec0ff */
[----:B------:R-:W-:Y:S01]  /*1a50*/  FFMA.FTZ R71, R71, R164, 1.1641532182693481445e-10 ;  /* 0x2f00000047477423 */ /* 0x000fe200000100a4 */
[----:B------:R-:W-:Y:S01]  /*1a60*/  ISETP.NE.AND.EX P2, PT, R69, RZ, PT, P2 ;  /* 0x000000ff4500720c */ /* 0x000fe20003f45320 */
[----:B------:R-:W1:Y:S03]  /*1a70*/  LDC R137, c[0x0][0x298] ;  /* 0x0000a600ff897b82 */ /* 0x000e660000000800 */
[----:B0-----:R-:W-:Y:S01]  /*1a80*/  FSETP.GTU.FTZ.AND P3, PT, R71, R162, PT ;  /* 0x000000a24700720b */ /* 0x001fe20003f7c000 */
[----:B-1----:R-:W-:-:S12]  /*1a90*/  FMUL.FTZ R68, R68, R137 ;  /* 0x0000008944447220 */ /* 0x002fd80000410000 */
[----:B------:R-:W-:Y:S02]  /*1aa0*/  @P3 LOP3.LUT R44, R44, 0x10, RZ, 0xfc, !PT ;  /* 0x000000102c2c3812 */ /* 0x000fe400078efcff */
[----:B------:R-:W-:Y:S01]  /*1ab0*/  FSEL R161, R68, RZ, !P3 ;  /* 0x000000ff44a17208 */ /* 0x000fe20005800000 */
[----:B------:R-:W-:Y:S06]  /*1ac0*/  @P2 BRA `(.L_x_2605) ;  /* 0x0000000000182947 */ /* 0x000fec0003800000 */
[----:B------:R-:W-:Y:S01]  /*1ad0*/  IMAD.MOV.U32 R68, RZ, RZ, R166 ;  /* 0x000000ffff447224 */ /* 0x000fe200078e00a6 */
[----:B------:R-:W-:Y:S06]  /*1ae0*/  @!P1 BRA `(.L_x_2606) ;  /* 0x0000000400689947 */ /* 0x000fec0003800000 */
[----:B------:R-:W-:Y:S01]  /*1af0*/  HADD2.F32 R70, -RZ, R56.H0_H0 ;  /* 0x20000038ff467230 */ /* 0x000fe20000004100 */
[----:B------:R-:W-:-:S04]  /*1b00*/  MOV R68, R166 ;  /* 0x000000a600447202 */ /* 0x000fc80000000f00 */
[----:B------:R-:W-:Y:S01]  /*1b10*/  FADD.FTZ R161, R70, R161 ;  /* 0x000000a146a17221 */ /* 0x000fe20000010000 */
[----:B------:R-:W-:Y:S06]  /*1b20*/  BRA `(.L_x_2606) ;  /* 0x0000000400587947 */ /* 0x000fec0003800000 */
.L_x_2605:
        /* <DEDUP_REMOVED lines=12> */
.L_x_2608:
[----:B------:R-:W-:-:S07]  /*1bf0*/  IMAD.MOV.U32 R149, RZ, RZ, R150 ;  /* 0x000000ffff957224 */ /* 0x000fce00078e0096 */
.L_x_2609:
[----:B------:R-:W-:Y:S05]  /*1c00*/  BSYNC B1 ;  /* 0x0000000000017941 */ /* 0x000fea0003800000 */
.L_x_2607:
        /* <DEDUP_REMOVED lines=16> */
.L_x_2613:
[----:B------:R-:W-:Y:S05]  /*1d10*/  BSYNC B2 ;  /* 0x0000000000027941 */ /* 0x000fea0003800000 */
.L_x_2612:
        /* <DEDUP_REMOVED lines=44> */
.L_x_2611:
[----:B------:R-:W-:Y:S05]  /*1fe0*/  BSYNC B1 ;  /* 0x0000000000017941 */ /* 0x000fea0003800000 */
.L_x_2610:
[----:B------:R-:W-:Y:S01]  /*1ff0*/  I2FP.F32.U32 R69, R149 ;  /* 0x0000009500457245 */ /* 0x000fe20000201000 */
[----:B------:R-:W-:Y:S02]  /*2000*/  HADD2.F32 R70, -RZ, R60.H0_H0 ;  /* 0x2000003cff467230 */ /* 0x000fe40000004100 */
[----:B------:R-:W-:Y:S02]  /*2010*/  @P1 HADD2.F32 R134, -RZ, R56.H0_H0 ;  /* 0x20000038ff861230 */ /* 0x000fe40000004100 */
[----:B------:R-:W-:Y:S01]  /*2020*/  FFMA.FTZ R69, R69, R164, 1.1641532182693481445e-10 ;  /* 0x2f00000045457423 */ /* 0x000fe200000100a4 */
[----:B------:R-:W-:-:S04]  /*2030*/  FMUL.FTZ R70, R70, R137 ;  /* 0x0000008946467220 */ /* 0x000fc80000410000 */
[----:B------:R-:W-:-:S04]  /*2040*/  FSETP.GTU.FTZ.AND P3, PT, R69, R162, PT ;  /* 0x000000a24500720b */ /* 0x000fc80003f7c000 */
[----:B------:R-:W-:Y:S02]  /*2050*/  FSEL R70, R70, RZ, !P3 ;  /* 0x000000ff46467208 */ /* 0x000fe40005800000 */
[----:B------:R-:W-:-:S03]  /*2060*/  SEL R149, RZ, 0x1, P3 ;  /* 0x00000001ff957807 */ /* 0x000fc60001800000 */
[----:B------:R-:W-:-:S04]  /*2070*/  FADD.FTZ R161, R70, R161 ;  /* 0x000000a146a17221 */ /* 0x000fc80000010000 */
[----:B------:R-:W-:-:S07]  /*2080*/  @P1 FADD.FTZ R161, R134, R161 ;  /* 0x000000a186a11221 */ /* 0x000fce0000010000 */
.L_x_2606:
        /* <DEDUP_REMOVED lines=12> */
.L_x_2615:
[----:B------:R-:W-:-:S07]  /*2150*/  IMAD.MOV.U32 R155, RZ, RZ, R150 ;  /* 0x000000ffff9b7224 */ /* 0x000fce00078e0096 */
.L_x_2616:
[----:B------:R-:W-:Y:S05]  /*2160*/  BSYNC B1 ;  /* 0x0000000000017941 */ /* 0x000fea0003800000 */
.L_x_2614:
        /* <DEDUP_REMOVED lines=16> */
.L_x_2620:
[----:B------:R-:W-:Y:S05]  /*2270*/  BSYNC B2 ;  /* 0x0000000000027941 */ /* 0x000fea0003800000 */
.L_x_2619:
        /* <DEDUP_REMOVED lines=44> */
.L_x_2618:
[----:B------:R-:W-:Y:S05]  /*2540*/  BSYNC B1 ;  /* 0x0000000000017941 */ /* 0x000fea0003800000 */
.L_x_2617:
[----:B------:R-:W-:Y:S01]  /*2550*/  I2FP.F32.U32 R71, R155 ;  /* 0x0000009b00477245 */ /* 0x000fe20000201000 */
[----:B------:R-:W-:Y:S01]  /*2560*/  HADD2.F32 R64, -RZ, R64.H1_H1 ;  /* 0x30000040ff407230 */ /* 0x000fe20000004100 */
        /* <DEDUP_REMOVED lines=9> */
[----:B------:R-:W-:Y:S02]  /*2600*/  HADD2.F32 R68, -RZ, R56.H1_H1 ;  /* 0x30000038ff447230 */ /* 0x000fe40000004100 */
[----:B------:R-:W-:-:S03]  /*2610*/  IMAD.MOV.U32 R64, RZ, RZ, R69 ;  /* 0x000000ffff407224 */ /* 0x000fc600078e0045 */
[----:B------:R-:W-:Y:S01]  /*2620*/  FADD.FTZ R169, R68, R169 ;  /* 0x000000a944a97221 */ /* 0x000fe20000010000 */
[----:B------:R-:W-:Y:S06]  /*2630*/  BRA `(.L_x_2622) ;  /* 0x0000000400587947 */ /* 0x000fec0003800000 */
.L_x_2621:
        /* <DEDUP_REMOVED lines=12> */
.L_x_2624:
[----:B------:R-:W-:-:S07]  /*2700*/  IMAD.MOV.U32 R148, RZ, RZ, R150 ;  /* 0x000000ffff947224 */ /* 0x000fce00078e0096 */
.L_x_2625:
[----:B------:R-:W-:Y:S05]  /*2710*/  BSYNC B1 ;  /* 0x0000000000017941 */ /* 0x000fea0003800000 */
.L_x_2623:
        /* <DEDUP_REMOVED lines=16> */
.L_x_2629:
[----:B------:R-:W-:Y:S05]  /*2820*/  BSYNC B2 ;  /* 0x0000000000027941 */ /* 0x000fea0003800000 */
.L_x_2628:
        /* <DEDUP_REMOVED lines=44> */
.L_x_2627:
[----:B------:R-:W-:Y:S05]  /*2af0*/  BSYNC B1 ;  /* 0x0000000000017941 */ /* 0x000fea0003800000 */
.L_x_2626:
[----:B------:R-:W-:Y:S01]  /*2b00*/  I2FP.F32.U32 R69, R148 ;  /* 0x0000009400457245 */ /* 0x000fe20000201000 */
[----:B------:R-:W-:Y:S02]  /*2b10*/  HADD2.F32 R68, -RZ, R60.H1_H1 ;  /* 0x3000003cff447230 */ /* 0x000fe40000004100 */
[----:B------:R-:W-:Y:S02]  /*2b20*/  @P1 HADD2.F32 R70, -RZ, R56.H1_H1 ;  /* 0x30000038ff461230 */ /* 0x000fe40000004100 */
[----:B------:R-:W-:Y:S01]  /*2b30*/  FFMA.FTZ R69, R69, R164, 1.1641532182693481445e-10 ;  /* 0x2f00000045457423 */ /* 0x000fe200000100a4 */
[----:B------:R-:W-:-:S04]  /*2b40*/  FMUL.FTZ R68, R68, R137 ;  /* 0x0000008944447220 */ /* 0x000fc80000410000 */
[----:B------:R-:W-:-:S04]  /*2b50*/  FSETP.GTU.FTZ.AND P3, PT, R69, R162, PT ;  /* 0x000000a24500720b */ /* 0x000fc80003f7c000 */
[----:B------:R-:W-:Y:S02]  /*2b60*/  FSEL R68, R68, RZ, !P3 ;  /* 0x000000ff44447208 */ /* 0x000fe40005800000 */
[----:B------:R-:W-:-:S03]  /*2b70*/  SEL R148, RZ, 0x1, P3 ;  /* 0x00000001ff947807 */ /* 0x000fc60001800000 */
[----:B------:R-:W-:-:S04]  /*2b80*/  FADD.FTZ R169, R68, R169 ;  /* 0x000000a944a97221 */ /* 0x000fc80000010000 */
[----:B------:R-:W-:-:S07]  /*2b90*/  @P1 FADD.FTZ R169, R70, R169 ;  /* 0x000000a946a91221 */ /* 0x000fce0000010000 */
.L_x_2622:
        /* <DEDUP_REMOVED lines=12> */
.L_x_2631:
[----:B------:R-:W-:-:S07]  /*2c60*/  IMAD.MOV.U32 R155, RZ, RZ, R150 ;  /* 0x000000ffff9b7224 */ /* 0x000fce00078e0096 */
.L_x_2632:
[----:B------:R-:W-:Y:S05]  /*2c70*/  BSYNC B1 ;  /* 0x0000000000017941 */ /* 0x000fea0003800000 */
.L_x_2630:
        /* <DEDUP_REMOVED lines=16> */
.L_x_2636:
[----:B------:R-:W-:Y:S05]  /*2d80*/  BSYNC B2 ;  /* 0x0000000000027941 */ /* 0x000fea0003800000 */
.L_x_2635:
        /* <DEDUP_REMOVED lines=44> */
.L_x_2634:
[----:B------:R-:W-:Y:S05]  /*3050*/  BSYNC B1 ;  /* 0x0000000000017941 */ /* 0x000fea0003800000 */
.L_x_2633:
[----:B------:R-:W-:Y:S01]  /*3060*/  I2FP.F32.U32 R69, R155 ;  /* 0x0000009b00457245 */ /* 0x000fe20000201000 */
[----:B------:R-:W-:Y:S01]  /*3070*/  HADD2.F32 R64, -RZ, R65.H0_H0 ;  /* 0x20000041ff407230 */ /* 0x000fe20000004100 */
        /* <DEDUP_REMOVED lines=9> */
[----:B------:R-:W-:Y:S02]  /*3110*/  HADD2.F32 R70, -RZ, R57.H0_H0 ;  /* 0x20000039ff467230 */ /* 0x000fe40000004100 */
[----:B------:R-:W-:-:S03]  /*3120*/  IMAD.MOV.U32 R64, RZ, RZ, R68 ;  /* 0x000000ffff407224 */ /* 0x000fc600078e0044 */
[----:B------:R-:W-:Y:S01]  /*3130*/  FADD.FTZ R167, R70, R167 ;  /* 0x000000a746a77221 */ /* 0x000fe20000010000 */
[----:B------:R-:W-:Y:S06]  /*3140*/  BRA `(.L_x_2638) ;  /* 0x0000000400587947 */ /* 0x000fec0003800000 */
.L_x_2637:
        /* <DEDUP_REMOVED lines=12> */
.L_x_2640:
[----:B------:R-:W-:-:S07]  /*3210*/  MOV R147, R150 ;  /* 0x0000009600937202 */ /* 0x000fce0000000f00 */
.L_x_2641:
[----:B------:R-:W-:Y:S05]  /*3220*/  BSYNC B1 ;  /* 0x0000000000017941 */ /* 0x000fea0003800000 */
.L_x_2639:
        /* <DEDUP_REMOVED lines=16> */
.L_x_2645:
[----:B------:R-:W-:Y:S05]  /*3330*/  BSYNC B2 ;  /* 0x0000000000027941 */ /* 0x000fea0003800000 */
.L_x_2644:
        /* <DEDUP_REMOVED lines=44> */
.L_x_2643:
[----:B------:R-:W-:Y:S05]  /*3600*/  BSYNC B1 ;  /* 0x0000000000017941 */ /* 0x000fea0003800000 */
.L_x_2642:
        /* <DEDUP_REMOVED lines=10> */
.L_x_2638:
        /* <DEDUP_REMOVED lines=12> */
.L_x_2647:
[----:B------:R-:W-:-:S07]  /*3770*/  MOV R155, R150 ;  /* 0x00000096009b7202 */ /* 0x000fce0000000f00 */
.L_x_2648:
[----:B------:R-:W-:Y:S05]  /*3780*/  BSYNC B1 ;  /* 0x0000000000017941 */ /* 0x000fea0003800000 */
.L_x_2646:
        /* <DEDUP_REMOVED lines=16> */
.L_x_2652:
[----:B------:R-:W-:Y:S05]  /*3890*/  BSYNC B2 ;  /* 0x0000000000027941 */ /* 0x000fea0003800000 */
.L_x_2651:
        /* <DEDUP_REMOVED lines=44> */
.L_x_2650:
[----:B------:R-:W-:Y:S05]  /*3b60*/  BSYNC B1 ;  /* 0x0000000000017941 */ /* 0x000fea0003800000 */
.L_x_2649:
        /* <DEDUP_REMOVED lines=11> */
[----:B------:R-:W-:Y:S01]  /*3c20*/  HADD2.F32 R70, -RZ, R57.H1_H1 ;  /* 0x30000039ff467230 */ /* 0x000fe20000004100 */
[----:B------:R-:W-:-:S04]  /*3c30*/  MOV R64, R68 ;  /* 0x0000004400407202 */ /* 0x000fc80000000f00 */
[----:B------:R-:W-:Y:S01]  /*3c40*/  FADD.FTZ R185, R70, R185 ;  /* 0x000000b946b97221 */ /* 0x000fe20000010000 */
[----:B------:R-:W-:Y:S06]  /*3c50*/  BRA `(.L_x_2654) ;  /* 0x0000000400587947 */ /* 0x000fec0003800000 */
.L_x_2653:
        /* <DEDUP_REMOVED lines=12> */
.L_x_2656:
[----:B------:R-:W-:-:S07]  /*3d20*/  IMAD.MOV.U32 R146, RZ, RZ, R150 ;  /* 0x000000ffff927224 */ /* 0x000fce00078e0096 */
.L_x_2657:
[----:B------:R-:W-:Y:S05]  /*3d30*/  BSYNC B1 ;  /* 0x0000000000017941 */ /* 0x000fea0003800000 */
.L_x_2655:
        /* <DEDUP_REMOVED lines=16> */
.L_x_2661:
[----:B------:R-:W-:Y:S05]  /*3e40*/  BSYNC B2 ;  /* 0x0000000000027941 */ /* 0x000fea0003800000 */
.L_x_2660:
        /* <DEDUP_REMOVED lines=44> */
.L_x_2659:
[----:B------:R-:W-:Y:S05]  /*4110*/  BSYNC B1 ;  /* 0x0000000000017941 */ /* 0x000fea0003800000 */
.L_x_2658:
        /* <DEDUP_REMOVED lines=10> */
.L_x_2654:
        /* <DEDUP_REMOVED lines=12> */
.L_x_2663:
[----:B------:R-:W-:-:S07]  /*4280*/  IMAD.MOV.U32 R155, RZ, RZ, R150 ;  /* 0x000000ffff9b7224 */ /* 0x000fce00078e0096 */
.L_x_2664:
[----:B------:R-:W-:Y:S05]  /*4290*/  BSYNC B1 ;  /* 0x0000000000017941 */ /* 0x000fea0003800000 */
.L_x_2662:
        /* <DEDUP_REMOVED lines=16> */
.L_x_2668:
[----:B------:R-:W-:Y:S05]  /*43a0*/  BSYNC B2 ;  /* 0x0000000000027941 */ /* 0x000fea0003800000 */
.L_x_2667:
        /* <DEDUP_REMOVED lines=44> */
.L_x_2666:
[----:B------:R-:W-:Y:S05]  /*4670*/  BSYNC B1 ;  /* 0x0000000000017941 */ /* 0x000fea0003800000 */
.L_x_2665:
        /* <DEDUP_REMOVED lines=11> */
[----:B------:R-:W-:Y:S02]  /*4730*/  HADD2.F32 R68, -RZ, R58.H0_H0 ;  /* 0x2000003aff447230 */ /* 0x000fe40000004100 */
[----:B------:R-:W-:-:S03]  /*4740*/  IMAD.MOV.U32 R64, RZ, RZ, R65 ;  /* 0x000000ffff407224 */ /* 0x000fc600078e0041 */
[----:B------:R-:W-:Y:S01]  /*4750*/  FADD.FTZ R183, R68, R183 ;  /* 0x000000b744b77221 */ /* 0x000fe20000010000 */
[----:B------:R-:W-:Y:S06]  /*4760*/  BRA `(.L_x_2670) ;  /* 0x0000000400587947 */ /* 0x000fec0003800000 */
.L_x_2669:
        /* <DEDUP_REMOVED lines=12> */
.L_x_2672:
[----:B------:R-:W-:-:S07]  /*4830*/  IMAD.MOV.U32 R145, RZ, RZ, R150 ;  /* 0x000000ffff917224 */ /* 0x000fce00078e0096 */
.L_x_2673:
[----:B------:R-:W-:Y:S05]  /*4840*/  BSYNC B1 ;  /* 0x0000000000017941 */ /* 0x000fea0003800000 */
.L_x_2671:
        /* <DEDUP_REMOVED lines=16> */
.L_x_2677:
[----:B------:R-:W-:Y:S05]  /*4950*/  BSYNC B2 ;  /* 0x0000000000027941 */ /* 0x000fea0003800000 */
.L_x_2676:
        /* <DEDUP_REMOVED lines=44> */
.L_x_2675:
[----:B------:R-:W-:Y:S05]  /*4c20*/  BSYNC B1 ;  /* 0x0000000000017941 */ /* 0x000fea0003800000 */
.L_x_2674:
        /* <DEDUP_REMOVED lines=10> */
.L_x_2670:
        /* <DEDUP_REMOVED lines=12> */
.L_x_2679:
[----:B------:R-:W-:-:S07]  /*4d90*/  IMAD.MOV.U32 R155, RZ, RZ, R150 ;  /* 0x000000ffff9b7224 */ /* 0x000fce00078e0096 */
.L_x_2680:
[----:B------:R-:W-:Y:S05]  /*4da0*/  BSYNC B1 ;  /* 0x0000000000017941 */ /* 0x000fea0003800000 */
.L_x_2678:
        /* <DEDUP_REMOVED lines=16> */
.L_x_2684:
[----:B------:R-:W-:Y:S05]  /*4eb0*/  BSYNC B2 ;  /* 0x0000000000027941 */ /* 0x000fea0003800000 */
.L_x_2683:
        /* <DEDUP_REMOVED lines=44> */
.L_x_2682:
[----:B------:R-:W-:Y:S05]  /*5180*/  BSYNC B1 ;  /* 0x0000000000017941 */ /* 0x000fea0003800000 */
.L_x_2681:
[----:B------:R-:W-:Y:S01]  /*5190*/  I2FP.F32.U32 R69, R155 ;  /* 0x0000009b00457245 */ /* 0x000fe20000201000 */
[----:B------:R-:W-:-:S04]  /*51a0*/  HADD2.F32 R66, -RZ, R66.H1_H1 ;  /* 0x30000042ff427230 */ /* 0x000fc80000004100 */
[----:B------:R-:W-:Y:S01]  /*51b0*/  FFMA.FTZ R69, R69, R164, 1.1641532182693481445e-10 ;  /* 0x2f00000045457423 */ /* 0x000fe200000100a4 */
[----:B------:R-:W-:-:S04]  /*51c0*/  FMUL.FTZ R66, R66, R137 ;  /* 0x0000008942427220 */ /* 0x000fc80000410000 */
[----:B------:R-:W-:-:S04]  /*51d0*/  FSETP.GTU.FTZ.AND P3, PT, R69, R162, PT ;  /* 0x000000a24500720b */ /* 0x000fc80003f7c000 */
[----:B------:R-:W-:Y:S01]  /*51e0*/  FSEL R201, R66, RZ, !P3 ;  /* 0x000000ff42c97208 */ /* 0x000fe20005800000 */
[----:B------:R-:W-:Y:S08]  /*51f0*/  @P2 BRA `(.L_x_2685) ;  /* 0x0000000000182947 */ /* 0x000ff00003800000 */
[----:B------:R-:W-:Y:S01]  /*5200*/  MOV R64, R65 ;  /* 0x0000004100407202 */ /* 0x000fe20000000f00 */
[----:B------:R-:W-:Y:S06]  /*5210*/  @!P1 BRA `(.L_x_2686) ;  /* 0x0000000400689947 */ /* 0x000fec0003800000 */
[----:B------:R-:W-:Y:S02]  /*5220*/  HADD2.F32 R66, -RZ, R58.H1_H1 ;  /* 0x3000003aff427230 */ /* 0x000fe40000004100 */
[----:B------:R-:W-:-:S03]  /*5230*/  IMAD.MOV.U32 R64, RZ, RZ, R65 ;  /* 0x000000ffff407224 */ /* 0x000fc600078e0041 */
[----:B------:R-:W-:Y:S01]  /*5240*/  FADD.FTZ R201, R66, R201 ;  /* 0x000000c942c97221 */ /* 0x000fe20000010000 */
[----:B------:R-:W-:Y:S06]  /*5250*/  BRA `(.L_x_2686) ;  /* 0x0000000400587947 */ /* 0x000fec0003800000 */
.L_x_2685:
        /* <DEDUP_REMOVED lines=12> */
.L_x_2688:
[----:B------:R-:W-:-:S07]  /*5320*/  MOV R66, R150 ;  /* 0x0000009600427202 */ /* 0x000fce0000000f00 */
.L_x_2689:
[----:B------:R-:W-:Y:S05]  /*5330*/  BSYNC B1 ;  /* 0x0000000000017941 */ /* 0x000fea0003800000 */
.L_x_2687:
        /* <DEDUP_REMOVED lines=16> */
.L_x_2693:
[----:B------:R-:W-:Y:S05]  /*5440*/  BSYNC B2 ;  /* 0x0000000000027941 */ /* 0x000fea0003800000 */
.L_x_2692:
        /* <DEDUP_REMOVED lines=44> */
.L_x_2691:
[----:B------:R-:W-:Y:S05]  /*5710*/  BSYNC B1 ;  /* 0x0000000000017941 */ /* 0x000fea0003800000 */
.L_x_2690:
        /* <DEDUP_REMOVED lines=10> */
.L_x_2686:
        /* <DEDUP_REMOVED lines=12> */
.L_x_2695:
[----:B------:R-:W-:-:S07]  /*5880*/  IMAD.MOV.U32 R66, RZ, RZ, R150 ;  /* 0x000000ffff427224 */ /* 0x000fce00078e0096 */
.L_x_2696:
[----:B------:R-:W-:Y:S05]  /*5890*/  BSYNC B1 ;  /* 0x0000000000017941 */ /* 0x000fea0003800000 */
.L_x_2694:
        /* <DEDUP_REMOVED lines=16> */
.L_x_2700:
[----:B------:R-:W-:Y:S05]  /*59a0*/  BSYNC B2 ;  /* 0x0000000000027941 */ /* 0x000fea0003800000 */
.L_x_2699:
        /* <DEDUP_REMOVED lines=44> */
.L_x_2698:
[----:B------:R-:W-:Y:S05]  /*5c70*/  BSYNC B1 ;  /* 0x0000000000017941 */ /* 0x000fea0003800000 */
.L_x_2697:
[----:B------:R-:W-:Y:S01]  /*5c80*/  I2FP.F32.U32 R69, R66 ;  /* 0x0000004200457245 */ /* 0x000fe20000201000 */
[----:B------:R-:W-:-:S04]  /*5c90*/  HADD2.F32 R64, -RZ, R67.H0_H0 ;  /* 0x20000043ff407230 */ /* 0x000fc80000004100 */
[----:B------:R-:W-:Y:S01]  /*5ca0*/  FFMA.FTZ R69, R69, R164, 1.1641532182693481445e-10 ;  /* 0x2f00000045457423 */ /* 0x000fe200000100a4 */
[----:B------:R-:W-:-:S04]  /*5cb0*/  FMUL.FTZ R64, R64, R137 ;  /* 0x0000008940407220 */ /* 0x000fc80000410000 */
[----:B------:R-:W-:-:S04]  /*5cc0*/  FSETP.GTU.FTZ.AND P4, PT, R69, R162, PT ;  /* 0x000000a24500720b */ /* 0x000fc80003f9c000 */
[----:B------:R-:W-:Y:S01]  /*5cd0*/  FSEL R199, R64, RZ, !P4 ;  /* 0x000000ff40c77208 */ /* 0x000fe20006000000 */
[----:B------:R-:W-:Y:S08]  /*5ce0*/  @P2 BRA `(.L_x_2701) ;  /* 0x0000000000182947 */ /* 0x000ff00003800000 */
[----:B------:R-:W-:Y:S01]  /*5cf0*/  MOV R64, R65 ;  /* 0x0000004100407202 */ /* 0x000fe20000000f00 */
[----:B------:R-:W-:Y:S06]  /*5d00*/  @!P1 BRA `(.L_x_2702) ;  /* 0x0000000400689947 */ /* 0x000fec0003800000 */
[----:B------:R-:W-:Y:S02]  /*5d10*/  HADD2.F32 R66, -RZ, R59.H0_H0 ;  /* 0x2000003bff427230 */ /* 0x000fe40000004100 */
[----:B------:R-:W-:-:S03]  /*5d20*/  IMAD.MOV.U32 R64, RZ, RZ, R65 ;  /* 0x000000ffff407224 */ /* 0x000fc600078e0041 */
[----:B------:R-:W-:Y:S01]  /*5d30*/  FADD.FTZ R199, R66, R199 ;  /* 0x000000c742c77221 */ /* 0x000fe20000010000 */
[----:B------:R-:W-:Y:S06]  /*5d40*/  BRA `(.L_x_2702) ;  /* 0x0000000400587947 */ /* 0x000fec0003800000 */
.L_x_2701:
        /* <DEDUP_REMOVED lines=12> */
.L_x_2704:
[----:B------:R-:W-:-:S07]  /*5e10*/  MOV R66, R150 ;  /* 0x0000009600427202 */ /* 0x000fce0000000f00 */
.L_x_2705:
[----:B------:R-:W-:Y:S05]  /*5e20*/  BSYNC B1 ;  /* 0x0000000000017941 */ /* 0x000fea0003800000 */
.L_x_2703:
        /* <DEDUP_REMOVED lines=16> */
.L_x_2709:
[----:B------:R-:W-:Y:S05]  /*5f30*/  BSYNC B2 ;  /* 0x0000000000027941 */ /* 0x000fea0003800000 */
.L_x_2708:
        /* <DEDUP_REMOVED lines=42> */
[----:B------:R-:W-:Y:S01]  /*61e0*/  HFMA2.MMA R64, -RZ, RZ, 0, 0 ;  /* 0x00000000ff407435 */ /* 0x000fe200000001ff */
[----:B------:R-:W-:-:S10]  /*61f0*/  LOP3.LUT R157, R65, R68, R159, 0x96, !PT ;  /* 0x00000044419d7212 */ /* 0x000fd400078e969f */
.L_x_2707:
[----:B------:R-:W-:Y:S05]  /*6200*/  BSYNC B1 ;  /* 0x0000000000017941 */ /* 0x000fea0003800000 */
.L_x_2706:
        /* <DEDUP_REMOVED lines=10> */
.L_x_2702:
        /* <DEDUP_REMOVED lines=12> */
.L_x_2711:
[----:B------:R-:W-:-:S07]  /*6370*/  IMAD.MOV.U32 R66, RZ, RZ, R150 ;  /* 0x000000ffff427224 */ /* 0x000fce00078e0096 */
.L_x_2712:
[----:B------:R-:W-:Y:S05]  /*6380*/  BSYNC B1 ;  /* 0x0000000000017941 */ /* 0x000fea0003800000 */
.L_x_2710:
        /* <DEDUP_REMOVED lines=16> */
.L_x_2716:
[----:B------:R-:W-:Y:S05]  /*6490*/  BSYNC B2 ;  /* 0x0000000000027941 */ /* 0x000fea0003800000 */
.L_x_2715:
        /* <DEDUP_REMOVED lines=44> */
.L_x_2714:
[----:B------:R-:W-:Y:S05]  /*6760*/  BSYNC B1 ;  /* 0x0000000000017941 */ /* 0x000fea0003800000 */
.L_x_2713:
        /* <DEDUP_REMOVED lines=13> */
.L_x_2717:
        /* <DEDUP_REMOVED lines=12> */
.L_x_2720:
[----:B------:R-:W-:-:S07]  /*6900*/  MOV R134, R150 ;  /* 0x0000009600867202 */ /* 0x000fce0000000f00 */
.L_x_2721:
[----:B------:R-:W-:Y:S05]  /*6910*/  BSYNC B1 ;  /* 0x0000000000017941 */ /* 0x000fea0003800000 */
.L_x_2719:
        /* <DEDUP_REMOVED lines=16> */
.L_x_2725:
[----:B------:R-:W-:Y:S05]  /*6a20*/  BSYNC B2 ;  /* 0x0000000000027941 */ /* 0x000fea0003800000 */
.L_x_2724:
        /* <DEDUP_REMOVED lines=44> */
.L_x_2723:
[----:B------:R-:W-:Y:S05]  /*6cf0*/  BSYNC B1 ;  /* 0x0000000000017941 */ /* 0x000fea0003800000 */
.L_x_2722:
        /* <DEDUP_REMOVED lines=10> */
.L_x_2718:
        /* <DEDUP_REMOVED lines=25> */
[----:B------:R-:W-:Y:S02]  /*6f30*/  F2FP.F16.F32.PACK_AB R67, R203, R199 ;  /* 0x000000c7cb43723e */ /* 0x000fe400000000ff */
[----:B------:R-:W-:Y:S02]  /*6f40*/  F2FP.F16.F32.PACK_AB R66, R201, R183 ;  /* 0x000000b7c942723e */ /* 0x000fe400000000ff */
[----:B------:R-:W-:Y:S02]  /*6f50*/  F2FP.F16.F32.PACK_AB R65, R185, R167 ;  /* 0x000000a7b941723e */ /* 0x000fe400000000ff */
[----:B------:R-:W-:-:S02]  /*6f60*/  F2FP.F16.F32.PACK_AB R64, R169, R161 ;  /* 0x000000a1a940723e */ /* 0x000fc400000000ff */
        /* <DEDUP_REMOVED lines=25> */
.L_x_2726:
[----:B------:R-:W-:-:S07]  /*7100*/  VIADD R137, R209, 0x80 ;  /* 0x00000080d1897836 */ /* 0x000fce0000000000 */
.L_x_2597:
[----:B------:R-:W-:Y:S05]  /*7110*/  BSYNC B0 ;  /* 0x0000000000007941 */ /* 0x000fea0003800000 */
.L_x_2596:
        /* <DEDUP_REMOVED lines=29> */
.L_x_2730:
[----:B------:R-:W-:-:S07]  /*72f0*/  MOV R166, R150 ;  /* 0x0000009600a67202 */ /* 0x000fce0000000f00 */
.L_x_2731:
[----:B------:R-:W-:Y:S05]  /*7300*/  BSYNC B1 ;  /* 0x0000000000017941 */ /* 0x000fea0003800000 */
.L_x_2729:
        /* <DEDUP_REMOVED lines=16> */
.L_x_2735:
[----:B------:R-:W-:Y:S05]  /*7410*/  BSYNC B2 ;  /* 0x0000000000027941 */ /* 0x000fea0003800000 */
.L_x_2734:
        /* <DEDUP_REMOVED lines=44> */
.L_x_2733:
[----:B------:R-:W-:Y:S05]  /*76e0*/  BSYNC B1 ;  /* 0x0000000000017941 */ /* 0x000fea0003800000 */
.L_x_2732:
        /* <DEDUP_REMOVED lines=14> */
[----:B------:R-:W-:Y:S01]  /*77d0*/  MOV R68, R168 ;  /* 0x000000a800447202 */ /* 0x000fe20000000f00 */
[----:B------:R-:W-:Y:S06]  /*77e0*/  @!P1 BRA `(.L_x_2737) ;  /* 0x0000000400689947 */ /* 0x000fec0003800000 */
[----:B------:R-:W-:Y:S02]  /*77f0*/  HADD2.F32 R70, -RZ, R56.H0_H0 ;  /* 0x20000038ff467230 */ /* 0x000fe40000004100 */
[----:B------:R-:W-:-:S03]  /*7800*/  IMAD.MOV.U32 R68, RZ, RZ, R168 ;  /* 0x000000ffff447224 */ /* 0x000fc600078e00a8 */
[----:B------:R-:W-:Y:S01]  /*7810*/  FADD.FTZ R163, R70, R163 ;  /* 0x000000a346a37221 */ /* 0x000fe20000010000 */
[----:B------:R-:W-:Y:S06]  /*7820*/  BRA `(.L_x_2737) ;  /* 0x0000000400587947 */ /* 0x000fec0003800000 */
.L_x_2736:
        /* <DEDUP_REMOVED lines=12> */
.L_x_2739:
[----:B------:R-:W-:-:S07]  /*78f0*/  MOV R149, R150 ;  /* 0x0000009600957202 */ /* 0x000fce0000000f00 */
.L_x_2740:
[----:B------:R-:W-:Y:S05]  /*7900*/  BSYNC B1 ;  /* 0x0000000000017941 */ /* 0x000fea0003800000 */
.L_x_2738:
        /* <DEDUP_REMOVED lines=16> */
.L_x_2744:
[----:B------:R-:W-:Y:S05]  /*7a10*/  BSYNC B2 ;  /* 0x0000000000027941 */ /* 0x000fea0003800000 */
.L_x_2743:
        /* <DEDUP_REMOVED lines=44> */
.L_x_2742:
[----:B------:R-:W-:Y:S05]  /*7ce0*/  BSYNC B1 ;  /* 0x0000000000017941 */ /* 0x000fea0003800000 */
.L_x_2741:
        /* <DEDUP_REMOVED lines=10> */
.L_x_2737:
        /* <DEDUP_REMOVED lines=12> */
.L_x_2746:
[----:B------:R-:W-:-:S07]  /*7e50*/  IMAD.MOV.U32 R155, RZ, RZ, R150 ;  /* 0x000000ffff9b7224 */ /* 0x000fce00078e0096 */
.L_x_2747:
[----:B------:R-:W-:Y:S05]  /*7e60*/  BSYNC B1 ;  /* 0x0000000000017941 */ /* 0x000fea0003800000 */
.L_x_2745:
        /* <DEDUP_REMOVED lines=16> */
.L_x_2751:
[----:B------:R-:W-:Y:S05]  /*7f70*/  BSYNC B2 ;  /* 0x0000000000027941 */ /* 0x000fea0003800000 */
.L_x_2750:
        /* <DEDUP_REMOVED lines=44> */
.L_x_2749:
[----:B------:R-:W-:Y:S05]  /*8240*/  BSYNC B1 ;  /* 0x0000000000017941 */ /* 0x000fea0003800000 */
.L_x_2748:
        /* <DEDUP_REMOVED lines=11> */
[----:B------:R-:W-:Y:S02]  /*8300*/  HADD2.F32 R68, -RZ, R56.H1_H1 ;  /* 0x30000038ff447230 */ /* 0x000fe40000004100 */
[----:B------:R-:W-:-:S03]  /*8310*/  IMAD.MOV.U32 R64, RZ, RZ, R69 ;  /* 0x000000ffff407224 */ /* 0x000fc600078e0045 */
[----:B------:R-:W-:Y:S01]  /*8320*/  FADD.FTZ R171, R68, R171 ;  /* 0x000000ab44ab7221 */ /* 0x000fe20000010000 */
[----:B------:R-:W-:Y:S06]  /*8330*/  BRA `(.L_x_2753) ;  /* 0x0000000400587947 */ /* 0x000fec0003800000 */
.L_x_2752:
        /* <DEDUP_REMOVED lines=12> */
.L_x_2755:
[----:B------:R-:W-:-:S07]  /*8400*/  MOV R148, R150 ;  /* 0x0000009600947202 */ /* 0x000fce0000000f00 */
.L_x_2756:
[----:B------:R-:W-:Y:S05]  /*8410*/  BSYNC B1 ;  /* 0x0000000000017941 */ /* 0x000fea0003800000 */
.L_x_2754:
        /* <DEDUP_REMOVED lines=16> */
.L_x_2760:
[----:B------:R-:W-:Y:S05]  /*8520*/  BSYNC B2 ;  /* 0x0000000000027941 */ /* 0x000fea0003800000 */
.L_x_2759:
        /* <DEDUP_REMOVED lines=44> */
.L_x_2758:
[----:B------:R-:W-:Y:S05]  /*87f0*/  BSYNC B1 ;  /* 0x0000000000017941 */ /* 0x000fea0003800000 */
.L_x_2757:
        /* <DEDUP_REMOVED lines=10> */
.L_x_2753:
        /* <DEDUP_REMOVED lines=12> */
.L_x_2762:
[----:B------:R-:W-:-:S07]  /*8960*/  IMAD.MOV.U32 R155, RZ, RZ, R150 ;  /* 0x000000ffff9b7224 */ /* 0x000fce00078e0096 */
.L_x_2763:
[----:B------:R-:W-:Y:S05]  /*8970*/  BSYNC B1 ;  /* 0x0000000000017941 */ /* 0x000fea0003800000 */
.L_x_2761:
        /* <DEDUP_REMOVED lines=16> */
.L_x_2767:
[----:B------:R-:W-:Y:S05]  /*8a80*/  BSYNC B2 ;  /* 0x0000000000027941 */ /* 0x000fea0003800000 */
.L_x_2766:
        /* <DEDUP_REMOVED lines=44> */
.L_x_2765:
[----:B------:R-:W-:Y:S05]  /*8d50*/  BSYNC B1 ;  /* 0x0000000000017941 */ /* 0x000fea0003800000 */
.L_x_2764:
        /* <DEDUP_REMOVED lines=15> */
.L_x_2768:
        /* <DEDUP_REMOVED lines=12> */
.L_x_2771:
[----:B------:R-:W-:-:S07]  /*8f10*/  MOV R147, R150 ;  /* 0x0000009600937202 */ /* 0x000fce0000000f00 */
.L_x_2772:
[----:B------:R-:W-:Y:S05]  /*8f20*/  BSYNC B1 ;  /* 0x0000000000017941 */ /* 0x000fea0003800000 */
.L_x_2770:
        /* <DEDUP_REMOVED lines=16> */
.L_x_2776:
[----:B------:R-:W-:Y:S05]  /*9030*/  BSYNC B2 ;  /* 0x0000000000027941 */ /* 0x000fea0003800000 */
.L_x_2775:
        /* <DEDUP_REMOVED lines=44> */
.L_x_2774:
[----:B------:R-:W-:Y:S05]  /*9300*/  BSYNC B1 ;  /* 0x0000000000017941 */ /* 0x000fea0003800000 */
.L_x_2773:
        /* <DEDUP_REMOVED lines=10> */
.L_x_2769:
        /* <DEDUP_REMOVED lines=12> */
.L_x_2778:
[----:B------:R-:W-:-:S07]  /*9470*/  IMAD.MOV.U32 R155, RZ, RZ, R150 ;  /* 0x000000ffff9b7224 */ /* 0x000fce00078e0096 */
.L_x_2779:
[----:B------:R-:W-:Y:S05]  /*9480*/  BSYNC B1 ;  /* 0x0000000000017941 */ /* 0x000fea0003800000 */
.L_x_2777:
        /* <DEDUP_REMOVED lines=16> */
.L_x_2783:
[----:B------:R-:W-:Y:S05]  /*9590*/  BSYNC B2 ;  /* 0x0000000000027941 */ /* 0x000fea0003800000 */
.L_x_2782:
        /* <DEDUP_REMOVED lines=44> */
.L_x_2781:
[----:B------:R-:W-:Y:S05]  /*9860*/  BSYNC B1 ;  /* 0x0000000000017941 */ /* 0x000fea0003800000 */
.L_x_2780:
        /* <DEDUP_REMOVED lines=15> */
.L_x_2784:
        /* <DEDUP_REMOVED lines=12> */
.L_x_2787:
[----:B------:R-:W-:-:S07]  /*9a20*/  MOV R146, R150 ;  /* 0x0000009600927202 */ /* 0x000fce0000000f00 */
.L_x_2788:
[----:B------:R-:W-:Y:S05]  /*9a30*/  BSYNC B1 ;  /* 0x0000000000017941 */ /* 0x000fea0003800000 */
.L_x_2786:
        /* <DEDUP_REMOVED lines=16> */
.L_x_2792:
[----:B------:R-:W-:Y:S05]  /*9b40*/  BSYNC B2 ;  /* 0x0000000000027941 */ /* 0x000fea0003800000 */
.L_x_2791:
        /* <DEDUP_REMOVED lines=44> */
.L_x_2790:
[----:B------:R-:W-:Y:S05]  /*9e10*/  BSYNC B1 ;  /* 0x0000000000017941 */ /* 0x000fea0003800000 */
.L_x_2789:
        /* <DEDUP_REMOVED lines=10> */
.L_x_2785:
        /* <DEDUP_REMOVED lines=12> */
.L_x_2794:
[----:B------:R-:W-:-:S07]  /*9f80*/  IMAD.MOV.U32 R155, RZ, RZ, R150 ;  /* 0x000000ffff9b7224 */ /* 0x000fce00078e0096 */
.L_x_2795:
[----:B------:R-:W-:Y:S05]  /*9f90*/  BSYNC B1 ;  /* 0x0000000000017941 */ /* 0x000fea0003800000 */
.L_x_2793:
        /* <DEDUP_REMOVED lines=16> */
.L_x_2799:
[----:B------:R-:W-:Y:S05]  /*a0a0*/  BSYNC B2 ;  /* 0x0000000000027941 */ /* 0x000fea0003800000 */
.L_x_2798:
        /* <DEDUP_REMOVED lines=44> */
.L_x_2797:
[----:B------:R-:W-:Y:S05]  /*a370*/  BSYNC B1 ;  /* 0x0000000000017941 */ /* 0x000fea0003800000 */
.L_x_2796:
        /* <DEDUP_REMOVED lines=15> */
.L_x_2800:
        /* <DEDUP_REMOVED lines=12> */
.L_x_2803:
[----:B------:R-:W-:-:S07]  /*a530*/  MOV R145, R150 ;  /* 0x0000009600917202 */ /* 0x000fce0000000f00 */
.L_x_2804:
[----:B------:R-:W-:Y:S05]  /*a540*/  BSYNC B1 ;  /* 0x0000000000017941 */ /* 0x000fea0003800000 */
.L_x_2802:
        /* <DEDUP_REMOVED lines=16> */
.L_x_2808:
[----:B------:R-:W-:Y:S05]  /*a650*/  BSYNC B2 ;  /* 0x0000000000027941 */ /* 0x000fea0003800000 */
.L_x_2807:
        /* <DEDUP_REMOVED lines=44> */
.L_x_2806:
[----:B------:R-:W-:Y:S05]  /*a920*/  BSYNC B1 ;  /* 0x0000000000017941 */ /* 0x000fea0003800000 */
.L_x_2805:
        /* <DEDUP_REMOVED lines=10> */
.L_x_2801:
        /* <DEDUP_REMOVED lines=12> */
.L_x_2810:
[----:B------:R-:W-:-:S07]  /*aa90*/  IMAD.MOV.U32 R155, RZ, RZ, R150 ;  /* 0x000000ffff9b7224 */ /* 0x000fce00078e0096 */
.L_x_2811:
[----:B------:R-:W-:Y:S05]  /*aaa0*/  BSYNC B1 ;  /* 0x0000000000017941 */ /* 0x000fea0003800000 */
.L_x_2809:
        /* <DEDUP_REMOVED lines=16> */
.L_x_2815:
[----:B------:R-:W-:Y:S05]  /*abb0*/  BSYNC B2 ;  /* 0x0000000000027941 */ /* 0x000fea0003800000 */
.L_x_2814:
        /* <DEDUP_REMOVED lines=44> */
.L_x_2813:
[----:B------:R-:W-:Y:S05]  /*ae80*/  BSYNC B1 ;  /* 0x0000000000017941 */ /* 0x000fea0003800000 */
.L_x_2812:
        /* <DEDUP_REMOVED lines=13> */
.L_x_2816:
        /* <DEDUP_REMOVED lines=12> */
.L_x_2819:
[----:B------:R-:W-:-:S07]  /*b020*/  MOV R66, R150 ;  /* 0x0000009600427202 */ /* 0x000fce0000000f00 */
.L_x_2820:
[----:B------:R-:W-:Y:S05]  /*b030*/  BSYNC B1 ;  /* 0x0000000000017941 */ /* 0x000fea0003800000 */
.L_x_2818:
        /* <DEDUP_REMOVED lines=16> */
.L_x_2824:
[----:B------:R-:W-:Y:S05]  /*b140*/  BSYNC B2 ;  /* 0x0000000000027941 */ /* 0x000fea0003800000 */
.L_x_2823:
        /* <DEDUP_REMOVED lines=44> */
.L_x_2822:
[----:B------:R-:W-:Y:S05]  /*b410*/  BSYNC B1 ;  /* 0x0000000000017941 */ /* 0x000fea0003800000 */
.L_x_2821:
        /* <DEDUP_REMOVED lines=10> */
.L_x_2817:
        /* <DEDUP_REMOVED lines=12> */
.L_x_2826:
[----:B------:R-:W-:-:S07]  /*b580*/  IMAD.MOV.U32 R66, RZ, RZ, R150 ;  /* 0x000000ffff427224 */ /* 0x000fce00078e0096 */
.L_x_2827:
[----:B------:R-:W-:Y:S05]  /*b590*/  BSYNC B1 ;  /* 0x0000000000017941 */ /* 0x000fea0003800000 */
.L_x_2825:
        /* <DEDUP_REMOVED lines=16> */
.L_x_2831:
[----:B------:R-:W-:Y:S05]  /*b6a0*/  BSYNC B2 ;  /* 0x0000000000027941 */ /* 0x000fea0003800000 */
.L_x_2830:
        /* <DEDUP_REMOVED lines=44> */
.L_x_2829:
[----:B------:R-:W-:Y:S05]  /*b970*/  BSYNC B1 ;  /* 0x0000000000017941 */ /* 0x000fea0003800000 */
.L_x_2828:
        /* <DEDUP_REMOVED lines=13> */
.L_x_2832:
        /* <DEDUP_REMOVED lines=12> */
.L_x_2835:
[----:B------:R-:W-:-:S07]  /*bb10*/  MOV R66, R150 ;  /* 0x0000009600427202 */ /* 0x000fce0000000f00 */
.L_x_2836:
[----:B------:R-:W-:Y:S05]  /*bb20*/  BSYNC B1 ;  /* 0x0000000000017941 */ /* 0x000fea0003800000 */
.L_x_2834:
        /* <DEDUP_REMOVED lines=16> */
.L_x_2840:
[----:B------:R-:W-:Y:S05]  /*bc30*/  BSYNC B2 ;  /* 0x0000000000027941 */ /* 0x000fea0003800000 */
.L_x_2839:
        /* <DEDUP_REMOVED lines=44> */
.L_x_2838:
[----:B------:R-:W-:Y:S05]  /*bf00*/  BSYNC B1 ;  /* 0x0000000000017941 */ /* 0x000fea0003800000 */
.L_x_2837:
        /* <DEDUP_REMOVED lines=10> */
.L_x_2833:
        /* <DEDUP_REMOVED lines=12> */
.L_x_2842:
[----:B------:R-:W-:-:S07]  /*c070*/  IMAD.MOV.U32 R66, RZ, RZ, R150 ;  /* 0x000000ffff427224 */ /* 0x000fce00078e0096 */
.L_x_2843:
[----:B------:R-:W-:Y:S05]  /*c080*/  BSYNC B1 ;  /* 0x0000000000017941 */ /* 0x000fea0003800000 */
.L_x_2841:
        /* <DEDUP_REMOVED lines=16> */
.L_x_2847:
[----:B------:R-:W-:Y:S05]  /*c190*/  BSYNC B2 ;  /* 0x0000000000027941 */ /* 0x000fea0003800000 */
.L_x_2846:
        /* <DEDUP_REMOVED lines=44> */
.L_x_2845:
[----:B------:R-:W-:Y:S05]  /*c460*/  BSYNC B1 ;  /* 0x0000000000017941 */ /* 0x000fea0003800000 */
.L_x_2844:
        /* <DEDUP_REMOVED lines=13> */
.L_x_2848:
        /* <DEDUP_REMOVED lines=12> */
.L_x_2851:
[----:B------:R-:W-:-:S07]  /*c600*/  MOV R134, R150 ;  /* 0x0000009600867202 */ /* 0x000fce0000000f00 */
.L_x_2852:
[----:B------:R-:W-:Y:S05]  /*c610*/  BSYNC B1 ;  /* 0x0000000000017941 */ /* 0x000fea0003800000 */
.L_x_2850:
        /* <DEDUP_REMOVED lines=16> */
.L_x_2856:
[----:B------:R-:W-:Y:S05]  /*c720*/  BSYNC B2 ;  /* 0x0000000000027941 */ /* 0x000fea0003800000 */
.L_x_2855:
        /* <DEDUP_REMOVED lines=44> */
.L_x_2854:
[----:B------:R-:W-:Y:S05]  /*c9f0*/  BSYNC B1 ;  /* 0x0000000000017941 */ /* 0x000fea0003800000 */
.L_x_2853:
        /* <DEDUP_REMOVED lines=10> */
.L_x_2849:
        /* <DEDUP_REMOVED lines=20> */
[C---:B------:R-:W-:Y:S02]  /*cbe0*/  LEA.HI.X R69, R137.reuse, UR7, RZ, 0x4, P1 ;  /* 0x0000000789457c11 */ /* 0x040fe400088f24ff */
[----:B------:R-:W-:Y:S02]  /*cbf0*/  LOP3.LUT R70, R70, R66, R64, 0xfe, !PT ;  /* 0x0000004246467212 */ /* 0x000fe400078efe40 */
        /* <DEDUP_REMOVED lines=32> */
.L_x_2857:
[----:B------:R-:W-:-:S07]  /*ce00*/  VIADD R137, R137, 0x80 ;  /* 0x0000008089897836 */ /* 0x000fce0000000000 */
.L_x_2728:
[----:B------:R-:W-:Y:S05]  /*ce10*/  BSYNC B0 ;  /* 0x0000000000007941 */ /* 0x000fea0003800000 */
.L_x_2727:
        /* <DEDUP_REMOVED lines=29> */
.L_x_2861:
[----:B------:R-:W-:-:S07]  /*cff0*/  MOV R166, R150 ;  /* 0x0000009600a67202 */ /* 0x000fce0000000f00 */
.L_x_2862:
[----:B------:R-:W-:Y:S05]  /*d000*/  BSYNC B1 ;  /* 0x0000000000017941 */ /* 0x000fea0003800000 */
.L_x_2860:
        /* <DEDUP_REMOVED lines=16> */
.L_x_2866:
[----:B------:R-:W-:Y:S05]  /*d110*/  BSYNC B2 ;  /* 0x0000000000027941 */ /* 0x000fea0003800000 */
.L_x_2865:
        /* <DEDUP_REMOVED lines=44> */
.L_x_2864:
[----:B------:R-:W-:Y:S05]  /*d3e0*/  BSYNC B1 ;  /* 0x0000000000017941 */ /* 0x000fea0003800000 */
.L_x_2863:
        /* <DEDUP_REMOVED lines=20> */
.L_x_2867:
        /* <DEDUP_REMOVED lines=12> */
.L_x_2870:
[----:B------:R-:W-:-:S07]  /*d5f0*/  MOV R149, R150 ;  /* 0x0000009600957202 */ /* 0x000fce0000000f00 */
.L_x_2871:
[----:B------:R-:W-:Y:S05]  /*d600*/  BSYNC B1 ;  /* 0x0000000000017941 */ /* 0x000fea0003800000 */
.L_x_2869:
        /* <DEDUP_REMOVED lines=16> */
.L_x_2875:
[----:B------:R-:W-:Y:S05]  /*d710*/  BSYNC B2 ;  /* 0x0000000000027941 */ /* 0x000fea0003800000 */
.L_x_2874:
        /* <DEDUP_REMOVED lines=44> */
.L_x_2873:
[----:B------:R-:W-:Y:S05]  /*d9e0*/  BSYNC B1 ;  /* 0x0000000000017941 */ /* 0x000fea0003800000 */
.L_x_2872:
        /* <DEDUP_REMOVED lines=10> */
.L_x_2868:
        /* <DEDUP_REMOVED lines=12> */
.L_x_2877:
[----:B------:R-:W-:-:S07]  /*db50*/  IMAD.MOV.U32 R155, RZ, RZ, R150 ;  /* 0x000000ffff9b7224 */ /* 0x000fce00078e0096 */
.L_x_2878:
[----:B------:R-:W-:Y:S05]  /*db60*/  BSYNC B1 ;  /* 0x0000000000017941 */ /* 0x000fea0003800000 */
.L_x_2876:
        /* <DEDUP_REMOVED lines=16> */
.L_x_2882:
[----:B------:R-:W-:Y:S05]  /*dc70*/  BSYNC B2 ;  /* 0x0000000000027941 */ /* 0x000fea0003800000 */
.L_x_2881:
        /* <DEDUP_REMOVED lines=44> */
.L_x_2880:
[----:B------:R-:W-:Y:S05]  /*df40*/  BSYNC B1 ;  /* 0x0000000000017941 */ /* 0x000fea0003800000 */
.L_x_2879:
        /* <DEDUP_REMOVED lines=15> */
.L_x_2883:
        /* <DEDUP_REMOVED lines=12> */
.L_x_2886:
[----:B------:R-:W-:-:S07]  /*e100*/  MOV R148, R150 ;  /* 0x0000009600947202 */ /* 0x000fce0000000f00 */
.L_x_2887:
[----:B------:R-:W-:Y:S05]  /*e110*/  BSYNC B1 ;  /* 0x0000000000017941 */ /* 0x000fea0003800000 */
.L_x_2885:
        /* <DEDUP_REMOVED lines=16> */
.L_x_2891:
[----:B------:R-:W-:Y:S05]  /*e220*/  BSYNC B2 ;  /* 0x0000000000027941 */ /* 0x000fea0003800000 */
.L_x_2890:
        /* <DEDUP_REMOVED lines=44> */
.L_x_2889:
[----:B------:R-:W-:Y:S05]  /*e4f0*/  BSYNC B1 ;  /* 0x0000000000017941 */ /* 0x000fea0003800000 */
.L_x_2888:
        /* <DEDUP_REMOVED lines=10> */
.L_x_2884:
        /* <DEDUP_REMOVED lines=12> */
.L_x_2893:
[----:B------:R-:W-:-:S07]  /*e660*/  IMAD.MOV.U32 R155, RZ, RZ, R150 ;  /* 0x000000ffff9b7224 */ /* 0x000fce00078e0096 */
.L_x_2894:
[----:B------:R-:W-:Y:S05]  /*e670*/  BSYNC B1 ;  /* 0x0000000000017941 */ /* 0x000fea0003800000 */
.L_x_2892:
        /* <DEDUP_REMOVED lines=16> */
.L_x_2898:
[----:B------:R-:W-:Y:S05]  /*e780*/  BSYNC B2 ;  /* 0x0000000000027941 */ /* 0x000fea0003800000 */
.L_x_2897:
        /* <DEDUP_REMOVED lines=44> */
.L_x_2896:
[----:B------:R-:W-:Y:S05]  /*ea50*/  BSYNC B1 ;  /* 0x0000000000017941 */ /* 0x000fea0003800000 */
.L_x_2895:
        /* <DEDUP_REMOVED lines=15> */
.L_x_2899:
        /* <DEDUP_REMOVED lines=12> */
.L_x_2902:
[----:B------:R-:W-:-:S07]  /*ec10*/  MOV R147, R150 ;  /* 0x0000009600937202 */ /* 0x000fce0000000f00 */
.L_x_2903:
[----:B------:R-:W-:Y:S05]  /*ec20*/  BSYNC B1 ;  /* 0x0000000000017941 */ /* 0x000fea0003800000 */
.L_x_2901:
        /* <DEDUP_REMOVED lines=16> */
.L_x_2907:
[----:B------:R-:W-:Y:S05]  /*ed30*/  BSYNC B2 ;  /* 0x0000000000027941 */ /* 0x000fea0003800000 */
.L_x_2906:
        /* <DEDUP_REMOVED lines=44> */
.L_x_2905:
[----:B------:R-:W-:Y:S05]  /*f000*/  BSYNC B1 ;  /* 0x0000000000017941 */ /* 0x000fea0003800000 */
.L_x_2904:
        /* <DEDUP_REMOVED lines=10> */
.L_x_2900:
        /* <DEDUP_REMOVED lines=12> */
.L_x_2909:
[----:B------:R-:W-:-:S07]  /*f170*/  IMAD.MOV.U32 R155, RZ, RZ, R150 ;  /* 0x000000ffff9b7224 */ /* 0x000fce00078e0096 */
.L_x_2910:
[----:B------:R-:W-:Y:S05]  /*f180*/  BSYNC B1 ;  /* 0x0000000000017941 */ /* 0x000fea0003800000 */
.L_x_2908:
        /* <DEDUP_REMOVED lines=16> */
.L_x_2914:
[----:B------:R-:W-:Y:S05]  /*f290*/  BSYNC B2 ;  /* 0x0000000000027941 */ /* 0x000fea0003800000 */
.L_x_2913:
        /* <DEDUP_REMOVED lines=44> */
.L_x_2912:
[----:B------:R-:W-:Y:S05]  /*f560*/  BSYNC B1 ;  /* 0x0000000000017941 */ /* 0x000fea0003800000 */
.L_x_2911:
        /* <DEDUP_REMOVED lines=15> */
.L_x_2915:
        /* <DEDUP_REMOVED lines=12> */
.L_x_2918:
[----:B------:R-:W-:-:S07]  /*f720*/  MOV R146, R150 ;  /* 0x0000009600927202 */ /* 0x000fce0000000f00 */
.L_x_2919:
[----:B------:R-:W-:Y:S05]  /*f730*/  BSYNC B1 ;  /* 0x0000000000017941 */ /* 0x000fea0003800000 */
.L_x_2917:
        /* <DEDUP_REMOVED lines=16> */
.L_x_2923:
[----:B------:R-:W-:Y:S05]  /*f840*/  BSYNC B2 ;  /* 0x0000000000027941 */ /* 0x000fea0003800000 */
.L_x_2922:
        /* <DEDUP_REMOVED lines=44> */
.L_x_2921:
[----:B------:R-:W-:Y:S05]  /*fb10*/  BSYNC B1 ;  /* 0x0000000000017941 */ /* 0x000fea0003800000 */
.L_x_2920:
        /* <DEDUP_REMOVED lines=10> */
.L_x_2916:
        /* <DEDUP_REMOVED lines=12> */
.L_x_2925:
[----:B------:R-:W-:-:S07]  /*fc80*/  IMAD.MOV.U32 R155, RZ, RZ, R150 ;  /* 0x000000ffff9b7224 */ /* 0x000fce00078e0096 */
.L_x_2926:
[----:B------:R-:W-:Y:S05]  /*fc90*/  BSYNC B1 ;  /* 0x0000000000017941 */ /* 0x000fea0003800000 */
.L_x_2924:
        /* <DEDUP_REMOVED lines=16> */
.L_x_2930:
[----:B------:R-:W-:Y:S05]  /*fda0*/  BSYNC B2 ;  /* 0x0000000000027941 */ /* 0x000fea0003800000 */
.L_x_2929:
        /* <DEDUP_REMOVED lines=44> */
.L_x_2928:
[----:B------:R-:W-:Y:S05]  /*10070*/  BSYNC B1 ;  /* 0x0000000000017941 */ /* 0x000fea0003800000 */
.L_x_2927:
        /* <DEDUP_REMOVED lines=15> */
.L_x_2931:
        /* <DEDUP_REMOVED lines=12> */
.L_x_2934:
[----:B------:R-:W-:-:S07]  /*10230*/  MOV R145, R150 ;  /* 0x0000009600917202 */ /* 0x000fce0000000f00 */
.L_x_2935:
[----:B------:R-:W-:Y:S05]  /*10240*/  BSYNC B1 ;  /* 0x0000000000017941 */ /* 0x000fea0003800000 */
.L_x_2933:
        /* <DEDUP_REMOVED lines=16> */
.L_x_2939:
[----:B------:R-:W-:Y:S05]  /*10350*/  BSYNC B2 ;  /* 0x0000000000027941 */ /* 0x000fea0003800000 */
.L_x_2938:
        /* <DEDUP_REMOVED lines=44> */
.L_x_2937:
[----:B------:R-:W-:Y:S05]  /*10620*/  BSYNC B1 ;  /* 0x0000000000017941 */ /* 0x000fea0003800000 */
.L_x_2936:
        /* <DEDUP_REMOVED lines=10> */
.L_x_2932:
        /* <DEDUP_REMOVED lines=12> */
.L_x_2941:
[----:B------:R-:W-:-:S07]  /*10790*/  IMAD.MOV.U32 R155, RZ, RZ, R150 ;  /* 0x000000ffff9b7224 */ /* 0x000fce00078e0096 */
.L_x_2942:
[----:B------:R-:W-:Y:S05]  /*107a0*/  BSYNC B1 ;  /* 0x0000000000017941 */ /* 0x000fea0003800000 */
.L_x_2940:
        /* <DEDUP_REMOVED lines=16> */
.L_x_2946:
[----:B------:R-:W-:Y:S05]  /*108b0*/  BSYNC B2 ;  /* 0x0000000000027941 */ /* 0x000fea0003800000 */
.L_x_2945:
        /* <DEDUP_REMOVED lines=44> */
.L_x_2944:
[----:B------:R-:W-:Y:S05]  /*10b80*/  BSYNC B1 ;  /* 0x0000000000017941 */ /* 0x000fea0003800000 */
.L_x_2943:
        /* <DEDUP_REMOVED lines=13> */
.L_x_2947:
        /* <DEDUP_REMOVED lines=12> */
.L_x_2950:
[----:B------:R-:W-:-:S07]  /*10d20*/  MOV R66, R150 ;  /* 0x0000009600427202 */ /* 0x000fce0000000f00 */
.L_x_2951:
[----:B------:R-:W-:Y:S05]  /*10d30*/  BSYNC B1 ;  /* 0x0000000000017941 */ /* 0x000fea0003800000 */
.L_x_2949:
        /* <DEDUP_REMOVED lines=16> */
.L_x_2955:
[----:B------:R-:W-:Y:S05]  /*10e40*/  BSYNC B2 ;  /* 0x0000000000027941 */ /* 0x000fea0003800000 */
.L_x_2954:
        /* <DEDUP_REMOVED lines=44> */
.L_x_2953:
[----:B------:R-:W-:Y:S05]  /*11110*/  BSYNC B1 ;  /* 0x0000000000017941 */ /* 0x000fea0003800000 */
.L_x_2952:
        /* <DEDUP_REMOVED lines=10> */
.L_x_2948:
        /* <DEDUP_REMOVED lines=12> */
.L_x_2957:
[----:B------:R-:W-:-:S07]  /*11280*/  IMAD.MOV.U32 R66, RZ, RZ, R150 ;  /* 0x000000ffff427224 */ /* 0x000fce00078e0096 */
.L_x_2958:
[----:B------:R-:W-:Y:S05]  /*11290*/  BSYNC B1 ;  /* 0x0000000000017941 */ /* 0x000fea0003800000 */
.L_x_2956:
        /* <DEDUP_REMOVED lines=16> */
.L_x_2962:
[----:B------:R-:W-:Y:S05]  /*113a0*/  BSYNC B2 ;  /* 0x0000000000027941 */ /* 0x000fea0003800000 */
.L_x_2961:
        /* <DEDUP_REMOVED lines=44> */
.L_x_2960:
[----:B------:R-:W-:Y:S05]  /*11670*/  BSYNC B1 ;  /* 0x0000000000017941 */ /* 0x000fea0003800000 */
.L_x_2959:
        /* <DEDUP_REMOVED lines=13> */
.L_x_2963:
        /* <DEDUP_REMOVED lines=12> */
.L_x_2966:
[----:B------:R-:W-:-:S07]  /*11810*/  MOV R66, R150 ;  /* 0x0000009600427202 */ /* 0x000fce0000000f00 */
.L_x_2967:
[----:B------:R-:W-:Y:S05]  /*11820*/  BSYNC B1 ;  /* 0x0000000000017941 */ /* 0x000fea0003800000 */
.L_x_2965:
        /* <DEDUP_REMOVED lines=16> */
.L_x_2971:
[----:B------:R-:W-:Y:S05]  /*11930*/  BSYNC B2 ;  /* 0x0000000000027941 */ /* 0x000fea0003800000 */
.L_x_2970:
        /* <DEDUP_REMOVED lines=44> */
.L_x_2969:
[----:B------:R-:W-:Y:S05]  /*11c00*/  BSYNC B1 ;  /* 0x0000000000017941 */ /* 0x000fea0003800000 */
.L_x_2968:
        /* <DEDUP_REMOVED lines=10> */
.L_x_2964:
        /* <DEDUP_REMOVED lines=12> */
.L_x_2973:
[----:B------:R-:W-:-:S07]  /*11d70*/  IMAD.MOV.U32 R66, RZ, RZ, R150 ;  /* 0x000000ffff427224 */ /* 0x000fce00078e0096 */
.L_x_2974:
[----:B------:R-:W-:Y:S05]  /*11d80*/  BSYNC B1 ;  /* 0x0000000000017941 */ /* 0x000fea0003800000 */
.L_x_2972:
        /* <DEDUP_REMOVED lines=16> */
.L_x_2978:
[----:B------:R-:W-:Y:S05]  /*11e90*/  BSYNC B2 ;  /* 0x0000000000027941 */ /* 0x000fea0003800000 */
.L_x_2977:
        /* <DEDUP_REMOVED lines=44> */
.L_x_2976:
[----:B------:R-:W-:Y:S05]  /*12160*/  BSYNC B1 ;  /* 0x0000000000017941 */ /* 0x000fea0003800000 */
.L_x_2975:
        /* <DEDUP_REMOVED lines=13> */
.L_x_2979:
        /* <DEDUP_REMOVED lines=12> */
.L_x_2982:
[----:B------:R-:W-:-:S07]  /*12300*/  MOV R134, R150 ;  /* 0x0000009600867202 */ /* 0x000fce0000000f00 */
.L_x_2983:
[----:B------:R-:W-:Y:S05]  /*12310*/  BSYNC B1 ;  /* 0x0000000000017941 */ /* 0x000fea0003800000 */
.L_x_2981:
        /* <DEDUP_REMOVED lines=16> */
.L_x_2987:
[----:B------:R-:W-:Y:S05]  /*12420*/  BSYNC B2 ;  /* 0x0000000000027941 */ /* 0x000fea0003800000 */
.L_x_2986:
        /* <DEDUP_REMOVED lines=44> */
.L_x_2985:
[----:B------:R-:W-:Y:S05]  /*126f0*/  BSYNC B1 ;  /* 0x0000000000017941 */ /* 0x000fea0003800000 */
.L_x_2984:
        /* <DEDUP_REMOVED lines=10> */
.L_x_2980:
        /* <DEDUP_REMOVED lines=54> */
.L_x_2859:
[----:B------:R-:W-:Y:S05]  /*12b00*/  BSYNC B0 ;  /* 0x0000000000007941 */ /* 0x000fea0003800000 */
.L_x_2858:
        /* <DEDUP_REMOVED lines=104> */
.L_x_3006:
[----:B------:R-:W2:Y:S01]  /*13190*/  @!P3 S2R R68, SR_CgaCtaId ;  /* 0x000000000044b919 */ /* 0x000ea20000008800 */
[----:B------:R-:W-:Y:S01]  /*131a0*/  @!P3 MOV R65, 0x400 ;  /* 0x000004000041b802 */ /* 0x000fe20000000f00 */
[----:B------:R-:W-:Y:S05]  /*131b0*/  WARPSYNC.ALL ;  /* 0x0000000000007948 */ /* 0x000fea0003800000 */
[----:B------:R-:W-:Y:S02]  /*131c0*/  LOP3.LUT R67, R67, 0x3, RZ, 0xc0, !PT ;  /* 0x0000000343437812 */ /* 0x000fe400078ec0ff */
        /* <DEDUP_REMOVED lines=15> */
[----:B------:R-:W-:Y:S01]  /*132c0*/  @!P0 IMAD R68, R66, 0x8, R69 ;  /* 0x0000000842448824 */ /* 0x000fe200078e0245 */
[----:B------:R-:W-:-:S04]  /*132d0*/  HFMA2.MMA R66, -RZ, RZ, 0, 0 ;  /* 0x00000000ff427435 */ /* 0x000fc800000001ff */
[----:B------:R1:W-:Y:S02]  /*132e0*/  @!P0 LDS.64 R64, [R68] ;  /* 0x0000000044408984 */ /* 0x0003e40000000a00 */
[----:B------:R-:W-:Y:S01]  /*132f0*/  @!P0 IMAD.MOV.U32 R66, RZ, RZ, R151 ;  /* 0x000000ffff428224 */ /* 0x000fe200078e0097 */
[----:B------:R-:W-:-:S04]  /*13300*/  LOP3.LUT P0, RZ, R67, 0x1f, R0, 0xf8, !PT ;  /* 0x0000001f43ff7812 */ /* 0x000fc8000780f800 */
        /* <DEDUP_REMOVED lines=10> */
[----:B------:R-:W-:Y:S01]  /*133b0*/  I2FP.F32.S32 R137, R137 ;  /* 0x0000008900897245 */ /* 0x000fe20000201400 */
[C---:B0-----:R-:W-:Y:S01]  /*133c0*/  FMUL.FTZ R69, R71.reuse, R162 ;  /* 0x000000a247457220 */ /* 0x041fe20000410000 */
[----:B------:R-:W-:-:S02]  /*133d0*/  FADD.FTZ R71, -R71, R64 ;  /* 0x0000004047477221 */ /* 0x000fc40000010100 */
[----:B------:R-:W-:Y:S01]  /*133e0*/  I2FP.F32.S32 R134, R134 ;  /* 0x0000008600867245 */ /* 0x000fe20000201400 */
[----:B------:R-:W-:Y:S01]  /*133f0*/  FFMA.FTZ R69, R68, R64, R69 ;  /* 0x0000004044457223 */ /* 0x000fe20000010045 */
[----:B------:R-:W-:Y:S01]  /*13400*/  FMUL.FTZ R71, R71, R71 ;  /* 0x0000004747477220 */ /* 0x000fe20000410000 */
[----:B---3--:R-:W-:Y:S02]  /*13410*/  FADD.FTZ R65, R70, R65 ;  /* 0x0000004146417221 */ /* 0x008fe40000010000 */
[----:B--2---:R-:W-:Y:S01]  /*13420*/  FMUL.FTZ R64, R136, R69 ;  /* 0x0000004588407220 */ /* 0x004fe20000410000 */
[----:B------:R-:W-:Y:S01]  /*13430*/  FMUL.FTZ R71, R71, R68 ;  /* 0x0000004447477220 */ /* 0x000fe20000410000 */
[----:B------:R-:W0:Y:S03]  /*13440*/  MUFU.RCP R134, R134 ;  /* 0x0000008600867308 */ /* 0x000e260000001000 */
        /* <DEDUP_REMOVED lines=51> */
[----:B------:R-:W-:Y:S01]  /*13780*/  F2FP.F16.F32.PACK_AB R64, R65, R64 ;  /* 0x000000404140723e */ /* 0x000fe200000000ff */
[C---:B------:R-:W-:Y:S01]  /*13790*/  FMUL.FTZ R170, R211.reuse, R164 ;  /* 0x000000a4d3aa7220 */ /* 0x040fe20000410000 */
[----:B------:R-:W-:Y:S01]  /*137a0*/  FMUL.FTZ R172, R211, R172 ;  /* 0x000000acd3ac7220 */ /* 0x000fe20000410000 */
[----:B------:R-:W-:Y:S01]  /*137b0*/  F2FP.F16.F32.PACK_AB R65, R213, R66 ;  /* 0x00000042d541723e */ /* 0x000fe200000000ff */
[----:B------:R-:W-:Y:S01]  /*137c0*/  FFMA.FTZ R164, R38, R70, R51 ;  /* 0x0000004626a47223 */ /* 0x000fe20000010033 */
[----:B------:R-:W-:Y:S01]  /*137d0*/  F2FP.F16.F32.PACK_AB R66, R215, R68 ;  /* 0x00000044d742723e */ /* 0x000fe200000000ff */
        /* <DEDUP_REMOVED lines=12> */
[----:B------:R-:W-:Y:S01]  /*138a0*/  F2FP.F16.F32.PACK_AB R70, R217, R70 ;  /* 0x00000046d946723e */ /* 0x000fe200000000ff */
[----:B0-----:R-:W-:Y:S01]  /*138b0*/  IMAD.WIDE.U32 R134, R209, 0x10, R134 ;  /* 0x00000010d1867825 */ /* 0x001fe200078e0086 */
[----:B------:R-:W-:Y:S01]  /*138c0*/  F2FP.F16.F32.PACK_AB R69, R215, R164 ;  /* 0x000000a4d745723e */ /* 0x000fe200000000ff */
[----:B------:R1:W-:Y:S01]  /*138d0*/  STG.E.128 desc[UR4][R136.64], R64 ;  /* 0x0000004088007986 */ /* 0x0003e2000c101d04 */
[----:B------:R-:W-:Y:S02]  /*138e0*/  F2FP.F16.F32.PACK_AB R68, R213, R68 ;  /* 0x00000044d544723e */ /* 0x000fe400000000ff */
[----:B------:R-:W-:-:S03]  /*138f0*/  IADD3 R209, R209, 0x80, RZ ;  /* 0x00000080d1d17810 */ /* 0x000fc60007ffe0ff */
[----:B------:R1:W-:Y:S04]  /*13900*/  STG.E.128 desc[UR4][R134.64], R68 ;  /* 0x0000004486007986 */ /* 0x0003e8000c101d04 */
.L_x_2990:
[----:B------:R-:W-:Y:S05]  /*13910*/  BSYNC B0 ;  /* 0x0000000000007941 */ /* 0x000fea0003800000 */
.L_x_2989:
        /* <DEDUP_REMOVED lines=47> */
[----:B------:R-:W-:Y:S01]  /*13c10*/  F2FP.F16.F32.PACK_AB R68, R213, R68 ;  /* 0x00000044d544723e */ /* 0x000fe200000000ff */
[----:B------:R-:W-:-:S04]  /*13c20*/  VIADD R209, R209, 0x80 ;  /* 0x00000080d1d17836 */ /* 0x000fc80000000000 */
[----:B------:R2:W-:Y:S03]  /*13c30*/  STG.E.128 desc[UR4][R134.64], R68 ;  /* 0x0000004486007986 */ /* 0x0005e6000c101d04 */
.L_x_2992:
[----:B------:R-:W-:Y:S05]  /*13c40*/  BSYNC B0 ;  /* 0x0000000000007941 */ /* 0x000fea0003800000 */
.L_x_2991:
        /* <DEDUP_REMOVED lines=31> */
[----:B------:R-:W-:Y:S01]  /*13e40*/  F2FP.F16.F32.PACK_AB R66, R211, R68 ;  /* 0x00000044d342723e */ /* 0x000fe200000000ff */
        /* <DEDUP_REMOVED lines=10> */
[----:B------:R-:W-:Y:S02]  /*13ef0*/  F2FP.F16.F32.PACK_AB R67, R166, R67 ;  /* 0x00000043a643723e */ /* 0x000fe400000000ff */
[----:B------:R-:W-:Y:S02]  /*13f00*/  F2FP.F16.F32.PACK_AB R71, R172, R71 ;  /* 0x00000047ac47723e */ /* 0x000fe400000000ff */
[----:B------:R-:W-:Y:S01]  /*13f10*/  F2FP.F16.F32.PACK_AB R70, R213, R70 ;  /* 0x00000046d546723e */ /* 0x000fe200000000ff */
[----:B------:R3:W-:Y:S01]  /*13f20*/  STG.E.128 desc[UR4][R134.64], R64 ;  /* 0x0000004086007986 */ /* 0x0007e2000c101d04 */
[----:B------:R-:W-:-:S02]  /*13f30*/  F2FP.F16.F32.PACK_AB R69, R211, R162 ;  /* 0x000000a2d345723e */ /* 0x000fc400000000ff */
[----:B------:R-:W-:-:S05]  /*13f40*/  F2FP.F16.F32.PACK_AB R68, R209, R68 ;  /* 0x00000044d144723e */ /* 0x000fca00000000ff */
[----:B------:R3:W-:Y:S02]  /*13f50*/  STG.E.128 desc[UR4][R136.64], R68 ;  /* 0x0000004488007986 */ /* 0x0007e4000c101d04 */
.L_x_2994:
[----:B------:R-:W-:Y:S05]  /*13f60*/  BSYNC B0 ;  /* 0x0000000000007941 */ /* 0x000fea0003800000 */
.L_x_2993:
[----:B------:R-:W-:Y:S02]  /*13f70*/  IADD3 R46, R46, UR16, RZ ;  /* 0x000000102e2e7c10 */ /* 0x000fe4000fffe0ff */
[----:B-123--:R-:W-:Y:S02]  /*13f80*/  SEL R136, RZ, 0x1, P1 ;  /* 0x00000001ff887807 */ /* 0x00efe40000800000 */
[----:B------:R-:W-:-:S13]  /*13f90*/  ISETP.GE.AND P0, PT, R46, UR17, PT ;  /* 0x000000112e007c0c */ /* 0x000fda000bf06270 */
[----:B------:R-:W-:Y:S05]  /*13fa0*/  @!P0 BRA `(.L_x_2995) ;  /* 0xfffffed400088947 */ /* 0x000fea000383ffff */
[----:B------:R-:W-:Y:S05]  /*13fb0*/  EXIT ;  /* 0x000000000000794d */ /* 0x000fea0003800000 */
.L_x_2988:
[----:B------:R-:W-:Y:S01]  /*13fc0*/  IMAD.MOV.U32 R162, RZ, RZ, R68 ;  /* 0x000000ffffa27224 */ /* 0x000fe200078e0044 */
[----:B------:R-:W-:Y:S01]  /*13fd0*/  MOV R137, 0x1 ;  /* 0x0000000100897802 */ /* 0x000fe20000000f00 */
[----:B------:R-:W-:Y:S01]  /*13fe0*/  IMAD.MOV.U32 R164, RZ, RZ, 0x1f ;  /* 0x0000001fffa47424 */ /* 0x000fe200078e00ff */
[----:B------:R-:W-:-:S07]  /*13ff0*/  MOV R135, 0xffffffff ;  /* 0xffffffff00877802 */ /* 0x000fce0000000f00 */
[----:B------:R-:W-:Y:S05]  /*14000*/  WARPSYNC.COLLECTIVE R135, `(.L_x_2996) ;  /* 0x0000000087087348 */ /* 0x000fea0003c00000 */
[----:B------:R0:W1:Y:S02]  /*14010*/  SHFL.BFLY P4, R136, R162, R137, R164 ;  /* 0x0c000089a2887389 */ /* 0x00006400000800a4 */
[----:B01----:R-:W-:Y:S01]  /*14020*/  ENDCOLLECTIVE ;  /* 0x000000000000791b */ /* 0x003fe20003800000 */
.L_x_2996:
[----:B------:R-:W-:Y:S02]  /*14030*/  IMAD.MOV.U32 R137, RZ, RZ, 0x2 ;  /* 0x00000002ff897424 */ /* 0x000fe400078e00ff */
[----:B------:R-:W-:-:S04]  /*14040*/  IMAD.MOV.U32 R65, RZ, RZ, R136 ;  /* 0x000000ffff417224 */ /* 0x000fc800078e0088 */
[----:B------:R-:W-:-:S05]  /*14050*/  FADD.FTZ R69, R68, R65 ;  /* 0x0000004144457221 */ /* 0x000fca0000010000 */
[----:B------:R-:W-:-:S07]  /*14060*/  MOV R162, R69 ;  /* 0x0000004500a27202 */ /* 0x000fce0000000f00 */
[----:B------:R-:W-:Y:S05]  /*14070*/  WARPSYNC.COLLECTIVE R135, `(.L_x_2997) ;  /* 0x0000000087087348 */ /* 0x000fea0003c00000 */
[----:B------:R0:W1:Y:S02]  /*14080*/  SHFL.BFLY P4, R136, R162, R137, R164 ;  /* 0x0c000089a2887389 */ /* 0x00006400000800a4 */
[----:B01----:R-:W-:Y:S01]  /*14090*/  ENDCOLLECTIVE ;  /* 0x000000000000791b */ /* 0x003fe20003800000 */
.L_x_2997:
[----:B------:R-:W-:Y:S01]  /*140a0*/  HFMA2.MMA R137, -RZ, RZ, 0, 2.384185791015625e-07 ;  /* 0x00000004ff897435 */ /* 0x000fe200000001ff */
[----:B------:R-:W-:-:S05]  /*140b0*/  MOV R64, R136 ;  /* 0x0000008800407202 */ /* 0x000fca0000000f00 */
[----:B------:R-:W-:-:S04]  /*140c0*/  FADD.FTZ R70, R69, R64 ;  /* 0x0000004045467221 */ /* 0x000fc80000010000 */
[----:B------:R-:W-:-:S07]  /*140d0*/  IMAD.MOV.U32 R162, RZ, RZ, R70 ;  /* 0x000000ffffa27224 */ /* 0x000fce00078e0046 */
[----:B------:R-:W-:Y:S05]  /*140e0*/  WARPSYNC.COLLECTIVE R135, `(.L_x_2998) ;  /* 0x0000000087087348 */ /* 0x000fea0003c00000 */
[----:B------:R0:W1:Y:S02]  /*140f0*/  SHFL.BFLY P4, R136, R162, R137, R164 ;  /* 0x0c000089a2887389 */ /* 0x00006400000800a4 */
[----:B01----:R-:W-:Y:S01]  /*14100*/  ENDCOLLECTIVE ;  /* 0x000000000000791b */ /* 0x003fe20003800000 */
.L_x_2998:
[----:B------:R-:W-:Y:S02]  /*14110*/  IMAD.MOV.U32 R137, RZ, RZ, 0x8 ;  /* 0x00000008ff897424 */ /* 0x000fe400078e00ff */
[----:B------:R-:W-:-:S04]  /*14120*/  IMAD.MOV.U32 R65, RZ, RZ, R136 ;  /* 0x000000ffff417224 */ /* 0x000fc800078e0088 */
[----:B------:R-:W-:-:S05]  /*14130*/  FADD.FTZ R71, R70, R65 ;  /* 0x0000004146477221 */ /* 0x000fca0000010000 */
[----:B------:R-:W-:-:S07]  /*14140*/  MOV R162, R71 ;  /* 0x0000004700a27202 */ /* 0x000fce0000000f00 */
[----:B------:R-:W-:Y:S05]  /*14150*/  WARPSYNC.COLLECTIVE R135, `(.L_x_2999) ;  /* 0x0000000087087348 */ /* 0x000fea0003c00000 */
[----:B------:R0:W1:Y:S02]  /*14160*/  SHFL.BFLY P4, R136, R162, R137, R164 ;  /* 0x0c000089a2887389 */ /* 0x00006400000800a4 */
[----:B01----:R-:W-:Y:S01]  /*14170*/  ENDCOLLECTIVE ;  /* 0x000000000000791b */ /* 0x003fe20003800000 */
.L_x_2999:
[----:B------:R-:W-:Y:S01]  /*14180*/  HFMA2.MMA R137, -RZ, RZ, 0, 9.5367431640625e-07 ;  /* 0x00000010ff897435 */ /* 0x000fe200000001ff */
[----:B------:R-:W-:-:S05]  /*14190*/  MOV R64, R136 ;  /* 0x0000008800407202 */ /* 0x000fca0000000f00 */
[----:B------:R-:W-:-:S04]  /*141a0*/  FADD.FTZ R134, R71, R64 ;  /* 0x0000004047867221 */ /* 0x000fc80000010000 */
[----:B------:R-:W-:-:S07]  /*141b0*/  IMAD.MOV.U32 R162, RZ, RZ, R134 ;  /* 0x000000ffffa27224 */ /* 0x000fce00078e0086 */
[----:B------:R-:W-:Y:S05]  /*141c0*/  WARPSYNC.COLLECTIVE R135, `(.L_x_3000) ;  /* 0x0000000087087348 */ /* 0x000fea0003c00000 */
[----:B------:R0:W1:Y:S02]  /*141d0*/  SHFL.BFLY P4, R136, R162, R137, R164 ;  /* 0x0c000089a2887389 */ /* 0x00006400000800a4 */
[----:B01----:R-:W-:Y:S01]  /*141e0*/  ENDCOLLECTIVE ;  /* 0x000000000000791b */ /* 0x003fe20003800000 */
.L_x_3000:
[----:B------:R-:W-:Y:S02]  /*141f0*/  IMAD.MOV.U32 R137, RZ, RZ, 0x1 ;  /* 0x00000001ff897424 */ /* 0x000fe400078e00ff */
        /* <DEDUP_REMOVED lines=52> */
[----:B------:R-:W-:-:S07]  /*14540*/  MOV R162, R65 ;  /* 0x0000004100a27202 */ /* 0x000fce0000000f00 */
[----:B------:R-:W-:Y:S05]  /*14550*/  WARPSYNC.COLLECTIVE R135, `(.L_x_3001) ;  /* 0x0000000087087348 */ /* 0x000fea0003c00000 */
[----:B------:R0:W1:Y:S02]  /*14560*/  SHFL.BFLY P4, R136, R162, R137, R164 ;  /* 0x0c000089a2887389 */ /* 0x00006400000800a4 */
[----:B01----:R-:W-:Y:S01]  /*14570*/  ENDCOLLECTIVE ;  /* 0x000000000000791b */ /* 0x003fe20003800000 */
.L_x_3001:
[----:B------:R-:W-:Y:S01]  /*14580*/  HFMA2.MMA R137, -RZ, RZ, 0, 1.1920928955078125e-07 ;  /* 0x00000002ff897435 */ /* 0x000fe200000001ff */
[----:B------:R-:W-:-:S05]  /*14590*/  MOV R68, R136 ;  /* 0x0000008800447202 */ /* 0x000fca0000000f00 */
[----:B------:R-:W-:-:S04]  /*145a0*/  FADD.FTZ R68, R65, R68 ;  /* 0x0000004441447221 */ /* 0x000fc80000010000 */
[----:B------:R-:W-:-:S07]  /*145b0*/  IMAD.MOV.U32 R162, RZ, RZ, R68 ;  /* 0x000000ffffa27224 */ /* 0x000fce00078e0044 */
[----:B------:R-:W-:Y:S05]  /*145c0*/  WARPSYNC.COLLECTIVE R135, `(.L_x_3002) ;  /* 0x0000000087087348 */ /* 0x000fea0003c00000 */
[----:B------:R0:W1:Y:S02]  /*145d0*/  SHFL.BFLY P4, R136, R162, R137, R164 ;  /* 0x0c000089a2887389 */ /* 0x00006400000800a4 */
[----:B01----:R-:W-:Y:S01]  /*145e0*/  ENDCOLLECTIVE ;  /* 0x000000000000791b */ /* 0x003fe20003800000 */
.L_x_3002:
[----:B------:R-:W-:Y:S02]  /*145f0*/  IMAD.MOV.U32 R137, RZ, RZ, 0x4 ;  /* 0x00000004ff897424 */ /* 0x000fe400078e00ff */
[----:B------:R-:W-:-:S04]  /*14600*/  IMAD.MOV.U32 R69, RZ, RZ, R136 ;  /* 0x000000ffff457224 */ /* 0x000fc800078e0088 */
[----:B------:R-:W-:-:S05]  /*14610*/  FADD.FTZ R69, R68, R69 ;  /* 0x0000004544457221 */ /* 0x000fca0000010000 */
[----:B------:R-:W-:-:S07]  /*14620*/  MOV R162, R69 ;  /* 0x0000004500a27202 */ /* 0x000fce0000000f00 */
[----:B------:R-:W-:Y:S05]  /*14630*/  WARPSYNC.COLLECTIVE R135, `(.L_x_3003) ;  /* 0x0000000087087348 */ /* 0x000fea0003c00000 */
[----:B------:R0:W1:Y:S02]  /*14640*/  SHFL.BFLY P4, R136, R162, R137, R164 ;  /* 0x0c000089a2887389 */ /* 0x00006400000800a4 */
[----:B01----:R-:W-:Y:S01]  /*14650*/  ENDCOLLECTIVE ;  /* 0x000000000000791b */ /* 0x003fe20003800000 */
.L_x_3003:
[----:B------:R-:W-:Y:S01]  /*14660*/  HFMA2.MMA R137, -RZ, RZ, 0, 4.76837158203125e-07 ;  /* 0x00000008ff897435 */ /* 0x000fe200000001ff */
[----:B------:R-:W-:-:S05]  /*14670*/  MOV R70, R136 ;  /* 0x0000008800467202 */ /* 0x000fca0000000f00 */
[----:B------:R-:W-:-:S04]  /*14680*/  FADD.FTZ R70, R69, R70 ;  /* 0x0000004645467221 */ /* 0x000fc80000010000 */
[----:B------:R-:W-:-:S07]  /*14690*/  IMAD.MOV.U32 R162, RZ, RZ, R70 ;  /* 0x000000ffffa27224 */ /* 0x000fce00078e0046 */
[----:B------:R-:W-:Y:S05]  /*146a0*/  WARPSYNC.COLLECTIVE R135, `(.L_x_3004) ;  /* 0x0000000087087348 */ /* 0x000fea0003c00000 */
[----:B------:R0:W1:Y:S02]  /*146b0*/  SHFL.BFLY P4, R136, R162, R137, R164 ;  /* 0x0c000089a2887389 */ /* 0x00006400000800a4 */
[----:B01----:R-:W-:Y:S01]  /*146c0*/  ENDCOLLECTIVE ;  /* 0x000000000000791b */ /* 0x003fe20003800000 */
.L_x_3004:
[----:B------:R-:W-:Y:S02]  /*146d0*/  IMAD.MOV.U32 R137, RZ, RZ, 0x10 ;  /* 0x00000010ff897424 */ /* 0x000fe400078e00ff */
[----:B------:R-:W-:-:S04]  /*146e0*/  IMAD.MOV.U32 R71, RZ, RZ, R136 ;  /* 0x000000ffff477224 */ /* 0x000fc800078e0088 */
[----:B------:R-:W-:-:S05]  /*146f0*/  FADD.FTZ R71, R70, R71 ;  /* 0x0000004746477221 */ /* 0x000fca0000010000 */
[----:B------:R-:W-:-:S07]  /*14700*/  MOV R162, R71 ;  /* 0x0000004700a27202 */ /* 0x000fce0000000f00 */
[----:B------:R-:W-:Y:S05]  /*14710*/  WARPSYNC.COLLECTIVE R135, `(.L_x_3005) ;  /* 0x0000000087087348 */ /* 0x000fea0003c00000 */
[----:B------:R0:W1:Y:S02]  /*14720*/  SHFL.BFLY P4, R136, R162, R137, R164 ;  /* 0x0c000089a2887389 */ /* 0x00006400000800a4 */
[----:B01----:R-:W-:Y:S01]  /*14730*/  ENDCOLLECTIVE ;  /* 0x000000000000791b */ /* 0x003fe20003800000 */
.L_x_3005:
[----:B------:R-:W-:Y:S01]  /*14740*/  MOV R134, R136 ;  /* 0x0000008800867202 */ /* 0x000fe20000000f00 */
[----:B------:R-:W-:Y:S06]  /*14750*/  BRA `(.L_x_3006) ;  /* 0xffffffe8008c7947 */ /* 0x000fec000383ffff */
.L_x_3007:
        /* <DEDUP_REMOVED lines=10> */
.L_x_20552:


//--------------------- .text._ZN10layer_norm31ln_parallel_residual_fwd_kernelINS_13Kernel_traitsI6__halfS2_S2_S2_fjLj3072ELj1ELj1ELj4ELj16ENS_18Kernel_traits_baseILj3072ES2_S2_S2_S2_fjLj128EEEEELb1ELb0ELb1EEEvNS_9FwdParamsE --------------------------
	.section	.text._ZN10layer_norm31ln_parallel_residual_fwd_kernelINS_13Kernel_traitsI6__halfS2_S2_S2_fjLj3072ELj1ELj1ELj4ELj16ENS_18Kernel_traits_baseILj3072ES2_S2_S2_S2_fjLj128EEEEELb1ELb0ELb1EEEvNS_9FwdParamsE,"ax",@progbits
	.align	128
        .global         _ZN10layer_norm31ln_parallel_residual_fwd_kernelINS_13Kernel_traitsI6__halfS2_S2_S2_fjLj3072ELj1ELj1ELj4ELj16ENS_18Kernel_traits_baseILj3072ES2_S2_S2_S2_fjLj128EEEEELb1ELb0ELb1EEEvNS_9FwdParamsE
        .type           _ZN10layer_norm31ln_parallel_residual_fwd_kernelINS_13Kernel_traitsI6__halfS2_S2_S2_fjLj3072ELj1ELj1ELj4ELj16ENS_18Kernel_traits_baseILj3072ES2_S2_S2_S2_fjLj128EEEEELb1ELb0ELb1EEEvNS_9FwdParamsE,@function
        .size           _ZN10layer_norm31ln_parallel_residual_fwd_kernelINS_13Kernel_traitsI6__halfS2_S2_S2_fjLj3072ELj1ELj1ELj4ELj16ENS_18Kernel_traits_baseILj3072ES2_S2_S2_S2_fjLj128EEEEELb1ELb0ELb1EEEvNS_9FwdParamsE,(.L_x_20553 - _ZN10layer_norm31ln_parallel_residual_fwd_kernelINS_13Kernel_traitsI6__halfS2_S2_S2_fjLj3072ELj1ELj1ELj4ELj16ENS_18Kernel_traits_baseILj3072ES2_S2_S2_S2_fjLj128EEEEELb1ELb0ELb1EEEvNS_9FwdParamsE)
        .other          _ZN10layer_norm31ln_parallel_residual_fwd_kernelINS_13Kernel_traitsI6__halfS2_S2_S2_fjLj3072ELj1ELj1ELj4ELj16ENS_18Kernel_traits_baseILj3072ES2_S2_S2_S2_fjLj128EEEEELb1ELb0ELb1EEEvNS_9FwdParamsE,@"STO_CUDA_ENTRY STV_DEFAULT"
_ZN10layer_norm31ln_parallel_residual_fwd_kernelINS_13Kernel_traitsI6__halfS2_S2_S2_fjLj3072ELj1ELj1ELj4ELj16ENS_18Kernel_traits_baseILj3072ES2_S2_S2_S2_fjLj128EEEEELb1ELb0ELb1EEEvNS_9FwdParamsE:
.text._ZN10layer_norm31ln_parallel_residual_fwd_kernelINS_13Kernel_traitsI6__halfS2_S2_S2_fjLj3072ELj1ELj1ELj4ELj16ENS_18Kernel_traits_baseILj3072ES2_S2_S2_S2_fjLj128EEEEELb1ELb0ELb1EEEvNS_9FwdParamsE:
[----:B------:R-:W-:Y:S08]  /*0000*/  LDC R1, c[0x0][0x28] ;  /* 0x00000a00ff017b82 */ /* 0x000ff00000000800 */
[----:B------:R-:W0:Y:S01]  /*0010*/  LDC R122, c[0x0][0x2e8] ;  /* 0x0000ba00ff7a7b82 */ /* 0x000e220000000800 */
[----:B------:R-:W-:Y:S01]  /*0020*/  ULDC.U8 UR4, c[0x0][0x2f4] ;  /* 0x0000bd0000047ab9 */ /* 0x000fe20000000000 */
[----:B------:R-:W-:Y:S01]  /*0030*/  ULDC.64 UR6, c[0x0][0x2e0] ;  /* 0x0000b80000067ab9 */ /* 0x000fe20000000a00 */
[----:B------:R-:W-:Y:S01]  /*0040*/  ISETP.NE.AND P1, PT, RZ, UR4, PT ;  /* 0x00000004ff007c0c */ /* 0x000fe2000bf25270 */
[----:B------:R-:W-:Y:S01]  /*0050*/  ULDC.64 UR4, c[0x0][0x208] ;  /* 0x0000820000047ab9 */ /* 0x000fe20000000a00 */
[----:B------:R-:W-:Y:S01]  /*0060*/  MOV R2, UR6 ;  /* 0x0000000600027c02 */ /* 0x000fe20008000f00 */
[----:B------:R-:W-:-:S02]  /*0070*/  IMAD.U32 R3, RZ, RZ, UR7 ;  /* 0x00000007ff037e24 */ /* 0x000fc4000f8e00ff */
[----:B------:R-:W1:Y:S01]  /*0080*/  LDC R123, c[0x0][0x2ec] ;  /* 0x0000bb00ff7b7b82 */ /* 0x000e620000000800 */
[----:B------:R-:W2:Y:S01]  /*0090*/  S2R R28, SR_TID.X ;  /* 0x00000000001c7919 */ /* 0x000ea20000002100 */
[----:B------:R-:W-:Y:S01]  /*00a0*/  ULDC.64 UR10, c[0x0][0x2c8] ;  /* 0x0000b200000a7ab9 */ /* 0x000fe20000000a00 */
[----:B------:R-:W-:-:S05]  /*00b0*/  ULDC UR12, c[0x0][0x214] ;  /* 0x00008500000c7ab9 */ /* 0x000fca0000000800 */
[----:B------:R-:W3:Y:S01]  /*00c0*/  @P1 LDG.E.64 R2, desc[UR4][R2.64] ;  /* 0x0000000402021981 */ /* 0x000ee2000c1e1b00 */
[----:B------:R-:W4:Y:S01]  /*00d0*/  @P1 LDC R7, c[0x0][0x2f0] ;  /* 0x0000bc00ff071b82 */ /* 0x000f220000000800 */
[----:B0-----:R-:W-:Y:S01]  /*00e0*/  @P1 MOV R4, R122 ;  /* 0x0000007a00041202 */ /* 0x001fe20000000f00 */
[----:B-1----:R-:W-:-:S06]  /*00f0*/  @P1 IMAD.MOV.U32 R5, RZ, RZ, R123 ;  /* 0x000000ffff051224 */ /* 0x002fcc00078e007b */
[----:B------:R-:W4:Y:S01]  /*0100*/  @P1 LDG.E.64 R4, desc[UR4][R4.64] ;  /* 0x0000000404041981 */ /* 0x000f22000c1e1b00 */
[----:B------:R-:W-:Y:S02]  /*0110*/  ISETP.NE.U32.AND P0, PT, RZ, UR10, PT ;  /* 0x0000000aff007c0c */ /* 0x000fe4000bf05070 */
[----:B--2---:R-:W-:Y:S02]  /*0120*/  SHF.L.U32 R0, R28, 0x4, RZ ;  /* 0x000000041c007819 */ /* 0x004fe400000006ff */
[----:B------:R-:W-:Y:S02]  /*0130*/  ISETP.NE.AND.EX P0, PT, RZ, UR11, PT, P0 ;  /* 0x0000000bff007c0c */ /* 0x000fe4000bf05300 */
[----:B------:R-:W-:Y:S01]  /*0140*/  LOP3.LUT R30, R0, 0x7f0, RZ, 0xc0, !PT ;  /* 0x000007f0001e7812 */ /* 0x000fe200078ec0ff */
[----:B------:R-:W0:Y:S08]  /*0150*/  S2UR UR8, SR_CTAID.X ;  /* 0x00000000000879c3 */ /* 0x000e300000002500 */
[----:B------:R-:W0:Y:S02]  /*0160*/  LDC R103, c[0x0][RZ] ;  /* 0x00000000ff677b82 */ /* 0x000e240000000800 */
[----:B0-----:R-:W-:Y:S01]  /*0170*/  IMAD R103, R103, UR8, R28 ;  /* 0x0000000867677c24 */ /* 0x001fe2000f8e021c */
[----:B---3--:R-:W-:-:S02]  /*0180*/  @P1 R2UR UR6, R2 ;  /* 0x00000000020612ca */ /* 0x008fc400000e0000 */
[----:B------:R-:W-:Y:S02]  /*0190*/  @P1 R2UR UR7, R3 ;  /* 0x00000000030712ca */ /* 0x000fe400000e0000 */
[----:B----4-:R-:W-:-:S05]  /*01a0*/  @P1 IADD3 R122, P2, R4, R7, RZ ;  /* 0x00000007047a1210 */ /* 0x010fca0007f5e0ff */
[----:B------:R-:W-:Y:S01]  /*01b0*/  @P1 IMAD.X R123, RZ, RZ, R5, P2 ;  /* 0x000000ffff7b1224 */ /* 0x000fe200010e0605 */
[----:B------:R-:W-:-:S04]  /*01c0*/  IADD3 R24, P1, R30, UR10, RZ ;  /* 0x0000000a1e187c10 */ /* 0x000fc8000ff3e0ff */
[----:B------:R-:W-:Y:S01]  /*01d0*/  IADD3.X R25, RZ, UR11, RZ, P1, !PT ;  /* 0x0000000bff197c10 */ /* 0x000fe20008ffe4ff */
[----:B------:R-:W-:Y:S01]  /*01e0*/  IMAD.WIDE.U32 R4, R103, -0x326172a9, RZ ;  /* 0xcd9e8d5767047825 */ /* 0x000fe200078e00ff */
[--C-:B------:R-:W-:Y:S01]  /*01f0*/  SHF.R.U64 R104, R122, 0x2, R123.reuse ;  /* 0x000000027a687819 */ /* 0x100fe2000000127b */
[----:B------:R-:W-:Y:S02]  /*0200*/  UIADD3 UR25, UR7, -0x4498517b, URZ ;  /* 0xbb67ae8507197890 */ /* 0x000fe4000fffe03f */
[----:B------:R-:W5:Y:S01]  /*0210*/  @P0 LDG.E.128 R8, desc[UR4][R24.64] ;  /* 0x0000000418080981 */ /* 0x000f62000c1e1d00 */
[----:B------:R-:W-:Y:S01]  /*0220*/  SHF.R.U32.HI R105, RZ, 0x2, R123 ;  /* 0x00000002ff697819 */ /* 0x000fe2000001167b */
[----:B------:R-:W-:Y:S02]  /*0230*/  UIADD3 UR24, UR6, -0x61c88647, URZ ;  /* 0x9e3779b906187890 */ /* 0x000fe4000fffe03f */
[----:B------:R-:W5:Y:S01]  /*0240*/  @P0 LDG.E.128 R16, desc[UR4][R24.64+0x800] ;  /* 0x0008000418100981 */ /* 0x000f62000c1e1d00 */
[----:B------:R-:W-:-:S02]  /*0250*/  UIADD3 UR26, UR6, 0x3c6ef372, URZ ;  /* 0x3c6ef372061a7890 */ /* 0x000fc4000fffe03f */
[----:B------:R-:W-:Y:S02]  /*0260*/  UIADD3 UR27, UR7, 0x76cf5d0a, URZ ;  /* 0x76cf5d0a071b7890 */ /* 0x000fe4000fffe03f */
[----:B------:R-:W-:Y:S02]  /*0270*/  UIADD3 UR29, UR7, 0x32370b8f, URZ ;  /* 0x32370b8f071d7890 */ /* 0x000fe4000fffe03f */
[----:B------:R-:W-:Y:S02]  /*0280*/  UIADD3 UR28, UR6, -0x255992d5, URZ ;  /* 0xdaa66d2b061c7890 */ /* 0x000fe4000fffe03f */
[----:B------:R-:W-:Y:S01]  /*0290*/  UIADD3 UR30, UR6, 0x78dde6e4, URZ ;  /* 0x78dde6e4061e7890 */ /* 0x000fe2000fffe03f */
[----:B------:R-:W5:Y:S01]  /*02a0*/  @P0 LDG.E.128 R24, desc[UR4][R24.64+0x1000] ;  /* 0x0010000418180981 */ /* 0x000f62000c1e1d00 */
[----:B------:R-:W-:Y:S01]  /*02b0*/  IMAD.WIDE.U32 R2, R104, -0x2daee0ad, RZ ;  /* 0xd2511f5368027825 */ /* 0x000fe200078e00ff */
[----:B------:R-:W-:Y:S01]  /*02c0*/  LOP3.LUT R6, R5, UR6, R105, 0x96, !PT ;  /* 0x0000000605067c12 */ /* 0x000fe2000f8e9669 */
[----:B------:R-:W-:Y:S01]  /*02d0*/  UIADD3 UR31, UR7, -0x126145ec, URZ ;  /* 0xed9eba14071f7890 */ /* 0x000fe2000fffe03f */
[----:B------:R-:W-:Y:S01]  /*02e0*/  LOP3.LUT R0, R28, 0x7f, RZ, 0xc0, !PT ;  /* 0x0000007f1c007812 */ /* 0x000fe200078ec0ff */
[----:B------:R-:W-:Y:S01]  /*02f0*/  ULDC.64 UR10, c[0x0][0x2d0] ;  /* 0x0000b400000a7ab9 */ /* 0x000fe20000000a00 */
[----:B------:R-:W-:Y:S01]  /*0300*/  LOP3.LUT R12, R3, UR7, RZ, 0x3c, !PT ;  /* 0x00000007030c7c12 */ /* 0x000fe2000f8e3cff */
        /* <DEDUP_REMOVED lines=15> */
[----:B------:R-:W-:-:S03]  /*0400*/  UIADD3 UR33, UR7, -0x56f99767, URZ ;  /* 0xa906689907217890 */ /* 0x000fc6000fffe03f */
[----:B------:R-:W-:Y:S01]  /*0410*/  LOP3.LUT R12, R5, UR31, R6, 0x96, !PT ;  /* 0x0000001f050c7c12 */ /* 0x000fe2000f8e9606 */
[----:B------:R-:W-:Y:S01]  /*0420*/  UIADD3 UR32, UR6, 0x1715609d, URZ ;  /* 0x1715609d06207890 */ /* 0x000fe2000fffe03f */
[----:B------:R-:W-:Y:S01]  /*0430*/  ISETP.NE.U32.AND P1, PT, RZ, UR10, PT ;  /* 0x0000000aff007c0c */ /* 0x000fe2000bf25070 */
[----:B------:R-:W-:-:S04]  /*0440*/  IMAD.WIDE.U32 R6, R7, -0x2daee0ad, RZ ;  /* 0xd2511f5307067825 */ /* 0x000fc800078e00ff */
[----:B------:R-:W-:Y:S01]  /*0450*/  IMAD.WIDE.U32 R12, R12, -0x326172a9, RZ ;  /* 0xcd9e8d570c0c7825 */ /* 0x000fe200078e00ff */
[----:B------:R-:W-:-:S03]  /*0460*/  ISETP.NE.AND.EX P1, PT, RZ, UR11, PT, P1 ;  /* 0x0000000bff007c0c */ /* 0x000fc6000bf25310 */
[----:B------:R-:W-:Y:S01]  /*0470*/  IMAD.SHL.U32 R29, R0, 0x10, RZ ;  /* 0x00000010001d7824 */ /* 0x000fe200078e00ff */
[----:B------:R-:W-:Y:S02]  /*0480*/  LOP3.LUT R15, R7, UR33, R4, 0x96, !PT ;  /* 0x00000021070f7c12 */ /* 0x000fe4000f8e9604 */
[----:B------:R-:W-:Y:S02]  /*0490*/  LOP3.LUT R4, R13, UR32, R14, 0x96, !PT ;  /* 0x000000200d047c12 */ /* 0x000fe4000f8e960e */
[----:B------:R-:W-:Y:S01]  /*04a0*/  IADD3 R2, P2, R29, UR10, RZ ;  /* 0x0000000a1d027c10 */ /* 0x000fe2000ff5e0ff */
[----:B------:R-:W-:Y:S01]  /*04b0*/  UIADD3 UR34, UR6, -0x4ab325aa, URZ ;  /* 0xb54cda5606227890 */ /* 0x000fe2000fffe03f */
[----:B------:R-:W-:Y:S01]  /*04c0*/  IMAD.WIDE.U32 R14, R15, -0x326172a9, RZ ;  /* 0xcd9e8d570f0e7825 */ /* 0x000fe200078e00ff */
[----:B------:R-:W-:Y:S01]  /*04d0*/  UIADD3 UR35, UR7, 0x646e171e, URZ ;  /* 0x646e171e07237890 */ /* 0x000fe2000fffe03f */
[----:B------:R-:W-:Y:S01]  /*04e0*/  IADD3.X R3, RZ, UR11, RZ, P2, !PT ;  /* 0x0000000bff037c10 */ /* 0x000fe200097fe4ff */
[----:B------:R-:W-:Y:S01]  /*04f0*/  UIADD3 UR36, UR6, 0x5384540f, URZ ;  /* 0x5384540f06247890 */ /* 0x000fe2000fffe03f */
[----:B------:R-:W-:Y:S01]  /*0500*/  IMAD.WIDE.U32 R4, R4, -0x2daee0ad, RZ ;  /* 0xd2511f5304047825 */ /* 0x000fe200078e00ff */
[----:B------:R-:W-:Y:S01]  /*0510*/  LOP3.LUT R20, R15, UR34, R12, 0x96, !PT ;  /* 0x000000220f147c12 */ /* 0x000fe2000f8e960c */
[----:B------:R-:W-:Y:S01]  /*0520*/  UIADD3 UR37, UR7, 0x1fd5c5a3, URZ ;  /* 0x1fd5c5a307257890 */ /* 0x000fe2000fffe03f */
[----:B------:R-:W5:Y:S01]  /*0530*/  @P1 LDG.E.128 R64, desc[UR4][R2.64] ;  /* 0x0000000402401981 */ /* 0x000f62000c1e1d00 */
[----:B------:R-:W-:Y:S01]  /*0540*/  ULDC.64 UR10, c[0x0][0x268] ;  /* 0x00009a00000a7ab9 */ /* 0x000fe20000000a00 */
[----:B------:R-:W-:-:S02]  /*0550*/  LOP3.LUT R22, R5, UR35, R6, 0x96, !PT ;  /* 0x0000002305167c12 */ /* 0x000fc4000f8e9606 */
[----:B------:R-:W5:Y:S04]  /*0560*/  @P1 LDG.E.128 R60, desc[UR4][R2.64+0x800] ;  /* 0x00080004023c1981 */ /* 0x000f68000c1e1d00 */
[----:B------:R0:W5:Y:S01]  /*0570*/  @P1 LDG.E.128 R56, desc[UR4][R2.64+0x1000] ;  /* 0x0010000402381981 */ /* 0x000162000c1e1d00 */
[----:B------:R-:W-:-:S04]  /*0580*/  IMAD.WIDE.U32 R20, R20, -0x2daee0ad, RZ ;  /* 0xd2511f5314147825 */ /* 0x000fc800078e00ff */
[----:B------:R-:W-:Y:S01]  /*0590*/  IMAD.WIDE.U32 R22, R22, -0x326172a9, RZ ;  /* 0xcd9e8d5716167825 */ /* 0x000fe200078e00ff */
[----:B0-----:R-:W-:Y:S01]  /*05a0*/  LEA.HI R2, R28, UR8, RZ, 0x19 ;  /* 0x000000081c027c11 */ /* 0x001fe2000f8fc8ff */
[----:B------:R-:W-:-:S03]  /*05b0*/  ULDC.64 UR8, c[0x0][0x260] ;  /* 0x0000980000087ab9 */ /* 0x000fc60000000a00 */
[----:B------:R-:W-:Y:S02]  /*05c0*/  ISETP.GE.AND P2, PT, R2, UR12, PT ;  /* 0x0000000c02007c0c */ /* 0x000fe4000bf46270 */
[----:B------:R-:W-:Y:S02]  /*05d0*/  LOP3.LUT R114, R21, UR37, R4, 0x96, !PT ;  /* 0x0000002515727c12 */ /* 0x000fe4000f8e9604 */
[----:B------:R-:W-:Y:S02]  /*05e0*/  LOP3.LUT R117, R23, UR36, R14, 0x96, !PT ;  /* 0x0000002417757c12 */ /* 0x000fe4000f8e960e */
[----:B------:R-:W-:Y:S01]  /*05f0*/  IADD3 R6, P3, R30, UR8, RZ ;  /* 0x000000081e067c10 */ /* 0x000fe2000ff7e0ff */
[----:B------:R-:W-:Y:S01]  /*0600*/  UIADD3 UR38, UR6, -0xe443238, URZ ;  /* 0xf1bbcdc806267890 */ /* 0x000fe2000fffe03f */
[----:B------:R-:W-:Y:S01]  /*0610*/  IADD3 R12, P4, R29, UR10, RZ ;  /* 0x0000000a1d0c7c10 */ /* 0x000fe2000ff9e0ff */
[----:B------:R-:W-:Y:S01]  /*0620*/  UIADD3 UR39, UR7, -0x24c28bd8, URZ ;  /* 0xdb3d742807277890 */ /* 0x000fe2000fffe03f */
[----:B------:R-:W-:-:S02]  /*0630*/  IMAD.HI.U32 R5, R114, -0x326172a9, RZ ;  /* 0xcd9e8d5772057827 */ /* 0x000fc400078e00ff */
[----:B------:R-:W-:Y:S02]  /*0640*/  IADD3.X R13, RZ, UR11, RZ, P4, !PT ;  /* 0x0000000bff0d7c10 */ /* 0x000fe4000a7fe4ff */
[----:B------:R-:W-:Y:S01]  /*0650*/  IMAD.HI.U32 R3, R117, -0x2daee0ad, RZ ;  /* 0xd2511f5375037827 */ /* 0x000fe200078e00ff */
[----:B------:R-:W-:-:S03]  /*0660*/  LOP3.LUT R118, R5, UR38, R22, 0x96, !PT ;  /* 0x0000002605767c12 */ /* 0x000fc6000f8e9616 */
[----:B------:R-:W-:Y:S01]  /*0670*/  IMAD.X R7, RZ, RZ, UR9, P3 ;  /* 0x00000009ff077e24 */ /* 0x000fe200098e06ff */
[----:B------:R-:W-:Y:S01]  /*0680*/  LOP3.LUT R116, R3, UR39, R20, 0x96, !PT ;  /* 0x0000002703747c12 */ /* 0x000fe2000f8e9614 */
[----:B------:R-:W-:Y:S06]  /*0690*/  @P2 EXIT ;  /* 0x000000000000294d */ /* 0x000fec0003800000 */
[----:B-----5:R-:W-:Y:S02]  /*06a0*/  @!P0 CS2R R8, SRZ ;  /* 0x0000000000088805 */ /* 0x020fe4000001ff00 */
[----:B------:R-:W-:Y:S02]  /*06b0*/  @!P0 CS2R R10, SRZ ;  /* 0x00000000000a8805 */ /* 0x000fe4000001ff00 */
[----:B------:R-:W-:Y:S02]  /*06c0*/  @!P0 CS2R R16, SRZ ;  /* 0x0000000000108805 */ /* 0x000fe4000001ff00 */
[----:B------:R-:W-:Y:S02]  /*06d0*/  @!P1 CS2R R56, SRZ ;  /* 0x0000000000389805 */ /* 0x000fe4000001ff00 */
[----:B------:R-:W-:Y:S01]  /*06e0*/  @!P0 CS2R R18, SRZ ;  /* 0x0000000000128805 */ /* 0x000fe2000001ff00 */
[----:B------:R-:W5:Y:S01]  /*06f0*/  LDG.E.128 R32, desc[UR4][R6.64] ;  /* 0x0000000406207981 */ /* 0x000f62000c1e1d00 */
[--C-:B------:R-:W-:Y:S01]  /*0700*/  HADD2.F32 R3, -RZ, R8.reuse.H0_H0 ;  /* 0x20000008ff037230 */ /* 0x100fe20000004100 */
[----:B------:R-:W-:Y:S01]  /*0710*/  @!P0 CS2R R24, SRZ ;  /* 0x0000000000188805 */ /* 0x000fe2000001ff00 */
[----:B------:R-:W-:Y:S01]  /*0720*/  HADD2.F32 R4, -RZ, R8.H1_H1 ;  /* 0x30000008ff047230 */ /* 0x000fe20000004100 */
[----:B------:R-:W5:Y:S01]  /*0730*/  LDG.E.128 R36, desc[UR4][R6.64+0x800] ;  /* 0x0008000406247981 */ /* 0x000f62000c1e1d00 */
[----:B------:R-:W-:Y:S01]  /*0740*/  HADD2.F32 R5, -RZ, R9.H0_H0 ;  /* 0x20000009ff057230 */ /* 0x000fe20000004100 */
[----:B------:R-:W-:Y:S01]  /*0750*/  @!P0 CS2R R26, SRZ ;  /* 0x00000000001a8805 */ /* 0x000fe2000001ff00 */
[----:B------:R-:W-:Y:S01]  /*0760*/  HADD2.F32 R8, -RZ, R10.H1_H1 ;  /* 0x3000000aff087230 */ /* 0x000fe20000004100 */
[----:B------:R0:W5:Y:S01]  /*0770*/  LDG.E.128 R40, desc[UR4][R6.64+0x1000] ;  /* 0x0010000406287981 */ /* 0x000162000c1e1d00 */
[----:B------:R-:W-:-:S02]  /*0780*/  @!P1 CS2R R64, SRZ ;  /* 0x0000000000409805 */ /* 0x000fc4000001ff00 */
[----:B------:R-:W-:Y:S02]  /*0790*/  @!P1 CS2R R66, SRZ ;  /* 0x0000000000429805 */ /* 0x000fe4000001ff00 */
[----:B------:R-:W-:Y:S01]  /*07a0*/  @!P1 CS2R R60, SRZ ;  /* 0x00000000003c9805 */ /* 0x000fe2000001ff00 */
[----:B------:R-:W5:Y:S01]  /*07b0*/  LDG.E.128 R44, desc[UR4][R12.64] ;  /* 0x000000040c2c7981 */ /* 0x000f62000c1e1d00 */
[----:B------:R-:W-:Y:S02]  /*07c0*/  @!P1 CS2R R62, SRZ ;  /* 0x00000000003e9805 */ /* 0x000fe4000001ff00 */
[----:B------:R-:W-:Y:S01]  /*07d0*/  @!P1 CS2R R58, SRZ ;  /* 0x00000000003a9805 */ /* 0x000fe2000001ff00 */
[----:B------:R-:W-:Y:S01]  /*07e0*/  HADD2.F32 R95, -RZ, R56.H0_H0 ;  /* 0x20000038ff5f7230 */ /* 0x000fe20000004100 */
[----:B------:R-:W5:Y:S01]  /*07f0*/  LDG.E.128 R48, desc[UR4][R12.64+0x800] ;  /* 0x000800040c307981 */ /* 0x000f62000c1e1d00 */
[----:B------:R-:W-:Y:S01]  /*0800*/  UIADD3 UR40, UR6, -0x700cb87f, URZ ;  /* 0x8ff3478106287890 */ /* 0x000fe2000fffe03f */
[----:B0-----:R-:W-:Y:S01]  /*0810*/  HADD2.F32 R6, -RZ, R9.H1_H1 ;  /* 0x30000009ff067230 */ /* 0x001fe20000004100 */
[----:B------:R-:W-:Y:S01]  /*0820*/  UIADD3 UR41, UR7, -0x695add53, URZ ;  /* 0x96a522ad07297890 */ /* 0x000fe2000fffe03f */
[----:B------:R-:W-:Y:S01]  /*0830*/  HADD2.F32 R7, -RZ, R10.H0_H0 ;  /* 0x2000000aff077230 */ /* 0x000fe20000004100 */
[----:B------:R0:W5:Y:S01]  /*0840*/  LDG.E.128 R52, desc[UR4][R12.64+0x1000] ;  /* 0x001000040c347981 */ /* 0x000162000c1e1d00 */
[--C-:B------:R-:W-:Y:S01]  /*0850*/  HADD2.F32 R9, -RZ, R11.reuse.H0_H0 ;  /* 0x2000000bff097230 */ /* 0x100fe20000004100 */
[----:B------:R-:W-:Y:S01]  /*0860*/  ULDC.64 UR8, c[0x0][0x228] ;  /* 0x00008a0000087ab9 */ /* 0x000fe20000000a00 */
[----:B------:R-:W-:Y:S01]  /*0870*/  HADD2.F32 R10, -RZ, R11.H1_H1 ;  /* 0x3000000bff0a7230 */ /* 0x000fe20000004100 */
[----:B------:R-:W-:Y:S01]  /*0880*/  UISETP.NE.U32.AND UP0, UPT, UR8, URZ, UPT ;  /* 0x0000003f0800728c */ /* 0x000fe2000bf05070 */
[----:B------:R-:W-:Y:S01]  /*0890*/  HADD2.F32 R11, -RZ, R16.H0_H0 ;  /* 0x20000010ff0b7230 */ /* 0x000fe20000004100 */
[----:B------:R-:W-:Y:S01]  /*08a0*/  HFMA2.MMA R106, -RZ, RZ, 0, 0 ;  /* 0x00000000ff6a7435 */ /* 0x000fe200000001ff */
[----:B------:R-:W-:Y:S01]  /*08b0*/  HADD2.F32 R96, -RZ, R56.H1_H1 ;  /* 0x30000038ff607230 */ /* 0x000fe20000004100 */
[----:B------:R-:W-:Y:S01]  /*08c0*/  LOP3.LUT R122, R122, 0x3, RZ, 0xc0, !PT ;  /* 0x000000037a7a7812 */ /* 0x000fe200078ec0ff */
[--C-:B------:R-:W-:Y:S01]  /*08d0*/  HADD2.F32 R97, -RZ, R57.reuse.H0_H0 ;  /* 0x20000039ff617230 */ /* 0x100fe20000004100 */
[----:B------:R-:W-:Y:S01]  /*08e0*/  UISETP.NE.AND.EX UP0, UPT, UR9, URZ, UPT, UP0 ;  /* 0x0000003f0900728c */ /* 0x000fe2000bf05300 */
[----:B0-----:R-:W-:Y:S01]  /*08f0*/  HADD2.F32 R12, -RZ, R16.H1_H1 ;  /* 0x30000010ff0c7230 */ /* 0x001fe20000004100 */
[----:B------:R-:W-:Y:S01]  /*0900*/  ULDC UR19, c[0x0][0x218] ;  /* 0x0000860000137ab9 */ /* 0x000fe20000000800 */
[----:B------:R-:W-:Y:S01]  /*0910*/  HADD2.F32 R98, -RZ, R57.H1_H1 ;  /* 0x30000039ff627230 */ /* 0x000fe20000004100 */
[----:B------:R-:W-:Y:S01]  /*0920*/  ULDC.U8 UR22, c[0x0][0x2a0] ;  /* 0x0000a80000167ab9 */ /* 0x000fe20000000000 */
[--C-:B------:R-:W-:Y:S01]  /*0930*/  HADD2.F32 R13, -RZ, R17.reuse.H0_H0 ;  /* 0x20000011ff0d7230 */ /* 0x100fe20000004100 */
[----:B------:R-:W-:Y:S01]  /*0940*/  ULDC UR23, c[0x0][0x290] ;  /* 0x0000a40000177ab9 */ /* 0x000fe20000000800 */
[----:B------:R-:W-:Y:S01]  /*0950*/  HADD2.F32 R14, -RZ, R17.H1_H1 ;  /* 0x30000011ff0e7230 */ /* 0x000fe20000004100 */
[----:B------:R-:W-:Y:S01]  /*0960*/  ULDC.64 UR8, c[0x0][0x228] ;  /* 0x00008a0000087ab9 */ /* 0x000fe20000000a00 */
[--C-:B------:R-:W-:Y:S01]  /*0970*/  HADD2.F32 R15, -RZ, R18.reuse.H0_H0 ;  /* 0x20000012ff0f7230 */ /* 0x100fe20000004100 */
[----:B------:R-:W-:Y:S01]  /*0980*/  ULDC.64 UR10, c[0x0][0x230] ;  /* 0x00008c00000a7ab9 */ /* 0x000fe20000000a00 */
[----:B------:R-:W-:Y:S01]  /*0990*/  HADD2.F32 R16, -RZ, R18.H1_H1 ;  /* 0x30000012ff107230 */ /* 0x000fe20000004100 */
[----:B------:R-:W-:Y:S01]  /*09a0*/  ULDC.64 UR12, c[0x0][0x2b8] ;  /* 0x0000ae00000c7ab9 */ /* 0x000fe20000000a00 */
[----:B------:R-:W-:Y:S01]  /*09b0*/  IMAD R117, R117, -0x2daee0ad, RZ ;  /* 0xd2511f5375757824 */ /* 0x000fe200078e02ff */
[----:B------:R-:W-:Y:S01]  /*09c0*/  ULDC.64 UR14, c[0x0][0x2c0] ;  /* 0x0000b000000e7ab9 */ /* 0x000fe20000000a00 */
[----:B------:R-:W-:Y:S01]  /*09d0*/  IMAD R114, R114, -0x326172a9, RZ ;  /* 0xcd9e8d5772727824 */ /* 0x000fe200078e02ff */
[----:B------:R-:W-:Y:S01]  /*09e0*/  ULDC.64 UR16, c[0x0][0x210] ;  /* 0x0000840000107ab9 */ /* 0x000fe20000000a00 */
[----:B------:R-:W-:-:S04]  /*09f0*/  IMAD.HI.U32 R57, R116, -0x326172a9, RZ ;  /* 0xcd9e8d5774397827 */ /* 0x000fc800078e00ff */
[----:B------:R-:W-:Y:S01]  /*0a00*/  IMAD.HI.U32 R56, R118, -0x2daee0ad, RZ ;  /* 0xd2511f5376387827 */ /* 0x000fe200078e00ff */
[----:B------:R-:W-:-:S03]  /*0a10*/  LOP3.LUT R114, R57, UR40, R114, 0x96, !PT ;  /* 0x0000002839727c12 */ /* 0x000fc6000f8e9672 */
[--C-:B------:R-:W-:Y:S01]  /*0a20*/  HADD2.F32 R17, -RZ, R19.reuse.H0_H0 ;  /* 0x20000013ff117230 */ /* 0x100fe20000004100 */
[----:B------:R-:W-:Y:S01]  /*0a30*/  LOP3.LUT R117, R56, UR41, R117, 0x96, !PT ;  /* 0x0000002938757c12 */ /* 0x000fe2000f8e9675 */
        /* <DEDUP_REMOVED lines=29> */
[----:B------:R-:W-:Y:S02]  /*0c10*/  IMAD R116, R116, -0x326172a9, RZ ;  /* 0xcd9e8d5774747824 */ /* 0x000fe400078e02ff */
[----:B------:R-:W-:Y:S02]  /*0c20*/  IMAD R118, R118, -0x2daee0ad, RZ ;  /* 0xd2511f5376767824 */ /* 0x000fe400078e02ff */
[----:B------:R-:W-:-:S07]  /*0c30*/  IMAD.MOV.U32 R120, RZ, RZ, 0x1 ;  /* 0x00000001ff787424 */ /* 0x000fce00078e00ff */
.L_x_3396:
[----:B------:R-:W-:Y:S01]  /*0c40*/  ISETP.NE.U32.AND P0, PT, RZ, UR10, PT ;  /* 0x0000000aff007c0c */ /* 0x000fe2000bf05070 */
[----:B0-----:R-:W0:Y:S01]  /*0c50*/  LDC.64 R72, c[0x0][0x220] ;  /* 0x00008800ff487b82 */ /* 0x001e220000000a00 */
[----:B------:R-:W-:Y:S01]  /*0c60*/  IMAD R64, R2, UR19, RZ ;  /* 0x0000001302407c24 */ /* 0x000fe2000f8e02ff */
[----:B------:R-:W-:Y:S01]  /*0c70*/  PLOP3.LUT P1, PT, PT, PT, UP0, 0x80, 0x0 ;  /* 0x000000000000781c */ /* 0x000fe20003f2f008 */
[----:B------:R-:W-:Y:S01]  /*0c80*/  IMAD.MOV.U32 R70, RZ, RZ, 0x10 ;  /* 0x00000010ff467424 */ /* 0x000fe200078e00ff */
[----:B------:R-:W-:Y:S01]  /*0c90*/  ISETP.NE.AND.EX P0, PT, RZ, UR11, PT, P0 ;  /* 0x0000000bff007c0c */ /* 0x000fe2000bf05300 */
[----:B------:R-:W-:Y:S01]  /*0ca0*/  @UP0 ULDC.64 UR20, c[0x0][0x228] ;  /* 0x00008a0000140ab9 */ /* 0x000fe20000000a00 */
[----:B------:R-:W-:Y:S02]  /*0cb0*/  SHF.R.S32.HI R65, RZ, 0x1f, R64 ;  /* 0x0000001fff417819 */ /* 0x000fe40000011440 */
[----:B------:R-:W-:Y:S02]  /*0cc0*/  PLOP3.LUT P2, PT, PT, PT, UP0, 0x80, 0x0 ;  /* 0x000000000000781c */ /* 0x000fe40003f4f008 */
[----:B------:R-:W-:-:S04]  /*0cd0*/  LEA.HI R65, R65, R64, RZ, 0x3 ;  /* 0x0000004041417211 */ /* 0x000fc800078f18ff */
[----:B------:R-:W-:-:S03]  /*0ce0*/  LEA.HI.SX32 R77, R65, R0, 0x1d ;  /* 0x00000000414d7211 */ /* 0x000fc600078feaff */
[----:B------:R-:W1:Y:S02]  /*0cf0*/  @P0 LDC.64 R68, c[0x0][0x230] ;  /* 0x00008c00ff440b82 */ /* 0x000e640000000a00 */
[----:B------:R-:W-:-:S04]  /*0d00*/  @P1 IMAD.WIDE.U32 R70, R77, R70, UR20 ;  /* 0x000000144d461e25 */ /* 0x000fc8000f8e0046 */
[C---:B0-----:R-:W-:Y:S01]  /*0d10*/  IMAD.WIDE.U32 R64, R77.reuse, 0x10, R72 ;  /* 0x000000104d407825 */ /* 0x041fe200078e0048 */
[----:B-----5:R0:W5:Y:S05]  /*0d20*/  @P2 LDG.E.128 R56, desc[UR4][R70.64] ;  /* 0x0000000446382981 */ /* 0x02016a000c1e1d00 */
[----:B------:R-:W5:Y:S01]  /*0d30*/  LDG.E.128 R64, desc[UR4][R64.64] ;  /* 0x0000000440407981 */ /* 0x000f62000c1e1d00 */
[----:B-1----:R-:W-:-:S05]  /*0d40*/  @P0 IMAD.WIDE.U32 R68, R77, 0x10, R68 ;  /* 0x000000104d440825 */ /* 0x002fca00078e0044 */
        /* <DEDUP_REMOVED lines=13> */
.L_x_3009:
[----:B------:R-:W-:-:S07]  /*0e20*/  MOV R80, R116 ;  /* 0x0000007400507202 */ /* 0x000fce0000000f00 */
.L_x_3010:
[----:B------:R-:W-:Y:S05]  /*0e30*/  BSYNC B0 ;  /* 0x0000000000007941 */ /* 0x000fea0003800000 */
.L_x_3008:
        /* <DEDUP_REMOVED lines=16> */
.L_x_3014:
[----:B------:R-:W-:Y:S05]  /*0f40*/  BSYNC B1 ;  /* 0x0000000000017941 */ /* 0x000fea0003800000 */
.L_x_3013:
        /* <DEDUP_REMOVED lines=41> */
[----:B------:R-:W-:Y:S02]  /*11e0*/  LOP3.LUT R117, R69, UR41, R70, 0x96, !PT ;  /* 0x0000002945757c12 */ /* 0x000fe4000f8e9646 */
[----:B------:R-:W-:-:S07]  /*11f0*/  MOV R118, R68 ;  /* 0x0000004400767202 */ /* 0x000fce0000000f00 */
.L_x_3012:
[----:B------:R-:W-:Y:S05]  /*1200*/  BSYNC B0 ;  /* 0x0000000000007941 */ /* 0x000fea0003800000 */
.L_x_3011:
[----:B------:R-:W0:Y:S01]  /*1210*/  LDC R76, c[0x0][0x298] ;  /* 0x0000a600ff4c7b82 */ /* 0x000e220000000800 */
[----:B------:R-:W-:Y:S01]  /*1220*/  HFMA2.MMA R122, -RZ, RZ, 0.1171875, 0 ;  /* 0x2f800000ff7a7435 */ /* 0x000fe200000001ff */
[----:B------:R-:W-:Y:S01]  /*1230*/  ISETP.NE.U32.AND P1, PT, RZ, UR8, PT ;  /* 0x00000008ff007c0c */ /* 0x000fe2000bf25070 */
[----:B-----5:R-:W-:Y:S01]  /*1240*/  HADD2.F32 R71, -RZ, R64.H0_H0 ;  /* 0x20000040ff477230 */ /* 0x020fe20000004100 */
[----:B------:R-:W-:Y:S02]  /*1250*/  I2FP.F32.U32 R69, R80 ;  /* 0x0000005000457245 */ /* 0x000fe40000201000 */
[----:B------:R-:W-:Y:S02]  /*1260*/  ISETP.NE.AND.EX P1, PT, RZ, UR9, PT, P1 ;  /* 0x00000009ff007c0c */ /* 0x000fe4000bf25310 */
[----:B------:R-:W1:Y:S03]  /*1270*/  LDC R78, c[0x0][0x294] ;  /* 0x0000a500ff4e7b82 */ /* 0x000e660000000800 */
        /* <DEDUP_REMOVED lines=12> */
.L_x_3015:
        /* <DEDUP_REMOVED lines=12> */
.L_x_3018:
[----:B------:R-:W-:-:S07]  /*1400*/  IMAD.MOV.U32 R80, RZ, RZ, R116 ;  /* 0x000000ffff507224 */ /* 0x000fce00078e0074 */
.L_x_3019:
[----:B------:R-:W-:Y:S05]  /*1410*/  BSYNC B0 ;  /* 0x0000000000007941 */ /* 0x000fea0003800000 */
.L_x_3017:
        /* <DEDUP_REMOVED lines=16> */
.L_x_3023:
[----:B------:R-:W-:Y:S05]  /*1520*/  BSYNC B1 ;  /* 0x0000000000017941 */ /* 0x000fea0003800000 */
.L_x_3022:
        /* <DEDUP_REMOVED lines=42> */
[----:B------:R-:W-:-:S10]  /*17d0*/  LOP3.LUT R117, R69, UR41, R70, 0x96, !PT ;  /* 0x0000002945757c12 */ /* 0x000fd4000f8e9646 */
.L_x_3021:
[----:B------:R-:W-:Y:S05]  /*17e0*/  BSYNC B0 ;  /* 0x0000000000007941 */ /* 0x000fea0003800000 */
.L_x_3020:
        /* <DEDUP_REMOVED lines=10> */
.L_x_3016:
        /* <DEDUP_REMOVED lines=12> */
.L_x_3025:
[----:B------:R-:W-:-:S07]  /*1950*/  IMAD.MOV.U32 R80, RZ, RZ, R116 ;  /* 0x000000ffff507224 */ /* 0x000fce00078e0074 */
.L_x_3026:
[----:B------:R-:W-:Y:S05]  /*1960*/  BSYNC B0 ;  /* 0x0000000000007941 */ /* 0x000fea0003800000 */
.L_x_3024:
        /* <DEDUP_REMOVED lines=16> */
.L_x_3030:
[----:B------:R-:W-:Y:S05]  /*1a70*/  BSYNC B1 ;  /* 0x0000000000017941 */ /* 0x000fea0003800000 */
.L_x_3029:
        /* <DEDUP_REMOVED lines=42> */
[----:B------:R-:W-:-:S11]  /*1d20*/  HFMA2.MMA R69, -RZ, RZ, 0, 0 ;  /* 0x00000000ff457435 */ /* 0x000fd600000001ff */
.L_x_3028:
[----:B------:R-:W-:Y:S05]  /*1d30*/  BSYNC B0 ;  /* 0x0000000000007941 */ /* 0x000fea0003800000 */
.L_x_3027:
[----:B------:R-:W-:Y:S01]  /*1d40*/  I2FP.F32.U32 R71, R80 ;  /* 0x0000005000477245 */ /* 0x000fe20000201000 */
[----:B------:R-:W-:-:S04]  /*1d50*/  HADD2.F32 R75, -RZ, R64.H1_H1 ;  /* 0x30000040ff4b7230 */ /* 0x000fc80000004100 */
        /* <DEDUP_REMOVED lines=8> */
[----:B------:R-:W-:Y:S01]  /*1de0*/  HADD2.F32 R64, -RZ, R60.H1_H1 ;  /* 0x3000003cff407230 */ /* 0x000fe20000004100 */
[----:B------:R-:W-:-:S04]  /*1df0*/  MOV R68, R69 ;  /* 0x0000004500447202 */ /* 0x000fc80000000f00 */
[----:B------:R-:W-:Y:S01]  /*1e00*/  FADD.FTZ R121, R121, R64 ;  /* 0x0000004079797221 */ /* 0x000fe20000010000 */
[----:B------:R-:W-:Y:S06]  /*1e10*/  BRA `(.L_x_3032) ;  /* 0x0000000400547947 */ /* 0x000fec0003800000 */
.L_x_3031:
        /* <DEDUP_REMOVED lines=12> */
.L_x_3034:
[----:B------:R-:W-:-:S07]  /*1ee0*/  IMAD.MOV.U32 R64, RZ, RZ, R116 ;  /* 0x000000ffff407224 */ /* 0x000fce00078e0074 */
.L_x_3035:
[----:B------:R-:W-:Y:S05]  /*1ef0*/  BSYNC B0 ;  /* 0x0000000000007941 */ /* 0x000fea0003800000 */
.L_x_3033:
        /* <DEDUP_REMOVED lines=16> */
.L_x_3039:
[----:B------:R-:W-:Y:S05]  /*2000*/  BSYNC B1 ;  /* 0x0000000000017941 */ /* 0x000fea0003800000 */
.L_x_3038:
        /* <DEDUP_REMOVED lines=43> */
.L_x_3037:
[----:B------:R-:W-:Y:S05]  /*22c0*/  BSYNC B0 ;  /* 0x0000000000007941 */ /* 0x000fea0003800000 */
.L_x_3036:
        /* <DEDUP_REMOVED lines=10> */
.L_x_3032:
        /* <DEDUP_REMOVED lines=12> */
.L_x_3041:
[----:B------:R-:W-:-:S07]  /*2430*/  IMAD.MOV.U32 R64, RZ, RZ, R116 ;  /* 0x000000ffff407224 */ /* 0x000fce00078e0074 */
.L_x_3042:
[----:B------:R-:W-:Y:S05]  /*2440*/  BSYNC B0 ;  /* 0x0000000000007941 */ /* 0x000fea0003800000 */
.L_x_3040:
        /* <DEDUP_REMOVED lines=16> */
.L_x_3046:
[----:B------:R-:W-:Y:S05]  /*2550*/  BSYNC B1 ;  /* 0x0000000000017941 */ /* 0x000fea0003800000 */
.L_x_3045:
        /* <DEDUP_REMOVED lines=43> */
.L_x_3044:
[----:B------:R-:W-:Y:S05]  /*2810*/  BSYNC B0 ;  /* 0x0000000000007941 */ /* 0x000fea0003800000 */
.L_x_3043:
[----:B------:R-:W-:Y:S01]  /*2820*/  I2FP.F32.U32 R71, R64 ;  /* 0x0000004000477245 */ /* 0x000fe20000201000 */
[----:B------:R-:W-:-:S04]  /*2830*/  HADD2.F32 R75, -RZ, R65.H0_H0 ;  /* 0x20000041ff4b7230 */ /* 0x000fc80000004100 */
        /* <DEDUP_REMOVED lines=12> */
.L_x_3047:
        /* <DEDUP_REMOVED lines=12> */
.L_x_3050:
[----:B------:R-:W-:-:S07]  /*29c0*/  IMAD.MOV.U32 R64, RZ, RZ, R116 ;  /* 0x000000ffff407224 */ /* 0x000fce00078e0074 */
.L_x_3051:
[----:B------:R-:W-:Y:S05]  /*29d0*/  BSYNC B0 ;  /* 0x0000000000007941 */ /* 0x000fea0003800000 */
.L_x_3049:
        /* <DEDUP_REMOVED lines=16> */
.L_x_3055:
[----:B------:R-:W-:Y:S05]  /*2ae0*/  BSYNC B1 ;  /* 0x0000000000017941 */ /* 0x000fea0003800000 */
.L_x_3054:
        /* <DEDUP_REMOVED lines=43> */
.L_x_3053:
[----:B------:R-:W-:Y:S05]  /*2da0*/  BSYNC B0 ;  /* 0x0000000000007941 */ /* 0x000fea0003800000 */
.L_x_3052:
        /* <DEDUP_REMOVED lines=10> */
.L_x_3048:
        /* <DEDUP_REMOVED lines=12> */
.L_x_3057:
[----:B------:R-:W-:-:S07]  /*2f10*/  IMAD.MOV.U32 R64, RZ, RZ, R116 ;  /* 0x000000ffff407224 */ /* 0x000fce00078e0074 */
.L_x_3058:
[----:B------:R-:W-:Y:S05]  /*2f20*/  BSYNC B0 ;  /* 0x0000000000007941 */ /* 0x000fea0003800000 */
.L_x_3056:
        /* <DEDUP_REMOVED lines=16> */
.L_x_3062:
[----:B------:R-:W-:Y:S05]  /*3030*/  BSYNC B1 ;  /* 0x0000000000017941 */ /* 0x000fea0003800000 */
.L_x_3061:
        /* <DEDUP_REMOVED lines=43> */
.L_x_3060:
[----:B------:R-:W-:Y:S05]  /*32f0*/  BSYNC B0 ;  /* 0x0000000000007941 */ /* 0x000fea0003800000 */
.L_x_3059:
        /* <DEDUP_REMOVED lines=14> */
.L_x_3063:
        /* <DEDUP_REMOVED lines=12> */
.L_x_3066:
[----:B------:R-:W-:-:S07]  /*34a0*/  IMAD.MOV.U32 R110, RZ, RZ, R116 ;  /* 0x000000ffff6e7224 */ /* 0x000fce00078e0074 */
.L_x_3067:
[----:B------:R-:W-:Y:S05]  /*34b0*/  BSYNC B0 ;  /* 0x0000000000007941 */ /* 0x000fea0003800000 */
.L_x_3065:
        /* <DEDUP_REMOVED lines=16> */
.L_x_3071:
[----:B------:R-:W-:Y:S05]  /*35c0*/  BSYNC B1 ;  /* 0x0000000000017941 */ /* 0x000fea0003800000 */
.L_x_3070:
        /* <DEDUP_REMOVED lines=43> */
.L_x_3069:
[----:B------:R-:W-:Y:S05]  /*3880*/  BSYNC B0 ;  /* 0x0000000000007941 */ /* 0x000fea0003800000 */
.L_x_3068:
        /* <DEDUP_REMOVED lines=10> */
.L_x_3064:
        /* <DEDUP_REMOVED lines=12> */
.L_x_3073:
[----:B------:R-:W-:-:S07]  /*39f0*/  IMAD.MOV.U32 R125, RZ, RZ, R116 ;  /* 0x000000ffff7d7224 */ /* 0x000fce00078e0074 */
.L_x_3074:
[----:B------:R-:W-:Y:S05]  /*3a00*/  BSYNC B0 ;  /* 0x0000000000007941 */ /* 0x000fea0003800000 */
.L_x_3072:
        /* <DEDUP_REMOVED lines=16> */
.L_x_3078:
[----:B------:R-:W-:Y:S05]  /*3b10*/  BSYNC B1 ;  /* 0x0000000000017941 */ /* 0x000fea0003800000 */
.L_x_3077:
        /* <DEDUP_REMOVED lines=43> */
.L_x_3076:
[----:B------:R-:W-:Y:S05]  /*3dd0*/  BSYNC B0 ;  /* 0x0000000000007941 */ /* 0x000fea0003800000 */
.L_x_3075:
[----:B------:R-:W-:Y:S01]  /*3de0*/  I2FP.F32.U32 R69, R125 ;  /* 0x0000007d00457245 */ /* 0x000fe20000201000 */
[----:B------:R-:W-:-:S04]  /*3df0*/  HADD2.F32 R71, -RZ, R66.H0_H0 ;  /* 0x20000042ff477230 */ /* 0x000fc80000004100 */
[----:B------:R-:W-:Y:S01]  /*3e00*/  FFMA.FTZ R69, R69, R122, 1.1641532182693481445e-10 ;  /* 0x2f00000045457423 */ /* 0x000fe2000001007a */
[----:B------:R-:W-:-:S04]  /*3e10*/  FMUL.FTZ R71, R71, R76 ;  /* 0x0000004c47477220 */ /* 0x000fc80000410000 */
[----:B------:R-:W-:-:S04]  /*3e20*/  FSETP.GTU.FTZ.AND P2, PT, R69, R78, PT ;  /* 0x0000004e4500720b */ /* 0x000fc80003f5c000 */
[----:B------:R-:W-:Y:S01]  /*3e30*/  FSEL R125, R71, RZ, !P2 ;  /* 0x000000ff477d7208 */ /* 0x000fe20005000000 */
[----:B------:R-:W-:Y:S08]  /*3e40*/  @P1 BRA `(.L_x_3079) ;  /* 0x0000000000181947 */ /* 0x000ff00003800000 */
[----:B------:R-:W-:Y:S01]  /*3e50*/  IMAD.MOV.U32 R64, RZ, RZ, R65 ;  /* 0x000000ffff407224 */ /* 0x000fe200078e0041 */
[----:B------:R-:W-:Y:S06]  /*3e60*/  @!P0 BRA `(.L_x_3080) ;  /* 0x0000000400648947 */ /* 0x000fec0003800000 */
[----:B------:R-:W-:Y:S01]  /*3e70*/  HADD2.F32 R68, -RZ, R62.H0_H0 ;  /* 0x2000003eff447230 */ /* 0x000fe20000004100 */
[----:B------:R-:W-:-:S04]  /*3e80*/  MOV R64, R65 ;  /* 0x0000004100407202 */ /* 0x000fc80000000f00 */
[----:B------:R-:W-:Y:S01]  /*3e90*/  FADD.FTZ R125, R125, R68 ;  /* 0x000000447d7d7221 */ /* 0x000fe20000010000 */
[----:B------:R-:W-:Y:S06]  /*3ea0*/  BRA `(.L_x_3080) ;  /* 0x0000000400547947 */ /* 0x000fec0003800000 */
.L_x_3079:
        /* <DEDUP_REMOVED lines=12> */
.L_x_3082:
[----:B------:R-:W-:-:S07]  /*3f70*/  IMAD.MOV.U32 R111, RZ, RZ, R116 ;  /* 0x000000ffff6f7224 */ /* 0x000fce00078e0074 */
.L_x_3083:
[----:B------:R-:W-:Y:S05]  /*3f80*/  BSYNC B0 ;  /* 0x0000000000007941 */ /* 0x000fea0003800000 */
.L_x_3081:
        /* <DEDUP_REMOVED lines=16> */
.L_x_3087:
[----:B------:R-:W-:Y:S05]  /*4090*/  BSYNC B1 ;  /* 0x0000000000017941 */ /* 0x000fea0003800000 */
.L_x_3086:
        /* <DEDUP_REMOVED lines=43> */
.L_x_3085:
[----:B------:R-:W-:Y:S05]  /*4350*/  BSYNC B0 ;  /* 0x0000000000007941 */ /* 0x000fea0003800000 */
.L_x_3084:
        /* <DEDUP_REMOVED lines=10> */
.L_x_3080:
        /* <DEDUP_REMOVED lines=12> */
.L_x_3089:
[----:B------:R-:W-:-:S07]  /*44c0*/  IMAD.MOV.U32 R126, RZ, RZ, R116 ;  /* 0x000000ffff7e7224 */ /* 0x000fce00078e0074 */
.L_x_3090:
[----:B------:R-:W-:Y:S05]  /*44d0*/  BSYNC B0 ;  /* 0x0000000000007941 */ /* 0x000fea0003800000 */
.L_x_3088:
        /* <DEDUP_REMOVED lines=16> */
.L_x_3094:
[----:B------:R-:W-:Y:S05]  /*45e0*/  BSYNC B1 ;  /* 0x0000000000017941 */ /* 0x000fea0003800000 */
.L_x_3093:
        /* <DEDUP_REMOVED lines=43> */
.L_x_3092:
[----:B------:R-:W-:Y:S05]  /*48a0*/  BSYNC B0 ;  /* 0x0000000000007941 */ /* 0x000fea0003800000 */
.L_x_3091:
[----:B------:R-:W-:Y:S01]  /*48b0*/  I2FP.F32.U32 R69, R126 ;  /* 0x0000007e00457245 */ /* 0x000fe20000201000 */
[----:B------:R-:W-:-:S04]  /*48c0*/  HADD2.F32 R71, -RZ, R66.H1_H1 ;  /* 0x30000042ff477230 */ /* 0x000fc80000004100 */
[----:B------:R-:W-:Y:S01]  /*48d0*/  FFMA.FTZ R69, R69, R122, 1.1641532182693481445e-10 ;  /* 0x2f00000045457423 */ /* 0x000fe2000001007a */
[----:B------:R-:W-:-:S04]  /*48e0*/  FMUL.FTZ R71, R71, R76 ;  /* 0x0000004c47477220 */ /* 0x000fc80000410000 */
[----:B------:R-:W-:-:S04]  /*48f0*/  FSETP.GTU.FTZ.AND P3, PT, R69, R78, PT ;  /* 0x0000004e4500720b */ /* 0x000fc80003f7c000 */
[----:B------:R-:W-:Y:S01]  /*4900*/  FSEL R127, R71, RZ, !P3 ;  /* 0x000000ff477f7208 */ /* 0x000fe20005800000 */
[----:B------:R-:W-:Y:S08]  /*4910*/  @P1 BRA `(.L_x_3095) ;  /* 0x0000000000181947 */ /* 0x000ff00003800000 */
[----:B------:R-:W-:Y:S01]  /*4920*/  IMAD.MOV.U32 R64, RZ, RZ, R65 ;  /* 0x000000ffff407224 */ /* 0x000fe200078e0041 */
[----:B------:R-:W-:Y:S06]  /*4930*/  @!P0 BRA `(.L_x_3096) ;  /* 0x0000000400648947 */ /* 0x000fec0003800000 */
[----:B------:R-:W-:Y:S01]  /*4940*/  HADD2.F32 R66, -RZ, R62.H1_H1 ;  /* 0x3000003eff427230 */ /* 0x000fe20000004100 */
[----:B------:R-:W-:-:S04]  /*4950*/  MOV R64, R65 ;  /* 0x0000004100407202 */ /* 0x000fc80000000f00 */
[----:B------:R-:W-:Y:S01]  /*4960*/  FADD.FTZ R127, R127, R66 ;  /* 0x000000427f7f7221 */ /* 0x000fe20000010000 */
[----:B------:R-:W-:Y:S06]  /*4970*/  BRA `(.L_x_3096) ;  /* 0x0000000400547947 */ /* 0x000fec0003800000 */
.L_x_3095:
        /* <DEDUP_REMOVED lines=12> */
.L_x_3098:
[----:B------:R-:W-:-:S07]  /*4a40*/  IMAD.MOV.U32 R66, RZ, RZ, R116 ;  /* 0x000000ffff427224 */ /* 0x000fce00078e0074 */
.L_x_3099:
[----:B------:R-:W-:Y:S05]  /*4a50*/  BSYNC B0 ;  /* 0x0000000000007941 */ /* 0x000fea0003800000 */
.L_x_3097:
        /* <DEDUP_REMOVED lines=16> */
.L_x_3103:
[----:B------:R-:W-:Y:S05]  /*4b60*/  BSYNC B1 ;  /* 0x0000000000017941 */ /* 0x000fea0003800000 */
.L_x_3102:
        /* <DEDUP_REMOVED lines=43> */
.L_x_3101:
[----:B------:R-:W-:Y:S05]  /*4e20*/  BSYNC B0 ;  /* 0x0000000000007941 */ /* 0x000fea0003800000 */
.L_x_3100:
        /* <DEDUP_REMOVED lines=10> */
.L_x_3096:
        /* <DEDUP_REMOVED lines=12> */
.L_x_3105:
[----:B------:R-:W-:-:S07]  /*4f90*/  IMAD.MOV.U32 R66, RZ, RZ, R116 ;  /* 0x000000ffff427224 */ /* 0x000fce00078e0074 */
.L_x_3106:
[----:B------:R-:W-:Y:S05]  /*4fa0*/  BSYNC B0 ;  /* 0x0000000000007941 */ /* 0x000fea0003800000 */
.L_x_3104:
        /* <DEDUP_REMOVED lines=16> */
.L_x_3110:
[----:B------:R-:W-:Y:S05]  /*50b0*/  BSYNC B1 ;  /* 0x0000000000017941 */ /* 0x000fea0003800000 */
.L_x_3109:
        /* <DEDUP_REMOVED lines=43> */
.L_x_3108:
[----:B------:R-:W-:Y:S05]  /*5370*/  BSYNC B0 ;  /* 0x0000000000007941 */ /* 0x000fea0003800000 */
.L_x_3107:
        /* <DEDUP_REMOVED lines=13> */
.L_x_3111:
        /* <DEDUP_REMOVED lines=12> */
.L_x_3114:
[----:B------:R-:W-:-:S07]  /*5510*/  IMAD.MOV.U32 R66, RZ, RZ, R116 ;  /* 0x000000ffff427224 */ /* 0x000fce00078e0074 */
.L_x_3115:
[----:B------:R-:W-:Y:S05]  /*5520*/  BSYNC B0 ;  /* 0x0000000000007941 */ /* 0x000fea0003800000 */
.L_x_3113:
        /* <DEDUP_REMOVED lines=16> */
.L_x_3119:
[----:B------:R-:W-:Y:S05]  /*5630*/  BSYNC B1 ;  /* 0x0000000000017941 */ /* 0x000fea0003800000 */
.L_x_3118:
        /* <DEDUP_REMOVED lines=43> */
.L_x_3117:
[----:B------:R-:W-:Y:S05]  /*58f0*/  BSYNC B0 ;  /* 0x0000000000007941 */ /* 0x000fea0003800000 */
.L_x_3116:
        /* <DEDUP_REMOVED lines=10> */
.L_x_3112:
        /* <DEDUP_REMOVED lines=12> */
.L_x_3121:
[----:B------:R-:W-:-:S07]  /*5a60*/  IMAD.MOV.U32 R66, RZ, RZ, R116 ;  /* 0x000000ffff427224 */ /* 0x000fce00078e0074 */
.L_x_3122:
[----:B------:R-:W-:Y:S05]  /*5a70*/  BSYNC B0 ;  /* 0x0000000000007941 */ /* 0x000fea0003800000 */
.L_x_3120:
        /* <DEDUP_REMOVED lines=16> */
.L_x_3126:
[----:B------:R-:W-:Y:S05]  /*5b80*/  BSYNC B1 ;  /* 0x0000000000017941 */ /* 0x000fea0003800000 */
.L_x_3125:
        /* <DEDUP_REMOVED lines=43> */
.L_x_3124:
[----:B------:R-:W-:Y:S05]  /*5e40*/  BSYNC B0 ;  /* 0x0000000000007941 */ /* 0x000fea0003800000 */
.L_x_3123:
        /* <DEDUP_REMOVED lines=13> */
.L_x_3127:
        /* <DEDUP_REMOVED lines=12> */
.L_x_3130:
[----:B------:R-:W-:-:S07]  /*5fe0*/  IMAD.MOV.U32 R74, RZ, RZ, R116 ;  /* 0x000000ffff4a7224 */ /* 0x000fce00078e0074 */
.L_x_3131:
[----:B------:R-:W-:Y:S05]  /*5ff0*/  BSYNC B0 ;  /* 0x0000000000007941 */ /* 0x000fea0003800000 */
.L_x_3129:
        /* <DEDUP_REMOVED lines=11> */
[----:B------:R-:W-:Y:S01]  /*60b0*/  @!P6 IADD3 R103, R103, 0x1, RZ ;  /* 0x000000016767e810 */ /* 0x000fe20007ffe0ff */
[----:B------:R-:W-:Y:S02]  /*60c0*/  @!P6 VIADD R66, R106, 0x1 ;  /* 0x000000016a42e836 */ /* 0x000fe40000000000 */
[----:B------:R-:W-:Y:S01]  /*60d0*/  @!P6 IMAD.MOV.U32 R105, RZ, RZ, RZ ;  /* 0x000000ffff69e224 */ /* 0x000fe200078e00ff */
[----:B------:R-:W-:-:S13]  /*60e0*/  ISETP.NE.AND P0, PT, R103, RZ, !P6 ;  /* 0x000000ff6700720c */ /* 0x000fda0007705270 */
[----:B------:R-:W-:Y:S02]  /*60f0*/  @P0 IADD3 R66, R106, RZ, RZ ;  /* 0x000000ff6a420210 */ /* 0x000fe40007ffe0ff */
[----:B------:R-:W-:Y:S02]  /*6100*/  ISETP.NE.AND P0, PT, R64, RZ, PT ;  /* 0x000000ff4000720c */ /* 0x000fe40003f05270 */
[----:B------:R-:W-:-:S11]  /*6110*/  @!P6 MOV R106, R66 ;  /* 0x00000042006ae202 */ /* 0x000fd60000000f00 */
.L_x_3135:
[----:B------:R-:W-:Y:S05]  /*6120*/  BSYNC B1 ;  /* 0x0000000000017941 */ /* 0x000fea0003800000 */
.L_x_3134:
        /* <DEDUP_REMOVED lines=42> */
.L_x_3133:
[----:B------:R-:W-:Y:S05]  /*63d0*/  BSYNC B0 ;  /* 0x0000000000007941 */ /* 0x000fea0003800000 */
.L_x_3132:
        /* <DEDUP_REMOVED lines=10> */
.L_x_3128:
[----:B------:R-:W0:Y:S01]  /*6480*/  LDC.64 R70, c[0x0][0x238] ;  /* 0x00008e00ff467b82 */ /* 0x000e220000000a00 */
[----:B------:R-:W-:Y:S01]  /*6490*/  SEL R67, RZ, 0x1000000, P5 ;  /* 0x01000000ff437807 */ /* 0x000fe20002800000 */
[----:B------:R-:W-:Y:S01]  /*64a0*/  @UP0 ULDC.64 UR20, c[0x0][0x228] ;  /* 0x00008a0000140ab9 */ /* 0x000fe20000000a00 */
[----:B------:R-:W-:Y:S02]  /*64b0*/  SEL R65, RZ, 0x10000, P4 ;  /* 0x00010000ff417807 */ /* 0x000fe40002000000 */
[----:B------:R-:W-:Y:S02]  /*64c0*/  SEL R66, RZ, 0x100, P3 ;  /* 0x00000100ff427807 */ /* 0x000fe40001800000 */
[----:B------:R-:W-:Y:S01]  /*64d0*/  ISETP.NE.AND P5, PT, R82, RZ, PT ;  /* 0x000000ff5200720c */ /* 0x000fe20003fa5270 */
[----:B------:R-:W1:Y:S01]  /*64e0*/  LDC.64 R68, c[0x0][0x240] ;  /* 0x00009000ff447b82 */ /* 0x000e620000000a00 */
[----:B------:R-:W-:Y:S02]  /*64f0*/  ISETP.NE.AND P4, PT, R80, RZ, PT ;  /* 0x000000ff5000720c */ /* 0x000fe40003f85270 */
[----:B------:R-:W-:-:S02]  /*6500*/  ISETP.NE.AND P3, PT, R124, RZ, PT ;  /* 0x000000ff7c00720c */ /* 0x000fc40003f65270 */
[----:B------:R-:W-:Y:S02]  /*6510*/  SEL R132, RZ, 0x1, P4 ;  /* 0x00000001ff847807 */ /* 0x000fe40002000000 */
[----:B------:R-:W-:Y:S01]  /*6520*/  SEL R64, RZ, 0x1, P3 ;  /* 0x00000001ff407807 */ /* 0x000fe20001800000 */
[----:B------:R-:W2:Y:S01]  /*6530*/  @P0 LDC.64 R74, c[0x0][0x230] ;  /* 0x00008c00ff4a0b82 */ /* 0x000ea20000000a00 */
[----:B------:R-:W-:Y:S01]  /*6540*/  SEL R136, RZ, 0x1, P5 ;  /* 0x00000001ff887807 */ /* 0x000fe20002800000 */
[----:B------:R-:W-:Y:S01]  /*6550*/  IMAD.WIDE.U32 R132, R132, 0x10000, RZ ;  /* 0x0001000084847825 */ /* 0x000fe200078e00ff */
[----:B------:R-:W-:Y:S02]  /*6560*/  LOP3.LUT R66, R66, R67, R65, 0xfe, !PT ;  /* 0x0000004342427212 */ /* 0x000fe400078efe41 */
[----:B------:R-:W-:Y:S01]  /*6570*/  ISETP.NE.AND P6, PT, R79, RZ, PT ;  /* 0x000000ff4f00720c */ /* 0x000fe20003fc5270 */
[----:B------:R-:W-:Y:S01]  /*6580*/  IMAD.WIDE.U32 R64, R64, 0x1000000, RZ ;  /* 0x0100000040407825 */ /* 0x000fe200078e00ff */
[----:B------:R-:W-:-:S02]  /*6590*/  SEL R135, RZ, 0x1, P2 ;  /* 0x00000001ff877807 */ /* 0x000fc40001000000 */
[----:B------:R-:W-:Y:S01]  /*65a0*/  SEL R80, RZ, 0x1, P6 ;  /* 0x00000001ff507807 */ /* 0x000fe20003000000 */
[----:B------:R-:W-:Y:S01]  /*65b0*/  IMAD.WIDE.U32 R136, R136, 0x100, RZ ;  /* 0x0000010088887825 */ /* 0x000fe200078e00ff */
[----:B------:R-:W-:Y:S02]  /*65c0*/  LOP3.LUT R135, R65, R66, R135, 0xfe, !PT ;  /* 0x0000004241877212 */ /* 0x000fe400078efe87 */
[----:B------:R-:W-:Y:S01]  /*65d0*/  F2FP.F16.F32.PACK_AB R67, R131, R129 ;  /* 0x000000818343723e */ /* 0x000fe200000000ff */
[----:B0-----:R-:W-:Y:S01]  /*65e0*/  IMAD.WIDE.U32 R140, R77, 0x10, R70 ;  /* 0x000000104d8c7825 */ /* 0x001fe200078e0046 */
[----:B------:R-:W-:Y:S02]  /*65f0*/  LOP3.LUT R79, R136, R64, R132, 0xfe, !PT ;  /* 0x00000040884f7212 */ /* 0x000fe400078efe84 */
[----:B------:R-:W-:Y:S01]  /*6600*/  F2FP.F16.F32.PACK_AB R66, R127, R125 ;  /* 0x0000007d7f42723e */ /* 0x000fe200000000ff */
[----:B-1----:R-:W-:Y:S01]  /*6610*/  IMAD.WIDE.U32 R138, R77, 0x8, R68 ;  /* 0x000000084d8a7825 */ /* 0x002fe200078e0044 */
[----:B------:R-:W-:-:S02]  /*6620*/  F2FP.F16.F32.PACK_AB R65, R123, R83 ;  /* 0x000000537b41723e */ /* 0x000fc400000000ff */
[----:B------:R-:W-:Y:S01]  /*6630*/  F2FP.F16.F32.PACK_AB R64, R121, R81 ;  /* 0x000000517940723e */ /* 0x000fe200000000ff */
[----:B------:R-:W-:Y:S01]  /*6640*/  IMAD.MOV.U32 R132, RZ, RZ, 0x10 ;  /* 0x00000010ff847424 */ /* 0x000fe200078e00ff */
[----:B------:R-:W-:Y:S02]  /*6650*/  LOP3.LUT R137, R137, R135, R133, 0xfe, !PT ;  /* 0x0000008789897212 */ /* 0x000fe400078efe85 */
[----:B------:R-:W-:Y:S01]  /*6660*/  LOP3.LUT R136, R79, R80, RZ, 0xfc, !PT ;  /* 0x000000504f887212 */ /* 0x000fe200078efcff */
[----:B------:R0:W-:Y:S01]  /*6670*/  STG.E.128 desc[UR4][R140.64], R64 ;  /* 0x000000408c007986 */ /* 0x0001e2000c101d04 */
[----:B------:R-:W-:Y:S02]  /*6680*/  PLOP3.LUT P3, PT, PT, PT, UP0, 0x80, 0x0 ;  /* 0x000000000000781c */ /* 0x000fe40003f6f008 */
[----:B------:R-:W-:Y:S01]  /*6690*/  PLOP3.LUT P2, PT, PT, PT, UP0, 0x40, 0x0 ;  /* 0x000000000000781c */ /* 0x000fe20003f4e808 */
[----:B------:R0:W-:Y:S01]  /*66a0*/  STG.E.64 desc[UR4][R138.64], R136 ;  /* 0x000000888a007986 */ /* 0x0001e2000c101b04 */
[----:B------:R-:W-:-:S02]  /*66b0*/  IADD3 R79, R77, 0x80, RZ ;  /* 0x000000804d4f7810 */ /* 0x000fc40007ffe0ff */
[----:B------:R-:W-:-:S03]  /*66c0*/  PLOP3.LUT P4, PT, PT, PT, UP0, 0x80, 0x0 ;  /* 0x000000000000781c */ /* 0x000fc60003f8f008 */
[----:B------:R-:W-:-:S04]  /*66d0*/  IMAD.WIDE.U32 R134, R79, 0x10, R72 ;  /* 0x000000104f867825 */ /* 0x000fc800078e0048 */
[----:B------:R-:W-:-:S04]  /*66e0*/  @P3 IMAD.WIDE.U32 R132, R79, R132, UR20 ;  /* 0x000000144f843e25 */ /* 0x000fc8000f8e0084 */
[----:B--2---:R-:W-:Y:S01]  /*66f0*/  @P0 IMAD.WIDE.U32 R74, R79, 0x10, R74 ;  /* 0x000000104f4a0825 */ /* 0x004fe200078e004a */
[----:B0-----:R-:W-:Y:S06]  /*6700*/  @P2 BRA `(.L_x_3136) ;  /* 0x0000000000502947 */ /* 0x001fec0003800000 */
[----:B------:R-:W-:Y:S01]  /*6710*/  SHF.L.U32 R67, R113, 0x10, RZ ;  /* 0x0000001071437819 */ /* 0x000fe200000006ff */
[----:B------:R-:W0:Y:S01]  /*6720*/  LDC.64 R64, c[0x0][0x248] ;  /* 0x00009200ff407b82 */ /* 0x000e220000000a00 */
        /* <DEDUP_REMOVED lines=10> */
[----:B------:R-:W-:-:S03]  /*67d0*/  LOP3.LUT R141, R80, 0xff, R111, 0xf8, !PT ;  /* 0x000000ff508d7812 */ /* 0x000fc600078ef86f */
[----:B------:R-:W-:Y:S01]  /*67e0*/  IMAD.WIDE.U32 R66, R66, 0x100, RZ ;  /* 0x0000010042427825 */ /* 0x000fe200078e00ff */
[----:B------:R-:W-:-:S03]  /*67f0*/  LOP3.LUT R137, R137, R141, R139, 0xfe, !PT ;  /* 0x0000008d89897212 */ /* 0x000fc600078efe8b */
[----:B0-----:R-:W-:Y:S01]  /*6800*/  IMAD.WIDE.U32 R64, R77, 0x8, R64 ;  /* 0x000000084d407825 */ /* 0x001fe200078e0040 */
[----:B------:R-:W-:Y:S02]  /*6810*/  LOP3.LUT R66, R66, R138, R136, 0xfe, !PT ;  /* 0x0000008a42427212 */ /* 0x000fe400078efe88 */
[----:B------:R-:W-:Y:S02]  /*6820*/  LOP3.LUT R67, R137, R67, RZ, 0xfc, !PT ;  /* 0x0000004389437212 */ /* 0x000fe400078efcff */
[----:B------:R-:W-:-:S05]  /*6830*/  LOP3.LUT R66, R66, 0xff, R107, 0xf8, !PT ;  /* 0x000000ff42427812 */ /* 0x000fca00078ef86b */
[----:B------:R0:W-:Y:S02]  /*6840*/  STG.E.64 desc[UR4][R64.64], R66 ;  /* 0x0000004240007986 */ /* 0x0001e4000c101b04 */
.L_x_3136:
[----:B------:R1:W5:Y:S04]  /*6850*/  @P4 LDG.E.128 R56, desc[UR4][R132.64] ;  /* 0x0000000484384981 */ /* 0x000368000c1e1d00 */
[----:B------:R1:W5:Y:S04]  /*6860*/  @P0 LDG.E.128 R60, desc[UR4][R74.64] ;  /* 0x000000044a3c0981 */ /* 0x000368000c1e1d00 */
[----:B0-----:R1:W5:Y:S01]  /*6870*/  LDG.E.128 R64, desc[UR4][R134.64] ;  /* 0x0000000486407981 */ /* 0x001362000c1e1d00 */
        /* <DEDUP_REMOVED lines=12> */
.L_x_3138:
[----:B------:R-:W-:-:S07]  /*6940*/  IMAD.MOV.U32 R80, RZ, RZ, R116 ;  /* 0x000000ffff507224 */ /* 0x000fce00078e0074 */
.L_x_3139:
[----:B------:R-:W-:Y:S05]  /*6950*/  BSYNC B0 ;  /* 0x0000000000007941 */ /* 0x000fea0003800000 */
.L_x_3137:
        /* <DEDUP_REMOVED lines=16> */
.L_x_3143:
[----:B------:R-:W-:Y:S05]  /*6a60*/  BSYNC B1 ;  /* 0x0000000000017941 */ /* 0x000fea0003800000 */
.L_x_3142:
        /* <DEDUP_REMOVED lines=42> */
[----:B------:R-:W-:-:S07]  /*6d10*/  LOP3.LUT R117, R75, UR41, R132, 0x96, !PT ;  /* 0x000000294b757c12 */ /* 0x000fce000f8e9684 */
.L_x_3141:
[----:B------:R-:W-:Y:S05]  /*6d20*/  BSYNC B0 ;  /* 0x0000000000007941 */ /* 0x000fea0003800000 */
.L_x_3140:
[----:B------:R-:W-:Y:S01]  /*6d30*/  I2FP.F32.U32 R75, R80 ;  /* 0x00000050004b7245 */ /* 0x000fe20000201000 */
[----:B-----5:R-:W-:-:S04]  /*6d40*/  HADD2.F32 R115, -RZ, R64.H0_H0 ;  /* 0x20000040ff737230 */ /* 0x020fc80000004100 */
        /* <DEDUP_REMOVED lines=12> */
.L_x_3144:
        /* <DEDUP_REMOVED lines=12> */
.L_x_3147:
[----:B------:R-:W-:-:S07]  /*6ed0*/  IMAD.MOV.U32 R80, RZ, RZ, R116 ;  /* 0x000000ffff507224 */ /* 0x000fce00078e0074 */
.L_x_3148:
[----:B------:R-:W-:Y:S05]  /*6ee0*/  BSYNC B0 ;  /* 0x0000000000007941 */ /* 0x000fea0003800000 */
.L_x_3146:
        /* <DEDUP_REMOVED lines=16> */
.L_x_3152:
[----:B------:R-:W-:Y:S05]  /*6ff0*/  BSYNC B1 ;  /* 0x0000000000017941 */ /* 0x000fea0003800000 */
.L_x_3151:
        /* <DEDUP_REMOVED lines=43> */
.L_x_3150:
[----:B------:R-:W-:Y:S05]  /*72b0*/  BSYNC B0 ;  /* 0x0000000000007941 */ /* 0x000fea0003800000 */
.L_x_3149:
        /* <DEDUP_REMOVED lines=10> */
.L_x_3145:
        /* <DEDUP_REMOVED lines=12> */
.L_x_3154:
[----:B------:R-:W-:-:S07]  /*7420*/  IMAD.MOV.U32 R80, RZ, RZ, R116 ;  /* 0x000000ffff507224 */ /* 0x000fce00078e0074 */
.L_x_3155:
[----:B------:R-:W-:Y:S05]  /*7430*/  BSYNC B0 ;  /* 0x0000000000007941 */ /* 0x000fea0003800000 */
.L_x_3153:
        /* <DEDUP_REMOVED lines=16> */
.L_x_3159:
[----:B------:R-:W-:Y:S05]  /*7540*/  BSYNC B1 ;  /* 0x0000000000017941 */ /* 0x000fea0003800000 */
.L_x_3158:
        /* <DEDUP_REMOVED lines=43> */
.L_x_3157:
[----:B------:R-:W-:Y:S05]  /*7800*/  BSYNC B0 ;  /* 0x0000000000007941 */ /* 0x000fea0003800000 */
.L_x_3156:
        /* <DEDUP_REMOVED lines=14> */
.L_x_3160:
        /* <DEDUP_REMOVED lines=12> */
.L_x_3163:
[----:B------:R-:W-:-:S07]  /*79b0*/  IMAD.MOV.U32 R64, RZ, RZ, R116 ;  /* 0x000000ffff407224 */ /* 0x000fce00078e0074 */
.L_x_3164:
[----:B------:R-:W-:Y:S05]  /*79c0*/  BSYNC B0 ;  /* 0x0000000000007941 */ /* 0x000fea0003800000 */
.L_x_3162:
        /* <DEDUP_REMOVED lines=16> */
.L_x_3168:
[----:B------:R-:W-:Y:S05]  /*7ad0*/  BSYNC B1 ;  /* 0x0000000000017941 */ /* 0x000fea0003800000 */
.L_x_3167:
        /* <DEDUP_REMOVED lines=43> */
.L_x_3166:
[----:B------:R-:W-:Y:S05]  /*7d90*/  BSYNC B0 ;  /* 0x0000000000007941 */ /* 0x000fea0003800000 */
.L_x_3165:
        /* <DEDUP_REMOVED lines=10> */
.L_x_3161:
        /* <DEDUP_REMOVED lines=12> */
.L_x_3170:
[----:B------:R-:W-:-:S07]  /*7f00*/  IMAD.MOV.U32 R64, RZ, RZ, R116 ;  /* 0x000000ffff407224 */ /* 0x000fce00078e0074 */
.L_x_3171:
[----:B------:R-:W-:Y:S05]  /*7f10*/  BSYNC B0 ;  /* 0x0000000000007941 */ /* 0x000fea0003800000 */
.L_x_3169:
        /* <DEDUP_REMOVED lines=16> */
.L_x_3175:
[----:B------:R-:W-:Y:S05]  /*8020*/  BSYNC B1 ;  /* 0x0000000000017941 */ /* 0x000fea0003800000 */
.L_x_3174:
        /* <DEDUP_REMOVED lines=43> */
.L_x_3173:
[----:B------:R-:W-:Y:S05]  /*82e0*/  BSYNC B0 ;  /* 0x0000000000007941 */ /* 0x000fea0003800000 */
.L_x_3172:
        /* <DEDUP_REMOVED lines=14> */
.L_x_3176:
        /* <DEDUP_REMOVED lines=12> */
.L_x_3179:
[----:B------:R-:W-:-:S07]  /*8490*/  IMAD.MOV.U32 R64, RZ, RZ, R116 ;  /* 0x000000ffff407224 */ /* 0x000fce00078e0074 */
.L_x_3180:
[----:B------:R-:W-:Y:S05]  /*84a0*/  BSYNC B0 ;  /* 0x0000000000007941 */ /* 0x000fea0003800000 */
.L_x_3178:
        /* <DEDUP_REMOVED lines=16> */
.L_x_3184:
[----:B------:R-:W-:Y:S05]  /*85b0*/  BSYNC B1 ;  /* 0x0000000000017941 */ /* 0x000fea0003800000 */
.L_x_3183:
        /* <DEDUP_REMOVED lines=43> */
.L_x_3182:
[----:B------:R-:W-:Y:S05]  /*8870*/  BSYNC B0 ;  /* 0x0000000000007941 */ /* 0x000fea0003800000 */
.L_x_3181:
        /* <DEDUP_REMOVED lines=10> */
.L_x_3177:
        /* <DEDUP_REMOVED lines=12> */
.L_x_3186:
[----:B------:R-:W-:-:S07]  /*89e0*/  IMAD.MOV.U32 R64, RZ, RZ, R116 ;  /* 0x000000ffff407224 */ /* 0x000fce00078e0074 */
.L_x_3187:
[----:B------:R-:W-:Y:S05]  /*89f0*/  BSYNC B0 ;  /* 0x0000000000007941 */ /* 0x000fea0003800000 */
.L_x_3185:
        /* <DEDUP_REMOVED lines=16> */
.L_x_3191:
[----:B------:R-:W-:Y:S05]  /*8b00*/  BSYNC B1 ;  /* 0x0000000000017941 */ /* 0x000fea0003800000 */
.L_x_3190:
        /* <DEDUP_REMOVED lines=43> */
.L_x_3189:
[----:B------:R-:W-:Y:S05]  /*8dc0*/  BSYNC B0 ;  /* 0x0000000000007941 */ /* 0x000fea0003800000 */
.L_x_3188:
        /* <DEDUP_REMOVED lines=14> */
.L_x_3192:
        /* <DEDUP_REMOVED lines=12> */
.L_x_3195:
[----:B------:R-:W-:-:S07]  /*8f70*/  IMAD.MOV.U32 R80, RZ, RZ, R116 ;  /* 0x000000ffff507224 */ /* 0x000fce00078e0074 */
.L_x_3196:
[----:B------:R-:W-:Y:S05]  /*8f80*/  BSYNC B0 ;  /* 0x0000000000007941 */ /* 0x000fea0003800000 */
.L_x_3194:
        /* <DEDUP_REMOVED lines=16> */
.L_x_3200:
[----:B------:R-:W-:Y:S05]  /*9090*/  BSYNC B1 ;  /* 0x0000000000017941 */ /* 0x000fea0003800000 */
.L_x_3199:
        /* <DEDUP_REMOVED lines=43> */
.L_x_3198:
[----:B------:R-:W-:Y:S05]  /*9350*/  BSYNC B0 ;  /* 0x0000000000007941 */ /* 0x000fea0003800000 */
.L_x_3197:
        /* <DEDUP_REMOVED lines=10> */
.L_x_3193:
        /* <DEDUP_REMOVED lines=12> */
.L_x_3202:
[----:B------:R-:W-:-:S07]  /*94c0*/  IMAD.MOV.U32 R80, RZ, RZ, R116 ;  /* 0x000000ffff507224 */ /* 0x000fce00078e0074 */
.L_x_3203:
[----:B------:R-:W-:Y:S05]  /*94d0*/  BSYNC B0 ;  /* 0x0000000000007941 */ /* 0x000fea0003800000 */
.L_x_3201:
        /* <DEDUP_REMOVED lines=16> */
.L_x_3207:
[----:B------:R-:W-:Y:S05]  /*95e0*/  BSYNC B1 ;  /* 0x0000000000017941 */ /* 0x000fea0003800000 */
.L_x_3206:
        /* <DEDUP_REMOVED lines=43> */
.L_x_3205:
[----:B------:R-:W-:Y:S05]  /*98a0*/  BSYNC B0 ;  /* 0x0000000000007941 */ /* 0x000fea0003800000 */
.L_x_3204:
        /* <DEDUP_REMOVED lines=13> */
.L_x_3208:
        /* <DEDUP_REMOVED lines=12> */
.L_x_3211:
[----:B------:R-:W-:-:S07]  /*9a40*/  IMAD.MOV.U32 R80, RZ, RZ, R116 ;  /* 0x000000ffff507224 */ /* 0x000fce00078e0074 */
.L_x_3212:
[----:B------:R-:W-:Y:S05]  /*9a50*/  BSYNC B0 ;  /* 0x0000000000007941 */ /* 0x000fea0003800000 */
.L_x_3210:
        /* <DEDUP_REMOVED lines=16> */
.L_x_3216:
[----:B------:R-:W-:Y:S05]  /*9b60*/  BSYNC B1 ;  /* 0x0000000000017941 */ /* 0x000fea0003800000 */
.L_x_3215:
        /* <DEDUP_REMOVED lines=43> */
.L_x_3214:
[----:B------:R-:W-:Y:S05]  /*9e20*/  BSYNC B0 ;  /* 0x0000000000007941 */ /* 0x000fea0003800000 */
.L_x_3213:
        /* <DEDUP_REMOVED lines=10> */
.L_x_3209:
        /* <DEDUP_REMOVED lines=12> */
.L_x_3218:
[----:B------:R-:W-:-:S07]  /*9f90*/  IMAD.MOV.U32 R80, RZ, RZ, R116 ;  /* 0x000000ffff507224 */ /* 0x000fce00078e0074 */
.L_x_3219:
[----:B------:R-:W-:Y:S05]  /*9fa0*/  BSYNC B0 ;  /* 0x0000000000007941 */ /* 0x000fea0003800000 */
.L_x_3217:
        /* <DEDUP_REMOVED lines=16> */
.L_x_3223:
[----:B------:R-:W-:Y:S05]  /*a0b0*/  BSYNC B1 ;  /* 0x0000000000017941 */ /* 0x000fea0003800000 */
.L_x_3222:
        /* <DEDUP_REMOVED lines=43> */
.L_x_3221:
[----:B------:R-:W-:Y:S05]  /*a370*/  BSYNC B0 ;  /* 0x0000000000007941 */ /* 0x000fea0003800000 */
.L_x_3220:
        /* <DEDUP_REMOVED lines=13> */
.L_x_3224:
        /* <DEDUP_REMOVED lines=12> */
.L_x_3227:
[----:B------:R-:W-:-:S07]  /*a510*/  IMAD.MOV.U32 R66, RZ, RZ, R116 ;  /* 0x000000ffff427224 */ /* 0x000fce00078e0074 */
.L_x_3228:
[----:B------:R-:W-:Y:S05]  /*a520*/  BSYNC B0 ;  /* 0x0000000000007941 */ /* 0x000fea0003800000 */
.L_x_3226:
        /* <DEDUP_REMOVED lines=16> */
.L_x_3232:
[----:B------:R-:W-:Y:S05]  /*a630*/  BSYNC B1 ;  /* 0x0000000000017941 */ /* 0x000fea0003800000 */
.L_x_3231:
        /* <DEDUP_REMOVED lines=43> */
.L_x_3230:
[----:B------:R-:W-:Y:S05]  /*a8f0*/  BSYNC B0 ;  /* 0x0000000000007941 */ /* 0x000fea0003800000 */
.L_x_3229:
        /* <DEDUP_REMOVED lines=10> */
.L_x_3225:
        /* <DEDUP_REMOVED lines=12> */
.L_x_3234:
[----:B------:R-:W-:-:S07]  /*aa60*/  IMAD.MOV.U32 R66, RZ, RZ, R116 ;  /* 0x000000ffff427224 */ /* 0x000fce00078e0074 */
.L_x_3235:
[----:B------:R-:W-:Y:S05]  /*aa70*/  BSYNC B0 ;  /* 0x0000000000007941 */ /* 0x000fea0003800000 */
.L_x_3233:
        /* <DEDUP_REMOVED lines=16> */
.L_x_3239:
[----:B------:R-:W-:Y:S05]  /*ab80*/  BSYNC B1 ;  /* 0x0000000000017941 */ /* 0x000fea0003800000 */
.L_x_3238:
        /* <DEDUP_REMOVED lines=43> */
.L_x_3237:
[----:B------:R-:W-:Y:S05]  /*ae40*/  BSYNC B0 ;  /* 0x0000000000007941 */ /* 0x000fea0003800000 */
.L_x_3236:
        /* <DEDUP_REMOVED lines=13> */
.L_x_3240:
        /* <DEDUP_REMOVED lines=12> */
.L_x_3243:
[----:B------:R-:W-:-:S07]  /*afe0*/  IMAD.MOV.U32 R66, RZ, RZ, R116 ;  /* 0x000000ffff427224 */ /* 0x000fce00078e0074 */
.L_x_3244:
[----:B------:R-:W-:Y:S05]  /*aff0*/  BSYNC B0 ;  /* 0x0000000000007941 */ /* 0x000fea0003800000 */
.L_x_3242:
        /* <DEDUP_REMOVED lines=16> */
.L_x_3248:
[----:B------:R-:W-:Y:S05]  /*b100*/  BSYNC B1 ;  /* 0x0000000000017941 */ /* 0x000fea0003800000 */
.L_x_3247:
        /* <DEDUP_REMOVED lines=43> */
.L_x_3246:
[----:B------:R-:W-:Y:S05]  /*b3c0*/  BSYNC B0 ;  /* 0x0000000000007941 */ /* 0x000fea0003800000 */
.L_x_3245:
        /* <DEDUP_REMOVED lines=10> */
.L_x_3241:
        /* <DEDUP_REMOVED lines=12> */
.L_x_3250:
[----:B------:R-:W-:-:S07]  /*b530*/  IMAD.MOV.U32 R66, RZ, RZ, R116 ;  /* 0x000000ffff427224 */ /* 0x000fce00078e0074 */
.L_x_3251:
[----:B------:R-:W-:Y:S05]  /*b540*/  BSYNC B0 ;  /* 0x0000000000007941 */ /* 0x000fea0003800000 */
.L_x_3249:
        /* <DEDUP_REMOVED lines=16> */
.L_x_3255:
[----:B------:R-:W-:Y:S05]  /*b650*/  BSYNC B1 ;  /* 0x0000000000017941 */ /* 0x000fea0003800000 */
.L_x_3254:
        /* <DEDUP_REMOVED lines=43> */
.L_x_3253:
[----:B------:R-:W-:Y:S05]  /*b910*/  BSYNC B0 ;  /* 0x0000000000007941 */ /* 0x000fea0003800000 */
.L_x_3252:
        /* <DEDUP_REMOVED lines=13> */
.L_x_3256:
        /* <DEDUP_REMOVED lines=12> */
.L_x_3259:
[----:B------:R-:W-:-:S07]  /*bab0*/  IMAD.MOV.U32 R130, RZ, RZ, R116 ;  /* 0x000000ffff827224 */ /* 0x000fce00078e0074 */
.L_x_3260:
[----:B------:R-:W-:Y:S05]  /*bac0*/  BSYNC B0 ;  /* 0x0000000000007941 */ /* 0x000fea0003800000 */
.L_x_3258:
        /* <DEDUP_REMOVED lines=18> */
.L_x_3264:
[----:B------:R-:W-:Y:S05]  /*bbf0*/  BSYNC B1 ;  /* 0x0000000000017941 */ /* 0x000fea0003800000 */
.L_x_3263:
        /* <DEDUP_REMOVED lines=42> */
.L_x_3262:
[----:B------:R-:W-:Y:S05]  /*bea0*/  BSYNC B0 ;  /* 0x0000000000007941 */ /* 0x000fea0003800000 */
.L_x_3261:
        /* <DEDUP_REMOVED lines=10> */
.L_x_3257:
[----:B------:R-:W-:Y:S01]  /*bf50*/  SEL R66, RZ, 0x1000000, P5 ;  /* 0x01000000ff427807 */ /* 0x000fe20002800000 */
[C---:B------:R-:W-:Y:S01]  /*bf60*/  IMAD.WIDE.U32 R156, R79.reuse, 0x10, R70 ;  /* 0x000000104f9c7825 */ /* 0x040fe200078e0046 */
[----:B------:R-:W-:Y:S01]  /*bf70*/  SEL R67, RZ, 0x10000, P4 ;  /* 0x00010000ff437807 */ /* 0x000fe20002000000 */
[----:B------:R-:W0:Y:S01]  /*bf80*/  @P0 LDC.64 R148, c[0x0][0x230] ;  /* 0x00008c00ff940b82 */ /* 0x000e220000000a00 */
[----:B------:R-:W-:Y:S01]  /*bf90*/  SEL R64, RZ, 0x100, P3 ;  /* 0x00000100ff407807 */ /* 0x000fe20001800000 */
[----:B------:R-:W-:Y:S01]  /*bfa0*/  IMAD.WIDE.U32 R154, R79, 0x8, R68 ;  /* 0x000000084f9a7825 */ /* 0x000fe200078e0044 */
[----:B------:R-:W-:Y:S01]  /*bfb0*/  ISETP.NE.AND P5, PT, R126, RZ, PT ;  /* 0x000000ff7e00720c */ /* 0x000fe20003fa5270 */
[----:B------:R-:W-:Y:S01]  /*bfc0*/  @UP0 ULDC.64 UR20, c[0x0][0x228] ;  /* 0x00008a0000140ab9 */ /* 0x000fe20000000a00 */
[----:B------:R-:W-:Y:S02]  /*bfd0*/  ISETP.NE.AND P4, PT, R124, RZ, PT ;  /* 0x000000ff7c00720c */ /* 0x000fe40003f85270 */
[----:B------:R-:W-:-:S02]  /*bfe0*/  ISETP.NE.AND P3, PT, R128, RZ, PT ;  /* 0x000000ff8000720c */ /* 0x000fc40003f65270 */
[----:B------:R-:W-:Y:S02]  /*bff0*/  SEL R150, RZ, 0x1, P4 ;  /* 0x00000001ff967807 */ /* 0x000fe40002000000 */
[----:B------:R-:W-:Y:S02]  /*c000*/  SEL R152, RZ, 0x1, P3 ;  /* 0x00000001ff987807 */ /* 0x000fe40001800000 */
[----:B------:R-:W-:Y:S01]  /*c010*/  SEL R74, RZ, 0x1, P5 ;  /* 0x00000001ff4a7807 */ /* 0x000fe20002800000 */
[----:B------:R-:W-:Y:S01]  /*c020*/  IMAD.WIDE.U32 R150, R150, 0x10000, RZ ;  /* 0x0001000096967825 */ /* 0x000fe200078e00ff */
[----:B------:R-:W-:Y:S02]  /*c030*/  ISETP.NE.AND P6, PT, R82, RZ, PT ;  /* 0x000000ff5200720c */ /* 0x000fe40003fc5270 */
[----:B------:R-:W-:Y:S01]  /*c040*/  SEL R65, RZ, 0x1, P2 ;  /* 0x00000001ff417807 */ /* 0x000fe20001000000 */
[----:B------:R-:W-:Y:S01]  /*c050*/  IMAD.WIDE.U32 R152, R152, 0x1000000, RZ ;  /* 0x0100000098987825 */ /* 0x000fe200078e00ff */
[----:B------:R-:W-:-:S02]  /*c060*/  LOP3.LUT R64, R64, R66, R67, 0xfe, !PT ;  /* 0x0000004240407212 */ /* 0x000fc400078efe43 */
[----:B------:R-:W-:Y:S01]  /*c070*/  SEL R115, RZ, 0x1, P6 ;  /* 0x00000001ff737807 */ /* 0x000fe20003000000 */
[----:B------:R-:W-:Y:S01]  /*c080*/  IMAD.WIDE.U32 R74, R74, 0x100, RZ ;  /* 0x000001004a4a7825 */ /* 0x000fe200078e00ff */
[----:B------:R-:W-:Y:S02]  /*c090*/  LOP3.LUT R153, R153, R64, R65, 0xfe, !PT ;  /* 0x0000004099997212 */ /* 0x000fe400078efe41 */
[----:B------:R-:W-:Y:S02]  /*c0a0*/  F2FP.F16.F32.PACK_AB R67, R147, R143 ;  /* 0x0000008f9343723e */ /* 0x000fe400000000ff */
[----:B------:R-:W-:Y:S01]  /*c0b0*/  LOP3.LUT R152, R74, R152, R150, 0xfe, !PT ;  /* 0x000000984a987212 */ /* 0x000fe200078efe96 */
[----:B------:R-:W-:Y:S01]  /*c0c0*/  IMAD.MOV.U32 R150, RZ, RZ, 0x10 ;  /* 0x00000010ff967424 */ /* 0x000fe200078e00ff */
[----:B------:R-:W-:Y:S02]  /*c0d0*/  F2FP.F16.F32.PACK_AB R66, R145, R139 ;  /* 0x0000008b9142723e */ /* 0x000fe400000000ff */
[----:B------:R-:W-:-:S02]  /*c0e0*/  F2FP.F16.F32.PACK_AB R65, R141, R135 ;  /* 0x000000878d41723e */ /* 0x000fc400000000ff */
[----:B------:R-:W-:Y:S02]  /*c0f0*/  F2FP.F16.F32.PACK_AB R64, R137, R133 ;  /* 0x000000858940723e */ /* 0x000fe400000000ff */
        /* <DEDUP_REMOVED lines=10> */
[----:B0-----:R-:W-:Y:S01]  /*c1a0*/  @P0 IMAD.WIDE.U32 R148, R115, 0x10, R148 ;  /* 0x0000001073940825 */ /* 0x001fe200078e0094 */
[----:B-1----:R-:W-:Y:S06]  /*c1b0*/  @P2 BRA `(.L_x_3265) ;  /* 0x0000000000502947 */ /* 0x002fec0003800000 */
        /* <DEDUP_REMOVED lines=20> */
.L_x_3265:
        /* <DEDUP_REMOVED lines=15> */
.L_x_3267:
[----:B------:R-:W-:-:S07]  /*c3f0*/  IMAD.MOV.U32 R82, RZ, RZ, R116 ;  /* 0x000000ffff527224 */ /* 0x000fce00078e0074 */
.L_x_3268:
[----:B------:R-:W-:Y:S05]  /*c400*/  BSYNC B0 ;  /* 0x0000000000007941 */ /* 0x000fea0003800000 */
.L_x_3266:
        /* <DEDUP_REMOVED lines=16> */
.L_x_3272:
[----:B------:R-:W-:Y:S05]  /*c510*/  BSYNC B1 ;  /* 0x0000000000017941 */ /* 0x000fea0003800000 */
.L_x_3271:
        /* <DEDUP_REMOVED lines=43> */
.L_x_3270:
[----:B------:R-:W-:Y:S05]  /*c7d0*/  BSYNC B0 ;  /* 0x0000000000007941 */ /* 0x000fea0003800000 */
.L_x_3269:
        /* <DEDUP_REMOVED lines=14> */
.L_x_3273:
        /* <DEDUP_REMOVED lines=12> */
.L_x_3276:
[----:B------:R-:W-:-:S07]  /*c980*/  IMAD.MOV.U32 R82, RZ, RZ, R116 ;  /* 0x000000ffff527224 */ /* 0x000fce00078e0074 */
.L_x_3277:
[----:B------:R-:W-:Y:S05]  /*c990*/  BSYNC B0 ;  /* 0x0000000000007941 */ /* 0x000fea0003800000 */
.L_x_3275:
        /* <DEDUP_REMOVED lines=16> */
.L_x_3281:
[----:B------:R-:W-:Y:S05]  /*caa0*/  BSYNC B1 ;  /* 0x0000000000017941 */ /* 0x000fea0003800000 */
.L_x_3280:
        /* <DEDUP_REMOVED lines=43> */
.L_x_3279:
[----:B------:R-:W-:Y:S05]  /*cd60*/  BSYNC B0 ;  /* 0x0000000000007941 */ /* 0x000fea0003800000 */
.L_x_3278:
        /* <DEDUP_REMOVED lines=10> */
.L_x_3274:
        /* <DEDUP_REMOVED lines=12> */
.L_x_3283:
[----:B------:R-:W-:-:S07]  /*ced0*/  IMAD.MOV.U32 R82, RZ, RZ, R116 ;  /* 0x000000ffff527224 */ /* 0x000fce00078e0074 */
.L_x_3284:
[----:B------:R-:W-:Y:S05]  /*cee0*/  BSYNC B0 ;  /* 0x0000000000007941 */ /* 0x000fea0003800000 */
.L_x_3282:
        /* <DEDUP_REMOVED lines=16> */
.L_x_3288:
[----:B------:R-:W-:Y:S05]  /*cff0*/  BSYNC B1 ;  /* 0x0000000000017941 */ /* 0x000fea0003800000 */
.L_x_3287:
        /* <DEDUP_REMOVED lines=43> */
.L_x_3286:
[----:B------:R-:W-:Y:S05]  /*d2b0*/  BSYNC B0 ;  /* 0x0000000000007941 */ /* 0x000fea0003800000 */
.L_x_3285:
        /* <DEDUP_REMOVED lines=14> */
.L_x_3289:
        /* <DEDUP_REMOVED lines=12> */
.L_x_3292:
[----:B------:R-:W-:-:S07]  /*d460*/  IMAD.MOV.U32 R64, RZ, RZ, R116 ;  /* 0x000000ffff407224 */ /* 0x000fce00078e0074 */
.L_x_3293:
[----:B------:R-:W-:Y:S05]  /*d470*/  BSYNC B0 ;  /* 0x0000000000007941 */ /* 0x000fea0003800000 */
.L_x_3291:
        /* <DEDUP_REMOVED lines=16> */
.L_x_3297:
[----:B------:R-:W-:Y:S05]  /*d580*/  BSYNC B1 ;  /* 0x0000000000017941 */ /* 0x000fea0003800000 */
.L_x_3296:
        /* <DEDUP_REMOVED lines=43> */
.L_x_3295:
[----:B------:R-:W-:Y:S05]  /*d840*/  BSYNC B0 ;  /* 0x0000000000007941 */ /* 0x000fea0003800000 */
.L_x_3294:
        /* <DEDUP_REMOVED lines=10> */
.L_x_3290:
        /* <DEDUP_REMOVED lines=12> */
.L_x_3299:
[----:B------:R-:W-:-:S07]  /*d9b0*/  IMAD.MOV.U32 R64, RZ, RZ, R116 ;  /* 0x000000ffff407224 */ /* 0x000fce00078e0074 */
.L_x_3300:
[----:B------:R-:W-:Y:S05]  /*d9c0*/  BSYNC B0 ;  /* 0x0000000000007941 */ /* 0x000fea0003800000 */
.L_x_3298:
        /* <DEDUP_REMOVED lines=16> */
.L_x_3304:
[----:B------:R-:W-:Y:S05]  /*dad0*/  BSYNC B1 ;  /* 0x0000000000017941 */ /* 0x000fea0003800000 */
.L_x_3303:
        /* <DEDUP_REMOVED lines=43> */
.L_x_3302:
[----:B------:R-:W-:Y:S05]  /*dd90*/  BSYNC B0 ;  /* 0x0000000000007941 */ /* 0x000fea0003800000 */
.L_x_3301:
        /* <DEDUP_REMOVED lines=14> */
.L_x_3305:
        /* <DEDUP_REMOVED lines=12> */
.L_x_3308:
[----:B------:R-:W-:-:S07]  /*df40*/  IMAD.MOV.U32 R64, RZ, RZ, R116 ;  /* 0x000000ffff407224 */ /* 0x000fce00078e0074 */
.L_x_3309:
[----:B------:R-:W-:Y:S05]  /*df50*/  BSYNC B0 ;  /* 0x0000000000007941 */ /* 0x000fea0003800000 */
.L_x_3307:
        /* <DEDUP_REMOVED lines=16> */
.L_x_3313:
[----:B------:R-:W-:Y:S05]  /*e060*/  BSYNC B1 ;  /* 0x0000000000017941 */ /* 0x000fea0003800000 */
.L_x_3312:
        /* <DEDUP_REMOVED lines=43> */
.L_x_3311:
[----:B------:R-:W-:Y:S05]  /*e320*/  BSYNC B0 ;  /* 0x0000000000007941 */ /* 0x000fea0003800000 */
.L_x_3310:
        /* <DEDUP_REMOVED lines=10> */
.L_x_3306:
        /* <DEDUP_REMOVED lines=12> */
.L_x_3315:
[----:B------:R-:W-:-:S07]  /*e490*/  IMAD.MOV.U32 R64, RZ, RZ, R116 ;  /* 0x000000ffff407224 */ /* 0x000fce00078e0074 */
.L_x_3316:
[----:B------:R-:W-:Y:S05]  /*e4a0*/  BSYNC B0 ;  /* 0x0000000000007941 */ /* 0x000fea0003800000 */
.L_x_3314:
        /* <DEDUP_REMOVED lines=16> */
.L_x_3320:
[----:B------:R-:W-:Y:S05]  /*e5b0*/  BSYNC B1 ;  /* 0x0000000000017941 */ /* 0x000fea0003800000 */
.L_x_3319:
        /* <DEDUP_REMOVED lines=43> */
.L_x_3318:
[----:B------:R-:W-:Y:S05]  /*e870*/  BSYNC B0 ;  /* 0x0000000000007941 */ /* 0x000fea0003800000 */
.L_x_3317:
        /* <DEDUP_REMOVED lines=14> */
.L_x_3321:
        /* <DEDUP_REMOVED lines=12> */
.L_x_3324:
[----:B------:R-:W-:-:S07]  /*ea20*/  IMAD.MOV.U32 R110, RZ, RZ, R116 ;  /* 0x000000ffff6e7224 */ /* 0x000fce00078e0074 */
.L_x_3325:
[----:B------:R-:W-:Y:S05]  /*ea30*/  BSYNC B0 ;  /* 0x0000000000007941 */ /* 0x000fea0003800000 */
.L_x_3323:
        /* <DEDUP_REMOVED lines=16> */
.L_x_3329:
[----:B------:R-:W-:Y:S05]  /*eb40*/  BSYNC B1 ;  /* 0x0000000000017941 */ /* 0x000fea0003800000 */
.L_x_3328:
        /* <DEDUP_REMOVED lines=43> */
.L_x_3327:
[----:B------:R-:W-:Y:S05]  /*ee00*/  BSYNC B0 ;  /* 0x0000000000007941 */ /* 0x000fea0003800000 */
.L_x_3326:
        /* <DEDUP_REMOVED lines=10> */
.L_x_3322:
        /* <DEDUP_REMOVED lines=12> */
.L_x_3331:
[----:B------:R-:W-:-:S07]  /*ef70*/  IMAD.MOV.U32 R128, RZ, RZ, R116 ;  /* 0x000000ffff807224 */ /* 0x000fce00078e0074 */
.L_x_3332:
[----:B------:R-:W-:Y:S05]  /*ef80*/  BSYNC B0 ;  /* 0x0000000000007941 */ /* 0x000fea0003800000 */
.L_x_3330:
        /* <DEDUP_REMOVED lines=16> */
.L_x_3336:
[----:B------:R-:W-:Y:S05]  /*f090*/  BSYNC B1 ;  /* 0x0000000000017941 */ /* 0x000fea0003800000 */
.L_x_3335:
        /* <DEDUP_REMOVED lines=43> */
.L_x_3334:
[----:B------:R-:W-:Y:S05]  /*f350*/  BSYNC B0 ;  /* 0x0000000000007941 */ /* 0x000fea0003800000 */
.L_x_3333:
        /* <DEDUP_REMOVED lines=13> */
.L_x_3337:
        /* <DEDUP_REMOVED lines=12> */
.L_x_3340:
[----:B------:R-:W-:-:S07]  /*f4f0*/  IMAD.MOV.U32 R111, RZ, RZ, R116 ;  /* 0x000000ffff6f7224 */ /* 0x000fce00078e0074 */
.L_x_3341:
[----:B------:R-:W-:Y:S05]  /*f500*/  BSYNC B0 ;  /* 0x0000000000007941 */ /* 0x000fea0003800000 */
.L_x_3339:
        /* <DEDUP_REMOVED lines=16> */
.L_x_3345:
[----:B------:R-:W-:Y:S05]  /*f610*/  BSYNC B1 ;  /* 0x0000000000017941 */ /* 0x000fea0003800000 */
.L_x_3344:
        /* <DEDUP_REMOVED lines=43> */
.L_x_3343:
[----:B------:R-:W-:Y:S05]  /*f8d0*/  BSYNC B0 ;  /* 0x0000000000007941 */ /* 0x000fea0003800000 */
.L_x_3342:
        /* <DEDUP_REMOVED lines=10> */
.L_x_3338:
        /* <DEDUP_REMOVED lines=12> */
.L_x_3347:
[----:B------:R-:W-:-:S07]  /*fa40*/  IMAD.MOV.U32 R128, RZ, RZ, R116 ;  /* 0x000000ffff807224 */ /* 0x000fce00078e0074 */
.L_x_3348:
[----:B------:R-:W-:Y:S05]  /*fa50*/  BSYNC B0 ;  /* 0x0000000000007941 */ /* 0x000fea0003800000 */
.L_x_3346:
        /* <DEDUP_REMOVED lines=16> */
.L_x_3352:
[----:B------:R-:W-:Y:S05]  /*fb60*/  BSYNC B1 ;  /* 0x0000000000017941 */ /* 0x000fea0003800000 */
.L_x_3351:
        /* <DEDUP_REMOVED lines=43> */
.L_x_3350:
[----:B------:R-:W-:Y:S05]  /*fe20*/  BSYNC B0 ;  /* 0x0000000000007941 */ /* 0x000fea0003800000 */
.L_x_3349:
        /* <DEDUP_REMOVED lines=13> */
.L_x_3353:
        /* <DEDUP_REMOVED lines=12> */
.L_x_3356:
[----:B------:R-:W-:-:S07]  /*ffc0*/  IMAD.MOV.U32 R66, RZ, RZ, R116 ;  /* 0x000000ffff427224 */ /* 0x000fce00078e0074 */
.L_x_3357:
[----:B------:R-:W-:Y:S05]  /*ffd0*/  BSYNC B0 ;  /* 0x0000000000007941 */ /* 0x000fea0003800000 */
.L_x_3355:
        /* <DEDUP_REMOVED lines=16> */
.L_x_3361:
[----:B------:R-:W-:Y:S05]  /*100e0*/  BSYNC B1 ;  /* 0x0000000000017941 */ /* 0x000fea0003800000 */
.L_x_3360:
        /* <DEDUP_REMOVED lines=43> */
.L_x_3359:
[----:B------:R-:W-:Y:S05]  /*103a0*/  BSYNC B0 ;  /* 0x0000000000007941 */ /* 0x000fea0003800000 */
.L_x_3358:
        /* <DEDUP_REMOVED lines=10> */
.L_x_3354:
        /* <DEDUP_REMOVED lines=12> */
.L_x_3363:
[----:B------:R-:W-:-:S07]  /*10510*/  IMAD.MOV.U32 R66, RZ, RZ, R116 ;  /* 0x000000ffff427224 */ /* 0x000fce00078e0074 */
.L_x_3364:
[----:B------:R-:W-:Y:S05]  /*10520*/  BSYNC B0 ;  /* 0x0000000000007941 */ /* 0x000fea0003800000 */
.L_x_3362:
        /* <DEDUP_REMOVED lines=10> */
[----:B------:R-:W-:Y:S02]  /*105d0*/  @!P4 IADD3 R103, R103, 0x1, RZ ;  /* 0x000000016767c810 */ /* 0x000fe40007ffe0ff */
[----:B------:R-:W-:Y:S02]  /*105e0*/  @!P4 IADD3 R64, R106, 0x1, RZ ;  /* 0x000000016a40c810 */ /* 0x000fe40007ffe0ff */
[----:B------:R-:W-:Y:S02]  /*105f0*/  ISETP.NE.AND P5, PT, R103, RZ, !P4 ;  /* 0x000000ff6700720c */ /* 0x000fe400067a5270 */
[----:B------:R-:W-:-:S11]  /*10600*/  @!P4 MOV R105, RZ ;  /* 0x000000ff0069c202 */ /* 0x000fd60000000f00 */
[----:B------:R-:W-:-:S05]  /*10610*/  @P5 IMAD.MOV R64, RZ, RZ, R106 ;  /* 0x000000ffff405224 */ /* 0x000fca00078e026a */
[----:B------:R-:W-:-:S07]  /*10620*/  @!P4 MOV R106, R64 ;  /* 0x00000040006ac202 */ /* 0x000fce0000000f00 */
.L_x_3368:
[----:B------:R-:W-:Y:S05]  /*10630*/  BSYNC B1 ;  /* 0x0000000000017941 */ /* 0x000fea0003800000 */
.L_x_3367:
        /* <DEDUP_REMOVED lines=43> */
.L_x_3366:
[----:B------:R-:W-:Y:S05]  /*108f0*/  BSYNC B0 ;  /* 0x0000000000007941 */ /* 0x000fea0003800000 */
.L_x_3365:
        /* <DEDUP_REMOVED lines=13> */
.L_x_3369:
[C---:B------:R-:W-:Y:S01]  /*109d0*/  ISETP.NE.AND P5, PT, R65.reuse, 0x1, PT ;  /* 0x000000014100780c */ /* 0x040fe20003fa5270 */
[----:B------:R-:W-:Y:S01]  /*109e0*/  BSSY B0, `(.L_x_3371) ;  /* 0x000000c000007945 */ /* 0x000fe20003800000 */
[----:B------:R-:W-:-:S11]  /*109f0*/  IADD3 R64, R65, 0x1, RZ ;  /* 0x0000000141407810 */ /* 0x000fd60007ffe0ff */
        /* <DEDUP_REMOVED lines=9> */
.L_x_3372:
[----:B------:R-:W-:-:S07]  /*10a90*/  MOV R66, R116 ;  /* 0x0000007400427202 */ /* 0x000fce0000000f00 */
.L_x_3373:
[----:B------:R-:W-:Y:S05]  /*10aa0*/  BSYNC B0 ;  /* 0x0000000000007941 */ /* 0x000fea0003800000 */
.L_x_3371:
        /* <DEDUP_REMOVED lines=10> */
[----:B------:R-:W-:Y:S01]  /*10b50*/  @!P5 IADD3 R103, R103, 0x1, RZ ;  /* 0x000000016767d810 */ /* 0x000fe20007ffe0ff */
[----:B------:R-:W-:Y:S01]  /*10b60*/  @!P5 VIADD R64, R106, 0x1 ;  /* 0x000000016a40d836 */ /* 0x000fe20000000000 */
[----:B------:R-:W-:Y:S02]  /*10b70*/  @!P5 MOV R105, RZ ;  /* 0x000000ff0069d202 */ /* 0x000fe40000000f00 */
[----:B------:R-:W-:-:S13]  /*10b80*/  ISETP.NE.AND P6, PT, R103, RZ, !P5 ;  /* 0x000000ff6700720c */ /* 0x000fda0006fc5270 */
[----:B------:R-:W-:-:S05]  /*10b90*/  @P6 IADD3 R64, R106, RZ, RZ ;  /* 0x000000ff6a406210 */ /* 0x000fca0007ffe0ff */
[----:B------:R-:W-:-:S07]  /*10ba0*/  @!P5 IMAD.MOV.U32 R106, RZ, RZ, R64 ;  /* 0x000000ffff6ad224 */ /* 0x000fce00078e0040 */
.L_x_3377:
[----:B------:R-:W-:Y:S05]  /*10bb0*/  BSYNC B1 ;  /* 0x0000000000017941 */ /* 0x000fea0003800000 */
.L_x_3376:
        /* <DEDUP_REMOVED lines=41> */
[----:B------:R-:W-:Y:S01]  /*10e50*/  HFMA2.MMA R64, -RZ, RZ, 0, 0 ;  /* 0x00000000ff407435 */ /* 0x000fe200000001ff */
[----:B------:R-:W-:-:S10]  /*10e60*/  LOP3.LUT R117, R65, UR41, R72, 0x96, !PT ;  /* 0x0000002941757c12 */ /* 0x000fd4000f8e9648 */
.L_x_3375:
[----:B------:R-:W-:Y:S05]  /*10e70*/  BSYNC B0 ;  /* 0x0000000000007941 */ /* 0x000fea0003800000 */
.L_x_3374:
        /* <DEDUP_REMOVED lines=10> */
.L_x_3370:
[C---:B------:R-:W-:Y:S01]  /*10f20*/  ISETP.NE.AND P5, PT, R64.reuse, 0x1, PT ;  /* 0x000000014000780c */ /* 0x040fe20003fa5270 */
[----:B------:R-:W-:Y:S01]  /*10f30*/  BSSY B0, `(.L_x_3378) ;  /* 0x000000c000007945 */ /* 0x000fe20003800000 */
[----:B------:R-:W-:-:S11]  /*10f40*/  VIADD R65, R64, 0x1 ;  /* 0x0000000140417836 */ /* 0x000fd60000000000 */
[----:B------:R-:W-:Y:S05]  /*10f50*/  @!P5 BRA `(.L_x_3379) ;  /* 0x000000000020d947 */ /* 0x000fea0003800000 */
[----:B------:R-:W-:Y:S02]  /*10f60*/  ISETP.NE.AND P5, PT, R64, 0x2, PT ;  /* 0x000000024000780c */ /* 0x000fe40003fa5270 */
[----:B------:R-:W-:-:S11]  /*10f70*/  MOV R66, R117 ;  /* 0x0000007500427202 */ /* 0x000fd60000000f00 */
[----:B------:R-:W-:Y:S05]  /*10f80*/  @!P5 BRA `(.L_x_3380) ;  /* 0x000000000018d947 */ /* 0x000fea0003800000 */
[----:B------:R-:W-:Y:S02]  /*10f90*/  ISETP.NE.AND P5, PT, R64, 0x3, PT ;  /* 0x000000034000780c */ /* 0x000fe40003fa5270 */
[----:B------:R-:W-:-:S11]  /*10fa0*/  MOV R66, R114 ;  /* 0x0000007200427202 */ /* 0x000fd60000000f00 */
[----:B------:R-:W-:Y:S05]  /*10fb0*/  @P5 BRA `(.L_x_3380) ;  /* 0x00000000000c5947 */ /* 0x000fea0003800000 */
[----:B------:R-:W-:Y:S01]  /*10fc0*/  IMAD.MOV.U32 R66, RZ, RZ, R118 ;  /* 0x000000ffff427224 */ /* 0x000fe200078e0076 */
[----:B------:R-:W-:Y:S06]  /*10fd0*/  BRA `(.L_x_3380) ;  /* 0x0000000000047947 */ /* 0x000fec0003800000 */
.L_x_3379:
[----:B------:R-:W-:-:S07]  /*10fe0*/  MOV R66, R116 ;  /* 0x0000007400427202 */ /* 0x000fce0000000f00 */
.L_x_3380:
[----:B------:R-:W-:Y:S05]  /*10ff0*/  BSYNC B0 ;  /* 0x0000000000007941 */ /* 0x000fea0003800000 */
.L_x_3378:
        /* <DEDUP_REMOVED lines=16> */
.L_x_3384:
[----:B------:R-:W-:Y:S05]  /*11100*/  BSYNC B1 ;  /* 0x0000000000017941 */ /* 0x000fea0003800000 */
.L_x_3383:
        /* <DEDUP_REMOVED lines=43> */
.L_x_3382:
[----:B------:R-:W-:Y:S05]  /*113c0*/  BSYNC B0 ;  /* 0x0000000000007941 */ /* 0x000fea0003800000 */
.L_x_3381:
[----:B------:R-:W-:Y:S01]  /*113d0*/  I2FP.F32.U32 R73, R66 ;  /* 0x0000004200497245 */ /* 0x000fe20000201000 */
[----:B------:R-:W-:Y:S01]  /*113e0*/  HADD2.F32 R67, -RZ, R67.H1_H1 ;  /* 0x30000043ff437230 */ /* 0x000fe20000004100 */
[----:B------:R-:W-:-:S04]  /*113f0*/  MOV R128, 0x2f800000 ;  /* 0x2f80000000807802 */ /* 0x000fc80000000f00 */
[----:B------:R-:W-:Y:S01]  /*11400*/  FMUL.FTZ R67, R67, R76 ;  /* 0x0000004c43437220 */ /* 0x000fe20000410000 */
[----:B------:R-:W-:-:S05]  /*11410*/  FFMA.FTZ R73, R73, R128, 1.1641532182693481445e-10 ;  /* 0x2f00000049497423 */ /* 0x000fca0000010080 */
        /* <DEDUP_REMOVED lines=9> */
.L_x_3385:
        /* <DEDUP_REMOVED lines=10> */
[----:B------:R-:W-:Y:S01]  /*11550*/  MOV R119, R118 ;  /* 0x0000007600777202 */ /* 0x000fe20000000f00 */
[----:B------:R-:W-:Y:S06]  /*11560*/  BRA `(.L_x_3389) ;  /* 0x0000000000047947 */ /* 0x000fec0003800000 */
.L_x_3388:
[----:B------:R-:W-:-:S07]  /*11570*/  IMAD.MOV.U32 R119, RZ, RZ, R116 ;  /* 0x000000ffff777224 */ /* 0x000fce00078e0074 */
.L_x_3389:
[----:B------:R-:W-:Y:S05]  /*11580*/  BSYNC B0 ;  /* 0x0000000000007941 */ /* 0x000fea0003800000 */
.L_x_3387:
        /* <DEDUP_REMOVED lines=8> */
[----:B------:R-:W-:-:S04]  /*11610*/  IADD3 R105, R105, 0x1, RZ ;  /* 0x0000000169697810 */ /* 0x000fc80007ffe0ff */
[----:B------:R-:W-:-:S13]  /*11620*/  ISETP.NE.AND P1, PT, R105, RZ, PT ;  /* 0x000000ff6900720c */ /* 0x000fda0003f25270 */
[----:B------:R-:W-:Y:S01]  /*11630*/  @!P1 VIADD R103, R103, 0x1 ;  /* 0x0000000167679836 */ /* 0x000fe20000000000 */
[----:B------:R-:W-:Y:S01]  /*11640*/  @!P1 IADD3 R64, R106, 0x1, RZ ;  /* 0x000000016a409810 */ /* 0x000fe20007ffe0ff */
[----:B------:R-:W-:-:S03]  /*11650*/  @!P1 IMAD.MOV.U32 R105, RZ, RZ, RZ ;  /* 0x000000ffff699224 */ /* 0x000fc600078e00ff */
[----:B------:R-:W-:-:S13]  /*11660*/  ISETP.NE.AND P6, PT, R103, RZ, !P1 ;  /* 0x000000ff6700720c */ /* 0x000fda0004fc5270 */
[----:B------:R-:W-:-:S04]  /*11670*/  @P6 IADD3 R64, R106, RZ, RZ ;  /* 0x000000ff6a406210 */ /* 0x000fc80007ffe0ff */
[----:B------:R-:W-:-:S07]  /*11680*/  @!P1 MOV R106, R64 ;  /* 0x00000040006a9202 */ /* 0x000fce0000000f00 */
.L_x_3393:
[----:B------:R-:W-:Y:S05]  /*11690*/  BSYNC B1 ;  /* 0x0000000000017941 */ /* 0x000fea0003800000 */
.L_x_3392:
        /* <DEDUP_REMOVED lines=44> */
.L_x_3391:
[----:B------:R-:W-:Y:S05]  /*11960*/  BSYNC B0 ;  /* 0x0000000000007941 */ /* 0x000fea0003800000 */
.L_x_3390:
        /* <DEDUP_REMOVED lines=10> */
.L_x_3386:
[----:B------:R-:W-:Y:S01]  /*11a10*/  FADD.FTZ R64, RZ, R81 ;  /* 0x00000051ff407221 */ /* 0x000fe20000010000 */
[----:B------:R-:W-:Y:S01]  /*11a20*/  SEL R67, RZ, 0x1000000, P5 ;  /* 0x01000000ff437807 */ /* 0x000fe20002800000 */
[----:B------:R-:W0:Y:S01]  /*11a30*/  S2R R74, SR_TID.X ;  /* 0x00000000004a7919 */ /* 0x000e220000002100 */
[----:B------:R-:W-:Y:S01]  /*11a40*/  ISETP.NE.AND P5, PT, R126, RZ, PT ;  /* 0x000000ff7e00720c */ /* 0x000fe20003fa5270 */
[----:B------:R-:W-:Y:S01]  /*11a50*/  FADD.FTZ R64, R64, R121 ;  /* 0x0000007940407221 */ /* 0x000fe20000010000 */
[----:B------:R-:W-:Y:S01]  /*11a60*/  ISETP.NE.AND P6, PT, R124, RZ, PT ;  /* 0x000000ff7c00720c */ /* 0x000fe20003fc5270 */
[----:B------:R-:W-:Y:S01]  /*11a70*/  IMAD.WIDE.U32 R70, R115, 0x10, R70 ;  /* 0x0000001073467825 */ /* 0x000fe200078e0046 */
[----:B------:R-:W-:-:S03]  /*11a80*/  ISETP.NE.AND P1, PT, R82, RZ, PT ;  /* 0x000000ff5200720c */ /* 0x000fc60003f25270 */
[----:B------:R-:W-:Y:S01]  /*11a90*/  FADD.FTZ R64, R64, R83 ;  /* 0x0000005340407221 */ /* 0x000fe20000010000 */
[----:B------:R-:W-:Y:S01]  /*11aa0*/  SEL R65, RZ, 0x10000, P4 ;  /* 0x00010000ff417807 */ /* 0x000fe20002000000 */
[----:B------:R-:W-:Y:S01]  /*11ab0*/  IMAD.WIDE.U32 R68, R115, 0x8, R68 ;  /* 0x0000000873447825 */ /* 0x000fe200078e0044 */
[----:B------:R-:W-:-:S03]  /*11ac0*/  SEL R78, RZ, 0x100, P3 ;  /* 0x00000100ff4e7807 */ /* 0x000fc60001800000 */
[----:B------:R-:W-:Y:S01]  /*11ad0*/  FADD.FTZ R64, R64, R123 ;  /* 0x0000007b40407221 */ /* 0x000fe20000010000 */
[----:B------:R-:W-:Y:S02]  /*11ae0*/  SEL R66, RZ, 0x1, P5 ;  /* 0x00000001ff427807 */ /* 0x000fe40002800000 */
[----:B------:R-:W-:Y:S01]  /*11af0*/  SEL R72, RZ, 0x1, P1 ;  /* 0x00000001ff487807 */ /* 0x000fe20000800000 */
[----:B------:R-:W-:Y:S01]  /*11b00*/  FADD.FTZ R64, R64, R125 ;  /* 0x0000007d40407221 */ /* 0x000fe20000010000 */
[----:B------:R-:W-:Y:S01]  /*11b10*/  LOP3.LUT R78, R78, R67, R65, 0xfe, !PT ;  /* 0x000000434e4e7212 */ /* 0x000fe200078efe41 */
[----:B------:R-:W-:Y:S01]  /*11b20*/  IMAD.WIDE.U32 R66, R66, 0x1000000, RZ ;  /* 0x0100000042427825 */ /* 0x000fe200078e00ff */
[----:B------:R-:W-:-:S03]  /*11b30*/  SEL R75, RZ, 0x1, P2 ;  /* 0x00000001ff4b7807 */ /* 0x000fc60001000000 */
[----:B------:R-:W-:Y:S01]  /*11b40*/  FADD.FTZ R64, R64, R127 ;  /* 0x0000007f40407221 */ /* 0x000fe20000010000 */
[----:B------:R-:W-:Y:S01]  /*11b50*/  ISETP.NE.AND P0, PT, R80, RZ, PT ;  /* 0x000000ff5000720c */ /* 0x000fe20003f05270 */
[----:B------:R-:W-:Y:S01]  /*11b60*/  IMAD.WIDE.U32 R72, R72, 0x100, RZ ;  /* 0x0000010048487825 */ /* 0x000fe200078e00ff */
[----:B------:R-:W-:-:S03]  /*11b70*/  LOP3.LUT R67, R67, R78, R75, 0xfe, !PT ;  /* 0x0000004e43437212 */ /* 0x000fc600078efe4b */
[----:B------:R-:W-:Y:S01]  /*11b80*/  FADD.FTZ R64, R64, R129 ;  /* 0x0000008140407221 */ /* 0x000fe20000010000 */
[----:B------:R-:W-:Y:S02]  /*11b90*/  SEL R75, RZ, 0x1, P0 ;  /* 0x00000001ff4b7807 */ /* 0x000fe40000000000 */
[----:B------:R-:W-:Y:S01]  /*11ba0*/  PLOP3.LUT P2, PT, PT, PT, UP0, 0x40, 0x0 ;  /* 0x000000000000781c */ /* 0x000fe20003f4e808 */
[----:B------:R-:W-:Y:S01]  /*11bb0*/  FADD.FTZ R64, R64, R131 ;  /* 0x0000008340407221 */ /* 0x000fe20000010000 */
[----:B------:R-:W-:-:S03]  /*11bc0*/  LOP3.LUT P0, RZ, R120, 0xff, RZ, 0xc0, !PT ;  /* 0x000000ff78ff7812 */ /* 0x000fc6000780c0ff */
[----:B------:R-:W-:Y:S01]  /*11bd0*/  FADD.FTZ R64, R64, R133 ;  /* 0x0000008540407221 */ /* 0x000fe20000010000 */
[----:B0-----:R-:W-:-:S03]  /*11be0*/  LOP3.LUT P1, RZ, R74, 0x1f, RZ, 0xc0, !PT ;  /* 0x0000001f4aff7812 */ /* 0x001fc6000782c0ff */
[----:B------:R-:W-:-:S04]  /*11bf0*/  FADD.FTZ R64, R64, R137 ;  /* 0x0000008940407221 */ /* 0x000fc80000010000 */
[----:B------:R-:W-:-:S04]  /*11c00*/  FADD.FTZ R64, R64, R135 ;  /* 0x0000008740407221 */ /* 0x000fc80000010000 */
[----:B------:R-:W-:-:S04]  /*11c10*/  FADD.FTZ R64, R64, R141 ;  /* 0x0000008d40407221 */ /* 0x000fc80000010000 */
        /* <DEDUP_REMOVED lines=8> */
[----:B------:R-:W-:Y:S01]  /*11ca0*/  F2FP.F16.F32.PACK_AB R67, R163, R159 ;  /* 0x0000009fa343723e */ /* 0x000fe200000000ff */
[----:B------:R-:W-:Y:S01]  /*11cb0*/  FADD.FTZ R76, R76, R149 ;  /* 0x000000954c4c7221 */ /* 0x000fe20000010000 */
[----:B------:R-:W-:Y:S02]  /*11cc0*/  F2FP.F16.F32.PACK_AB R66, R161, R155 ;  /* 0x0000009ba142723e */ /* 0x000fe400000000ff */
[----:B------:R-:W-:Y:S01]  /*11cd0*/  F2FP.F16.F32.PACK_AB R65, R157, R151 ;  /* 0x000000979d41723e */ /* 0x000fe200000000ff */
[----:B------:R-:W-:Y:S01]  /*11ce0*/  FADD.FTZ R76, R76, R153 ;  /* 0x000000994c4c7221 */ /* 0x000fe20000010000 */
[----:B------:R-:W-:Y:S02]  /*11cf0*/  F2FP.F16.F32.PACK_AB R64, R153, R149 ;  /* 0x000000959940723e */ /* 0x000fe400000000ff */
[----:B------:R-:W-:Y:S01]  /*11d00*/  LOP3.LUT R72, R72, R75, RZ, 0xfc, !PT ;  /* 0x0000004b48487212 */ /* 0x000fe200078efcff */
[----:B------:R-:W-:-:S02]  /*11d10*/  FADD.FTZ R76, R76, R151 ;  /* 0x000000974c4c7221 */ /* 0x000fc40000010000 */
[----:B------:R0:W-:Y:S02]  /*11d20*/  STG.E.128 desc[UR4][R70.64], R64 ;  /* 0x0000004046007986 */ /* 0x0001e4000c101d04 */
[----:B------:R-:W-:Y:S02]  /*11d30*/  FADD.FTZ R76, R76, R157 ;  /* 0x0000009d4c4c7221 */ /* 0x000fe40000010000 */
[----:B------:R0:W-:Y:S02]  /*11d40*/  STG.E.64 desc[UR4][R68.64], R72 ;  /* 0x0000004844007986 */ /* 0x0001e4000c101b04 */
[----:B------:R-:W-:Y:S01]  /*11d50*/  FADD.FTZ R78, R76, R155 ;  /* 0x0000009b4c4e7221 */ /* 0x000fe20000010000 */
[----:B------:R-:W-:-:S03]  /*11d60*/  SHF.R.U32.HI R76, RZ, 0x5, R74 ;  /* 0x00000005ff4c7819 */ /* 0x000fc6000001164a */
[----:B------:R-:W-:Y:S01]  /*11d70*/  FADD.FTZ R78, R78, R161 ;  /* 0x000000a14e4e7221 */ /* 0x000fe20000010000 */
[----:B------:R-:W-:-:S03]  /*11d80*/  LOP3.LUT R75, R76, 0x7fffffc, RZ, 0xc0, !PT ;  /* 0x07fffffc4c4b7812 */ /* 0x000fc600078ec0ff */
[----:B------:R-:W-:Y:S01]  /*11d90*/  FADD.FTZ R78, R78, R159 ;  /* 0x0000009f4e4e7221 */ /* 0x000fe20000010000 */
[----:B------:R-:W-:Y:S06]  /*11da0*/  @P2 BRA `(.L_x_3394) ;  /* 0x0000000000502947 */ /* 0x000fec0003800000 */
[----:B0-----:R-:W-:Y:S01]  /*11db0*/  SHF.L.U32 R67, R113, 0x10, RZ ;  /* 0x0000001071437819 */ /* 0x001fe200000006ff */
        /* <DEDUP_REMOVED lines=19> */
.L_x_3394:
[----:B------:R-:W-:Y:S01]  /*11ef0*/  UMOV UR18, 0xffffffff ;  /* 0xffffffff00127882 */ /* 0x000fe20000000000 */
[----:B------:R-:W-:Y:S02]  /*11f00*/  @!P0 VIADD R75, R75, 0x4 ;  /* 0x000000044b4b8836 */ /* 0x000fe40000000000 */
        /* <DEDUP_REMOVED lines=70> */
.L_x_3407:
[----:B------:R-:W2:Y:S01]  /*12370*/  @!P1 S2R R66, SR_CgaCtaId ;  /* 0x0000000000429919 */ /* 0x000ea20000008800 */
[----:B------:R-:W-:Y:S01]  /*12380*/  LOP3.LUT R72, R74, 0x1f, RZ, 0xc0, !PT ;  /* 0x0000001f4a487812 */ /* 0x000fe200078ec0ff */
[----:B------:R-:W-:Y:S05]  /*12390*/  WARPSYNC.ALL ;  /* 0x0000000000007948 */ /* 0x000fea0003800000 */
[----:B------:R-:W-:Y:S01]  /*123a0*/  ISETP.GT.U32.AND P2, PT, R72, 0x3, PT ;  /* 0x000000034800780c */ /* 0x000fe20003f44070 */
[----:B------:R-:W-:Y:S01]  /*123b0*/  HADD2.F32 R154, -RZ, R46.H0_H0 ;  /* 0x2000002eff9a7230 */ /* 0x000fe20000004100 */
[----:B------:R-:W-:Y:S01]  /*123c0*/  @!P1 MOV R65, 0x400 ;  /* 0x0000040000419802 */ /* 0x000fe20000000f00 */
[----:B------:R-:W-:Y:S01]  /*123d0*/  HADD2.F32 R124, -RZ, R47.H0_H0 ;  /* 0x2000002fff7c7230 */ /* 0x000fe20000004100 */
[----:B------:R-:W-:Y:S01]  /*123e0*/  LOP3.LUT R76, R76, 0x3, RZ, 0xc0, !PT ;  /* 0x000000034c4c7812 */ /* 0x000fe200078ec0ff */
[----:B------:R-:W-:-:S08]  /*123f0*/  HADD2.F32 R156, -RZ, R49.H0_H0 ;  /* 0x20000031ff9c7230 */ /* 0x000fd00000004100 */
[----:B------:R-:W0:Y:S01]  /*12400*/  @!P2 S2R R67, SR_CgaCtaId ;  /* 0x000000000043a919 */ /* 0x000e220000008800 */
[C---:B------:R-:W-:Y:S01]  /*12410*/  @!P2 IMAD.IADD R72, R75.reuse, 0x1, R72 ;  /* 0x000000014b48a824 */ /* 0x040fe200078e0248 */
[----:B--2---:R-:W-:Y:S02]  /*12420*/  @!P1 LEA R66, R66, R65, 0x18 ;  /* 0x0000004142429211 */ /* 0x004fe400078ec0ff */
[----:B------:R-:W-:-:S04]  /*12430*/  @!P1 IADD3 R65, R75, R76, RZ ;  /* 0x0000004c4b419210 */ /* 0x000fc80007ffe0ff */
[----:B------:R-:W-:Y:S01]  /*12440*/  @!P1 LEA R68, R65, R66, 0x3 ;  /* 0x0000004241449211 */ /* 0x000fe200078e18ff */
[----:B-1----:R-:W-:Y:S01]  /*12450*/  FADD.FTZ R65, R69, R70 ;  /* 0x0000004645417221 */ /* 0x002fe20000010000 */
[----:B------:R-:W-:-:S04]  /*12460*/  @!P2 MOV R66, 0x400 ;  /* 0x000004000042a802 */ /* 0x000fc80000000f00 */
[----:B------:R-:W-:Y:S01]  /*12470*/  @!P1 STS.64 [R68], R64 ;  /* 0x0000004044009388 */ /* 0x000fe20000000a00 */
[----:B------:R-:W-:Y:S01]  /*12480*/  BAR.SYNC.DEFER_BLOCKING 0x0 ;  /* 0x0000000000007b1d */ /* 0x000fe20000010000 */
[----:B------:R-:W-:Y:S02]  /*12490*/  LOP3.LUT P1, RZ, R76, 0x1f, R74, 0xf8, !PT ;  /* 0x0000001f4cff7812 */ /* 0x000fe4000782f84a */
[----:B0-----:R-:W-:Y:S02]  /*124a0*/  @!P2 LEA R69, R67, R66, 0x18 ;  /* 0x000000424345a211 */ /* 0x001fe400078ec0ff */
[----:B------:R-:W-:Y:S02]  /*124b0*/  CS2R R66, SRZ ;  /* 0x0000000000427805 */ /* 0x000fe4000001ff00 */
[----:B------:R-:W-:Y:S01]  /*124c0*/  @!P2 LEA R72, R72, R69, 0x3 ;  /* 0x000000454848a211 */ /* 0x000fe200078e18ff */
[----:B------:R-:W-:-:S06]  /*124d0*/  HFMA2.MMA R69, -RZ, RZ, 0, 0 ;  /* 0x00000000ff457435 */ /* 0x000fcc00000001ff */
[----:B------:R-:W-:-:S05]  /*124e0*/  @!P2 IMAD.MOV.U32 R69, RZ, RZ, 0x300 ;  /* 0x00000300ff45a424 */ /* 0x000fca00078e00ff */
[----:B------:R-:W0:Y:S04]  /*124f0*/  SHFL.DOWN PT, R70, R69, 0x2, 0x1f ;  /* 0x08401f0045467f89 */ /* 0x000e2800000e0000 */
[----:B------:R-:W1:Y:S01]  /*12500*/  @!P2 LDS.64 R66, [R72] ;  /* 0x000000004842a984 */ /* 0x000e620000000a00 */
[----:B------:R-:W-:Y:S02]  /*12510*/  ISETP.NE.AND P2, PT, RZ, UR22, PT ;  /* 0x00000016ff007c0c */ /* 0x000fe4000bf45270 */
[----:B0-----:R-:W-:Y:S02]  /*12520*/  IADD3 R65, R70, R69, RZ ;  /* 0x0000004546417210 */ /* 0x001fe40007ffe0ff */
[----:B------:R-:W-:Y:S02]  /*12530*/  I2FP.F32.S32 R78, R70 ;  /* 0x00000046004e7245 */ /* 0x000fe40000201400 */
[----:B------:R-:W-:Y:S01]  /*12540*/  I2FP.F32.S32 R68, R65 ;  /* 0x0000004100447245 */ /* 0x000fe20000201400 */
[----:B------:R-:W-:Y:S01]  /*12550*/  SHFL.DOWN PT, R80, R65, 0x1, 0x1f ;  /* 0x08201f0041507f89 */ /* 0x000fe200000e0000 */
[----:B------:R-:W-:-:S02]  /*12560*/  I2FP.F32.S32 R70, R69 ;  /* 0x0000004500467245 */ /* 0x000fc40000201400 */
        /* <DEDUP_REMOVED lines=18> */
[----:B0-----:R-:W-:Y:S01]  /*12690*/  FADD.FTZ R70, R69, -R66 ;  /* 0x8000004245467221 */ /* 0x001fe20000010000 */
[----:B------:R-:W-:-:S03]  /*126a0*/  FMUL.FTZ R73, R66, R80 ;  /* 0x0000005042497220 */ /* 0x000fc60000410000 */
[----:B------:R-:W-:Y:S01]  /*126b0*/  FMUL.FTZ R71, R70, R70 ;  /* 0x0000004646477220 */ /* 0x000fe20000410000 */
[C---:B------:R-:W-:Y:S01]  /*126c0*/  FFMA.FTZ R66, R68.reuse, R69, R73 ;  /* 0x0000004544427223 */ /* 0x040fe20000010049 */
[----:B------:R-:W-:Y:S02]  /*126d0*/  HADD2.F32 R73, -RZ, R34.H0_H0 ;  /* 0x20000022ff497230 */ /* 0x000fe40000004100 */
[----:B------:R-:W-:Y:S01]  /*126e0*/  FMUL.FTZ R71, R68, R71 ;  /* 0x0000004744477220 */ /* 0x000fe20000410000 */
[----:B-1----:R-:W-:Y:S01]  /*126f0*/  FMUL.FTZ R66, R67, R66 ;  /* 0x0000004243427220 */ /* 0x002fe20000410000 */
[----:B--2---:R-:W-:Y:S01]  /*12700*/  FADD.FTZ R64, R64, R65 ;  /* 0x0000004140407221 */ /* 0x004fe20000010000 */
[----:B------:R-:W0:Y:S01]  /*12710*/  LDC R68, c[0x0][0x2d8] ;  /* 0x0000b600ff447b82 */ /* 0x000e220000000800 */
[----:B------:R-:W-:Y:S02]  /*12720*/  FMUL.FTZ R71, R71, R80 ;  /* 0x0000005047477220 */ /* 0x000fe40000410000 */
[----:B------:R-:W1:Y:S02]  /*12730*/  SHFL.IDX PT, R69, R66, RZ, 0x1f ;  /* 0x00001fff42457589 */ /* 0x000e6400000e0000 */
[----:B------:R-:W-:-:S03]  /*12740*/  FFMA.FTZ R71, R67, R71, R64 ;  /* 0x0000004743477223 */ /* 0x000fc60000010040 */
[----:B------:R-:W2:Y:S03]  /*12750*/  @!P1 LDC.64 R64, c[0x0][0x250] ;  /* 0x00009400ff409b82 */ /* 0x000ea60000000a00 */
[----:B------:R-:W0:Y:S01]  /*12760*/  SHFL.IDX PT, R71, R71, RZ, 0x1f ;  /* 0x00001fff47477589 */ /* 0x000e2200000e0000 */
[C---:B-1----:R-:W-:Y:S01]  /*12770*/  FMUL.FTZ R67, R69.reuse, R69 ;  /* 0x0000004545437220 */ /* 0x042fe20000410000 */
[----:B------:R-:W-:-:S04]  /*12780*/  FSEL R152, R69, RZ, !P2 ;  /* 0x000000ff45987208 */ /* 0x000fc80005000000 */
[----:B------:R-:W-:Y:S01]  /*12790*/  FSEL R70, R67, RZ, P2 ;  /* 0x000000ff43467208 */ /* 0x000fe20001000000 */
[C---:B------:R-:W-:Y:S01]  /*127a0*/  FADD.FTZ R150, -R152.reuse, R131 ;  /* 0x0000008398967221 */ /* 0x040fe20000010100 */
[----:B------:R-:W-:Y:S01]  /*127b0*/  FADD.FTZ R66, -R152, R125 ;  /* 0x0000007d98427221 */ /* 0x000fe20000010100 */
[----:B0-----:R-:W-:Y:S01]  /*127c0*/  FFMA.FTZ R67, R71, UR23, R68 ;  /* 0x0000001747437c23 */ /* 0x001fe20008010044 */
[----:B--2---:R-:W-:-:S04]  /*127d0*/  @!P1 IMAD.WIDE R64, R2, 0x4, R64 ;  /* 0x0000000402409825 */ /* 0x004fc800078e0240 */
[C---:B------:R-:W-:Y:S01]  /*127e0*/  FADD.FTZ R120, -R152.reuse, R127 ;  /* 0x0000007f98787221 */ /* 0x040fe20000010100 */
[C---:B------:R-:W-:Y:S01]  /*127f0*/  FADD.FTZ R82, -R152.reuse, R123 ;  /* 0x0000007b98527221 */ /* 0x040fe20000010100 */
[----:B------:R-:W-:Y:S01]  /*12800*/  FADD.FTZ R67, R67, R70 ;  /* 0x0000004643437221 */ /* 0x000fe20000010000 */
[C---:B------:R-:W-:Y:S01]  /*12810*/  FADD.FTZ R70, -R152.reuse, R83 ;  /* 0x0000005398467221 */ /* 0x040fe20000010100 */
[C---:B------:R-:W-:Y:S01]  /*12820*/  FADD.FTZ R80, -R152.reuse, R129 ;  /* 0x0000008198507221 */ /* 0x040fe20000010100 */
[----:B------:R0:W-:Y:S01]  /*12830*/  @!P1 STG.E desc[UR4][R64.64], R69 ;  /* 0x0000004540009986 */ /* 0x0001e2000c101904 */
[----:B------:R1:W2:Y:S01]  /*12840*/  MUFU.RSQ R83, R67 ;  /* 0x0000004300537308 */ /* 0x0002a20000001400 */
[C---:B------:R-:W-:Y:S01]  /*12850*/  FADD.FTZ R136, -R152.reuse, R151 ;  /* 0x0000009798887221 */ /* 0x040fe20000010100 */
[----:B------:R-:W-:Y:S02]  /*12860*/  HADD2.F32 R151, -RZ, R33.H1_H1 ;  /* 0x30000021ff977230 */ /* 0x000fe40000004100 */
[C---:B------:R-:W-:Y:S01]  /*12870*/  FADD.FTZ R68, -R152.reuse, R81 ;  /* 0x0000005198447221 */ /* 0x040fe20000010100 */
[C---:B------:R-:W-:Y:S01]  /*12880*/  FADD.FTZ R74, -R152.reuse, R121 ;  /* 0x00000079984a7221 */ /* 0x040fe20000010100 */
[----:B------:R-:W-:Y:S01]  /*12890*/  FADD.FTZ R144, -R152, R155 ;  /* 0x0000009b98907221 */ /* 0x000fe20000010100 */
[----:B------:R-:W-:-:S02]  /*128a0*/  HADD2.F32 R121, -RZ, R47.H1_H1 ;  /* 0x3000002fff797230 */ /* 0x000fc40000004100 */
[C---:B------:R-:W-:Y:S01]  /*128b0*/  FADD.FTZ R78, -R152.reuse, R139 ;  /* 0x0000008b984e7221 */ /* 0x040fe20000010100 */
[----:B------:R-:W-:Y:S02]  /*128c0*/  HADD2.F32 R155, -RZ, R32.H1_H1 ;  /* 0x30000020ff9b7230 */ /* 0x000fe40000004100 */
[C---:B------:R-:W-:Y:S01]  /*128d0*/  FADD.FTZ R126, -R152.reuse, R145 ;  /* 0x00000091987e7221 */ /* 0x040fe20000010100 */
[----:B-1----:R-:W-:Y:S02]  /*128e0*/  HADD2.F32 R67, -RZ, R35.H0_H0 ;  /* 0x20000023ff437230 */ /* 0x002fe40000004100 */
[C---:B------:R-:W-:Y:S01]  /*128f0*/  FADD.FTZ R140, -R152.reuse, R147 ;  /* 0x00000093988c7221 */ /* 0x040fe20000010100 */
[----:B0-----:R-:W-:Y:S02]  /*12900*/  HADD2.F32 R64, -RZ, R33.H0_H0 ;  /* 0x20000021ff407230 */ /* 0x001fe40000004100 */
[----:B------:R-:W-:Y:S01]  /*12910*/  FADD.FTZ R130, -R152, R149 ;  /* 0x0000009598827221 */ /* 0x000fe20000010100 */
[----:B------:R-:W-:-:S02]  /*12920*/  HADD2.F32 R65, -RZ, R45.H1_H1 ;  /* 0x3000002dff417230 */ /* 0x000fc40000004100 */
[----:B------:R-:W-:Y:S01]  /*12930*/  FADD.FTZ R128, -R152, R135 ;  /* 0x0000008798807221 */ /* 0x000fe20000010100 */
[----:B------:R-:W-:Y:S02]  /*12940*/  HADD2.F32 R81, -RZ, R35.H1_H1 ;  /* 0x30000023ff517230 */ /* 0x000fe40000004100 */
[C---:B--2---:R-:W-:Y:S01]  /*12950*/  FMUL.FTZ R75, R83.reuse, R150 ;  /* 0x00000096534b7220 */ /* 0x044fe20000410000 */
[C---:B------:R-:W-:Y:S01]  /*12960*/  FMUL.FTZ R150, R83.reuse, R66 ;  /* 0x0000004253967220 */ /* 0x040fe20000410000 */
[C---:B------:R-:W-:Y:S01]  /*12970*/  FMUL.FTZ R69, R83.reuse, R82 ;  /* 0x0000005253457220 */ /* 0x040fe20000410000 */
[C---:B------:R-:W-:Y:S01]  /*12980*/  FMUL.FTZ R80, R83.reuse, R80 ;  /* 0x0000005053507220 */ /* 0x040fe20000410000 */
[C---:B------:R-:W-:Y:S01]  /*12990*/  FMUL.FTZ R68, R83.reuse, R68 ;  /* 0x0000004453447220 */ /* 0x040fe20000410000 */
[C---:B------:R-:W-:Y:S01]  /*129a0*/  FFMA.FTZ R66, R150.reuse, R73, R7 ;  /* 0x0000004996427223 */ /* 0x040fe20000010007 */
[----:B------:R-:W-:Y:S01]  /*129b0*/  FFMA.FTZ R129, R150, R154, R31 ;  /* 0x0000009a96817223 */ /* 0x000fe2000001001f */
[----:B------:R-:W-:Y:S01]  /*129c0*/  FMUL.FTZ R73, R83, R120 ;  /* 0x0000007853497220 */ /* 0x000fe20000410000 */
[----:B------:R-:W-:-:S02]  /*129d0*/  HADD2.F32 R150, -RZ, R45.H0_H0 ;  /* 0x2000002dff967230 */ /* 0x000fc40000004100 */
[----:B------:R-:W-:Y:S01]  /*129e0*/  FMUL.FTZ R120, R83, R70 ;  /* 0x0000004653787220 */ /* 0x000fe20000410000 */
[C---:B------:R-:W-:Y:S01]  /*129f0*/  FFMA.FTZ R151, R69.reuse, R151, R6 ;  /* 0x0000009745977223 */ /* 0x040fe20000010006 */
[----:B------:R-:W-:Y:S01]  /*12a00*/  FFMA.FTZ R69, R69, R65, R30 ;  /* 0x0000004145457223 */ /* 0x000fe2000001001e */
[----:B------:R-:W-:Y:S02]  /*12a10*/  HADD2.F32 R65, -RZ, R44.H1_H1 ;  /* 0x3000002cff417230 */ /* 0x000fe40000004100 */
[C---:B------:R-:W-:Y:S01]  /*12a20*/  FFMA.FTZ R82, R120.reuse, R64, R5 ;  /* 0x0000004078527223 */ /* 0x040fe20000010005 */
[----:B------:R-:W-:Y:S01]  /*12a30*/  FFMA.FTZ R120, R120, R150, R29 ;  /* 0x0000009678787223 */ /* 0x000fe2000001001d */
[----:B------:R-:W-:Y:S02]  /*12a40*/  HADD2.F32 R150, -RZ, R32.H0_H0 ;  /* 0x20000020ff967230 */ /* 0x000fe40000004100 */
[----:B------:R-:W-:Y:S01]  /*12a50*/  FMUL.FTZ R127, R83, R74 ;  /* 0x0000004a537f7220 */ /* 0x000fe20000410000 */
[----:B------:R-:W-:-:S02]  /*12a60*/  HADD2.F32 R64, -RZ, R44.H0_H0 ;  /* 0x2000002cff407230 */ /* 0x000fc40000004100 */
[C---:B------:R-:W-:Y:S01]  /*12a70*/  FFMA.FTZ R67, R80.reuse, R67, R9 ;  /* 0x0000004350437223 */ /* 0x040fe20000010009 */
[----:B------:R-:W-:Y:S01]  /*12a80*/  FFMA.FTZ R71, R80, R124, R85 ;  /* 0x0000007c50477223 */ /* 0x000fe20000010055 */
[----:B------:R-:W-:Y:S01]  /*12a90*/  FFMA.FTZ R80, R75, R121, R86 ;  /* 0x000000794b507223 */ /* 0x000fe20000010056 */
[C---:B------:R-:W-:Y:S01]  /*12aa0*/  FFMA.FTZ R150, R68.reuse, R150, R3 ;  /* 0x0000009644967223 */ /* 0x040fe20000010003 */
[C---:B------:R-:W-:Y:S01]  /*12ab0*/  FFMA.FTZ R155, R127.reuse, R155, R4 ;  /* 0x0000009b7f9b7223 */ /* 0x040fe20000010004 */
[----:B------:R-:W-:Y:S01]  /*12ac0*/  FFMA.FTZ R68, R68, R64, R27 ;  /* 0x0000004044447223 */ /* 0x000fe2000001001b */
[----:B------:R-:W-:Y:S01]  /*12ad0*/  FFMA.FTZ R127, R127, R65, R28 ;  /* 0x000000417f7f7223 */ /* 0x000fe2000001001c */
[--C-:B------:R-:W-:Y:S02]  /*12ae0*/  HADD2.F32 R74, -RZ, R38.reuse.H0_H0 ;  /* 0x20000026ff4a7230 */ /* 0x100fe40000004100 */
[----:B------:R-:W-:Y:S01]  /*12af0*/  FMUL.FTZ R78, R83, R78 ;  /* 0x0000004e534e7220 */ /* 0x000fe20000410000 */
[----:B------:R-:W-:-:S02]  /*12b00*/  HADD2.F32 R121, -RZ, R38.H1_H1 ;  /* 0x30000026ff797230 */ /* 0x000fc40000004100 */
[----:B------:R-:W-:Y:S01]  /*12b10*/  FMUL.FTZ R145, R83, R126 ;  /* 0x0000007e53917220 */ /* 0x000fe20000410000 */
[--C-:B------:R-:W-:Y:S02]  /*12b20*/  HADD2.F32 R64, -RZ, R50.reuse.H0_H0 ;  /* 0x20000032ff407230 */ /* 0x100fe40000004100 */
[C---:B------:R-:W-:Y:S01]  /*12b30*/  FFMA.FTZ R74, R78.reuse, R74, R15 ;  /* 0x0000004a4e4a7223 */ /* 0x040fe2000001000f */
[----:B------:R-:W-:Y:S02]  /*12b40*/  HADD2.F32 R65, -RZ, R50.H1_H1 ;  /* 0x30000032ff417230 */ /* 0x000fe40000004100 */
[----:B------:R-:W-:Y:S01]  /*12b50*/  FFMA.FTZ R121, R145, R121, R16 ;  /* 0x0000007991797223 */ /* 0x000fe20000010010 */
[----:B------:R-:W-:Y:S01]  /*12b60*/  FFMA.FTZ R124, R75, R81, R10 ;  /* 0x000000514b7c7223 */ /* 0x000fe2000001000a */
[----:B------:R-:W-:Y:S01]  /*12b70*/  FFMA.FTZ R78, R78, R64, R91 ;  /* 0x000000404e4e7223 */ /* 0x000fe2000001005b */
[----:B------:R-:W-:Y:S02]  /*12b80*/  HADD2.F32 R81, -RZ, R34.H1_H1 ;  /* 0x30000022ff517230 */ /* 0x000fe40000004100 */
[----:B------:R-:W-:Y:S01]  /*12b90*/  FFMA.FTZ R145, R145, R65, R92 ;  /* 0x0000004191917223 */ /* 0x000fe2000001005c */
[----:B------:R-:W-:Y:S01]  /*12ba0*/  HADD2.F32 R75, -RZ, R46.H1_H1 ;  /* 0x3000002eff4b7230 */ /* 0x000fe20000004100 */
[----:B------:R-:W0:Y:S01]  /*12bb0*/  @!P1 LDC.64 R64, c[0x0][0x258] ;  /* 0x00009600ff409b82 */ /* 0x000e220000000a00 */
[----:B------:R-:W-:Y:S01]  /*12bc0*/  FMUL.FTZ R149, R83, R140 ;  /* 0x0000008c53957220 */ /* 0x000fe20000410000 */
[----:B------:R-:W-:Y:S01]  /*12bd0*/  FFMA.FTZ R81, R73, R81, R8 ;  /* 0x0000005149517223 */ /* 0x000fe20000010008 */
[----:B------:R-:W-:-:S02]  /*12be0*/  HADD2.F32 R123, -RZ, R51.H1_H1 ;  /* 0x30000033ff7b7230 */ /* 0x000fc40000004100 */
[----:B------:R-:W-:Y:S01]  /*12bf0*/  FFMA.FTZ R70, R73, R75, R84 ;  /* 0x0000004b49467223 */ /* 0x000fe20000010054 */
[----:B------:R-:W-:Y:S02]  /*12c00*/  HADD2.F32 R73, -RZ, R39.H1_H1 ;  /* 0x30000027ff497230 */ /* 0x000fe40000004100 */
[C---:B------:R-:W-:Y:S01]  /*12c10*/  FADD.FTZ R76, -R152.reuse, R141 ;  /* 0x0000008d984c7221 */ /* 0x040fe20000010100 */
[----:B------:R-:W-:Y:S01]  /*12c20*/  FADD.FTZ R72, -R152, R133 ;  /* 0x0000008598487221 */ /* 0x000fe20000010100 */
[--C-:B------:R-:W-:Y:S02]  /*12c30*/  HADD2.F32 R125, -RZ, R37.reuse.H1_H1 ;  /* 0x30000025ff7d7230 */ /* 0x100fe40000004100 */
[----:B------:R-:W-:Y:S01]  /*12c40*/  FMUL.FTZ R140, R83, R128 ;  /* 0x00000080538c7220 */ /* 0x000fe20000410000 */
[C---:B------:R-:W-:Y:S01]  /*12c50*/  FFMA.FTZ R126, R149.reuse, R73, R18 ;  /* 0x00000049957e7223 */ /* 0x040fe20000010012 */
[----:B------:R-:W-:Y:S02]  /*12c60*/  HADD2.F32 R73, -RZ, R37.H0_H0 ;  /* 0x20000025ff497230 */ /* 0x000fe40000004100 */
[----:B------:R-:W-:Y:S01]  /*12c70*/  FFMA.FTZ R149, R149, R123, R94 ;  /* 0x0000007b95957223 */ /* 0x000fe2000001005e */
[----:B------:R-:W-:-:S02]  /*12c80*/  HADD2.F32 R123, -RZ, R36.H0_H0 ;  /* 0x20000024ff7b7230 */ /* 0x000fc40000004100 */
[C---:B------:R-:W-:Y:S01]  /*12c90*/  FMUL.FTZ R141, R83.reuse, R76 ;  /* 0x0000004c538d7220 */ /* 0x040fe20000410000 */
[----:B------:R-:W-:Y:S01]  /*12ca0*/  FMUL.FTZ R76, R83, R72 ;  /* 0x00000048534c7220 */ /* 0x000fe20000410000 */
[----:B------:R-:W-:Y:S01]  /*12cb0*/  FADD.FTZ R132, -R152, R137 ;  /* 0x0000008998847221 */ /* 0x000fe20000010100 */
[----:B------:R-:W-:Y:S01]  /*12cc0*/  FFMA.FTZ R128, R140, R73, R13 ;  /* 0x000000498c807223 */ /* 0x000fe2000001000d */
[C---:B------:R-:W-:Y:S01]  /*12cd0*/  FADD.FTZ R146, -R152.reuse, R143 ;  /* 0x0000008f98927221 */ /* 0x040fe20000010100 */
[C---:B------:R-:W-:Y:S01]  /*12ce0*/  FADD.FTZ R134, -R152.reuse, R153 ;  /* 0x0000009998867221 */ /* 0x040fe20000010100 */
[C---:B------:R-:W-:Y:S01]  /*12cf0*/  FADD.FTZ R142, -R152.reuse, R157 ;  /* 0x0000009d988e7221 */ /* 0x040fe20000010100 */
[C---:B------:R-:W-:Y:S01]  /*12d00*/  FADD.FTZ R148, -R152.reuse, R161 ;  /* 0x000000a198947221 */ /* 0x040fe20000010100 */
[C---:B------:R-:W-:Y:S01]  /*12d10*/  FADD.FTZ R138, -R152.reuse, R159 ;  /* 0x0000009f988a7221 */ /* 0x040fe20000010100 */
[----:B------:R-:W-:Y:S01]  /*12d20*/  FFMA.FTZ R73, R141, R125, R14 ;  /* 0x0000007d8d497223 */ /* 0x000fe2000001000e */
[----:B------:R-:W-:Y:S01]  /*12d30*/  FADD.FTZ R152, -R152, R163 ;  /* 0x000000a398987221 */ /* 0x000fe20000010100 */
[----:B------:R-:W-:Y:S01]  /*12d40*/  FFMA.FTZ R72, R76, R123, R11 ;  /* 0x0000007b4c487223 */ /* 0x000fe2000001000b */
[----:B------:R-:W-:-:S02]  /*12d50*/  HADD2.F32 R125, -RZ, R36.H1_H1 ;  /* 0x30000024ff7d7230 */ /* 0x000fc40000004100 */
[C---:B------:R-:W-:Y:S01]  /*12d60*/  FMUL.FTZ R139, R83.reuse, R132 ;  /* 0x00000084538b7220 */ /* 0x040fe20000410000 */
[----:B------:R-:W-:Y:S02]  /*12d70*/  HADD2.F32 R131, -RZ, R49.H1_H1 ;  /* 0x30000031ff837230 */ /* 0x000fe40000004100 */
[C---:B------:R-:W-:Y:S01]  /*12d80*/  FMUL.FTZ R138, R83.reuse, R138 ;  /* 0x0000008a538a7220 */ /* 0x040fe20000410000 */
[----:B------:R-:W-:Y:S02]  /*12d90*/  HADD2.F32 R123, -RZ, R48.H1_H1 ;  /* 0x30000030ff7b7230 */ /* 0x000fe40000004100 */
[----:B------:R-:W-:Y:S01]  /*12da0*/  FMUL.FTZ R133, R83, R152 ;  /* 0x0000009853857220 */ /* 0x000fe20000410000 */
[----:B------:R-:W-:Y:S02]  /*12db0*/  HADD2.F32 R137, -RZ, R43.H0_H0 ;  /* 0x2000002bff897230 */ /* 0x000fe40000004100 */
[----:B------:R-:W-:Y:S01]  /*12dc0*/  FFMA.FTZ R125, R139, R125, R12 ;  /* 0x0000007d8b7d7223 */ /* 0x000fe2000001000c */
[----:B------:R-:W-:-:S02]  /*12dd0*/  HADD2.F32 R132, -RZ, R55.H0_H0 ;  /* 0x20000037ff847230 */ /* 0x000fc40000004100 */
[----:B------:R-:W-:Y:S01]  /*12de0*/  FFMA.FTZ R141, R141, R131, R90 ;  /* 0x000000838d8d7223 */ /* 0x000fe2000001005a */
[----:B------:R-:W-:Y:S02]  /*12df0*/  HADD2.F32 R135, -RZ, R43.H1_H1 ;  /* 0x3000002bff877230 */ /* 0x000fe40000004100 */
[----:B------:R-:W-:Y:S01]  /*12e00*/  FFMA.FTZ R139, R139, R123, R88 ;  /* 0x0000007b8b8b7223 */ /* 0x000fe20000010058 */
[----:B------:R-:W-:Y:S02]  /*12e10*/  HADD2.F32 R143, -RZ, R55.H1_H1 ;  /* 0x30000037ff8f7230 */ /* 0x000fe40000004100 */
[----:B------:R-:W-:Y:S01]  /*12e20*/  FFMA.FTZ R137, R138, R137, R25 ;  /* 0x000000898a897223 */ /* 0x000fe20000010019 */
[----:B0-----:R-:W-:-:S04]  /*12e30*/  @!P1 IMAD.WIDE R64, R2, 0x4, R64 ;  /* 0x0000000402409825 */ /* 0x001fc800078e0240 */
[----:B------:R-:W-:Y:S01]  /*12e40*/  FFMA.FTZ R131, R138, R132, R101 ;  /* 0x000000848a837223 */ /* 0x000fe20000010065 */
[C---:B------:R-:W-:Y:S01]  /*12e50*/  FMUL.FTZ R153, R83.reuse, R134 ;  /* 0x0000008653997220 */ /* 0x040fe20000410000 */
[----:B------:R-:W-:Y:S01]  /*12e60*/  FMUL.FTZ R123, R83, R142 ;  /* 0x0000008e537b7220 */ /* 0x000fe20000410000 */
[C---:B------:R-:W-:Y:S01]  /*12e70*/  FFMA.FTZ R138, R133.reuse, R135, R26 ;  /* 0x00000087858a7223 */ /* 0x040fe2000001001a */
[----:B------:R-:W-:Y:S01]  /*12e80*/  FFMA.FTZ R132, R133, R143, R102 ;  /* 0x0000008f85847223 */ /* 0x000fe20000010066 */
[C---:B------:R-:W-:Y:S01]  /*12e90*/  FMUL.FTZ R134, R83.reuse, R136 ;  /* 0x0000008853867220 */ /* 0x040fe20000410000 */
[----:B------:R-:W-:Y:S02]  /*12ea0*/  HADD2.F32 R142, -RZ, R42.H0_H0 ;  /* 0x2000002aff8e7230 */ /* 0x000fe40000004100 */
[C---:B------:R-:W-:Y:S01]  /*12eb0*/  FMUL.FTZ R136, R83.reuse, R144 ;  /* 0x0000009053887220 */ /* 0x040fe20000410000 */
[----:B------:R-:W-:Y:S02]  /*12ec0*/  HADD2.F32 R152, -RZ, R54.H0_H0 ;  /* 0x20000036ff987230 */ /* 0x000fe40000004100 */
[----:B------:R-:W-:Y:S01]  /*12ed0*/  FMUL.FTZ R133, R83, R148 ;  /* 0x0000009453857220 */ /* 0x000fe20000410000 */
[----:B------:R-:W-:Y:S01]  /*12ee0*/  HADD2.F32 R143, -RZ, R42.H1_H1 ;  /* 0x3000002aff8f7230 */ /* 0x000fe20000004100 */
[----:B------:R0:W-:Y:S01]  /*12ef0*/  @!P1 STG.E desc[UR4][R64.64], R83 ;  /* 0x0000005340009986 */ /* 0x0001e2000c101904 */
[----:B------:R-:W-:-:S02]  /*12f00*/  HADD2.F32 R147, -RZ, R54.H1_H1 ;  /* 0x30000036ff937230 */ /* 0x000fc40000004100 */
[C---:B------:R-:W-:Y:S01]  /*12f10*/  FFMA.FTZ R142, R136.reuse, R142, R23 ;  /* 0x0000008e888e7223 */ /* 0x040fe20000010017 */
[----:B------:R-:W-:Y:S02]  /*12f20*/  HADD2.F32 R144, -RZ, R41.H0_H0 ;  /* 0x20000029ff907230 */ /* 0x000fe40000004100 */
[----:B------:R-:W-:Y:S01]  /*12f30*/  FFMA.FTZ R135, R136, R152, R99 ;  /* 0x0000009888877223 */ /* 0x000fe20000010063 */
[--C-:B------:R-:W-:Y:S02]  /*12f40*/  HADD2.F32 R148, -RZ, R53.reuse.H0_H0 ;  /* 0x20000035ff947230 */ /* 0x100fe40000004100 */
[C---:B------:R-:W-:Y:S01]  /*12f50*/  FFMA.FTZ R143, R133.reuse, R143, R24 ;  /* 0x0000008f858f7223 */ /* 0x040fe20000010018 */
[----:B------:R-:W-:Y:S01]  /*12f60*/  FFMA.FTZ R136, R133, R147, R100 ;  /* 0x0000009385887223 */ /* 0x000fe20000010064 */
[C---:B------:R-:W-:Y:S01]  /*12f70*/  FFMA.FTZ R144, R134.reuse, R144, R21 ;  /* 0x0000009086907223 */ /* 0x040fe20000010015 */
[C---:B------:R-:W-:Y:S01]  /*12f80*/  FMUL.FTZ R146, R83.reuse, R146 ;  /* 0x0000009253927220 */ /* 0x040fe20000410000 */
[----:B------:R-:W-:Y:S01]  /*12f90*/  FFMA.FTZ R133, R134, R148, R97 ;  /* 0x0000009486857223 */ /* 0x000fe20000010061 */
[----:B------:R-:W-:Y:S01]  /*12fa0*/  FMUL.FTZ R130, R83, R130 ;  /* 0x0000008253827220 */ /* 0x000fe20000410000 */
[----:B0-----:R-:W-:Y:S01]  /*12fb0*/  HADD2.F32 R65, -RZ, R53.H1_H1 ;  /* 0x30000035ff417230 */ /* 0x001fe20000004100 */
[----:B------:R-:W-:Y:S01]  /*12fc0*/  F2FP.F16.F32.PACK_AB R66, R81, R66 ;  /* 0x000000425142723e */ /* 0x000fe200000000ff */
[----:B------:R-:W-:Y:S01]  /*12fd0*/  HADD2.F32 R75, -RZ, R39.H0_H0 ;  /* 0x20000027ff4b7230 */ /* 0x000fe20000004100 */
[----:B------:R-:W-:Y:S01]  /*12fe0*/  F2FP.F16.F32.PACK_AB R71, R80, R71 ;  /* 0x000000475047723e */ /* 0x000fe200000000ff */
[----:B------:R-:W-:-:S02]  /*12ff0*/  HADD2.F32 R154, -RZ, R51.H0_H0 ;  /* 0x20000033ff9a7230 */ /* 0x000fc40000004100 */
[----:B------:R-:W-:Y:S01]  /*13000*/  FFMA.FTZ R134, R123, R65, R98 ;  /* 0x000000417b867223 */ /* 0x000fe20000010062 */
[----:B------:R-:W-:Y:S01]  /*13010*/  F2FP.F16.F32.PACK_AB R65, R151, R82 ;  /* 0x000000529741723e */ /* 0x000fe200000000ff */
[----:B------:R-:W0:Y:S01]  /*13020*/  LDC.64 R80, c[0x0][0x2c0] ;  /* 0x0000b000ff507b82 */ /* 0x000e220000000a00 */
[----:B------:R-:W-:Y:S01]  /*13030*/  FFMA.FTZ R75, R146, R75, R17 ;  /* 0x0000004b924b7223 */ /* 0x000fe20000010011 */
[----:B------:R-:W-:Y:S01]  /*13040*/  F2FP.F16.F32.PACK_AB R70, R70, R129 ;  /* 0x000000814646723e */ /* 0x000fe200000000ff */
[----:B------:R-:W-:Y:S01]  /*13050*/  FFMA.FTZ R146, R146, R154, R93 ;  /* 0x0000009a92927223 */ /* 0x000fe2000001005d */
[----:B------:R-:W-:Y:S01]  /*13060*/  IMAD.SHL.U32 R129, R77, 0x10, RZ ;  /* 0x000000104d817824 */ /* 0x000fe200078e00ff */
[----:B------:R-:W-:Y:S01]  /*13070*/  F2FP.F16.F32.PACK_AB R67, R124, R67 ;  /* 0x000000437c43723e */ /* 0x000fe200000000ff */
[----:B------:R-:W-:Y:S01]  /*13080*/  HADD2.F32 R154, -RZ, R48.H0_H0 ;  /* 0x20000030ff9a7230 */ /* 0x000fe20000004100 */
[----:B------:R-:W-:Y:S01]  /*13090*/  F2FP.F16.F32.PACK_AB R69, R69, R120 ;  /* 0x000000784545723e */ /* 0x000fe200000000ff */
[----:B------:R-:W1:Y:S01]  /*130a0*/  LDC.64 R82, c[0x0][0x2b8] ;  /* 0x0000ae00ff527b82 */ /* 0x000e620000000a00 */
[----:B------:R-:W-:Y:S01]  /*130b0*/  HADD2.F32 R147, -RZ, R41.H1_H1 ;  /* 0x30000029ff937230 */ /* 0x000fe20000004100 */
[----:B------:R-:W-:Y:S01]  /*130c0*/  SHF.R.U32.HI R77, RZ, 0x1c, R77 ;  /* 0x0000001cff4d7819 */ /* 0x000fe2000001164d */
[----:B------:R-:W-:Y:S01]  /*130d0*/  HADD2.F32 R64, -RZ, R52.H0_H0 ;  /* 0x20000034ff407230 */ /* 0x000fe20000004100 */
[C---:B------:R-:W-:Y:S01]  /*130e0*/  IADD3 R124, P1, R129.reuse, UR12, RZ ;  /* 0x0000000c817c7c10 */ /* 0x040fe2000ff3e0ff */
[----:B------:R-:W-:Y:S01]  /*130f0*/  FFMA.FTZ R76, R76, R154, R87 ;  /* 0x0000009a4c4c7223 */ /* 0x000fe20000010057 */
[----:B------:R-:W-:Y:S01]  /*13100*/  IADD3 R120, P2, R129, UR14, RZ ;  /* 0x0000000e81787c10 */ /* 0x000fe2000ff5e0ff */
[----:B------:R-:W-:Y:S01]  /*13110*/  FFMA.FTZ R147, R123, R147, R22 ;  /* 0x000000937b937223 */ /* 0x000fe20000010016 */
[----:B------:R-:W-:Y:S01]  /*13120*/  FFMA.FTZ R123, R130, R64, R95 ;  /* 0x00000040827b7223 */ /* 0x000fe2000001005f */
[----:B------:R-:W-:Y:S01]  /*13130*/  F2FP.F16.F32.PACK_AB R72, R125, R72 ;  /* 0x000000487d48723e */ /* 0x000fe200000000ff */
[--C-:B------:R-:W-:Y:S01]  /*13140*/  HADD2.F32 R148, -RZ, R40.reuse.H0_H0 ;  /* 0x20000028ff947230 */ /* 0x100fe20000004100 */
[----:B------:R-:W-:Y:S01]  /*13150*/  F2FP.F16.F32.PACK_AB R64, R155, R150 ;  /* 0x000000969b40723e */ /* 0x000fe200000000ff */
[----:B------:R-:W-:Y:S01]  /*13160*/  HADD2.F32 R151, -RZ, R40.H1_H1 ;  /* 0x30000028ff977230 */ /* 0x000fe20000004100 */
[----:B------:R-:W-:Y:S01]  /*13170*/  IADD3.X R125, R77, UR13, RZ, P1, !PT ;  /* 0x0000000d4d7d7c10 */ /* 0x000fe20008ffe4ff */
[----:B------:R-:W-:Y:S01]  /*13180*/  HADD2.F32 R155, -RZ, R52.H1_H1 ;  /* 0x30000034ff9b7230 */ /* 0x000fe20000004100 */
[----:B------:R-:W-:Y:S01]  /*13190*/  F2FP.F16.F32.PACK_AB R74, R121, R74 ;  /* 0x0000004a794a723e */ /* 0x000fe200000000ff */
[----:B------:R-:W-:Y:S01]  /*131a0*/  FFMA.FTZ R140, R140, R156, R89 ;  /* 0x0000009c8c8c7223 */ /* 0x000fe20000010059 */
[----:B------:R-:W-:Y:S01]  /*131b0*/  F2FP.F16.F32.PACK_AB R68, R127, R68 ;  /* 0x000000447f44723e */ /* 0x000fe200000000ff */
[----:B------:R-:W-:Y:S01]  /*131c0*/  STG.E.128 desc[UR4][R124.64], R64 ;  /* 0x000000407c007986 */ /* 0x000fe2000c101d04 */
[----:B------:R-:W-:Y:S01]  /*131d0*/  IADD3.X R121, R77, UR15, RZ, P2, !PT ;  /* 0x0000000f4d797c10 */ /* 0x000fe200097fe4ff */
[----:B------:R-:W-:Y:S01]  /*131e0*/  FFMA.FTZ R148, R130, R148, R19 ;  /* 0x0000009482947223 */ /* 0x000fe20000010013 */
[----:B------:R-:W-:Y:S01]  /*131f0*/  F2FP.F16.F32.PACK_AB R76, R139, R76 ;  /* 0x0000004c8b4c723e */ /* 0x000fe200000000ff */
[----:B------:R-:W-:Y:S01]  /*13200*/  FFMA.FTZ R151, R153, R151, R20 ;  /* 0x0000009799977223 */ /* 0x000fe20000010014 */
[----:B------:R-:W-:Y:S01]  /*13210*/  SHF.L.U32 R139, R115, 0x4, RZ ;  /* 0x00000004738b7819 */ /* 0x000fe200000006ff */
[----:B------:R2:W-:Y:S01]  /*13220*/  STG.E.128 desc[UR4][R120.64], R68 ;  /* 0x0000004478007986 */ /* 0x0005e2000c101d04 */
[----:B------:R-:W-:Y:S01]  /*13230*/  FFMA.FTZ R130, R153, R155, R96 ;  /* 0x0000009b99827223 */ /* 0x000fe20000010060 */
[----:B------:R-:W-:-:S02]  /*13240*/  SHF.R.U32.HI R115, RZ, 0x1c, R115 ;  /* 0x0000001cff737819 */ /* 0x000fc40000011673 */
[----:B------:R-:W-:Y:S01]  /*13250*/  F2FP.F16.F32.PACK_AB R73, R73, R128 ;  /* 0x000000804949723e */ /* 0x000fe200000000ff */
[----:B0-----:R-:W-:Y:S01]  /*13260*/  IMAD.WIDE.U32 R128, R79, 0x10, R80 ;  /* 0x000000104f807825 */ /* 0x001fe200078e0050 */
[----:B------:R-:W-:Y:S02]  /*13270*/  F2FP.F16.F32.PACK_AB R75, R126, R75 ;  /* 0x0000004b7e4b723e */ /* 0x000fe400000000ff */
[----:B------:R-:W-:Y:S01]  /*13280*/  F2FP.F16.F32.PACK_AB R78, R145, R78 ;  /* 0x0000004e914e723e */ /* 0x000fe200000000ff */
[----:B-1----:R-:W-:Y:S01]  /*13290*/  IMAD.WIDE.U32 R126, R79, 0x10, R82 ;  /* 0x000000104f7e7825 */ /* 0x002fe200078e0052 */
[----:B------:R-:W-:Y:S02]  /*132a0*/  F2FP.F16.F32.PACK_AB R79, R149, R146 ;  /* 0x00000092954f723e */ /* 0x000fe400000000ff */
[----:B------:R-:W-:Y:S02]  /*132b0*/  F2FP.F16.F32.PACK_AB R77, R141, R140 ;  /* 0x0000008c8d4d723e */ /* 0x000fe400000000ff */
[----:B------:R-:W-:Y:S01]  /*132c0*/  F2FP.F16.F32.PACK_AB R80, R151, R148 ;  /* 0x000000949750723e */ /* 0x000fe200000000ff */
[----:B------:R0:W-:Y:S01]  /*132d0*/  STG.E.128 desc[UR4][R126.64], R72 ;  /* 0x000000487e007986 */ /* 0x0001e2000c101d04 */
[----:B------:R-:W-:-:S02]  /*132e0*/  F2FP.F16.F32.PACK_AB R81, R147, R144 ;  /* 0x000000909351723e */ /* 0x000fc400000000ff */
[C---:B--2---:R-:W-:Y:S01]  /*132f0*/  IADD3 R70, P1, R139.reuse, UR12, RZ ;  /* 0x0000000c8b467c10 */ /* 0x044fe2000ff3e0ff */
[----:B------:R0:W-:Y:S01]  /*13300*/  STG.E.128 desc[UR4][R128.64], R76 ;  /* 0x0000004c80007986 */ /* 0x0001e2000c101d04 */
[----:B------:R-:W-:Y:S02]  /*13310*/  IADD3 R68, P2, R139, UR14, RZ ;  /* 0x0000000e8b447c10 */ /* 0x000fe4000ff5e0ff */
[----:B------:R-:W-:Y:S02]  /*13320*/  F2FP.F16.F32.PACK_AB R82, R143, R142 ;  /* 0x0000008e8f52723e */ /* 0x000fe400000000ff */
[----:B------:R-:W-:Y:S02]  /*13330*/  F2FP.F16.F32.PACK_AB R83, R138, R137 ;  /* 0x000000898a53723e */ /* 0x000fe400000000ff */
[----:B------:R-:W-:Y:S02]  /*13340*/  IADD3.X R71, R115, UR13, RZ, P1, !PT ;  /* 0x0000000d73477c10 */ /* 0x000fe40008ffe4ff */
[----:B------:R-:W-:-:S02]  /*13350*/  F2FP.F16.F32.PACK_AB R67, R132, R131 ;  /* 0x000000838443723e */ /* 0x000fc400000000ff */
[----:B------:R-:W-:Y:S01]  /*13360*/  F2FP.F16.F32.PACK_AB R66, R136, R135 ;  /* 0x000000878842723e */ /* 0x000fe200000000ff */
[----:B------:R0:W-:Y:S01]  /*13370*/  STG.E.128 desc[UR4][R70.64], R80 ;  /* 0x0000005046007986 */ /* 0x0001e2000c101d04 */
[----:B------:R-:W-:Y:S02]  /*13380*/  F2FP.F16.F32.PACK_AB R65, R134, R133 ;  /* 0x000000858641723e */ /* 0x000fe400000000ff */
[----:B------:R-:W-:Y:S02]  /*13390*/  IADD3.X R69, R115, UR15, RZ, P2, !PT ;  /* 0x0000000f73457c10 */ /* 0x000fe400097fe4ff */
[----:B------:R-:W-:Y:S02]  /*133a0*/  F2FP.F16.F32.PACK_AB R64, R130, R123 ;  /* 0x0000007b8240723e */ /* 0x000fe400000000ff */
[----:B------:R-:W-:Y:S02]  /*133b0*/  IADD3 R2, R2, UR16, RZ ;  /* 0x0000001002027c10 */ /* 0x000fe4000fffe0ff */
[----:B------:R-:W-:Y:S01]  /*133c0*/  SEL R120, RZ, 0x1, P0 ;  /* 0x00000001ff787807 */ /* 0x000fe20000000000 */
[----:B------:R0:W-:Y:S01]  /*133d0*/  STG.E.128 desc[UR4][R68.64], R64 ;  /* 0x0000004044007986 */ /* 0x0001e2000c101d04 */
[----:B------:R-:W-:-:S13]  /*133e0*/  ISETP.GE.AND P1, PT, R2, UR17, PT ;  /* 0x0000001102007c0c */ /* 0x000fda000bf26270 */
[----:B------:R-:W-:Y:S05]  /*133f0*/  @!P1 BRA `(.L_x_3396) ;  /* 0xfffffed800109947 */ /* 0x000fea000383ffff */
[----:B------:R-:W-:Y:S05]  /*13400*/  EXIT ;  /* 0x000000000000794d */ /* 0x000fea0003800000 */
.L_x_3395:
[----:B0-----:R-:W-:Y:S01]  /*13410*/  IMAD.MOV.U32 R72, RZ, RZ, 0x1 ;  /* 0x00000001ff487424 */ /* 0x001fe200078e00ff */
[----:B------:R-:W-:Y:S02]  /*13420*/  MOV R73, 0x1f ;  /* 0x0000001f00497802 */ /* 0x000fe40000000f00 */
[----:B------:R-:W-:-:S07]  /*13430*/  MOV R71, 0xffffffff ;  /* 0xffffffff00477802 */ /* 0x000fce0000000f00 */
[----:B-1----:R-:W-:Y:S05]  /*13440*/  WARPSYNC.COLLECTIVE R71, `(.L_x_3397) ;  /* 0x0000000047087348 */ /* 0x002fea0003c00000 */
[----:B------:R0:W2:Y:S02]  /*13450*/  SHFL.BFLY P2, R70, R78, R72, R73 ;  /* 0x0c0000484e467389 */ /* 0x0000a40000040049 */
[----:B012---:R-:W-:Y:S01]  /*13460*/  ENDCOLLECTIVE ;  /* 0x000000000000791b */ /* 0x007fe20003800000 */
.L_x_3397:
[----:B------:R-:W-:Y:S01]  /*13470*/  HFMA2.MMA R72, -RZ, RZ, 0, 1.1920928955078125e-07 ;  /* 0x00000002ff487435 */ /* 0x000fe200000001ff */
[----:B------:R-:W-:-:S04]  /*13480*/  IMAD.MOV.U32 R65, RZ, RZ, R70 ;  /* 0x000000ffff417224 */ /* 0x000fc800078e0046 */
[----:B------:R-:W-:-:S05]  /*13490*/  FADD.FTZ R66, R78, R65 ;  /* 0x000000414e427221 */ /* 0x000fca0000010000 */
[----:B------:R-:W-:-:S07]  /*134a0*/  MOV R78, R66 ;  /* 0x00000042004e7202 */ /* 0x000fce0000000f00 */
[----:B------:R-:W-:Y:S05]  /*134b0*/  WARPSYNC.COLLECTIVE R71, `(.L_x_3398) ;  /* 0x0000000047087348 */ /* 0x000fea0003c00000 */
[----:B------:R0:W1:Y:S02]  /*134c0*/  SHFL.BFLY P2, R70, R78, R72, R73 ;  /* 0x0c0000484e467389 */ /* 0x0000640000040049 */
[----:B01----:R-:W-:Y:S01]  /*134d0*/  ENDCOLLECTIVE ;  /* 0x000000000000791b */ /* 0x003fe20003800000 */
.L_x_3398:
[----:B------:R-:W-:Y:S01]  /*134e0*/  HFMA2.MMA R72, -RZ, RZ, 0, 2.384185791015625e-07 ;  /* 0x00000004ff487435 */ /* 0x000fe200000001ff */
[----:B------:R-:W-:-:S04]  /*134f0*/  IMAD.MOV.U32 R65, RZ, RZ, R70 ;  /* 0x000000ffff417224 */ /* 0x000fc800078e0046 */
[----:B------:R-:W-:-:S05]  /*13500*/  FADD.FTZ R67, R66, R65 ;  /* 0x0000004142437221 */ /* 0x000fca0000010000 */
[----:B------:R-:W-:-:S07]  /*13510*/  MOV R78, R67 ;  /* 0x00000043004e7202 */ /* 0x000fce0000000f00 */
[----:B------:R-:W-:Y:S05]  /*13520*/  WARPSYNC.COLLECTIVE R71, `(.L_x_3399) ;  /* 0x0000000047087348 */ /* 0x000fea0003c00000 */
[----:B------:R0:W1:Y:S02]  /*13530*/  SHFL.BFLY P2, R70, R78, R72, R73 ;  /* 0x0c0000484e467389 */ /* 0x0000640000040049 */
[----:B01----:R-:W-:Y:S01]  /*13540*/  ENDCOLLECTIVE ;  /* 0x000000000000791b */ /* 0x003fe20003800000 */
.L_x_3399:
[----:B------:R-:W-:Y:S01]  /*13550*/  HFMA2.MMA R72, -RZ, RZ, 0, 4.76837158203125e-07 ;  /* 0x00000008ff487435 */ /* 0x000fe200000001ff */
[----:B------:R-:W-:-:S04]  /*13560*/  IMAD.MOV.U32 R64, RZ, RZ, R70 ;  /* 0x000000ffff407224 */ /* 0x000fc800078e0046 */
[----:B------:R-:W-:-:S05]  /*13570*/  FADD.FTZ R68, R67, R64 ;  /* 0x0000004043447221 */ /* 0x000fca0000010000 */
[----:B------:R-:W-:-:S07]  /*13580*/  MOV R78, R68 ;  /* 0x00000044004e7202 */ /* 0x000fce0000000f00 */
[----:B------:R-:W-:Y:S05]  /*13590*/  WARPSYNC.COLLECTIVE R71, `(.L_x_3400) ;  /* 0x0000000047087348 */ /* 0x000fea0003c00000 */
[----:B------:R0:W1:Y:S02]  /*135a0*/  SHFL.BFLY P2, R70, R78, R72, R73 ;  /* 0x0c0000484e467389 */ /* 0x0000640000040049 */
[----:B01----:R-:W-:Y:S01]  /*135b0*/  ENDCOLLECTIVE ;  /* 0x000000000000791b */ /* 0x003fe20003800000 */
.L_x_3400:
[----:B------:R-:W-:Y:S01]  /*135c0*/  HFMA2.MMA R72, -RZ, RZ, 0, 9.5367431640625e-07 ;  /* 0x00000010ff487435 */ /* 0x000fe200000001ff */
[----:B------:R-:W-:-:S04]  /*135d0*/  IMAD.MOV.U32 R65, RZ, RZ, R70 ;  /* 0x000000ffff417224 */ /* 0x000fc800078e0046 */
[----:B------:R-:W-:-:S05]  /*135e0*/  FADD.FTZ R69, R68, R65 ;  /* 0x0000004144457221 */ /* 0x000fca0000010000 */
[----:B------:R-:W-:-:S07]  /*135f0*/  MOV R78, R69 ;  /* 0x00000045004e7202 */ /* 0x000fce0000000f00 */
[----:B------:R-:W-:Y:S05]  /*13600*/  WARPSYNC.COLLECTIVE R71, `(.L_x_3401) ;  /* 0x0000000047087348 */ /* 0x000fea0003c00000 */
[----:B------:R0:W1:Y:S02]  /*13610*/  SHFL.BFLY P2, R70, R78, R72, R73 ;  /* 0x0c0000484e467389 */ /* 0x0000640000040049 */
[----:B01----:R-:W-:Y:S01]  /*13620*/  ENDCOLLECTIVE ;  /* 0x000000000000791b */ /* 0x003fe20003800000 */
.L_x_3401:
[----:B------:R-:W-:Y:S01]  /*13630*/  HFMA2.MMA R72, -RZ, RZ, 0, 5.9604644775390625e-08 ;  /* 0x00000001ff487435 */ /* 0x000fe200000001ff */
[----:B------:R-:W-:-:S04]  /*13640*/  IMAD.MOV.U32 R64, RZ, RZ, R70 ;  /* 0x000000ffff407224 */ /* 0x000fc800078e0046 */
        /* <DEDUP_REMOVED lines=54> */
.L_x_3402:
[----:B------:R-:W-:Y:S01]  /*139b0*/  HFMA2.MMA R72, -RZ, RZ, 0, 1.1920928955078125e-07 ;  /* 0x00000002ff487435 */ /* 0x000fe200000001ff */
[----:B------:R-:W-:-:S04]  /*139c0*/  IMAD.MOV.U32 R66, RZ, RZ, R70 ;  /* 0x000000ffff427224 */ /* 0x000fc800078e0046 */
[----:B------:R-:W-:-:S05]  /*139d0*/  FADD.FTZ R66, R65, R66 ;  /* 0x0000004241427221 */ /* 0x000fca0000010000 */
[----:B------:R-:W-:-:S07]  /*139e0*/  MOV R78, R66 ;  /* 0x00000042004e7202 */ /* 0x000fce0000000f00 */
[----:B------:R-:W-:Y:S05]  /*139f0*/  WARPSYNC.COLLECTIVE R71, `(.L_x_3403) ;  /* 0x0000000047087348 */ /* 0x000fea0003c00000 */
[----:B------:R0:W1:Y:S02]  /*13a00*/  SHFL.BFLY P2, R70, R78, R72, R73 ;  /* 0x0c0000484e467389 */ /* 0x0000640000040049 */
[----:B01----:R-:W-:Y:S01]  /*13a10*/  ENDCOLLECTIVE ;  /* 0x000000000000791b */ /* 0x003fe20003800000 */
.L_x_3403:
[----:B------:R-:W-:Y:S01]  /*13a20*/  HFMA2.MMA R72, -RZ, RZ, 0, 2.384185791015625e-07 ;  /* 0x00000004ff487435 */ /* 0x000fe200000001ff */
[----:B------:R-:W-:-:S04]  /*13a30*/  IMAD.MOV.U32 R67, RZ, RZ, R70 ;  /* 0x000000ffff437224 */ /* 0x000fc800078e0046 */
[----:B------:R-:W-:-:S05]  /*13a40*/  FADD.FTZ R67, R66, R67 ;  /* 0x0000004342437221 */ /* 0x000fca0000010000 */
[----:B------:R-:W-:-:S07]  /*13a50*/  MOV R78, R67 ;  /* 0x00000043004e7202 */ /* 0x000fce0000000f00 */
[----:B------:R-:W-:Y:S05]  /*13a60*/  WARPSYNC.COLLECTIVE R71, `(.L_x_3404) ;  /* 0x0000000047087348 */ /* 0x000fea0003c00000 */
[----:B------:R0:W1:Y:S02]  /*13a70*/  SHFL.BFLY P2, R70, R78, R72, R73 ;  /* 0x0c0000484e467389 */ /* 0x0000640000040049 */
[----:B01----:R-:W-:Y:S01]  /*13a80*/  ENDCOLLECTIVE ;  /* 0x000000000000791b */ /* 0x003fe20003800000 */
.L_x_3404:
[----:B------:R-:W-:Y:S01]  /*13a90*/  HFMA2.MMA R72, -RZ, RZ, 0, 4.76837158203125e-07 ;  /* 0x00000008ff487435 */ /* 0x000fe200000001ff */
[----:B------:R-:W-:-:S04]  /*13aa0*/  IMAD.MOV.U32 R68, RZ, RZ, R70 ;  /* 0x000000ffff447224 */ /* 0x000fc800078e0046 */
[----:B------:R-:W-:-:S05]  /*13ab0*/  FADD.FTZ R68, R67, R68 ;  /* 0x0000004443447221 */ /* 0x000fca0000010000 */
[----:B------:R-:W-:-:S07]  /*13ac0*/  MOV R78, R68 ;  /* 0x00000044004e7202 */ /* 0x000fce0000000f00 */
[----:B------:R-:W-:Y:S05]  /*13ad0*/  WARPSYNC.COLLECTIVE R71, `(.L_x_3405) ;  /* 0x0000000047087348 */ /* 0x000fea0003c00000 */
[----:B------:R0:W1:Y:S02]  /*13ae0*/  SHFL.BFLY P2, R70, R78, R72, R73 ;  /* 0x0c0000484e467389 */ /* 0x0000640000040049 */
[----:B01----:R-:W-:Y:S01]  /*13af0*/  ENDCOLLECTIVE ;  /* 0x000000000000791b */ /* 0x003fe20003800000 */
.L_x_3405:
[----:B------:R-:W-:Y:S01]  /*13b00*/  HFMA2.MMA R72, -RZ, RZ, 0, 9.5367431640625e-07 ;  /* 0x00000010ff487435 */ /* 0x000fe200000001ff */
[----:B------:R-:W-:-:S04]  /*13b10*/  IMAD.MOV.U32 R69, RZ, RZ, R70 ;  /* 0x000000ffff457224 */ /* 0x000fc800078e0046 */
[----:B------:R-:W-:-:S05]  /*13b20*/  FADD.FTZ R69, R68, R69 ;  /* 0x0000004544457221 */ /* 0x000fca0000010000 */
[----:B------:R-:W-:-:S07]  /*13b30*/  MOV R78, R69 ;  /* 0x00000045004e7202 */ /* 0x000fce0000000f00 */
[----:B------:R-:W-:Y:S05]  /*13b40*/  WARPSYNC.COLLECTIVE R71, `(.L_x_3406) ;  /* 0x0000000047087348 */ /* 0x000fea0003c00000 */
[----:B------:R0:W1:Y:S02]  /*13b50*/  SHFL.BFLY P2, R70, R78, R72, R73 ;  /* 0x0c0000484e467389 */ /* 0x0000640000040049 */
[----:B01----:R-:W-:Y:S01]  /*13b60*/  ENDCOLLECTIVE ;  /* 0x000000000000791b */ /* 0x003fe20003800000 */
.L_x_3406:
[----:B------:R-:W-:Y:S05]  /*13b70*/  BRA `(.L_x_3407) ;  /* 0xffffffe400fc7947 */ /* 0x000fea000383ffff */
.L_x_3408:
        /* <DEDUP_REMOVED lines=16> */
.L_x_20553:


//--------------------- .text._ZN10layer_norm31ln_parallel_residual_fwd_kernelINS_13Kernel_traitsI6__halfS2_S2_S2_fjLj3072ELj1ELj1ELj4ELj16ENS_18Kernel_traits_baseILj3072ES2_S2_S2_S2_fjLj128EEEEELb1ELb1ELb0EEEvNS_9FwdParamsE --------------------------
	.section	.text._ZN10layer_norm31ln_parallel_residual_fwd_kernelINS_13Kernel_traitsI6__halfS2_S2_S2_fjLj3072ELj1ELj1ELj4ELj16ENS_18Kernel_traits_baseILj3072ES2_S2_S2_S2_fjLj128EEEEELb1ELb1ELb0EEEvNS_9FwdParamsE,"ax",@progbits
	.align	128
        .global         _ZN10layer_norm31ln_parallel_residual_fwd_kernelINS_13Kernel_traitsI6__halfS2_S2_S2_fjLj3072ELj1ELj1ELj4ELj16ENS_18Kernel_traits_baseILj3072ES2_S2_S2_S2_fjLj128EEEEELb1ELb1ELb0EEEvNS_9FwdParamsE
        .type           _ZN10layer_norm31ln_parallel_residual_fwd_kernelINS_13Kernel_traitsI6__halfS2_S2_S2_fjLj3072ELj1ELj1ELj4ELj16ENS_18Kernel_traits_baseILj3072ES2_S2_S2_S2_fjLj128EEEEELb1ELb1ELb0EEEvNS_9FwdParamsE,@function
        .size           _ZN10layer_norm31ln_parallel_residual_fwd_kernelINS_13Kernel_traitsI6__halfS2_S2_S2_fjLj3072ELj1ELj1ELj4ELj16ENS_18Kernel_traits_baseILj3072ES2_S2_S2_S2_fjLj128EEEEELb1ELb1ELb0EEEvNS_9FwdParamsE,(.L_x_20554 - _ZN10layer_norm31ln_parallel_residual_fwd_kernelINS_13Kernel_traitsI6__halfS2_S2_S2_fjLj3072ELj1ELj1ELj4ELj16ENS_18Kernel_traits_baseILj3072ES2_S2_S2_S2_fjLj128EEEEELb1ELb1ELb0EEEvNS_9FwdParamsE)
        .other          _ZN10layer_norm31ln_parallel_residual_fwd_kernelINS_13Kernel_traitsI6__halfS2_S2_S2_fjLj3072ELj1ELj1ELj4ELj16ENS_18Kernel_traits_baseILj3072ES2_S2_S2_S2_fjLj128EEEEELb1ELb1ELb0EEEvNS_9FwdParamsE,@"STO_CUDA_ENTRY STV_DEFAULT"
_ZN10layer_norm31ln_parallel_residual_fwd_kernelINS_13Kernel_traitsI6__halfS2_S2_S2_fjLj3072ELj1ELj1ELj4ELj16ENS_18Kernel_traits_baseILj3072ES2_S2_S2_S2_fjLj128EEEEELb1ELb1ELb0EEEvNS_9FwdParamsE:
.text._ZN10layer_norm31ln_parallel_residual_fwd_kernelINS_13Kernel_traitsI6__halfS2_S2_S2_fjLj3072ELj1ELj1ELj4ELj16ENS_18Kernel_traits_baseILj3072ES2_S2_S2_S2_fjLj128EEEEELb1ELb1ELb0EEEvNS_9FwdParamsE:
        /* <DEDUP_REMOVED lines=18> */
[----:B------:R-:W-:Y:S01]  /*0120*/  BSSY B0, `(.L_x_3409) ;  /* 0x0000057000007945 */ /* 0x000fe20003800000 */
[----:B--2---:R-:W-:-:S02]  /*0130*/  @P0 R2UR UR6, R2 ;  /* 0x00000000020602ca */ /* 0x004fc400000e0000 */
[----:B------:R-:W-:Y:S01]  /*0140*/  @P0 R2UR UR7, R3 ;  /* 0x00000000030702ca */ /* 0x000fe200000e0000 */
[----:B0-----:R-:W-:-:S04]  /*0150*/  IMAD R2, R9, UR8, R0 ;  /* 0x0000000809027c24 */ /* 0x001fc8000f8e0200 */
[----:B------:R-:W-:Y:S01]  /*0160*/  IMAD.WIDE.U32 R8, R2, -0x326172a9, RZ ;  /* 0xcd9e8d5702087825 */ /* 0x000fe200078e00ff */
[----:B---3--:R-:W-:-:S05]  /*0170*/  @P0 IADD3 R72, P1, R4, R11, RZ ;  /* 0x0000000b04480210 */ /* 0x008fca0007f3e0ff */
[----:B------:R-:W-:-:S05]  /*0180*/  @P0 IMAD.X R73, RZ, RZ, R5, P1 ;  /* 0x000000ffff490224 */ /* 0x000fca00008e0605 */
        /* <DEDUP_REMOVED lines=19> */
[----:B------:R-:W-:-:S03]  /*02c0*/  UIADD3 UR24, UR6, -0x255992d5, URZ ;  /* 0xdaa66d2b06187890 */ /* 0x000fc6000fffe03f */
        /* <DEDUP_REMOVED lines=8> */
[----:B------:R-:W-:-:S03]  /*0350*/  UIADD3 UR29, UR7, -0x56f99767, URZ ;  /* 0xa9066899071d7890 */ /* 0x000fc6000fffe03f */
[----:B------:R-:W-:Y:S01]  /*0360*/  LOP3.LUT R12, R7, UR27, R10, 0x96, !PT ;  /* 0x0000001b070c7c12 */ /* 0x000fe2000f8e960a */
[----:B------:R-:W-:Y:S01]  /*0370*/  IMAD.WIDE.U32 R10, R11, -0x2daee0ad, RZ ;  /* 0xd2511f530b0a7825 */ /* 0x000fe200078e00ff */
[----:B------:R-:W-:-:S03]  /*0380*/  UIADD3 UR28, UR6, 0x1715609d, URZ ;  /* 0x1715609d061c7890 */ /* 0x000fc6000fffe03f */
[----:B------:R-:W-:Y:S01]  /*0390*/  IMAD.WIDE.U32 R12, R12, -0x326172a9, RZ ;  /* 0xcd9e8d570c0c7825 */ /* 0x000fe200078e00ff */
[----:B------:R-:W-:Y:S01]  /*03a0*/  LOP3.LUT R9, R11, UR29, R6, 0x96, !PT ;  /* 0x0000001d0b097c12 */ /* 0x000fe2000f8e9606 */
[----:B------:R-:W-:-:S03]  /*03b0*/  UIADD3 UR30, UR6, -0x4ab325aa, URZ ;  /* 0xb54cda56061e7890 */ /* 0x000fc6000fffe03f */
[----:B------:R-:W-:Y:S01]  /*03c0*/  LOP3.LUT R6, R13, UR28, R8, 0x96, !PT ;  /* 0x0000001c0d067c12 */ /* 0x000fe2000f8e9608 */
[----:B------:R-:W-:Y:S01]  /*03d0*/  IMAD.WIDE.U32 R8, R9, -0x326172a9, RZ ;  /* 0xcd9e8d5709087825 */ /* 0x000fe200078e00ff */
[----:B------:R-:W-:Y:S01]  /*03e0*/  UIADD3 UR31, UR7, 0x646e171e, URZ ;  /* 0x646e171e071f7890 */ /* 0x000fe2000fffe03f */
[----:B------:R-:W-:Y:S02]  /*03f0*/  LOP3.LUT R5, R0, 0x7f, RZ, 0xc0, !PT ;  /* 0x0000007f00057812 */ /* 0x000fe400078ec0ff */
[----:B------:R-:W-:Y:S01]  /*0400*/  IMAD.WIDE.U32 R6, R6, -0x2daee0ad, RZ ;  /* 0xd2511f5306067825 */ /* 0x000fe200078e00ff */
[----:B------:R-:W-:Y:S01]  /*0410*/  LOP3.LUT R11, R9, UR30, R12, 0x96, !PT ;  /* 0x0000001e090b7c12 */ /* 0x000fe2000f8e960c */
[----:B------:R-:W-:Y:S01]  /*0420*/  UIADD3 UR33, UR7, 0x1fd5c5a3, URZ ;  /* 0x1fd5c5a307217890 */ /* 0x000fe2000fffe03f */
[----:B------:R-:W-:Y:S02]  /*0430*/  MOV R19, R5 ;  /* 0x0000000500137202 */ /* 0x000fe40000000f00 */
[----:B------:R-:W-:-:S02]  /*0440*/  LOP3.LUT R76, R7, UR31, R10, 0x96, !PT ;  /* 0x0000001f074c7c12 */ /* 0x000fc4000f8e960a */
[----:B-1----:R-:W-:Y:S01]  /*0450*/  SHF.R.S32.HI R7, RZ, 0x1f, R14 ;  /* 0x0000001fff077819 */ /* 0x002fe2000001140e */
[----:B------:R-:W-:Y:S01]  /*0460*/  IMAD.WIDE.U32 R10, R11, -0x2daee0ad, RZ ;  /* 0xd2511f530b0a7825 */ /* 0x000fe200078e00ff */
[----:B------:R-:W-:Y:S02]  /*0470*/  LOP3.LUT R12, R19, 0x7f, RZ, 0x3c, !PT ;  /* 0x0000007f130c7812 */ /* 0x000fe400078e3cff */
[----:B------:R-:W-:Y:S02]  /*0480*/  LEA.HI R59, R7, R14, RZ, 0x3 ;  /* 0x0000000e073b7211 */ /* 0x000fe400078f18ff */
[----:B------:R-:W-:Y:S02]  /*0490*/  LOP3.LUT R69, R11, UR33, R6, 0x96, !PT ;  /* 0x000000210b457c12 */ /* 0x000fe4000f8e9606 */
[----:B------:R-:W-:-:S04]  /*04a0*/  LEA.HI.SX32 R6, R59, R12, 0x1d ;  /* 0x0000000c3b067211 */ /* 0x000fc800078feaff */
[----:B------:R-:W-:Y:S01]  /*04b0*/  LOP3.LUT P4, RZ, R6, 0xffffff80, RZ, 0xc0, !PT ;  /* 0xffffff8006ff7812 */ /* 0x000fe2000788c0ff */
[----:B------:R-:W-:Y:S01]  /*04c0*/  UIADD3 UR32, UR6, 0x5384540f, URZ ;  /* 0x5384540f06207890 */ /* 0x000fe2000fffe03f */
[----:B------:R-:W-:Y:S01]  /*04d0*/  IMAD.WIDE.U32 R76, R76, -0x326172a9, RZ ;  /* 0xcd9e8d574c4c7825 */ /* 0x000fe200078e00ff */
[----:B------:R-:W-:-:S03]  /*04e0*/  UIADD3 UR34, UR6, -0xe443238, URZ ;  /* 0xf1bbcdc806227890 */ /* 0x000fc6000fffe03f */
[----:B------:R-:W-:Y:S01]  /*04f0*/  IMAD.HI.U32 R7, R69, -0x326172a9, RZ ;  /* 0xcd9e8d5745077827 */ /* 0x000fe200078e00ff */
[----:B------:R-:W-:Y:S01]  /*0500*/  LOP3.LUT R68, R77, UR32, R8, 0x96, !PT ;  /* 0x000000204d447c12 */ /* 0x000fe2000f8e9608 */
[----:B------:R-:W-:Y:S01]  /*0510*/  UIADD3 UR35, UR7, -0x24c28bd8, URZ ;  /* 0xdb3d742807237890 */ /* 0x000fe2000fffe03f */
[C---:B------:R-:W-:Y:S01]  /*0520*/  ISETP.GE.U32.AND P3, PT, R6.reuse, 0x100, PT ;  /* 0x000001000600780c */ /* 0x040fe20003f66070 */
[----:B------:R-:W-:Y:S01]  /*0530*/  UIADD3 UR36, UR6, -0x700cb87f, URZ ;  /* 0x8ff3478106247890 */ /* 0x000fe2000fffe03f */
[----:B------:R-:W-:Y:S01]  /*0540*/  ISETP.GE.U32.AND P2, PT, R6, 0x180, PT ;  /* 0x000001800600780c */ /* 0x000fe20003f46070 */
[----:B------:R-:W-:Y:S01]  /*0550*/  UIADD3 UR37, UR7, -0x695add53, URZ ;  /* 0x96a522ad07257890 */ /* 0x000fe2000fffe03f */
[----:B------:R-:W-:Y:S02]  /*0560*/  LOP3.LUT R76, R7, UR34, R76, 0x96, !PT ;  /* 0x00000022074c7c12 */ /* 0x000fe4000f8e964c */
[----:B------:R-:W-:Y:S01]  /*0570*/  LEA.HI R7, R0, UR8, RZ, 0x19 ;  /* 0x0000000800077c11 */ /* 0x000fe2000f8fc8ff */
[----:B------:R-:W-:Y:S01]  /*0580*/  IMAD.HI.U32 R45, R68, -0x2daee0ad, RZ ;  /* 0xd2511f53442d7827 */ /* 0x000fe200078e00ff */
[----:B------:R-:W-:-:S02]  /*0590*/  P2R R25, PR, RZ, 0x10 ;  /* 0x00000010ff197803 */ /* 0x000fc40000000000 */
[----:B------:R-:W-:Y:S02]  /*05a0*/  P2R R26, PR, RZ, 0x8 ;  /* 0x00000008ff1a7803 */ /* 0x000fe40000000000 */
[----:B------:R-:W-:Y:S01]  /*05b0*/  P2R R27, PR, RZ, 0x4 ;  /* 0x00000004ff1b7803 */ /* 0x000fe20000000000 */
[----:B------:R-:W-:Y:S06]  /*05c0*/  @!P4 BRA `(.L_x_3410) ;  /* 0x000000000030c947 */ /* 0x000fec0003800000 */
        /* <DEDUP_REMOVED lines=9> */
[----:B------:R-:W-:Y:S02]  /*0660*/  LOP3.LUT R19, R19, 0x80, RZ, 0xfc, !PT ;  /* 0x0000008013137812 */ /* 0x000fe400078efcff */
[----:B------:R-:W-:Y:S02]  /*0670*/  @!P0 CS2R R20, SRZ ;  /* 0x0000000000148805 */ /* 0x000fe4000001ff00 */
[----:B0-----:R-:W-:-:S07]  /*0680*/  @!P0 CS2R R22, SRZ ;  /* 0x0000000000168805 */ /* 0x001fce000001ff00 */
.L_x_3410:
[----:B------:R-:W-:Y:S05]  /*0690*/  BSYNC B0 ;  /* 0x0000000000007941 */ /* 0x000fea0003800000 */
.L_x_3409:
        /* <DEDUP_REMOVED lines=11> */
[----:B------:R-:W-:Y:S01]  /*0750*/  VIADD R19, R19, 0x80 ;  /* 0x0000008013137836 */ /* 0x000fe20000000000 */
[----:B------:R-:W-:Y:S02]  /*0760*/  @!P0 CS2R R40, SRZ ;  /* 0x0000000000288805 */ /* 0x000fe4000001ff00 */
[----:B0-----:R-:W-:-:S07]  /*0770*/  @!P0 CS2R R42, SRZ ;  /* 0x00000000002a8805 */ /* 0x001fce000001ff00 */
.L_x_3412:
[----:B------:R-:W-:Y:S05]  /*0780*/  BSYNC B0 ;  /* 0x0000000000007941 */ /* 0x000fea0003800000 */
.L_x_3411:
        /* <DEDUP_REMOVED lines=13> */
.L_x_3414:
[----:B------:R-:W-:Y:S05]  /*0860*/  BSYNC B0 ;  /* 0x0000000000007941 */ /* 0x000fea0003800000 */
.L_x_3413:
[----:B------:R-:W-:Y:S01]  /*0870*/  ULDC UR8, c[0x0][0x214] ;  /* 0x0000850000087ab9 */ /* 0x000fe20000000800 */
[----:B------:R-:W-:Y:S02]  /*0880*/  LOP3.LUT R86, R45, UR35, R10, 0x96, !PT ;  /* 0x000000232d567c12 */ /* 0x000fe4000f8e960a */
[----:B------:R-:W-:-:S13]  /*0890*/  ISETP.GE.AND P0, PT, R7, UR8, PT ;  /* 0x0000000807007c0c */ /* 0x000fda000bf06270 */
[----:B------:R-:W-:Y:S05]  /*08a0*/  @P0 EXIT ;  /* 0x000000000000094d */ /* 0x000fea0003800000 */
[--C-:B-----5:R-:W-:Y:S01]  /*08b0*/  HADD2.F32 R55, -RZ, R28.reuse.H0_H0 ;  /* 0x2000001cff377230 */ /* 0x120fe20000004100 */
[----:B------:R-:W-:Y:S01]  /*08c0*/  HFMA2.MMA R114, -RZ, RZ, 0, 5.9604644775390625e-08 ;  /* 0x00000001ff727435 */ /* 0x000fe200000001ff */
[----:B------:R-:W-:Y:S01]  /*08d0*/  HADD2.F32 R56, -RZ, R28.H1_H1 ;  /* 0x3000001cff387230 */ /* 0x000fe20000004100 */
[----:B------:R-:W-:Y:S01]  /*08e0*/  SHF.R.S32.HI R28, RZ, 0x3, R59 ;  /* 0x00000003ff1c7819 */ /* 0x000fe2000001143b */
[--C-:B------:R-:W-:Y:S01]  /*08f0*/  HADD2.F32 R24, -RZ, R36.reuse.H0_H0 ;  /* 0x20000024ff187230 */ /* 0x100fe20000004100 */
[----:B------:R-:W-:Y:S01]  /*0900*/  LOP3.LUT R72, R72, 0x3, RZ, 0xc0, !PT ;  /* 0x0000000348487812 */ /* 0x000fe200078ec0ff */
[----:B------:R-:W-:Y:S01]  /*0910*/  HADD2.F32 R44, -RZ, R36.H1_H1 ;  /* 0x30000024ff2c7230 */ /* 0x000fe20000004100 */
[----:B------:R-:W-:Y:S01]  /*0920*/  ULDC.U8 UR10, c[0x0][0x2a0] ;  /* 0x0000a800000a7ab9 */ /* 0x000fe20000000000 */
[----:B------:R-:W-:Y:S01]  /*0930*/  IMAD.SHL.U32 R36, R0, 0x20, RZ ;  /* 0x0000002000247824 */ /* 0x000fe200078e00ff */
[----:B------:R-:W-:Y:S01]  /*0940*/  ULDC UR38, c[0x0][0x218] ;  /* 0x0000860000267ab9 */ /* 0x000fe20000000800 */
[--C-:B------:R-:W-:Y:S01]  /*0950*/  HADD2.F32 R57, -RZ, R29.reuse.H0_H0 ;  /* 0x2000001dff397230 */ /* 0x100fe20000004100 */
[----:B------:R-:W-:Y:S01]  /*0960*/  ULDC UR11, c[0x0][0x290] ;  /* 0x0000a400000b7ab9 */ /* 0x000fe20000000800 */
[----:B------:R-:W-:Y:S01]  /*0970*/  HADD2.F32 R58, -RZ, R29.H1_H1 ;  /* 0x3000001dff3a7230 */ /* 0x000fe20000004100 */
[----:B------:R-:W-:Y:S01]  /*0980*/  LOP3.LUT R29, R28, 0x7f, RZ, 0xc0, !PT ;  /* 0x0000007f1c1d7812 */ /* 0x000fe200078ec0ff */
[--C-:B------:R-:W-:Y:S01]  /*0990*/  HADD2.F32 R59, -RZ, R30.reuse.H0_H0 ;  /* 0x2000001eff3b7230 */ /* 0x100fe20000004100 */
[----:B------:R-:W-:Y:S01]  /*09a0*/  LOP3.LUT R36, R36, 0x3e0, RZ, 0xc0, !PT ;  /* 0x000003e024247812 */ /* 0x000fe200078ec0ff */
[----:B------:R-:W-:Y:S01]  /*09b0*/  HADD2.F32 R60, -RZ, R30.H1_H1 ;  /* 0x3000001eff3c7230 */ /* 0x000fe20000004100 */
[----:B------:R-:W-:Y:S01]  /*09c0*/  LOP3.LUT R30, R0, 0x60, RZ, 0xc0, !PT ;  /* 0x00000060001e7812 */ /* 0x000fe200078ec0ff */
[--C-:B------:R-:W-:Y:S01]  /*09d0*/  HADD2.F32 R61, -RZ, R31.reuse.H0_H0 ;  /* 0x2000001fff3d7230 */ /* 0x100fe20000004100 */
[----:B------:R-:W-:Y:S01]  /*09e0*/  SHF.R.U32.HI R28, RZ, 0x2, R28 ;  /* 0x00000002ff1c7819 */ /* 0x000fe2000001161c */
[----:B------:R-:W-:Y:S01]  /*09f0*/  HADD2.F32 R62, -RZ, R31.H1_H1 ;  /* 0x3000001fff3e7230 */ /* 0x000fe20000004100 */
[C---:B------:R-:W-:Y:S01]  /*0a00*/  VIADDMNMX R30, R29.reuse, -R30, RZ, !PT ;  /* 0x8000001e1d1e7246 */ /* 0x040fe200078001ff */
[--C-:B------:R-:W-:Y:S01]  /*0a10*/  HADD2.F32 R63, -RZ, R32.reuse.H0_H0 ;  /* 0x20000020ff3f7230 */ /* 0x100fe20000004100 */
[----:B------:R-:W-:Y:S01]  /*0a20*/  VIADDMNMX R36, R29, -R36, RZ, !PT ;  /* 0x800000241d247246 */ /* 0x000fe200078001ff */
[----:B------:R-:W-:Y:S01]  /*0a30*/  HADD2.F32 R64, -RZ, R32.H1_H1 ;  /* 0x30000020ff407230 */ /* 0x000fe20000004100 */
[----:B------:R-:W-:Y:S01]  /*0a40*/  LOP3.LUT R29, R28, 0x3fffffe0, RZ, 0xc0, !PT ;  /* 0x3fffffe01c1d7812 */ /* 0x000fe200078ec0ff */
[----:B------:R-:W-:Y:S01]  /*0a50*/  IMAD R32, R68, -0x2daee0ad, RZ ;  /* 0xd2511f5344207824 */ /* 0x000fe200078e02ff */
[----:B------:R-:W-:Y:S01]  /*0a60*/  VIMNMX R30, R30, 0x20, PT ;  /* 0x000000201e1e7848 */ /* 0x000fe20003fe0100 */
[----:B------:R-:W-:Y:S01]  /*0a70*/  IMAD R31, R69, -0x326172a9, RZ ;  /* 0xcd9e8d57451f7824 */ /* 0x000fe200078e02ff */
[----:B------:R-:W-:Y:S01]  /*0a80*/  VIMNMX R36, R36, 0x20, PT ;  /* 0x0000002024247848 */ /* 0x000fe20003fe0100 */
[----:B------:R-:W-:Y:S01]  /*0a90*/  IMAD.HI.U32 R74, R86, -0x326172a9, RZ ;  /* 0xcd9e8d57564a7827 */ /* 0x000fe200078e00ff */
[----:B------:R-:W-:Y:S01]  /*0aa0*/  IADD3 R30, R30, R29, RZ ;  /* 0x0000001d1e1e7210 */ /* 0x000fe20007ffe0ff */
[----:B------:R-:W-:Y:S01]  /*0ab0*/  ULDC.64 UR8, c[0x0][0x230] ;  /* 0x00008c0000087ab9 */ /* 0x000fe20000000a00 */
[----:B------:R-:W-:Y:S01]  /*0ac0*/  UISETP.NE.AND UP0, UPT, UR10, URZ, UPT ;  /* 0x0000003f0a00728c */ /* 0x000fe2000bf05270 */
[----:B------:R-:W-:Y:S01]  /*0ad0*/  IMAD.HI.U32 R73, R76, -0x2daee0ad, RZ ;  /* 0xd2511f534c497827 */ /* 0x000fe200078e00ff */
[----:B------:R-:W-:Y:S01]  /*0ae0*/  LOP3.LUT R74, R74, UR36, R31, 0x96, !PT ;  /* 0x000000244a4a7c12 */ /* 0x000fe2000f8e961f */
[----:B------:R-:W-:Y:S01]  /*0af0*/  ULDC.64 UR12, c[0x0][0x238] ;  /* 0x00008e00000c7ab9 */ /* 0x000fe20000000a00 */
[----:B------:R-:W-:Y:S01]  /*0b00*/  ULDC.64 UR14, c[0x0][0x240] ;  /* 0x00009000000e7ab9 */ /* 0x000fe20000000a00 */
[----:B------:R-:W-:Y:S01]  /*0b10*/  IMAD.SHL.U32 R30, R30, 0x8, RZ ;  /* 0x000000081e1e7824 */ /* 0x000fe200078e00ff */
[----:B------:R-:W-:Y:S01]  /*0b20*/  LOP3.LUT R73, R73, UR37, R32, 0x96, !PT ;  /* 0x0000002549497c12 */ /* 0x000fe2000f8e9620 */
[--C-:B------:R-:W-:Y:S01]  /*0b30*/  HADD2.F32 R50, -RZ, R40.reuse.H0_H0 ;  /* 0x20000028ff327230 */ /* 0x100fe20000004100 */
[----:B------:R-:W-:Y:S01]  /*0b40*/  ULDC.64 UR16, c[0x0][0x248] ;  /* 0x0000920000107ab9 */ /* 0x000fe20000000a00 */
[----:B------:R-:W-:Y:S01]  /*0b50*/  HADD2.F32 R52, -RZ, R40.H1_H1 ;  /* 0x30000028ff347230 */ /* 0x000fe20000004100 */
[----:B------:R-:W-:Y:S01]  /*0b60*/  I2FP.F32.U32 R30, R30 ;  /* 0x0000001e001e7245 */ /* 0x000fe20000201000 */
[----:B------:R-:W-:Y:S01]  /*0b70*/  IMAD.IADD R36, R29, 0x1, R36 ;  /* 0x000000011d247824 */ /* 0x000fe200078e0224 */
[----:B------:R-:W-:Y:S01]  /*0b80*/  ULDC.64 UR18, c[0x0][0x210] ;  /* 0x0000840000127ab9 */ /* 0x000fe20000000a00 */
[--C-:B------:R-:W-:Y:S01]  /*0b90*/  HADD2.F32 R8, -RZ, R12.reuse.H0_H0 ;  /* 0x2000000cff087230 */ /* 0x100fe20000004100 */
[----:B------:R0:W1:Y:S01]  /*0ba0*/  MUFU.RCP R88, R30 ;  /* 0x0000001e00587308 */ /* 0x0000620000001000 */
        /* <DEDUP_REMOVED lines=15> */
[----:B------:R-:W-:Y:S02]  /*0ca0*/  HADD2.F32 R14, -RZ, R15.H0_H0 ;  /* 0x2000000fff0e7230 */ /* 0x000fe40000004100 */
[----:B------:R-:W-:Y:S02]  /*0cb0*/  HADD2.F32 R22, -RZ, R23.H0_H0 ;  /* 0x20000017ff167230 */ /* 0x000fe40000004100 */
        /* <DEDUP_REMOVED lines=9> */
[----:B------:R-:W-:Y:S02]  /*0d50*/  HADD2.F32 R43, -RZ, R43.H1_H1 ;  /* 0x3000002bff2b7230 */ /* 0x000fe40000004100 */
[--C-:B------:R-:W-:Y:S02]  /*0d60*/  HADD2.F32 R65, -RZ, R33.reuse.H0_H0 ;  /* 0x20000021ff417230 */ /* 0x100fe40000004100 */
[----:B------:R-:W-:Y:S02]  /*0d70*/  HADD2.F32 R66, -RZ, R33.H1_H1 ;  /* 0x30000021ff427230 */ /* 0x000fe40000004100 */
[--C-:B------:R-:W-:Y:S02]  /*0d80*/  HADD2.F32 R67, -RZ, R34.reuse.H0_H0 ;  /* 0x20000022ff437230 */ /* 0x100fe40000004100 */
[----:B------:R-:W-:-:S02]  /*0d90*/  HADD2.F32 R70, -RZ, R34.H1_H1 ;  /* 0x30000022ff467230 */ /* 0x000fc40000004100 */
[--C-:B------:R-:W-:Y:S02]  /*0da0*/  HADD2.F32 R71, -RZ, R35.reuse.H0_H0 ;  /* 0x20000023ff477230 */ /* 0x100fe40000004100 */
[----:B------:R-:W-:Y:S02]  /*0db0*/  HADD2.F32 R75, -RZ, R35.H1_H1 ;  /* 0x30000023ff4b7230 */ /* 0x000fe40000004100 */
[----:B------:R-:W-:Y:S02]  /*0dc0*/  IMAD R86, R86, -0x326172a9, RZ ;  /* 0xcd9e8d5756567824 */ /* 0x000fe400078e02ff */
[----:B------:R-:W-:Y:S02]  /*0dd0*/  IMAD R76, R76, -0x2daee0ad, RZ ;  /* 0xd2511f534c4c7824 */ /* 0x000fe400078e02ff */
[----:B------:R-:W-:Y:S02]  /*0de0*/  IMAD.MOV.U32 R77, RZ, RZ, RZ ;  /* 0x000000ffff4d7224 */ /* 0x000fe400078e00ff */
[----:B01----:R-:W-:-:S07]  /*0df0*/  IMAD.SHL.U32 R87, R36, 0x8, RZ ;  /* 0x0000000824577824 */ /* 0x003fce00078e00ff */
.L_x_3814:
        /* <DEDUP_REMOVED lines=34> */
.L_x_3418:
[----:B------:R-:W-:-:S07]  /*1020*/  IMAD.MOV.U32 R89, RZ, RZ, R86 ;  /* 0x000000ffff597224 */ /* 0x000fce00078e0056 */
.L_x_3419:
[----:B------:R-:W-:Y:S05]  /*1030*/  BSYNC B1 ;  /* 0x0000000000017941 */ /* 0x000fea0003800000 */
.L_x_3417:
        /* <DEDUP_REMOVED lines=16> */
.L_x_3423:
[----:B------:R-:W-:Y:S05]  /*1140*/  BSYNC B2 ;  /* 0x0000000000027941 */ /* 0x000fea0003800000 */
.L_x_3422:
        /* <DEDUP_REMOVED lines=44> */
.L_x_3421:
[----:B------:R-:W-:Y:S05]  /*1410*/  BSYNC B1 ;  /* 0x0000000000017941 */ /* 0x000fea0003800000 */
.L_x_3420:
[----:B------:R-:W0:Y:S01]  /*1420*/  LDC R116, c[0x0][0x298] ;  /* 0x0000a600ff747b82 */ /* 0x000e220000000800 */
[----:B------:R-:W-:Y:S01]  /*1430*/  ISETP.NE.U32.AND P2, PT, R68, RZ, PT ;  /* 0x000000ff4400720c */ /* 0x000fe20003f45070 */
[----:B------:R-:W-:Y:S01]  /*1440*/  IMAD.MOV.U32 R115, RZ, RZ, 0x2f800000 ;  /* 0x2f800000ff737424 */ /* 0x000fe200078e00ff */
[----:B------:R-:W-:Y:S01]  /*1450*/  I2FP.F32.U32 R72, R89 ;  /* 0x0000005900487245 */ /* 0x000fe20000201000 */
[----:B-----5:R-:W-:Y:S01]  /*1460*/  HADD2.F32 R89, -RZ, R36.H0_H0 ;  /* 0x20000024ff597230 */ /* 0x020fe20000004100 */
[----:B------:R-:W-:-:S03]  /*1470*/  ISETP.NE.AND.EX P2, PT, R69, RZ, PT, P2 ;  /* 0x000000ff4500720c */ /* 0x000fc60003f45320 */
[----:B------:R-:W1:Y:S01]  /*1480*/  LDC R117, c[0x0][0x294] ;  /* 0x0000a500ff757b82 */ /* 0x000e620000000800 */
        /* <DEDUP_REMOVED lines=12> */
.L_x_3424:
        /* <DEDUP_REMOVED lines=12> */
.L_x_3427:
[----:B------:R-:W-:-:S07]  /*1610*/  IMAD.MOV.U32 R78, RZ, RZ, R86 ;  /* 0x000000ffff4e7224 */ /* 0x000fce00078e0056 */
.L_x_3428:
[----:B------:R-:W-:Y:S05]  /*1620*/  BSYNC B1 ;  /* 0x0000000000017941 */ /* 0x000fea0003800000 */
.L_x_3426:
        /* <DEDUP_REMOVED lines=16> */
.L_x_3432:
[----:B------:R-:W-:Y:S05]  /*1730*/  BSYNC B2 ;  /* 0x0000000000027941 */ /* 0x000fea0003800000 */
.L_x_3431:
        /* <DEDUP_REMOVED lines=44> */
.L_x_3430:
[----:B------:R-:W-:Y:S05]  /*1a00*/  BSYNC B1 ;  /* 0x0000000000017941 */ /* 0x000fea0003800000 */
.L_x_3429:
        /* <DEDUP_REMOVED lines=10> */
.L_x_3425:
        /* <DEDUP_REMOVED lines=12> */
.L_x_3434:
[----:B------:R-:W-:-:S07]  /*1b70*/  IMAD.MOV.U32 R105, RZ, RZ, R86 ;  /* 0x000000ffff697224 */ /* 0x000fce00078e0056 */
.L_x_3435:
[----:B------:R-:W-:Y:S05]  /*1b80*/  BSYNC B1 ;  /* 0x0000000000017941 */ /* 0x000fea0003800000 */
.L_x_3433:
        /* <DEDUP_REMOVED lines=16> */
.L_x_3439:
[----:B------:R-:W-:Y:S05]  /*1c90*/  BSYNC B2 ;  /* 0x0000000000027941 */ /* 0x000fea0003800000 */
.L_x_3438:
        /* <DEDUP_REMOVED lines=44> */
.L_x_3437:
[----:B------:R-:W-:Y:S05]  /*1f60*/  BSYNC B1 ;  /* 0x0000000000017941 */ /* 0x000fea0003800000 */
.L_x_3436:
        /* <DEDUP_REMOVED lines=10> */
[----:B------:R-:W-:Y:S02]  /*2010*/  HADD2.F32 R93, -RZ, R32.H1_H1 ;  /* 0x30000020ff5d7230 */ /* 0x000fe40000004100 */
[----:B------:R-:W-:-:S03]  /*2020*/  IMAD.MOV.U32 R68, RZ, RZ, R69 ;  /* 0x000000ffff447224 */ /* 0x000fc600078e0045 */
[----:B------:R-:W-:Y:S01]  /*2030*/  FADD.FTZ R92, R93, R92 ;  /* 0x0000005c5d5c7221 */ /* 0x000fe20000010000 */
[----:B------:R-:W-:Y:S06]  /*2040*/  BRA `(.L_x_3441) ;  /* 0x0000000400587947 */ /* 0x000fec0003800000 */
.L_x_3440:
        /* <DEDUP_REMOVED lines=12> */
.L_x_3443:
[----:B------:R-:W-:-:S07]  /*2110*/  IMAD.MOV.U32 R36, RZ, RZ, R86 ;  /* 0x000000ffff247224 */ /* 0x000fce00078e0056 */
.L_x_3444:
[----:B------:R-:W-:Y:S05]  /*2120*/  BSYNC B1 ;  /* 0x0000000000017941 */ /* 0x000fea0003800000 */
.L_x_3442:
        /* <DEDUP_REMOVED lines=16> */
.L_x_3448:
[----:B------:R-:W-:Y:S05]  /*2230*/  BSYNC B2 ;  /* 0x0000000000027941 */ /* 0x000fea0003800000 */
.L_x_3447:
        /* <DEDUP_REMOVED lines=44> */
.L_x_3446:
[----:B------:R-:W-:Y:S05]  /*2500*/  BSYNC B1 ;  /* 0x0000000000017941 */ /* 0x000fea0003800000 */
.L_x_3445:
        /* <DEDUP_REMOVED lines=10> */
.L_x_3441:
        /* <DEDUP_REMOVED lines=12> */
.L_x_3450:
[----:B------:R-:W-:-:S07]  /*2670*/  IMAD.MOV.U32 R36, RZ, RZ, R86 ;  /* 0x000000ffff247224 */ /* 0x000fce00078e0056 */
.L_x_3451:
[----:B------:R-:W-:Y:S05]  /*2680*/  BSYNC B1 ;  /* 0x0000000000017941 */ /* 0x000fea0003800000 */
.L_x_3449:
        /* <DEDUP_REMOVED lines=16> */
.L_x_3455:
[----:B------:R-:W-:Y:S05]  /*2790*/  BSYNC B2 ;  /* 0x0000000000027941 */ /* 0x000fea0003800000 */
.L_x_3454:
        /* <DEDUP_REMOVED lines=44> */
.L_x_3453:
[----:B------:R-:W-:Y:S05]  /*2a60*/  BSYNC B1 ;  /* 0x0000000000017941 */ /* 0x000fea0003800000 */
.L_x_3452:
        /* <DEDUP_REMOVED lines=14> */
.L_x_3456:
        /* <DEDUP_REMOVED lines=12> */
.L_x_3459:
[----:B------:R-:W-:-:S07]  /*2c10*/  MOV R36, R86 ;  /* 0x0000005600247202 */ /* 0x000fce0000000f00 */
.L_x_3460:
[----:B------:R-:W-:Y:S05]  /*2c20*/  BSYNC B1 ;  /* 0x0000000000017941 */ /* 0x000fea0003800000 */
.L_x_3458:
        /* <DEDUP_REMOVED lines=16> */
.L_x_3464:
[----:B------:R-:W-:Y:S05]  /*2d30*/  BSYNC B2 ;  /* 0x0000000000027941 */ /* 0x000fea0003800000 */
.L_x_3463:
        /* <DEDUP_REMOVED lines=44> */
.L_x_3462:
[----:B------:R-:W-:Y:S05]  /*3000*/  BSYNC B1 ;  /* 0x0000000000017941 */ /* 0x000fea0003800000 */
.L_x_3461:
        /* <DEDUP_REMOVED lines=10> */
.L_x_3457:
        /* <DEDUP_REMOVED lines=12> */
.L_x_3466:
[----:B------:R-:W-:-:S07]  /*3170*/  MOV R36, R86 ;  /* 0x0000005600247202 */ /* 0x000fce0000000f00 */
.L_x_3467:
[----:B------:R-:W-:Y:S05]  /*3180*/  BSYNC B1 ;  /* 0x0000000000017941 */ /* 0x000fea0003800000 */
.L_x_3465:
        /* <DEDUP_REMOVED lines=16> */
.L_x_3471:
[----:B------:R-:W-:Y:S05]  /*3290*/  BSYNC B2 ;  /* 0x0000000000027941 */ /* 0x000fea0003800000 */
.L_x_3470:
        /* <DEDUP_REMOVED lines=44> */
.L_x_3469:
[----:B------:R-:W-:Y:S05]  /*3560*/  BSYNC B1 ;  /* 0x0000000000017941 */ /* 0x000fea0003800000 */
.L_x_3468:
        /* <DEDUP_REMOVED lines=14> */
.L_x_3472:
        /* <DEDUP_REMOVED lines=12> */
.L_x_3475:
[----:B------:R-:W-:-:S07]  /*3710*/  IMAD.MOV.U32 R81, RZ, RZ, R86 ;  /* 0x000000ffff517224 */ /* 0x000fce00078e0056 */
.L_x_3476:
[----:B------:R-:W-:Y:S05]  /*3720*/  BSYNC B1 ;  /* 0x0000000000017941 */ /* 0x000fea0003800000 */
.L_x_3474:
        /* <DEDUP_REMOVED lines=16> */
.L_x_3480:
[----:B------:R-:W-:Y:S05]  /*3830*/  BSYNC B2 ;  /* 0x0000000000027941 */ /* 0x000fea0003800000 */
.L_x_3479:
        /* <DEDUP_REMOVED lines=44> */
.L_x_3478:
[----:B------:R-:W-:Y:S05]  /*3b00*/  BSYNC B1 ;  /* 0x0000000000017941 */ /* 0x000fea0003800000 */
.L_x_3477:
        /* <DEDUP_REMOVED lines=10> */
.L_x_3473:
        /* <DEDUP_REMOVED lines=12> */
.L_x_3482:
[----:B------:R-:W-:-:S07]  /*3c70*/  IMAD.MOV.U32 R99, RZ, RZ, R86 ;  /* 0x000000ffff637224 */ /* 0x000fce00078e0056 */
.L_x_3483:
[----:B------:R-:W-:Y:S05]  /*3c80*/  BSYNC B1 ;  /* 0x0000000000017941 */ /* 0x000fea0003800000 */
.L_x_3481:
        /* <DEDUP_REMOVED lines=16> */
.L_x_3487:
[----:B------:R-:W-:Y:S05]  /*3d90*/  BSYNC B2 ;  /* 0x0000000000027941 */ /* 0x000fea0003800000 */
.L_x_3486:
        /* <DEDUP_REMOVED lines=44> */
.L_x_3485:
[----:B------:R-:W-:Y:S05]  /*4060*/  BSYNC B1 ;  /* 0x0000000000017941 */ /* 0x000fea0003800000 */
.L_x_3484:
        /* <DEDUP_REMOVED lines=10> */
[----:B------:R-:W-:Y:S02]  /*4110*/  HADD2.F32 R68, -RZ, R34.H0_H0 ;  /* 0x20000022ff447230 */ /* 0x000fe40000004100 */
[----:B------:R-:W-:-:S03]  /*4120*/  IMAD.MOV.U32 R36, RZ, RZ, R37 ;  /* 0x000000ffff247224 */ /* 0x000fc600078e0025 */
[----:B------:R-:W-:Y:S01]  /*4130*/  FADD.FTZ R99, R68, R99 ;  /* 0x0000006344637221 */ /* 0x000fe20000010000 */
[----:B------:R-:W-:Y:S06]  /*4140*/  BRA `(.L_x_3489) ;  /* 0x0000000400587947 */ /* 0x000fec0003800000 */
.L_x_3488:
        /* <DEDUP_REMOVED lines=12> */
.L_x_3491:
[----:B------:R-:W-:-:S07]  /*4210*/  IMAD.MOV.U32 R82, RZ, RZ, R86 ;  /* 0x000000ffff527224 */ /* 0x000fce00078e0056 */
.L_x_3492:
[----:B------:R-:W-:Y:S05]  /*4220*/  BSYNC B1 ;  /* 0x0000000000017941 */ /* 0x000fea0003800000 */
.L_x_3490:
        /* <DEDUP_REMOVED lines=16> */
.L_x_3496:
[----:B------:R-:W-:Y:S05]  /*4330*/  BSYNC B2 ;  /* 0x0000000000027941 */ /* 0x000fea0003800000 */
.L_x_3495:
        /* <DEDUP_REMOVED lines=44> */
.L_x_3494:
[----:B------:R-:W-:Y:S05]  /*4600*/  BSYNC B1 ;  /* 0x0000000000017941 */ /* 0x000fea0003800000 */
.L_x_3493:
        /* <DEDUP_REMOVED lines=10> */
.L_x_3489:
        /* <DEDUP_REMOVED lines=12> */
.L_x_3498:
[----:B------:R-:W-:-:S07]  /*4770*/  IMAD.MOV.U32 R105, RZ, RZ, R86 ;  /* 0x000000ffff697224 */ /* 0x000fce00078e0056 */
.L_x_3499:
[----:B------:R-:W-:Y:S05]  /*4780*/  BSYNC B1 ;  /* 0x0000000000017941 */ /* 0x000fea0003800000 */
.L_x_3497:
        /* <DEDUP_REMOVED lines=16> */
.L_x_3503:
[----:B------:R-:W-:Y:S05]  /*4890*/  BSYNC B2 ;  /* 0x0000000000027941 */ /* 0x000fea0003800000 */
.L_x_3502:
        /* <DEDUP_REMOVED lines=44> */
.L_x_3501:
[----:B------:R-:W-:Y:S05]  /*4b60*/  BSYNC B1 ;  /* 0x0000000000017941 */ /* 0x000fea0003800000 */
.L_x_3500:
        /* <DEDUP_REMOVED lines=13> */
.L_x_3504:
        /* <DEDUP_REMOVED lines=12> */
.L_x_3507:
[----:B------:R-:W-:-:S07]  /*4d00*/  MOV R38, R86 ;  /* 0x0000005600267202 */ /* 0x000fce0000000f00 */
.L_x_3508:
[----:B------:R-:W-:Y:S05]  /*4d10*/  BSYNC B1 ;  /* 0x0000000000017941 */ /* 0x000fea0003800000 */
.L_x_3506:
        /* <DEDUP_REMOVED lines=16> */
.L_x_3512:
[----:B------:R-:W-:Y:S05]  /*4e20*/  BSYNC B2 ;  /* 0x0000000000027941 */ /* 0x000fea0003800000 */
.L_x_3511:
        /* <DEDUP_REMOVED lines=44> */
.L_x_3510:
[----:B------:R-:W-:Y:S05]  /*50f0*/  BSYNC B1 ;  /* 0x0000000000017941 */ /* 0x000fea0003800000 */
.L_x_3509:
        /* <DEDUP_REMOVED lines=10> */
.L_x_3505:
        /* <DEDUP_REMOVED lines=12> */
.L_x_3514:
[----:B------:R-:W-:-:S07]  /*5260*/  MOV R38, R86 ;  /* 0x0000005600267202 */ /* 0x000fce0000000f00 */
.L_x_3515:
[----:B------:R-:W-:Y:S05]  /*5270*/  BSYNC B1 ;  /* 0x0000000000017941 */ /* 0x000fea0003800000 */
.L_x_3513:
        /* <DEDUP_REMOVED lines=16> */
.L_x_3519:
[----:B------:R-:W-:Y:S05]  /*5380*/  BSYNC B2 ;  /* 0x0000000000027941 */ /* 0x000fea0003800000 */
.L_x_3518:
        /* <DEDUP_REMOVED lines=44> */
.L_x_3517:
[----:B------:R-:W-:Y:S05]  /*5650*/  BSYNC B1 ;  /* 0x0000000000017941 */ /* 0x000fea0003800000 */
.L_x_3516:
        /* <DEDUP_REMOVED lines=13> */
.L_x_3520:
        /* <DEDUP_REMOVED lines=12> */
.L_x_3523:
[----:B------:R-:W-:-:S07]  /*57f0*/  IMAD.MOV.U32 R38, RZ, RZ, R86 ;  /* 0x000000ffff267224 */ /* 0x000fce00078e0056 */
.L_x_3524:
[----:B------:R-:W-:Y:S05]  /*5800*/  BSYNC B1 ;  /* 0x0000000000017941 */ /* 0x000fea0003800000 */
.L_x_3522:
        /* <DEDUP_REMOVED lines=16> */
.L_x_3528:
[----:B------:R-:W-:Y:S05]  /*5910*/  BSYNC B2 ;  /* 0x0000000000027941 */ /* 0x000fea0003800000 */
.L_x_3527:
        /* <DEDUP_REMOVED lines=44> */
.L_x_3526:
[----:B------:R-:W-:Y:S05]  /*5be0*/  BSYNC B1 ;  /* 0x0000000000017941 */ /* 0x000fea0003800000 */
.L_x_3525:
        /* <DEDUP_REMOVED lines=10> */
.L_x_3521:
        /* <DEDUP_REMOVED lines=12> */
.L_x_3530:
[----:B------:R-:W-:-:S07]  /*5d50*/  IMAD.MOV.U32 R38, RZ, RZ, R86 ;  /* 0x000000ffff267224 */ /* 0x000fce00078e0056 */
.L_x_3531:
[----:B------:R-:W-:Y:S05]  /*5d60*/  BSYNC B1 ;  /* 0x0000000000017941 */ /* 0x000fea0003800000 */
.L_x_3529:
        /* <DEDUP_REMOVED lines=16> */
.L_x_3535:
[----:B------:R-:W-:Y:S05]  /*5e70*/  BSYNC B2 ;  /* 0x0000000000027941 */ /* 0x000fea0003800000 */
.L_x_3534:
        /* <DEDUP_REMOVED lines=44> */
.L_x_3533:
[----:B------:R-:W-:Y:S05]  /*6140*/  BSYNC B1 ;  /* 0x0000000000017941 */ /* 0x000fea0003800000 */
.L_x_3532:
        /* <DEDUP_REMOVED lines=9> */
[----:B------:R-:W-:Y:S02]  /*61e0*/  HADD2.F32 R36, -RZ, R35.H1_H1 ;  /* 0x30000023ff247230 */ /* 0x000fe40000004100 */
[----:B------:R-:W-:-:S03]  /*61f0*/  IMAD.MOV.U32 R72, RZ, RZ, R37 ;  /* 0x000000ffff487224 */ /* 0x000fc600078e0025 */
[----:B------:R-:W-:Y:S01]  /*6200*/  FADD.FTZ R111, R36, R111 ;  /* 0x0000006f246f7221 */ /* 0x000fe20000010000 */
[----:B------:R-:W-:Y:S06]  /*6210*/  BRA `(.L_x_3537) ;  /* 0x0000000400587947 */ /* 0x000fec0003800000 */
.L_x_3536:
        /* <DEDUP_REMOVED lines=12> */
.L_x_3539:
[----:B------:R-:W-:-:S07]  /*62e0*/  IMAD.MOV.U32 R85, RZ, RZ, R86 ;  /* 0x000000ffff557224 */ /* 0x000fce00078e0056 */
.L_x_3540:
[----:B------:R-:W-:Y:S05]  /*62f0*/  BSYNC B1 ;  /* 0x0000000000017941 */ /* 0x000fea0003800000 */
.L_x_3538:
        /* <DEDUP_REMOVED lines=16> */
.L_x_3544:
[----:B------:R-:W-:Y:S05]  /*6400*/  BSYNC B2 ;  /* 0x0000000000027941 */ /* 0x000fea0003800000 */
.L_x_3543:
        /* <DEDUP_REMOVED lines=44> */
.L_x_3542:
[----:B------:R-:W-:Y:S05]  /*66d0*/  BSYNC B1 ;  /* 0x0000000000017941 */ /* 0x000fea0003800000 */
.L_x_3541:
        /* <DEDUP_REMOVED lines=10> */
.L_x_3537:
        /* <DEDUP_REMOVED lines=9> */
[----:B------:R-:W-:Y:S02]  /*6810*/  F2FP.F16.F32.PACK_AB R39, R111, R106 ;  /* 0x0000006a6f27723e */ /* 0x000fe400000000ff */
[----:B------:R-:W-:Y:S02]  /*6820*/  F2FP.F16.F32.PACK_AB R38, R105, R99 ;  /* 0x000000636926723e */ /* 0x000fe400000000ff */
[----:B------:R-:W-:-:S02]  /*6830*/  F2FP.F16.F32.PACK_AB R37, R98, R93 ;  /* 0x0000005d6225723e */ /* 0x000fc400000000ff */
[----:B------:R-:W-:Y:S02]  /*6840*/  F2FP.F16.F32.PACK_AB R36, R92, R89 ;  /* 0x000000595c24723e */ /* 0x000fe400000000ff */
[----:B------:R-:W-:Y:S02]  /*6850*/  ISETP.NE.AND P2, PT, R118, RZ, PT ;  /* 0x000000ff7600720c */ /* 0x000fe40003f45270 */
[----:B------:R-:W-:Y:S01]  /*6860*/  SEL R115, RZ, 0x1, P4 ;  /* 0x00000001ff737807 */ /* 0x000fe20002000000 */
[----:B------:R0:W-:Y:S01]  /*6870*/  STG.E.128 desc[UR4][R68.64], R36 ;  /* 0x0000002444007986 */ /* 0x0001e2000c101d04 */
[----:B------:R-:W-:Y:S02]  /*6880*/  SEL R117, RZ, 0x1, P5 ;  /* 0x00000001ff757807 */ /* 0x000fe40002800000 */
[----:B------:R-:W-:-:S04]  /*6890*/  SEL R118, RZ, 0x100, P3 ;  /* 0x00000100ff767807 */ /* 0x000fc80001800000 */
[----:B------:R-:W-:Y:S02]  /*68a0*/  LOP3.LUT R118, R118, R121, R119, 0xfe, !PT ;  /* 0x0000007976767212 */ /* 0x000fe400078efe77 */
[----:B------:R-:W-:Y:S01]  /*68b0*/  SEL R119, RZ, 0x1, P6 ;  /* 0x00000001ff777807 */ /* 0x000fe20003000000 */
[----:B0-----:R-:W-:Y:S01]  /*68c0*/  IMAD.WIDE.U32 R68, R115, 0x1000000, RZ ;  /* 0x0100000073447825 */ /* 0x001fe200078e00ff */
[----:B------:R-:W-:-:S03]  /*68d0*/  SHF.L.U32 R115, R104, 0x3, RZ ;  /* 0x0000000368737819 */ /* 0x000fc600000006ff */
[----:B------:R-:W-:Y:S01]  /*68e0*/  IMAD.WIDE.U32 R38, R116, 0x10000, RZ ;  /* 0x0001000074267825 */ /* 0x000fe200078e00ff */
[----:B------:R-:W-:Y:S02]  /*68f0*/  LOP3.LUT R119, R69, R118, R119, 0xfe, !PT ;  /* 0x0000007645777212 */ /* 0x000fe400078efe77 */
[----:B------:R-:W-:Y:S01]  /*6900*/  SHF.L.U64.HI R116, R104, 0x3, RZ ;  /* 0x0000000368747819 */ /* 0x000fe200000102ff */
[----:B------:R-:W-:-:S03]  /*6910*/  IMAD.WIDE.U32 R36, R117, 0x100, RZ ;  /* 0x0000010075247825 */ /* 0x000fc600078e00ff */
[----:B------:R-:W-:Y:S02]  /*6920*/  LOP3.LUT R117, R36, R68, R38, 0xfe, !PT ;  /* 0x0000004424757212 */ /* 0x000fe400078efe26 */
[----:B------:R-:W-:Y:S02]  /*6930*/  IADD3 R36, P0, R115, UR14, RZ ;  /* 0x0000000e73247c10 */ /* 0x000fe4000ff1e0ff */
[----:B------:R-:W-:Y:S02]  /*6940*/  SEL R38, RZ, 0x1, P2 ;  /* 0x00000001ff267807 */ /* 0x000fe40001000000 */
[----:B------:R-:W-:Y:S02]  /*6950*/  LOP3.LUT R39, R37, R119, R39, 0xfe, !PT ;  /* 0x0000007725277212 */ /* 0x000fe400078efe27 */
[----:B------:R-:W-:Y:S02]  /*6960*/  IADD3.X R37, R116, UR15, RZ, P0, !PT ;  /* 0x0000000f74257c10 */ /* 0x000fe400087fe4ff */
[----:B------:R-:W-:-:S05]  /*6970*/  LOP3.LUT R38, R117, R38, RZ, 0xfc, !PT ;  /* 0x0000002675267212 */ /* 0x000fca00078efcff */
[----:B------:R0:W-:Y:S01]  /*6980*/  STG.E.64 desc[UR4][R36.64], R38 ;  /* 0x0000002624007986 */ /* 0x0001e2000c101b04 */
[----:B------:R-:W-:Y:S05]  /*6990*/  @!P1 BRA `(.L_x_3545) ;  /* 0x0000000000509947 */ /* 0x000fea0003800000 */
[----:B0-----:R-:W-:Y:S01]  /*69a0*/  IMAD.U32 R37, R84, 0x10000, RZ ;  /* 0x0001000054257824 */ /* 0x001fe200078e00ff */
[----:B------:R-:W-:Y:S02]  /*69b0*/  LOP3.LUT R36, R85, 0xffff, RZ, 0xc0, !PT ;  /* 0x0000ffff55247812 */ /* 0x000fe400078ec0ff */
[----:B------:R-:W-:Y:S02]  /*69c0*/  LOP3.LUT R68, R81, 0xff, RZ, 0xc0, !PT ;  /* 0x000000ff51447812 */ /* 0x000fe400078ec0ff */
[----:B------:R-:W-:Y:S02]  /*69d0*/  LOP3.LUT R39, R37, 0xff0000, RZ, 0xc0, !PT ;  /* 0x00ff000025277812 */ /* 0x000fe400078ec0ff */
[----:B------:R-:W-:Y:S01]  /*69e0*/  PRMT R37, R83, 0x7104, RZ ;  /* 0x0000710453257816 */ /* 0x000fe200000000ff */
[----:B------:R-:W-:Y:S01]  /*69f0*/  IMAD.WIDE.U32 R68, R68, 0x1000000, RZ ;  /* 0x0100000044447825 */ /* 0x000fe200078e00ff */
[----:B------:R-:W-:Y:S02]  /*6a00*/  PRMT R36, R39, 0x4210, R36 ;  /* 0x0000421027247816 */ /* 0x000fe40000000024 */
[----:B------:R-:W-:-:S02]  /*6a10*/  LOP3.LUT R38, R80, 0xff, RZ, 0xc0, !PT ;  /* 0x000000ff50267812 */ /* 0x000fc400078ec0ff */
[----:B------:R-:W-:Y:S02]  /*6a20*/  LOP3.LUT R37, R36, 0xff00, R37, 0xf8, !PT ;  /* 0x0000ff0024257812 */ /* 0x000fe400078ef825 */
[----:B------:R-:W-:Y:S01]  /*6a30*/  LOP3.LUT R36, R79, 0xff, RZ, 0xc0, !PT ;  /* 0x000000ff4f247812 */ /* 0x000fe200078ec0ff */
[----:B------:R-:W-:Y:S01]  /*6a40*/  IMAD.WIDE.U32 R38, R38, 0x10000, RZ ;  /* 0x0001000026267825 */ /* 0x000fe200078e00ff */
[----:B------:R-:W-:-:S03]  /*6a50*/  LOP3.LUT R117, R37, 0xff, R82, 0xf8, !PT ;  /* 0x000000ff25757812 */ /* 0x000fc600078ef852 */
        /* <DEDUP_REMOVED lines=8> */
.L_x_3545:
[----:B------:R-:W-:-:S07]  /*6ae0*/  VIADD R115, R104, 0x80 ;  /* 0x0000008068737836 */ /* 0x000fce0000000000 */
.L_x_3416:
[----:B------:R-:W-:Y:S05]  /*6af0*/  BSYNC B0 ;  /* 0x0000000000007941 */ /* 0x000fea0003800000 */
.L_x_3415:
        /* <DEDUP_REMOVED lines=29> */
.L_x_3549:
[----:B------:R-:W-:-:S07]  /*6cd0*/  IMAD.MOV.U32 R90, RZ, RZ, R86 ;  /* 0x000000ffff5a7224 */ /* 0x000fce00078e0056 */
.L_x_3550:
[----:B------:R-:W-:Y:S05]  /*6ce0*/  BSYNC B1 ;  /* 0x0000000000017941 */ /* 0x000fea0003800000 */
.L_x_3548:
        /* <DEDUP_REMOVED lines=14> */
[----:B------:R-:W-:-:S04]  /*6dd0*/  @P3 IADD3 R73, R77, RZ, RZ ;  /* 0x000000ff4d493210 */ /* 0x000fc80007ffe0ff */
[----:B------:R-:W-:-:S07]  /*6de0*/  @!P2 MOV R77, R73 ;  /* 0x00000049004da202 */ /* 0x000fce0000000f00 */
.L_x_3554:
[----:B------:R-:W-:Y:S05]  /*6df0*/  BSYNC B2 ;  /* 0x0000000000027941 */ /* 0x000fea0003800000 */
.L_x_3553:
        /* <DEDUP_REMOVED lines=44> */
.L_x_3552:
[----:B------:R-:W-:Y:S05]  /*70c0*/  BSYNC B1 ;  /* 0x0000000000017941 */ /* 0x000fea0003800000 */
.L_x_3551:
[----:B------:R-:W0:Y:S01]  /*70d0*/  LDC R117, c[0x0][0x298] ;  /* 0x0000a600ff757b82 */ /* 0x000e220000000800 */
[----:B------:R-:W-:Y:S01]  /*70e0*/  HFMA2.MMA R116, -RZ, RZ, 0.1171875, 0 ;  /* 0x2f800000ff747435 */ /* 0x000fe200000001ff */
[----:B------:R-:W-:Y:S01]  /*70f0*/  ISETP.NE.U32.AND P2, PT, R68, RZ, PT ;  /* 0x000000ff4400720c */ /* 0x000fe20003f45070 */
[----:B-----5:R-:W-:Y:S01]  /*7100*/  HADD2.F32 R68, -RZ, R36.H0_H0 ;  /* 0x20000024ff447230 */ /* 0x020fe20000004100 */
[----:B------:R-:W-:Y:S02]  /*7110*/  I2FP.F32.U32 R95, R90 ;  /* 0x0000005a005f7245 */ /* 0x000fe40000201000 */
[----:B------:R-:W-:Y:S02]  /*7120*/  ISETP.NE.AND.EX P2, PT, R69, RZ, PT, P2 ;  /* 0x000000ff4500720c */ /* 0x000fe40003f45320 */
        /* <DEDUP_REMOVED lines=13> */
.L_x_3555:
        /* <DEDUP_REMOVED lines=12> */
.L_x_3558:
[----:B------:R-:W-:-:S07]  /*72c0*/  IMAD.MOV.U32 R78, RZ, RZ, R86 ;  /* 0x000000ffff4e7224 */ /* 0x000fce00078e0056 */
.L_x_3559:
[----:B------:R-:W-:Y:S05]  /*72d0*/  BSYNC B1 ;  /* 0x0000000000017941 */ /* 0x000fea0003800000 */
.L_x_3557:
        /* <DEDUP_REMOVED lines=16> */
.L_x_3563:
[----:B------:R-:W-:Y:S05]  /*73e0*/  BSYNC B2 ;  /* 0x0000000000027941 */ /* 0x000fea0003800000 */
.L_x_3562:
        /* <DEDUP_REMOVED lines=44> */
.L_x_3561:
[----:B------:R-:W-:Y:S05]  /*76b0*/  BSYNC B1 ;  /* 0x0000000000017941 */ /* 0x000fea0003800000 */
.L_x_3560:
        /* <DEDUP_REMOVED lines=10> */
.L_x_3556:
        /* <DEDUP_REMOVED lines=12> */
.L_x_3565:
[----:B------:R-:W-:-:S07]  /*7820*/  MOV R107, R86 ;  /* 0x00000056006b7202 */ /* 0x000fce0000000f00 */
.L_x_3566:
[----:B------:R-:W-:Y:S05]  /*7830*/  BSYNC B1 ;  /* 0x0000000000017941 */ /* 0x000fea0003800000 */
.L_x_3564:
        /* <DEDUP_REMOVED lines=16> */
.L_x_3570:
[----:B------:R-:W-:Y:S05]  /*7940*/  BSYNC B2 ;  /* 0x0000000000027941 */ /* 0x000fea0003800000 */
.L_x_3569:
        /* <DEDUP_REMOVED lines=44> */
.L_x_3568:
[----:B------:R-:W-:Y:S05]  /*7c10*/  BSYNC B1 ;  /* 0x0000000000017941 */ /* 0x000fea0003800000 */
.L_x_3567:
        /* <DEDUP_REMOVED lines=14> */
.L_x_3571:
        /* <DEDUP_REMOVED lines=12> */
.L_x_3574:
[----:B------:R-:W-:-:S07]  /*7dc0*/  IMAD.MOV.U32 R36, RZ, RZ, R86 ;  /* 0x000000ffff247224 */ /* 0x000fce00078e0056 */
.L_x_3575:
[----:B------:R-:W-:Y:S05]  /*7dd0*/  BSYNC B1 ;  /* 0x0000000000017941 */ /* 0x000fea0003800000 */
.L_x_3573:
        /* <DEDUP_REMOVED lines=16> */
.L_x_3579:
[----:B------:R-:W-:Y:S05]  /*7ee0*/  BSYNC B2 ;  /* 0x0000000000027941 */ /* 0x000fea0003800000 */
.L_x_3578:
        /* <DEDUP_REMOVED lines=44> */
.L_x_3577:
[----:B------:R-:W-:Y:S05]  /*81b0*/  BSYNC B1 ;  /* 0x0000000000017941 */ /* 0x000fea0003800000 */
.L_x_3576:
        /* <DEDUP_REMOVED lines=10> */
.L_x_3572:
        /* <DEDUP_REMOVED lines=12> */
.L_x_3581:
[----:B------:R-:W-:-:S07]  /*8320*/  MOV R36, R86 ;  /* 0x0000005600247202 */ /* 0x000fce0000000f00 */
.L_x_3582:
[----:B------:R-:W-:Y:S05]  /*8330*/  BSYNC B1 ;  /* 0x0000000000017941 */ /* 0x000fea0003800000 */
.L_x_3580:
        /* <DEDUP_REMOVED lines=16> */
.L_x_3586:
[----:B------:R-:W-:Y:S05]  /*8440*/  BSYNC B2 ;  /* 0x0000000000027941 */ /* 0x000fea0003800000 */
.L_x_3585:
        /* <DEDUP_REMOVED lines=44> */
.L_x_3584:
[----:B------:R-:W-:Y:S05]  /*8710*/  BSYNC B1 ;  /* 0x0000000000017941 */ /* 0x000fea0003800000 */
.L_x_3583:
        /* <DEDUP_REMOVED lines=14> */
.L_x_3587:
        /* <DEDUP_REMOVED lines=12> */
.L_x_3590:
[----:B------:R-:W-:-:S07]  /*88c0*/  IMAD.MOV.U32 R36, RZ, RZ, R86 ;  /* 0x000000ffff247224 */ /* 0x000fce00078e0056 */
.L_x_3591:
[----:B------:R-:W-:Y:S05]  /*88d0*/  BSYNC B1 ;  /* 0x0000000000017941 */ /* 0x000fea0003800000 */
.L_x_3589:
        /* <DEDUP_REMOVED lines=16> */
.L_x_3595:
[----:B------:R-:W-:Y:S05]  /*89e0*/  BSYNC B2 ;  /* 0x0000000000027941 */ /* 0x000fea0003800000 */
.L_x_3594:
        /* <DEDUP_REMOVED lines=44> */
.L_x_3593:
[----:B------:R-:W-:Y:S05]  /*8cb0*/  BSYNC B1 ;  /* 0x0000000000017941 */ /* 0x000fea0003800000 */
.L_x_3592:
        /* <DEDUP_REMOVED lines=10> */
.L_x_3588:
        /* <DEDUP_REMOVED lines=12> */
.L_x_3597:
[----:B------:R-:W-:-:S07]  /*8e20*/  MOV R36, R86 ;  /* 0x0000005600247202 */ /* 0x000fce0000000f00 */
.L_x_3598:
[----:B------:R-:W-:Y:S05]  /*8e30*/  BSYNC B1 ;  /* 0x0000000000017941 */ /* 0x000fea0003800000 */
.L_x_3596:
        /* <DEDUP_REMOVED lines=16> */
.L_x_3602:
[----:B------:R-:W-:Y:S05]  /*8f40*/  BSYNC B2 ;  /* 0x0000000000027941 */ /* 0x000fea0003800000 */
.L_x_3601:
        /* <DEDUP_REMOVED lines=44> */
.L_x_3600:
[----:B------:R-:W-:Y:S05]  /*9210*/  BSYNC B1 ;  /* 0x0000000000017941 */ /* 0x000fea0003800000 */
.L_x_3599:
        /* <DEDUP_REMOVED lines=14> */
.L_x_3603:
        /* <DEDUP_REMOVED lines=12> */
.L_x_3606:
[----:B------:R-:W-:-:S07]  /*93c0*/  IMAD.MOV.U32 R81, RZ, RZ, R86 ;  /* 0x000000ffff517224 */ /* 0x000fce00078e0056 */
.L_x_3607:
[----:B------:R-:W-:Y:S05]  /*93d0*/  BSYNC B1 ;  /* 0x0000000000017941 */ /* 0x000fea0003800000 */
.L_x_3605:
        /* <DEDUP_REMOVED lines=16> */
.L_x_3611:
[----:B------:R-:W-:Y:S05]  /*94e0*/  BSYNC B2 ;  /* 0x0000000000027941 */ /* 0x000fea0003800000 */
.L_x_3610:
        /* <DEDUP_REMOVED lines=44> */
.L_x_3609:
[----:B------:R-:W-:Y:S05]  /*97b0*/  BSYNC B1 ;  /* 0x0000000000017941 */ /* 0x000fea0003800000 */
.L_x_3608:
        /* <DEDUP_REMOVED lines=10> */
.L_x_3604:
        /* <DEDUP_REMOVED lines=12> */
.L_x_3613:
[----:B------:R-:W-:-:S07]  /*9920*/  MOV R101, R86 ;  /* 0x0000005600657202 */ /* 0x000fce0000000f00 */
.L_x_3614:
[----:B------:R-:W-:Y:S05]  /*9930*/  BSYNC B1 ;  /* 0x0000000000017941 */ /* 0x000fea0003800000 */
.L_x_3612:
        /* <DEDUP_REMOVED lines=16> */
.L_x_3618:
[----:B------:R-:W-:Y:S05]  /*9a40*/  BSYNC B2 ;  /* 0x0000000000027941 */ /* 0x000fea0003800000 */
.L_x_3617:
        /* <DEDUP_REMOVED lines=44> */
.L_x_3616:
[----:B------:R-:W-:Y:S05]  /*9d10*/  BSYNC B1 ;  /* 0x0000000000017941 */ /* 0x000fea0003800000 */
.L_x_3615:
        /* <DEDUP_REMOVED lines=14> */
.L_x_3619:
        /* <DEDUP_REMOVED lines=12> */
.L_x_3622:
[----:B------:R-:W-:-:S07]  /*9ec0*/  IMAD.MOV.U32 R82, RZ, RZ, R86 ;  /* 0x000000ffff527224 */ /* 0x000fce00078e0056 */
.L_x_3623:
[----:B------:R-:W-:Y:S05]  /*9ed0*/  BSYNC B1 ;  /* 0x0000000000017941 */ /* 0x000fea0003800000 */
.L_x_3621:
        /* <DEDUP_REMOVED lines=16> */
.L_x_3627:
[----:B------:R-:W-:Y:S05]  /*9fe0*/  BSYNC B2 ;  /* 0x0000000000027941 */ /* 0x000fea0003800000 */
.L_x_3626:
        /* <DEDUP_REMOVED lines=44> */
.L_x_3625:
[----:B------:R-:W-:Y:S05]  /*a2b0*/  BSYNC B1 ;  /* 0x0000000000017941 */ /* 0x000fea0003800000 */
.L_x_3624:
        /* <DEDUP_REMOVED lines=10> */
.L_x_3620:
        /* <DEDUP_REMOVED lines=12> */
.L_x_3629:
[----:B------:R-:W-:-:S07]  /*a420*/  MOV R107, R86 ;  /* 0x00000056006b7202 */ /* 0x000fce0000000f00 */
.L_x_3630:
[----:B------:R-:W-:Y:S05]  /*a430*/  BSYNC B1 ;  /* 0x0000000000017941 */ /* 0x000fea0003800000 */
.L_x_3628:
        /* <DEDUP_REMOVED lines=16> */
.L_x_3634:
[----:B------:R-:W-:Y:S05]  /*a540*/  BSYNC B2 ;  /* 0x0000000000027941 */ /* 0x000fea0003800000 */
.L_x_3633:
        /* <DEDUP_REMOVED lines=44> */
.L_x_3632:
[----:B------:R-:W-:Y:S05]  /*a810*/  BSYNC B1 ;  /* 0x0000000000017941 */ /* 0x000fea0003800000 */
.L_x_3631:
        /* <DEDUP_REMOVED lines=13> */
.L_x_3635:
        /* <DEDUP_REMOVED lines=12> */
.L_x_3638:
[----:B------:R-:W-:-:S07]  /*a9b0*/  IMAD.MOV.U32 R38, RZ, RZ, R86 ;  /* 0x000000ffff267224 */ /* 0x000fce00078e0056 */
.L_x_3639:
[----:B------:R-:W-:Y:S05]  /*a9c0*/  BSYNC B1 ;  /* 0x0000000000017941 */ /* 0x000fea0003800000 */
.L_x_3637:
        /* <DEDUP_REMOVED lines=16> */
.L_x_3643:
[----:B------:R-:W-:Y:S05]  /*aad0*/  BSYNC B2 ;  /* 0x0000000000027941 */ /* 0x000fea0003800000 */
.L_x_3642:
        /* <DEDUP_REMOVED lines=44> */
.L_x_3641:
[----:B------:R-:W-:Y:S05]  /*ada0*/  BSYNC B1 ;  /* 0x0000000000017941 */ /* 0x000fea0003800000 */
.L_x_3640:
        /* <DEDUP_REMOVED lines=10> */
.L_x_3636:
        /* <DEDUP_REMOVED lines=12> */
.L_x_3645:
[----:B------:R-:W-:-:S07]  /*af10*/  MOV R38, R86 ;  /* 0x0000005600267202 */ /* 0x000fce0000000f00 */
.L_x_3646:
[----:B------:R-:W-:Y:S05]  /*af20*/  BSYNC B1 ;  /* 0x0000000000017941 */ /* 0x000fea0003800000 */
.L_x_3644:
        /* <DEDUP_REMOVED lines=16> */
.L_x_3650:
[----:B------:R-:W-:Y:S05]  /*b030*/  BSYNC B2 ;  /* 0x0000000000027941 */ /* 0x000fea0003800000 */
.L_x_3649:
        /* <DEDUP_REMOVED lines=44> */
.L_x_3648:
[----:B------:R-:W-:Y:S05]  /*b300*/  BSYNC B1 ;  /* 0x0000000000017941 */ /* 0x000fea0003800000 */
.L_x_3647:
        /* <DEDUP_REMOVED lines=13> */
.L_x_3651:
        /* <DEDUP_REMOVED lines=12> */
.L_x_3654:
[----:B------:R-:W-:-:S07]  /*b4a0*/  IMAD.MOV.U32 R38, RZ, RZ, R86 ;  /* 0x000000ffff267224 */ /* 0x000fce00078e0056 */
.L_x_3655:
[----:B------:R-:W-:Y:S05]  /*b4b0*/  BSYNC B1 ;  /* 0x0000000000017941 */ /* 0x000fea0003800000 */
.L_x_3653:
        /* <DEDUP_REMOVED lines=16> */
.L_x_3659:
[----:B------:R-:W-:Y:S05]  /*b5c0*/  BSYNC B2 ;  /* 0x0000000000027941 */ /* 0x000fea0003800000 */
.L_x_3658:
        /* <DEDUP_REMOVED lines=44> */
.L_x_3657:
[----:B------:R-:W-:Y:S05]  /*b890*/  BSYNC B1 ;  /* 0x0000000000017941 */ /* 0x000fea0003800000 */
.L_x_3656:
        /* <DEDUP_REMOVED lines=10> */
.L_x_3652:
        /* <DEDUP_REMOVED lines=12> */
.L_x_3661:
[----:B------:R-:W-:-:S07]  /*ba00*/  MOV R38, R86 ;  /* 0x0000005600267202 */ /* 0x000fce0000000f00 */
.L_x_3662:
[----:B------:R-:W-:Y:S05]  /*ba10*/  BSYNC B1 ;  /* 0x0000000000017941 */ /* 0x000fea0003800000 */
.L_x_3660:
        /* <DEDUP_REMOVED lines=16> */
.L_x_3666:
[----:B------:R-:W-:Y:S05]  /*bb20*/  BSYNC B2 ;  /* 0x0000000000027941 */ /* 0x000fea0003800000 */
.L_x_3665:
        /* <DEDUP_REMOVED lines=44> */
.L_x_3664:
[----:B------:R-:W-:Y:S05]  /*bdf0*/  BSYNC B1 ;  /* 0x0000000000017941 */ /* 0x000fea0003800000 */
.L_x_3663:
        /* <DEDUP_REMOVED lines=13> */
.L_x_3667:
        /* <DEDUP_REMOVED lines=12> */
.L_x_3670:
[----:B------:R-:W-:-:S07]  /*bf90*/  IMAD.MOV.U32 R85, RZ, RZ, R86 ;  /* 0x000000ffff557224 */ /* 0x000fce00078e0056 */
.L_x_3671:
[----:B------:R-:W-:Y:S05]  /*bfa0*/  BSYNC B1 ;  /* 0x0000000000017941 */ /* 0x000fea0003800000 */
.L_x_3669:
        /* <DEDUP_REMOVED lines=16> */
.L_x_3675:
[----:B------:R-:W-:Y:S05]  /*c0b0*/  BSYNC B2 ;  /* 0x0000000000027941 */ /* 0x000fea0003800000 */
.L_x_3674:
        /* <DEDUP_REMOVED lines=44> */
.L_x_3673:
[----:B------:R-:W-:Y:S05]  /*c380*/  BSYNC B1 ;  /* 0x0000000000017941 */ /* 0x000fea0003800000 */
.L_x_3672:
        /* <DEDUP_REMOVED lines=10> */
.L_x_3668:
        /* <DEDUP_REMOVED lines=13> */
[----:B------:R-:W-:Y:S02]  /*c500*/  SEL R116, RZ, 0x1, P4 ;  /* 0x00000001ff747807 */ /* 0x000fe40002000000 */
[----:B------:R-:W-:Y:S01]  /*c510*/  SEL R118, RZ, 0x1, P5 ;  /* 0x00000001ff767807 */ /* 0x000fe20002800000 */
[----:B------:R0:W-:Y:S01]  /*c520*/  STG.E.128 desc[UR4][R68.64], R36 ;  /* 0x0000002444007986 */ /* 0x0001e2000c101d04 */
[----:B------:R-:W-:Y:S02]  /*c530*/  SEL R120, RZ, 0x100, P3 ;  /* 0x00000100ff787807 */ /* 0x000fe40001800000 */
[----:B------:R-:W-:Y:S02]  /*c540*/  ISETP.NE.AND P6, PT, R122, RZ, PT ;  /* 0x000000ff7a00720c */ /* 0x000fe40003fc5270 */
[----:B------:R-:W-:-:S02]  /*c550*/  LOP3.LUT R120, R120, R121, R119, 0xfe, !PT ;  /* 0x0000007978787212 */ /* 0x000fc400078efe77 */
        /* <DEDUP_REMOVED lines=35> */
.L_x_3676:
[----:B------:R-:W-:-:S07]  /*c790*/  IADD3 R115, R115, 0x80, RZ ;  /* 0x0000008073737810 */ /* 0x000fce0007ffe0ff */
.L_x_3547:
[----:B------:R-:W-:Y:S05]  /*c7a0*/  BSYNC B0 ;  /* 0x0000000000007941 */ /* 0x000fea0003800000 */
.L_x_3546:
        /* <DEDUP_REMOVED lines=29> */
.L_x_3680:
[----:B------:R-:W-:-:S07]  /*c980*/  IMAD.MOV.U32 R91, RZ, RZ, R86 ;  /* 0x000000ffff5b7224 */ /* 0x000fce00078e0056 */
.L_x_3681:
[----:B------:R-:W-:Y:S05]  /*c990*/  BSYNC B1 ;  /* 0x0000000000017941 */ /* 0x000fea0003800000 */
.L_x_3679:
        /* <DEDUP_REMOVED lines=16> */
.L_x_3685:
[----:B------:R-:W-:Y:S05]  /*caa0*/  BSYNC B2 ;  /* 0x0000000000027941 */ /* 0x000fea0003800000 */
.L_x_3684:
        /* <DEDUP_REMOVED lines=44> */
.L_x_3683:
[----:B------:R-:W-:Y:S05]  /*cd70*/  BSYNC B1 ;  /* 0x0000000000017941 */ /* 0x000fea0003800000 */
.L_x_3682:
        /* <DEDUP_REMOVED lines=19> */
.L_x_3686:
        /* <DEDUP_REMOVED lines=12> */
.L_x_3689:
[----:B------:R-:W-:-:S07]  /*cf70*/  IMAD.MOV.U32 R78, RZ, RZ, R86 ;  /* 0x000000ffff4e7224 */ /* 0x000fce00078e0056 */
.L_x_3690:
[----:B------:R-:W-:Y:S05]  /*cf80*/  BSYNC B1 ;  /* 0x0000000000017941 */ /* 0x000fea0003800000 */
.L_x_3688:
        /* <DEDUP_REMOVED lines=16> */
.L_x_3694:
[----:B------:R-:W-:Y:S05]  /*d090*/  BSYNC B2 ;  /* 0x0000000000027941 */ /* 0x000fea0003800000 */
.L_x_3693:
        /* <DEDUP_REMOVED lines=44> */
.L_x_3692:
[----:B------:R-:W-:Y:S05]  /*d360*/  BSYNC B1 ;  /* 0x0000000000017941 */ /* 0x000fea0003800000 */
.L_x_3691:
        /* <DEDUP_REMOVED lines=10> */
.L_x_3687:
        /* <DEDUP_REMOVED lines=12> */
.L_x_3696:
[----:B------:R-:W-:-:S07]  /*d4d0*/  MOV R109, R86 ;  /* 0x00000056006d7202 */ /* 0x000fce0000000f00 */
.L_x_3697:
[----:B------:R-:W-:Y:S05]  /*d4e0*/  BSYNC B1 ;  /* 0x0000000000017941 */ /* 0x000fea0003800000 */
.L_x_3695:
        /* <DEDUP_REMOVED lines=16> */
.L_x_3701:
[----:B------:R-:W-:Y:S05]  /*d5f0*/  BSYNC B2 ;  /* 0x0000000000027941 */ /* 0x000fea0003800000 */
.L_x_3700:
        /* <DEDUP_REMOVED lines=44> */
.L_x_3699:
[----:B------:R-:W-:Y:S05]  /*d8c0*/  BSYNC B1 ;  /* 0x0000000000017941 */ /* 0x000fea0003800000 */
.L_x_3698:
        /* <DEDUP_REMOVED lines=14> */
.L_x_3702:
        /* <DEDUP_REMOVED lines=12> */
.L_x_3705:
[----:B------:R-:W-:-:S07]  /*da70*/  IMAD.MOV.U32 R36, RZ, RZ, R86 ;  /* 0x000000ffff247224 */ /* 0x000fce00078e0056 */
.L_x_3706:
[----:B------:R-:W-:Y:S05]  /*da80*/  BSYNC B1 ;  /* 0x0000000000017941 */ /* 0x000fea0003800000 */
.L_x_3704:
        /* <DEDUP_REMOVED lines=16> */
.L_x_3710:
[----:B------:R-:W-:Y:S05]  /*db90*/  BSYNC B2 ;  /* 0x0000000000027941 */ /* 0x000fea0003800000 */
.L_x_3709:
        /* <DEDUP_REMOVED lines=44> */
.L_x_3708:
[----:B------:R-:W-:Y:S05]  /*de60*/  BSYNC B1 ;  /* 0x0000000000017941 */ /* 0x000fea0003800000 */
.L_x_3707:
        /* <DEDUP_REMOVED lines=10> */
.L_x_3703:
        /* <DEDUP_REMOVED lines=12> */
.L_x_3712:
[----:B------:R-:W-:-:S07]  /*dfd0*/  MOV R36, R86 ;  /* 0x0000005600247202 */ /* 0x000fce0000000f00 */
.L_x_3713:
[----:B------:R-:W-:Y:S05]  /*dfe0*/  BSYNC B1 ;  /* 0x0000000000017941 */ /* 0x000fea0003800000 */
.L_x_3711:
        /* <DEDUP_REMOVED lines=16> */
.L_x_3717:
[----:B------:R-:W-:Y:S05]  /*e0f0*/  BSYNC B2 ;  /* 0x0000000000027941 */ /* 0x000fea0003800000 */
.L_x_3716:
        /* <DEDUP_REMOVED lines=44> */
.L_x_3715:
[----:B------:R-:W-:Y:S05]  /*e3c0*/  BSYNC B1 ;  /* 0x0000000000017941 */ /* 0x000fea0003800000 */
.L_x_3714:
        /* <DEDUP_REMOVED lines=14> */
.L_x_3718:
        /* <DEDUP_REMOVED lines=12> */
.L_x_3721:
[----:B------:R-:W-:-:S07]  /*e570*/  IMAD.MOV.U32 R36, RZ, RZ, R86 ;  /* 0x000000ffff247224 */ /* 0x000fce00078e0056 */
.L_x_3722:
[----:B------:R-:W-:Y:S05]  /*e580*/  BSYNC B1 ;  /* 0x0000000000017941 */ /* 0x000fea0003800000 */
.L_x_3720:
        /* <DEDUP_REMOVED lines=16> */
.L_x_3726:
[----:B------:R-:W-:Y:S05]  /*e690*/  BSYNC B2 ;  /* 0x0000000000027941 */ /* 0x000fea0003800000 */
.L_x_3725:
        /* <DEDUP_REMOVED lines=44> */
.L_x_3724:
[----:B------:R-:W-:Y:S05]  /*e960*/  BSYNC B1 ;  /* 0x0000000000017941 */ /* 0x000fea0003800000 */
.L_x_3723:
        /* <DEDUP_REMOVED lines=10> */
.L_x_3719:
        /* <DEDUP_REMOVED lines=12> */
.L_x_3728:
[----:B------:R-:W-:-:S07]  /*ead0*/  MOV R36, R86 ;  /* 0x0000005600247202 */ /* 0x000fce0000000f00 */
.L_x_3729:
[----:B------:R-:W-:Y:S05]  /*eae0*/  BSYNC B1 ;  /* 0x0000000000017941 */ /* 0x000fea0003800000 */
.L_x_3727:
        /* <DEDUP_REMOVED lines=16> */
.L_x_3733:
[----:B------:R-:W-:Y:S05]  /*ebf0*/  BSYNC B2 ;  /* 0x0000000000027941 */ /* 0x000fea0003800000 */
.L_x_3732:
        /* <DEDUP_REMOVED lines=44> */
.L_x_3731:
[----:B------:R-:W-:Y:S05]  /*eec0*/  BSYNC B1 ;  /* 0x0000000000017941 */ /* 0x000fea0003800000 */
.L_x_3730:
        /* <DEDUP_REMOVED lines=14> */
.L_x_3734:
        /* <DEDUP_REMOVED lines=12> */
.L_x_3737:
[----:B------:R-:W-:-:S07]  /*f070*/  IMAD.MOV.U32 R81, RZ, RZ, R86 ;  /* 0x000000ffff517224 */ /* 0x000fce00078e0056 */
.L_x_3738:
[----:B------:R-:W-:Y:S05]  /*f080*/  BSYNC B1 ;  /* 0x0000000000017941 */ /* 0x000fea0003800000 */
.L_x_3736:
        /* <DEDUP_REMOVED lines=16> */
.L_x_3742:
[----:B------:R-:W-:Y:S05]  /*f190*/  BSYNC B2 ;  /* 0x0000000000027941 */ /* 0x000fea0003800000 */
.L_x_3741:
        /* <DEDUP_REMOVED lines=44> */
.L_x_3740:
[----:B------:R-:W-:Y:S05]  /*f460*/  BSYNC B1 ;  /* 0x0000000000017941 */ /* 0x000fea0003800000 */
.L_x_3739:
        /* <DEDUP_REMOVED lines=10> */
.L_x_3735:
        /* <DEDUP_REMOVED lines=12> */
.L_x_3744:
[----:B------:R-:W-:-:S07]  /*f5d0*/  MOV R103, R86 ;  /* 0x0000005600677202 */ /* 0x000fce0000000f00 */
.L_x_3745:
[----:B------:R-:W-:Y:S05]  /*f5e0*/  BSYNC B1 ;  /* 0x0000000000017941 */ /* 0x000fea0003800000 */
.L_x_3743:
        /* <DEDUP_REMOVED lines=16> */
.L_x_3749:
[----:B------:R-:W-:Y:S05]  /*f6f0*/  BSYNC B2 ;  /* 0x0000000000027941 */ /* 0x000fea0003800000 */
.L_x_3748:
        /* <DEDUP_REMOVED lines=44> */
.L_x_3747:
[----:B------:R-:W-:Y:S05]  /*f9c0*/  BSYNC B1 ;  /* 0x0000000000017941 */ /* 0x000fea0003800000 */
.L_x_3746:
        /* <DEDUP_REMOVED lines=14> */
.L_x_3750:
        /* <DEDUP_REMOVED lines=12> */
.L_x_3753:
[----:B------:R-:W-:-:S07]  /*fb70*/  IMAD.MOV.U32 R82, RZ, RZ, R86 ;  /* 0x000000ffff527224 */ /* 0x000fce00078e0056 */
.L_x_3754:
[----:B------:R-:W-:Y:S05]  /*fb80*/  BSYNC B1 ;  /* 0x0000000000017941 */ /* 0x000fea0003800000 */
.L_x_3752:
        /* <DEDUP_REMOVED lines=16> */
.L_x_3758:
[----:B------:R-:W-:Y:S05]  /*fc90*/  BSYNC B2 ;  /* 0x0000000000027941 */ /* 0x000fea0003800000 */
.L_x_3757:
        /* <DEDUP_REMOVED lines=44> */
.L_x_3756:
[----:B------:R-:W-:Y:S05]  /*ff60*/  BSYNC B1 ;  /* 0x0000000000017941 */ /* 0x000fea0003800000 */
.L_x_3755:
        /* <DEDUP_REMOVED lines=10> */
.L_x_3751:
        /* <DEDUP_REMOVED lines=12> */
.L_x_3760:
[----:B------:R-:W-:-:S07]  /*100d0*/  MOV R109, R86 ;  /* 0x00000056006d7202 */ /* 0x000fce0000000f00 */
.L_x_3761:
[----:B------:R-:W-:Y:S05]  /*100e0*/  BSYNC B1 ;  /* 0x0000000000017941 */ /* 0x000fea0003800000 */
.L_x_3759:
        /* <DEDUP_REMOVED lines=16> */
.L_x_3765:
[----:B------:R-:W-:Y:S05]  /*101f0*/  BSYNC B2 ;  /* 0x0000000000027941 */ /* 0x000fea0003800000 */
.L_x_3764:
        /* <DEDUP_REMOVED lines=44> */
.L_x_3763:
[----:B------:R-:W-:Y:S05]  /*104c0*/  BSYNC B1 ;  /* 0x0000000000017941 */ /* 0x000fea0003800000 */
.L_x_3762:
        /* <DEDUP_REMOVED lines=13> */
.L_x_3766:
        /* <DEDUP_REMOVED lines=12> */
.L_x_3769:
[----:B------:R-:W-:-:S07]  /*10660*/  IMAD.MOV.U32 R38, RZ, RZ, R86 ;  /* 0x000000ffff267224 */ /* 0x000fce00078e0056 */
.L_x_3770:
[----:B------:R-:W-:Y:S05]  /*10670*/  BSYNC B1 ;  /* 0x0000000000017941 */ /* 0x000fea0003800000 */
.L_x_3768:
        /* <DEDUP_REMOVED lines=16> */
.L_x_3774:
[----:B------:R-:W-:Y:S05]  /*10780*/  BSYNC B2 ;  /* 0x0000000000027941 */ /* 0x000fea0003800000 */
.L_x_3773:
        /* <DEDUP_REMOVED lines=44> */
.L_x_3772:
[----:B------:R-:W-:Y:S05]  /*10a50*/  BSYNC B1 ;  /* 0x0000000000017941 */ /* 0x000fea0003800000 */
.L_x_3771:
        /* <DEDUP_REMOVED lines=10> */
.L_x_3767:
        /* <DEDUP_REMOVED lines=12> */
.L_x_3776:
[----:B------:R-:W-:-:S07]  /*10bc0*/  MOV R38, R86 ;  /* 0x0000005600267202 */ /* 0x000fce0000000f00 */
.L_x_3777:
[----:B------:R-:W-:Y:S05]  /*10bd0*/  BSYNC B1 ;  /* 0x0000000000017941 */ /* 0x000fea0003800000 */
.L_x_3775:
        /* <DEDUP_REMOVED lines=16> */
.L_x_3781:
[----:B------:R-:W-:Y:S05]  /*10ce0*/  BSYNC B2 ;  /* 0x0000000000027941 */ /* 0x000fea0003800000 */
.L_x_3780:
        /* <DEDUP_REMOVED lines=44> */
.L_x_3779:
[----:B------:R-:W-:Y:S05]  /*10fb0*/  BSYNC B1 ;  /* 0x0000000000017941 */ /* 0x000fea0003800000 */
.L_x_3778:
        /* <DEDUP_REMOVED lines=13> */
.L_x_3782:
        /* <DEDUP_REMOVED lines=12> */
.L_x_3785:
[----:B------:R-:W-:-:S07]  /*11150*/  IMAD.MOV.U32 R38, RZ, RZ, R86 ;  /* 0x000000ffff267224 */ /* 0x000fce00078e0056 */
.L_x_3786:
[----:B------:R-:W-:Y:S05]  /*11160*/  BSYNC B1 ;  /* 0x0000000000017941 */ /* 0x000fea0003800000 */
.L_x_3784:
        /* <DEDUP_REMOVED lines=16> */
.L_x_3790:
[----:B------:R-:W-:Y:S05]  /*11270*/  BSYNC B2 ;  /* 0x0000000000027941 */ /* 0x000fea0003800000 */
.L_x_3789:
        /* <DEDUP_REMOVED lines=44> */
.L_x_3788:
[----:B------:R-:W-:Y:S05]  /*11540*/  BSYNC B1 ;  /* 0x0000000000017941 */ /* 0x000fea0003800000 */
.L_x_3787:
        /* <DEDUP_REMOVED lines=10> */
.L_x_3783:
        /* <DEDUP_REMOVED lines=12> */
.L_x_3792:
[----:B------:R-:W-:-:S07]  /*116b0*/  MOV R38, R86 ;  /* 0x0000005600267202 */ /* 0x000fce0000000f00 */
.L_x_3793:
[----:B------:R-:W-:Y:S05]  /*116c0*/  BSYNC B1 ;  /* 0x0000000000017941 */ /* 0x000fea0003800000 */
.L_x_3791:
        /* <DEDUP_REMOVED lines=16> */
.L_x_3797:
[----:B------:R-:W-:Y:S05]  /*117d0*/  BSYNC B2 ;  /* 0x0000000000027941 */ /* 0x000fea0003800000 */
.L_x_3796:
        /* <DEDUP_REMOVED lines=44> */
.L_x_3795:
[----:B------:R-:W-:Y:S05]  /*11aa0*/  BSYNC B1 ;  /* 0x0000000000017941 */ /* 0x000fea0003800000 */
.L_x_3794:
        /* <DEDUP_REMOVED lines=13> */
.L_x_3798:
        /* <DEDUP_REMOVED lines=12> */
.L_x_3801:
[----:B------:R-:W-:-:S07]  /*11c40*/  IMAD.MOV.U32 R85, RZ, RZ, R86 ;  /* 0x000000ffff557224 */ /* 0x000fce00078e0056 */
.L_x_3802:
[----:B------:R-:W-:Y:S05]  /*11c50*/  BSYNC B1 ;  /* 0x0000000000017941 */ /* 0x000fea0003800000 */
.L_x_3800:
        /* <DEDUP_REMOVED lines=16> */
.L_x_3806:
[----:B------:R-:W-:Y:S05]  /*11d60*/  BSYNC B2 ;  /* 0x0000000000027941 */ /* 0x000fea0003800000 */
.L_x_3805:
        /* <DEDUP_REMOVED lines=44> */
.L_x_3804:
[----:B------:R-:W-:Y:S05]  /*12030*/  BSYNC B1 ;  /* 0x0000000000017941 */ /* 0x000fea0003800000 */
.L_x_3803:
        /* <DEDUP_REMOVED lines=10> */
.L_x_3799:
        /* <DEDUP_REMOVED lines=10> */
[----:B------:R-:W-:Y:S02]  /*12180*/  F2FP.F16.F32.PACK_AB R39, R113, R110 ;  /* 0x0000006e7127723e */ /* 0x000fe400000000ff */
[----:B------:R-:W-:-:S02]  /*12190*/  F2FP.F16.F32.PACK_AB R38, R109, R103 ;  /* 0x000000676d26723e */ /* 0x000fc400000000ff */
[----:B------:R-:W-:Y:S02]  /*121a0*/  F2FP.F16.F32.PACK_AB R37, R102, R97 ;  /* 0x000000616625723e */ /* 0x000fe400000000ff */
[----:B------:R-:W-:Y:S02]  /*121b0*/  F2FP.F16.F32.PACK_AB R36, R96, R91 ;  /* 0x0000005b6024723e */ /* 0x000fe400000000ff */
[----:B------:R-:W-:Y:S02]  /*121c0*/  SEL R116, RZ, 0x1, P4 ;  /* 0x00000001ff747807 */ /* 0x000fe40002000000 */
[----:B------:R-:W-:Y:S01]  /*121d0*/  SEL R118, RZ, 0x1, P5 ;  /* 0x00000001ff767807 */ /* 0x000fe20002800000 */
[----:B------:R0:W-:Y:S01]  /*121e0*/  STG.E.128 desc[UR4][R68.64], R36 ;  /* 0x0000002444007986 */ /* 0x0001e2000c101d04 */
[----:B------:R-:W-:-:S04]  /*121f0*/  SEL R120, RZ, 0x100, P3 ;  /* 0x00000100ff787807 */ /* 0x000fc80001800000 */
[----:B------:R-:W-:Y:S02]  /*12200*/  LOP3.LUT R120, R120, R123, R119, 0xfe, !PT ;  /* 0x0000007b78787212 */ /* 0x000fe400078efe77 */
[----:B------:R-:W-:Y:S01]  /*12210*/  SEL R119, RZ, 0x1, P6 ;  /* 0x00000001ff777807 */ /* 0x000fe20003000000 */
[----:B0-----:R-:W-:Y:S01]  /*12220*/  IMAD.WIDE.U32 R68, R116, 0x1000000, RZ ;  /* 0x0100000074447825 */ /* 0x001fe200078e00ff */
[----:B------:R-:W-:Y:S02]  /*12230*/  SHF.L.U32 R116, R115, 0x3, RZ ;  /* 0x0000000373747819 */ /* 0x000fe400000006ff */
[----:B------:R-:W-:Y:S01]  /*12240*/  SHF.R.U32.HI R115, RZ, 0x1d, R115 ;  /* 0x0000001dff737819 */ /* 0x000fe20000011673 */
[----:B------:R-:W-:Y:S01]  /*12250*/  IMAD.WIDE.U32 R38, R117, 0x10000, RZ ;  /* 0x0001000075267825 */ /* 0x000fe200078e00ff */
[----:B------:R-:W-:-:S03]  /*12260*/  LOP3.LUT R119, R69, R120, R119, 0xfe, !PT ;  /* 0x0000007845777212 */ /* 0x000fc600078efe77 */
        /* <DEDUP_REMOVED lines=18> */
[----:B------:R-:W-:Y:S01]  /*12390*/  LOP3.LUT R36, R79, 0xff, RZ, 0xc0, !PT ;  /* 0x000000ff4f247812 */ /* 0x000fe200078ec0ff */
[----:B------:R-:W-:Y:S01]  /*123a0*/  IMAD.WIDE.U32 R38, R38, 0x10000, RZ ;  /* 0x0001000026267825 */ /* 0x000fe200078e00ff */
[----:B------:R-:W-:Y:S02]  /*123b0*/  LOP3.LUT R117, R37, 0xff, R82, 0xf8, !PT ;  /* 0x000000ff25757812 */ /* 0x000fe400078ef852 */
[----:B------:R-:W-:Y:S01]  /*123c0*/  IADD3 R116, P0, R116, UR16, RZ ;  /* 0x0000001074747c10 */ /* 0x000fe2000ff1e0ff */
[----:B------:R-:W-:Y:S01]  /*123d0*/  IMAD.WIDE.U32 R36, R36, 0x100, RZ ;  /* 0x0000010024247825 */ /* 0x000fe200078e00ff */
[----:B------:R-:W-:Y:S02]  /*123e0*/  LOP3.LUT R39, R39, R117, R69, 0xfe, !PT ;  /* 0x0000007527277212 */ /* 0x000fe400078efe45 */
[----:B------:R-:W-:Y:S02]  /*123f0*/  IADD3.X R117, R115, UR17, RZ, P0, !PT ;  /* 0x0000001173757c10 */ /* 0x000fe400087fe4ff */
[----:B------:R-:W-:-:S02]  /*12400*/  LOP3.LUT R69, R36, R68, R38, 0xfe, !PT ;  /* 0x0000004424457212 */ /* 0x000fc400078efe26 */
[----:B------:R-:W-:Y:S02]  /*12410*/  LOP3.LUT R37, R39, R37, RZ, 0xfc, !PT ;  /* 0x0000002527257212 */ /* 0x000fe400078efcff */
[----:B------:R-:W-:-:S05]  /*12420*/  LOP3.LUT R36, R69, 0xff, R78, 0xf8, !PT ;  /* 0x000000ff45247812 */ /* 0x000fca00078ef84e */
[----:B------:R3:W-:Y:S02]  /*12430*/  STG.E.64 desc[UR4][R116.64], R36 ;  /* 0x0000002474007986 */ /* 0x0007e4000c101b04 */
.L_x_3678:
[----:B------:R-:W-:Y:S05]  /*12440*/  BSYNC B0 ;  /* 0x0000000000007941 */ /* 0x000fea0003800000 */
.L_x_3677:
[----:B0123--:R-:W-:Y:S01]  /*12450*/  FADD.FTZ R37, RZ, R89 ;  /* 0x00000059ff257221 */ /* 0x00ffe20000010000 */
[----:B------:R-:W-:Y:S01]  /*12460*/  ISETP.NE.AND P5, PT, R25, RZ, PT ;  /* 0x000000ff1900720c */ /* 0x000fe20003fa5270 */
[----:B------:R-:W-:Y:S01]  /*12470*/  UMOV UR10, 0xffffffff ;  /* 0xffffffff000a7882 */ /* 0x000fe20000000000 */
[----:B------:R-:W-:Y:S01]  /*12480*/  ISETP.GT.U32.AND P0, PT, R6, 0xff, PT ;  /* 0x000000ff0600780c */ /* 0x000fe20003f04070 */
[----:B------:R-:W-:Y:S01]  /*12490*/  FADD.FTZ R36, R92, R37 ;  /* 0x000000255c247221 */ /* 0x000fe20000010000 */
[----:B------:R-:W-:Y:S02]  /*124a0*/  LOP3.LUT P1, RZ, R114, 0xff, RZ, 0xc0, !PT ;  /* 0x000000ff72ff7812 */ /* 0x000fe4000782c0ff */
[----:B------:R-:W-:Y:S01]  /*124b0*/  ISETP.GT.U32.AND P2, PT, R6, 0x17f, PT ;  /* 0x0000017f0600780c */ /* 0x000fe20003f44070 */
[----:B------:R-:W-:Y:S01]  /*124c0*/  FADD.FTZ R37, R93, R36 ;  /* 0x000000245d257221 */ /* 0x000fe20000010000 */
[----:B------:R-:W-:-:S03]  /*124d0*/  LOP3.LUT P3, RZ, R0, 0x1f, RZ, 0xc0, !PT ;  /* 0x0000001f00ff7812 */ /* 0x000fc6000786c0ff */
        /* <DEDUP_REMOVED lines=95> */
.L_x_3825:
[----:B------:R-:W2:Y:S01]  /*12ad0*/  @!P3 S2R R68, SR_CgaCtaId ;  /* 0x000000000044b919 */ /* 0x000ea20000008800 */
[----:B------:R-:W-:Y:S01]  /*12ae0*/  @!P3 MOV R37, 0x400 ;  /* 0x000004000025b802 */ /* 0x000fe20000000f00 */
[----:B------:R-:W-:Y:S05]  /*12af0*/  WARPSYNC.ALL ;  /* 0x0000000000007948 */ /* 0x000fea0003800000 */
[----:B------:R-:W-:Y:S02]  /*12b00*/  LOP3.LUT R39, R39, 0x3, RZ, 0xc0, !PT ;  /* 0x0000000327277812 */ /* 0x000fe400078ec0ff */
[----:B--2---:R-:W-:-:S03]  /*12b10*/  @!P3 LEA R69, R68, R37, 0x18 ;  /* 0x000000254445b211 */ /* 0x004fc600078ec0ff */
        /* <DEDUP_REMOVED lines=10> */
[----:B0-----:R-:W-:Y:S01]  /*12bc0*/  IMAD.MOV.U32 R115, RZ, RZ, RZ ;  /* 0x000000ffff737224 */ /* 0x001fe200078e00ff */
[----:B------:R-:W-:Y:S02]  /*12bd0*/  @!P0 MOV R115, R87 ;  /* 0x0000005700738202 */ /* 0x000fe40000000f00 */
[----:B------:R-:W-:Y:S02]  /*12be0*/  PLOP3.LUT P2, PT, PT, PT, UP0, 0x40, 0x0 ;  /* 0x000000000000781c */ /* 0x000fe40003f4e808 */
[----:B------:R-:W-:Y:S01]  /*12bf0*/  I2FP.F32.S32 R118, R115 ;  /* 0x0000007300767245 */ /* 0x000fe20000201400 */
[----:B------:R-:W-:Y:S01]  /*12c00*/  BSSY B0, `(.L_x_3808) ;  /* 0x0000057000007945 */ /* 0x000fe20003800000 */
[----:B------:R-:W0:Y:S01]  /*12c10*/  SHFL.DOWN PT, R114, R115, 0x2, 0x1f ;  /* 0x08401f0073727f89 */ /* 0x000e2200000e0000 */
[----:B-1----:R-:W-:-:S02]  /*12c20*/  @!P0 LEA R69, R37, R36, 0x18 ;  /* 0x0000002425458211 */ /* 0x002fc400078ec0ff */
[----:B------:R-:W-:Y:S02]  /*12c30*/  CS2R R36, SRZ ;  /* 0x0000000000247805 */ /* 0x000fe4000001ff00 */
[----:B------:R-:W-:Y:S01]  /*12c40*/  @!P0 LEA R116, R38, R69, 0x3 ;  /* 0x0000004526748211 */ /* 0x000fe200078e18ff */
[----:B0-----:R-:W-:Y:S01]  /*12c50*/  IMAD.IADD R68, R114, 0x1, R115 ;  /* 0x0000000172447824 */ /* 0x001fe200078e0273 */
[----:B------:R-:W-:-:S03]  /*12c60*/  I2FP.F32.S32 R119, R114 ;  /* 0x0000007200777245 */ /* 0x000fc60000201400 */
        /* <DEDUP_REMOVED lines=11> */
[----:B--2---:R-:W-:-:S03]  /*12d20*/  FADD.FTZ R114, R114, R37 ;  /* 0x0000002572727221 */ /* 0x004fc60000010000 */
[----:B------:R-:W-:Y:S01]  /*12d30*/  FMUL.FTZ R118, R117, R118 ;  /* 0x0000007675767220 */ /* 0x000fe20000410000 */
[----:B-1----:R-:W-:-:S03]  /*12d40*/  FMUL.FTZ R117, R69, R116 ;  /* 0x0000007445757220 */ /* 0x002fc60000410000 */
[----:B------:R-:W-:Y:S02]  /*12d50*/  FMUL.FTZ R118, R118, R119 ;  /* 0x0000007776767220 */ /* 0x000fe40000410000 */
[----:B------:R-:W0:Y:S02]  /*12d60*/  SHFL.DOWN PT, R36, R117, 0x1, 0x1f ;  /* 0x08201f0075247f89 */ /* 0x000e2400000e0000 */
[----:B------:R-:W-:Y:S01]  /*12d70*/  FFMA.FTZ R114, R69, R118, R114 ;  /* 0x0000007645727223 */ /* 0x000fe20000010072 */
[-C--:B------:R-:W-:Y:S02]  /*12d80*/  IADD3 R69, R68, R115.reuse, RZ ;  /* 0x0000007344457210 */ /* 0x080fe40007ffe0ff */
[----:B------:R-:W-:Y:S02]  /*12d90*/  I2FP.F32.S32 R115, R115 ;  /* 0x0000007300737245 */ /* 0x000fe40000201400 */
[----:B------:R-:W-:Y:S01]  /*12da0*/  I2FP.F32.S32 R116, R69 ;  /* 0x0000004500747245 */ /* 0x000fe20000201400 */
[----:B------:R-:W1:Y:S05]  /*12db0*/  SHFL.DOWN PT, R37, R114, 0x1, 0x1f ;  /* 0x08201f0072257f89 */ /* 0x000e6a00000e0000 */
[----:B------:R-:W2:Y:S01]  /*12dc0*/  MUFU.RCP R116, R116 ;  /* 0x0000007400747308 */ /* 0x000ea20000001000 */
[----:B0-----:R-:W-:Y:S01]  /*12dd0*/  FADD.FTZ R68, R117, -R36 ;  /* 0x8000002475447221 */ /* 0x001fe20000010000 */
[----:B------:R-:W-:-:S03]  /*12de0*/  FMUL.FTZ R119, R36, R115 ;  /* 0x0000007324777220 */ /* 0x000fc60000410000 */
[----:B------:R-:W-:Y:S01]  /*12df0*/  FMUL.FTZ R69, R68, R68 ;  /* 0x0000004444457220 */ /* 0x000fe20000410000 */
[----:B------:R-:W-:-:S03]  /*12e00*/  FFMA.FTZ R119, R38, R117, R119 ;  /* 0x0000007526777223 */ /* 0x000fc60000010077 */
[----:B------:R-:W-:Y:S01]  /*12e10*/  FMUL.FTZ R69, R38, R69 ;  /* 0x0000004526457220 */ /* 0x000fe20000410000 */
[----:B--2---:R-:W-:Y:S01]  /*12e20*/  FMUL.FTZ R119, R116, R119 ;  /* 0x0000007774777220 */ /* 0x004fe20000410000 */
[----:B-1----:R-:W-:Y:S01]  /*12e30*/  FADD.FTZ R37, R114, R37 ;  /* 0x0000002572257221 */ /* 0x002fe20000010000 */
[----:B------:R-:W0:Y:S01]  /*12e40*/  @!P0 LDC.64 R38, c[0x0][0x250] ;  /* 0x00009400ff268b82 */ /* 0x000e220000000a00 */
[----:B------:R-:W-:Y:S02]  /*12e50*/  FMUL.FTZ R115, R69, R115 ;  /* 0x0000007345737220 */ /* 0x000fe40000410000 */
[----:B------:R-:W1:Y:S02]  /*12e60*/  SHFL.IDX PT, R69, R119, RZ, 0x1f ;  /* 0x00001fff77457589 */ /* 0x000e6400000e0000 */
[----:B------:R-:W-:-:S03]  /*12e70*/  FFMA.FTZ R116, R116, R115, R37 ;  /* 0x0000007374747223 */ /* 0x000fc60000010025 */
[----:B------:R-:W2:Y:S02]  /*12e80*/  LDC R114, c[0x0][0x2d8] ;  /* 0x0000b600ff727b82 */ /* 0x000ea40000000800 */
[----:B------:R-:W2:Y:S06]  /*12e90*/  SHFL.IDX PT, R117, R116, RZ, 0x1f ;  /* 0x00001fff74757589 */ /* 0x000eac00000e0000 */
[----:B------:R-:W3:Y:S01]  /*12ea0*/  @!P0 LDC.64 R36, c[0x0][0x258] ;  /* 0x00009600ff248b82 */ /* 0x000ee20000000a00 */
[----:B0-----:R-:W-:-:S04]  /*12eb0*/  @!P0 IMAD.WIDE R38, R7, 0x4, R38 ;  /* 0x0000000407268825 */ /* 0x001fc800078e0226 */
[----:B-1----:R-:W-:Y:S01]  /*12ec0*/  FMUL.FTZ R68, R69, R69 ;  /* 0x0000004545447220 */ /* 0x002fe20000410000 */
[----:B------:R0:W-:Y:S04]  /*12ed0*/  @!P0 STG.E desc[UR4][R38.64], R69 ;  /* 0x0000004526008986 */ /* 0x0001e8000c101904 */
[----:B------:R-:W-:Y:S01]  /*12ee0*/  FSEL R115, R68, RZ, !P2 ;  /* 0x000000ff44737208 */ /* 0x000fe20005000000 */
[----:B--2---:R-:W-:Y:S01]  /*12ef0*/  FFMA.FTZ R68, R117, UR11, R114 ;  /* 0x0000000b75447c23 */ /* 0x004fe20008010072 */
[----:B------:R-:W-:-:S03]  /*12f00*/  PLOP3.LUT P2, PT, PT, PT, UP0, 0x40, 0x0 ;  /* 0x000000000000781c */ /* 0x000fc60003f4e808 */
[----:B------:R-:W-:Y:S01]  /*12f10*/  FADD.FTZ R115, R68, R115 ;  /* 0x0000007344737221 */ /* 0x000fe20000010000 */
[----:B------:R-:W-:Y:S01]  /*12f20*/  FSEL R114, R69, RZ, P2 ;  /* 0x000000ff45727208 */ /* 0x000fe20001000000 */
[----:B---3--:R-:W-:-:S04]  /*12f30*/  @!P0 IMAD.WIDE R36, R7, 0x4, R36 ;  /* 0x0000000407248825 */ /* 0x008fc800078e0224 */
        /* <DEDUP_REMOVED lines=16> */
[----:B------:R-:W-:Y:S01]  /*13040*/  FMUL.FTZ R120, R115, R120 ;  /* 0x0000007873787220 */ /* 0x000fe20000410000 */
[----:B------:R-:W-:Y:S01]  /*13050*/  F2FP.F16.F32.PACK_AB R36, R37, R36 ;  /* 0x000000242524723e */ /* 0x000fe200000000ff */
[C---:B------:R-:W-:Y:S01]  /*13060*/  FMUL.FTZ R37, R115.reuse, R38 ;  /* 0x0000002673257220 */ /* 0x040fe20000410000 */
[----:B------:R-:W-:Y:S01]  /*13070*/  FADD.FTZ R38, R106, -R114 ;  /* 0x800000726a267221 */ /* 0x000fe20000010000 */
[C---:B------:R-:W-:Y:S01]  /*13080*/  FMUL.FTZ R116, R115.reuse, R116 ;  /* 0x0000007473747220 */ /* 0x040fe20000410000 */
[C---:B------:R-:W-:Y:S01]  /*13090*/  FMUL.FTZ R118, R115.reuse, R118 ;  /* 0x0000007673767220 */ /* 0x040fe20000410000 */
[----:B------:R-:W-:Y:S01]  /*130a0*/  FFMA.FTZ R37, R10, R37, R18 ;  /* 0x000000250a257223 */ /* 0x000fe20000010012 */
[----:B------:R-:W-:Y:S01]  /*130b0*/  FMUL.FTZ R117, R115, R38 ;  /* 0x0000002673757220 */ /* 0x000fe20000410000 */
[----:B------:R-:W-:Y:S01]  /*130c0*/  FFMA.FTZ R38, R12, R39, R20 ;  /* 0x000000270c267223 */ /* 0x000fe20000010014 */
[----:B------:R-:W-:Y:S01]  /*130d0*/  FFMA.FTZ R39, R13, R120, R21 ;  /* 0x000000780d277223 */ /* 0x000fe20000010015 */
[----:B------:R-:W-:Y:S01]  /*130e0*/  FFMA.FTZ R116, R11, R116, R19 ;  /* 0x000000740b747223 */ /* 0x000fe20000010013 */
[----:B------:R-:W-:Y:S01]  /*130f0*/  FFMA.FTZ R117, R14, R117, R22 ;  /* 0x000000750e757223 */ /* 0x000fe20000010016 */
[----:B------:R-:W-:Y:S01]  /*13100*/  FFMA.FTZ R118, R15, R118, R23 ;  /* 0x000000760f767223 */ /* 0x000fe20000010017 */
[----:B0-----:R-:W-:Y:S01]  /*13110*/  IMAD.WIDE.U32 R68, R104, 0x10, R68 ;  /* 0x0000001068447825 */ /* 0x001fe200078e0044 */
[----:B------:R-:W-:-:S02]  /*13120*/  F2FP.F16.F32.PACK_AB R38, R39, R38 ;  /* 0x000000262726723e */ /* 0x000fc400000000ff */
[----:B------:R-:W-:Y:S01]  /*13130*/  F2FP.F16.F32.PACK_AB R37, R116, R37 ;  /* 0x000000257425723e */ /* 0x000fe200000000ff */
[----:B------:R-:W-:Y:S01]  /*13140*/  VIADD R104, R104, 0x80 ;  /* 0x0000008068687836 */ /* 0x000fe20000000000 */
[----:B------:R-:W-:-:S05]  /*13150*/  F2FP.F16.F32.PACK_AB R39, R118, R117 ;  /* 0x000000757627723e */ /* 0x000fca00000000ff */
[----:B------:R1:W-:Y:S02]  /*13160*/  STG.E.128 desc[UR4][R68.64], R36 ;  /* 0x0000002444007986 */ /* 0x0003e4000c101d04 */
.L_x_3809:
[----:B------:R-:W-:Y:S05]  /*13170*/  BSYNC B0 ;  /* 0x0000000000007941 */ /* 0x000fea0003800000 */
.L_x_3808:
[----:B------:R-:W-:Y:S01]  /*13180*/  ISETP.NE.AND P0, PT, R26, RZ, PT ;  /* 0x000000ff1a00720c */ /* 0x000fe20003f05270 */
[----:B------:R-:W-:-:S12]  /*13190*/  BSSY B0, `(.L_x_3810) ;  /* 0x0000022000007945 */ /* 0x000fd80003800000 */
[----:B------:R-:W-:Y:S05]  /*131a0*/  @!P0 BRA `(.L_x_3811) ;  /* 0x0000000000808947 */ /* 0x000fea0003800000 */
[----:B01----:R-:W0:Y:S01]  /*131b0*/  LDC.64 R68, c[0x0][0x2b8] ;  /* 0x0000ae00ff447b82 */ /* 0x003e220000000a00 */
[--C-:B------:R-:W-:Y:S01]  /*131c0*/  FADD.FTZ R36, R90, -R114.reuse ;  /* 0x800000725a247221 */ /* 0x100fe20000010000 */
[--C-:B------:R-:W-:Y:S01]  /*131d0*/  FADD.FTZ R38, R94, -R114.reuse ;  /* 0x800000725e267221 */ /* 0x100fe20000010000 */
[--C-:B------:R-:W-:Y:S01]  /*131e0*/  FADD.FTZ R118, R101, -R114.reuse ;  /* 0x8000007265767221 */ /* 0x100fe20000010000 */
[--C-:B------:R-:W-:Y:S01]  /*131f0*/  FADD.FTZ R120, R107, -R114.reuse ;  /* 0x800000726b787221 */ /* 0x100fe20000010000 */
[C---:B------:R-:W-:Y:S01]  /*13200*/  FMUL.FTZ R37, R115.reuse, R36 ;  /* 0x0000002473257220 */ /* 0x040fe20000410000 */
[----:B------:R-:W-:Y:S01]  /*13210*/  FMUL.FTZ R39, R115, R38 ;  /* 0x0000002673277220 */ /* 0x000fe20000410000 */
[--C-:B------:R-:W-:Y:S01]  /*13220*/  FADD.FTZ R38, R95, -R114.reuse ;  /* 0x800000725f267221 */ /* 0x100fe20000010000 */
[--C-:B------:R-:W-:Y:S01]  /*13230*/  FADD.FTZ R116, R100, -R114.reuse ;  /* 0x8000007264747221 */ /* 0x100fe20000010000 */
[--C-:B------:R-:W-:Y:S01]  /*13240*/  FADD.FTZ R122, R108, -R114.reuse ;  /* 0x800000726c7a7221 */ /* 0x100fe20000010000 */
[----:B------:R-:W-:Y:S01]  /*13250*/  FADD.FTZ R124, R112, -R114 ;  /* 0x80000072707c7221 */ /* 0x000fe20000010000 */
[----:B------:R-:W-:Y:S01]  /*13260*/  FFMA.FTZ R36, R24, R37, R50 ;  /* 0x0000002518247223 */ /* 0x000fe20000010032 */
[----:B------:R-:W-:Y:S01]  /*13270*/  FFMA.FTZ R39, R44, R39, R52 ;  /* 0x000000272c277223 */ /* 0x000fe20000010034 */
[C---:B------:R-:W-:Y:S01]  /*13280*/  FMUL.FTZ R38, R115.reuse, R38 ;  /* 0x0000002673267220 */ /* 0x040fe20000410000 */
[C---:B------:R-:W-:Y:S01]  /*13290*/  FMUL.FTZ R118, R115.reuse, R118 ;  /* 0x0000007673767220 */ /* 0x040fe20000410000 */
[C---:B------:R-:W-:Y:S01]  /*132a0*/  FMUL.FTZ R120, R115.reuse, R120 ;  /* 0x0000007873787220 */ /* 0x040fe20000410000 */
[C---:B------:R-:W-:Y:S01]  /*132b0*/  FMUL.FTZ R116, R115.reuse, R116 ;  /* 0x0000007473747220 */ /* 0x040fe20000410000 */
[C---:B------:R-:W-:Y:S01]  /*132c0*/  FMUL.FTZ R117, R115.reuse, R122 ;  /* 0x0000007a73757220 */ /* 0x040fe20000410000 */
[----:B------:R-:W-:Y:S01]  /*132d0*/  FMUL.FTZ R124, R115, R124 ;  /* 0x0000007c737c7220 */ /* 0x000fe20000410000 */
[----:B------:R-:W-:Y:S01]  /*132e0*/  F2FP.F16.F32.PACK_AB R36, R39, R36 ;  /* 0x000000242724723e */ /* 0x000fe200000000ff */
[----:B------:R-:W-:Y:S01]  /*132f0*/  FFMA.FTZ R37, R45, R38, R40 ;  /* 0x000000262d257223 */ /* 0x000fe20000010028 */
[----:B------:R-:W-:Y:S01]  /*13300*/  FFMA.FTZ R38, R46, R118, R41 ;  /* 0x000000762e267223 */ /* 0x000fe20000010029 */
[----:B------:R-:W-:Y:S01]  /*13310*/  FFMA.FTZ R39, R49, R120, R54 ;  /* 0x0000007831277223 */ /* 0x000fe20000010036 */
[----:B------:R-:W-:Y:S01]  /*13320*/  FFMA.FTZ R116, R47, R116, R53 ;  /* 0x000000742f747223 */ /* 0x000fe20000010035 */
[----:B------:R-:W-:Y:S01]  /*13330*/  FFMA.FTZ R117, R48, R117, R42 ;  /* 0x0000007530757223 */ /* 0x000fe2000001002a */
[----:B------:R-:W-:Y:S01]  /*13340*/  FFMA.FTZ R124, R51, R124, R43 ;  /* 0x0000007c337c7223 */ /* 0x000fe2000001002b */
[----:B0-----:R-:W-:Y:S01]  /*13350*/  IMAD.WIDE.U32 R68, R104, 0x10, R68 ;  /* 0x0000001068447825 */ /* 0x001fe200078e0044 */
[----:B------:R-:W-:-:S02]  /*13360*/  F2FP.F16.F32.PACK_AB R38, R39, R38 ;  /* 0x000000262726723e */ /* 0x000fc400000000ff */
[----:B------:R-:W-:Y:S02]  /*13370*/  F2FP.F16.F32.PACK_AB R37, R116, R37 ;  /* 0x000000257425723e */ /* 0x000fe400000000ff */
[----:B------:R-:W-:Y:S02]  /*13380*/  F2FP.F16.F32.PACK_AB R39, R124, R117 ;  /* 0x000000757c27723e */ /* 0x000fe400000000ff */
[----:B------:R-:W-:-:S03]  /*13390*/  IADD3 R104, R104, 0x80, RZ ;  /* 0x0000008068687810 */ /* 0x000fc60007ffe0ff */
[----:B------:R2:W-:Y:S04]  /*133a0*/  STG.E.128 desc[UR4][R68.64], R36 ;  /* 0x0000002444007986 */ /* 0x0005e8000c101d04 */
.L_x_3811:
[----:B------:R-:W-:Y:S05]  /*133b0*/  BSYNC B0 ;  /* 0x0000000000007941 */ /* 0x000fea0003800000 */
.L_x_3810:
        /* <DEDUP_REMOVED lines=32> */
[----:B------:R-:W-:-:S05]  /*135c0*/  F2FP.F16.F32.PACK_AB R36, R117, R114 ;  /* 0x000000727524723e */ /* 0x000fca00000000ff */
[----:B------:R3:W-:Y:S02]  /*135d0*/  STG.E.128 desc[UR4][R68.64], R36 ;  /* 0x0000002444007986 */ /* 0x0007e4000c101d04 */
.L_x_3813:
[----:B------:R-:W-:Y:S05]  /*135e0*/  BSYNC B0 ;  /* 0x0000000000007941 */ /* 0x000fea0003800000 */
.L_x_3812:
[----:B------:R-:W-:Y:S01]  /*135f0*/  VIADD R7, R7, UR18 ;  /* 0x0000001207077c36 */ /* 0x000fe20008000000 */
[----:B------:R-:W-:-:S04]  /*13600*/  SEL R114, RZ, 0x1, P1 ;  /* 0x00000001ff727807 */ /* 0x000fc80000800000 */
[----:B------:R-:W-:-:S13]  /*13610*/  ISETP.GE.AND P0, PT, R7, UR19, PT ;  /* 0x0000001307007c0c */ /* 0x000fda000bf06270 */
[----:B------:R-:W-:Y:S05]  /*13620*/  @!P0 BRA `(.L_x_3814) ;  /* 0xfffffed400f48947 */ /* 0x000fea000383ffff */
[----:B------:R-:W-:Y:S05]  /*13630*/  EXIT ;  /* 0x000000000000794d */ /* 0x000fea0003800000 */
.L_x_3807:
[----:B------:R-:W-:Y:S01]  /*13640*/  HFMA2.MMA R120, -RZ, RZ, 0, 1.847743988037109375e-06 ;  /* 0x0000001fff787435 */ /* 0x000fe200000001ff */
[----:B------:R-:W-:Y:S01]  /*13650*/  MOV R118, R37 ;  /* 0x0000002500767202 */ /* 0x000fe20000000f00 */
[----:B------:R-:W-:Y:S02]  /*13660*/  IMAD.MOV.U32 R119, RZ, RZ, 0x1 ;  /* 0x00000001ff777424 */ /* 0x000fe400078e00ff */
[----:B------:R-:W-:-:S07]  /*13670*/  IMAD.MOV.U32 R117, RZ, RZ, -0x1 ;  /* 0xffffffffff757424 */ /* 0x000fce00078e00ff */
[----:B------:R-:W-:Y:S05]  /*13680*/  WARPSYNC.COLLECTIVE R117, `(.L_x_3815) ;  /* 0x0000000075087348 */ /* 0x000fea0003c00000 */
[----:B------:R0:W1:Y:S02]  /*13690*/  SHFL.BFLY P4, R116, R118, R119, R120 ;  /* 0x0c00007776747389 */ /* 0x0000640000080078 */
[----:B01----:R-:W-:Y:S01]  /*136a0*/  ENDCOLLECTIVE ;  /* 0x000000000000791b */ /* 0x003fe20003800000 */
.L_x_3815:
[----:B------:R-:W-:Y:S01]  /*136b0*/  HFMA2.MMA R119, -RZ, RZ, 0, 1.1920928955078125e-07 ;  /* 0x00000002ff777435 */ /* 0x000fe200000001ff */
[----:B------:R-:W-:-:S05]  /*136c0*/  MOV R36, R116 ;  /* 0x0000007400247202 */ /* 0x000fca0000000f00 */
[----:B------:R-:W-:-:S04]  /*136d0*/  FADD.FTZ R68, R37, R36 ;  /* 0x0000002425447221 */ /* 0x000fc80000010000 */
[----:B------:R-:W-:-:S07]  /*136e0*/  IMAD.MOV.U32 R118, RZ, RZ, R68 ;  /* 0x000000ffff767224 */ /* 0x000fce00078e0044 */
[----:B------:R-:W-:Y:S05]  /*136f0*/  WARPSYNC.COLLECTIVE R117, `(.L_x_3816) ;  /* 0x0000000075087348 */ /* 0x000fea0003c00000 */
[----:B------:R0:W1:Y:S02]  /*13700*/  SHFL.BFLY P4, R116, R118, R119, R120 ;  /* 0x0c00007776747389 */ /* 0x0000640000080078 */
[----:B01----:R-:W-:Y:S01]  /*13710*/  ENDCOLLECTIVE ;  /* 0x000000000000791b */ /* 0x003fe20003800000 */
.L_x_3816:
[----:B------:R-:W-:Y:S02]  /*13720*/  IMAD.MOV.U32 R119, RZ, RZ, 0x4 ;  /* 0x00000004ff777424 */ /* 0x000fe400078e00ff */
[----:B------:R-:W-:-:S04]  /*13730*/  IMAD.MOV.U32 R69, RZ, RZ, R116 ;  /* 0x000000ffff457224 */ /* 0x000fc800078e0074 */
[----:B------:R-:W-:-:S05]  /*13740*/  FADD.FTZ R69, R68, R69 ;  /* 0x0000004544457221 */ /* 0x000fca0000010000 */
[----:B------:R-:W-:-:S07]  /*13750*/  MOV R118, R69 ;  /* 0x0000004500767202 */ /* 0x000fce0000000f00 */
[----:B------:R-:W-:Y:S05]  /*13760*/  WARPSYNC.COLLECTIVE R117, `(.L_x_3817) ;  /* 0x0000000075087348 */ /* 0x000fea0003c00000 */
[----:B------:R0:W1:Y:S02]  /*13770*/  SHFL.BFLY P4, R116, R118, R119, R120 ;  /* 0x0c00007776747389 */ /* 0x0000640000080078 */
[----:B01----:R-:W-:Y:S01]  /*13780*/  ENDCOLLECTIVE ;  /* 0x000000000000791b */ /* 0x003fe20003800000 */
.L_x_3817:
[----:B------:R-:W-:Y:S01]  /*13790*/  HFMA2.MMA R119, -RZ, RZ, 0, 4.76837158203125e-07 ;  /* 0x00000008ff777435 */ /* 0x000fe200000001ff */
[----:B------:R-:W-:-:S05]  /*137a0*/  MOV R36, R116 ;  /* 0x0000007400247202 */ /* 0x000fca0000000f00 */
[----:B------:R-:W-:-:S04]  /*137b0*/  FADD.FTZ R114, R69, R36 ;  /* 0x0000002445727221 */ /* 0x000fc80000010000 */
[----:B------:R-:W-:-:S07]  /*137c0*/  IMAD.MOV.U32 R118, RZ, RZ, R114 ;  /* 0x000000ffff767224 */ /* 0x000fce00078e0072 */
[----:B------:R-:W-:Y:S05]  /*137d0*/  WARPSYNC.COLLECTIVE R117, `(.L_x_3818) ;  /* 0x0000000075087348 */ /* 0x000fea0003c00000 */
[----:B------:R0:W1:Y:S02]  /*137e0*/  SHFL.BFLY P4, R116, R118, R119, R120 ;  /* 0x0c00007776747389 */ /* 0x0000640000080078 */
[----:B01----:R-:W-:Y:S01]  /*137f0*/  ENDCOLLECTIVE ;  /* 0x000000000000791b */ /* 0x003fe20003800000 */
.L_x_3818:
[----:B------:R-:W-:Y:S02]  /*13800*/  IMAD.MOV.U32 R119, RZ, RZ, 0x10 ;  /* 0x00000010ff777424 */ /* 0x000fe400078e00ff */
[----:B------:R-:W-:-:S04]  /*13810*/  IMAD.MOV.U32 R115, RZ, RZ, R116 ;  /* 0x000000ffff737224 */ /* 0x000fc800078e0074 */
[----:B------:R-:W-:-:S05]  /*13820*/  FADD.FTZ R115, R114, R115 ;  /* 0x0000007372737221 */ /* 0x000fca0000010000 */
[----:B------:R-:W-:-:S07]  /*13830*/  MOV R118, R115 ;  /* 0x0000007300767202 */ /* 0x000fce0000000f00 */
[----:B------:R-:W-:Y:S05]  /*13840*/  WARPSYNC.COLLECTIVE R117, `(.L_x_3819) ;  /* 0x0000000075087348 */ /* 0x000fea0003c00000 */
[----:B------:R0:W1:Y:S02]  /*13850*/  SHFL.BFLY P4, R116, R118, R119, R120 ;  /* 0x0c00007776747389 */ /* 0x0000640000080078 */
[----:B01----:R-:W-:Y:S01]  /*13860*/  ENDCOLLECTIVE ;  /* 0x000000000000791b */ /* 0x003fe20003800000 */
.L_x_3819:
        /* <DEDUP_REMOVED lines=57> */
.L_x_3820:
[----:B------:R-:W-:Y:S02]  /*13c00*/  IMAD.MOV.U32 R119, RZ, RZ, 0x2 ;  /* 0x00000002ff777424 */ /* 0x000fe400078e00ff */
[----:B------:R-:W-:-:S04]  /*13c10*/  IMAD.MOV.U32 R68, RZ, RZ, R116 ;  /* 0x000000ffff447224 */ /* 0x000fc800078e0074 */
[----:B------:R-:W-:-:S05]  /*13c20*/  FADD.FTZ R68, R37, R68 ;  /* 0x0000004425447221 */ /* 0x000fca0000010000 */
[----:B------:R-:W-:-:S07]  /*13c30*/  MOV R118, R68 ;  /* 0x0000004400767202 */ /* 0x000fce0000000f00 */
[----:B------:R-:W-:Y:S05]  /*13c40*/  WARPSYNC.COLLECTIVE R117, `(.L_x_3821) ;  /* 0x0000000075087348 */ /* 0x000fea0003c00000 */
[----:B------:R0:W1:Y:S02]  /*13c50*/  SHFL.BFLY P4, R116, R118, R119, R120 ;  /* 0x0c00007776747389 */ /* 0x0000640000080078 */
[----:B01----:R-:W-:Y:S01]  /*13c60*/  ENDCOLLECTIVE ;  /* 0x000000000000791b */ /* 0x003fe20003800000 */
.L_x_3821:
[----:B------:R-:W-:Y:S01]  /*13c70*/  HFMA2.MMA R119, -RZ, RZ, 0, 2.384185791015625e-07 ;  /* 0x00000004ff777435 */ /* 0x000fe200000001ff */
[----:B------:R-:W-:-:S05]  /*13c80*/  MOV R69, R116 ;  /* 0x0000007400457202 */ /* 0x000fca0000000f00 */
[----:B------:R-:W-:-:S04]  /*13c90*/  FADD.FTZ R69, R68, R69 ;  /* 0x0000004544457221 */ /* 0x000fc80000010000 */
[----:B------:R-:W-:-:S07]  /*13ca0*/  IMAD.MOV.U32 R118, RZ, RZ, R69 ;  /* 0x000000ffff767224 */ /* 0x000fce00078e0045 */
[----:B------:R-:W-:Y:S05]  /*13cb0*/  WARPSYNC.COLLECTIVE R117, `(.L_x_3822) ;  /* 0x0000000075087348 */ /* 0x000fea0003c00000 */
[----:B------:R0:W1:Y:S02]  /*13cc0*/  SHFL.BFLY P4, R116, R118, R119, R120 ;  /* 0x0c00007776747389 */ /* 0x0000640000080078 */
[----:B01----:R-:W-:Y:S01]  /*13cd0*/  ENDCOLLECTIVE ;  /* 0x000000000000791b */ /* 0x003fe20003800000 */
.L_x_3822:
[----:B------:R-:W-:Y:S02]  /*13ce0*/  IMAD.MOV.U32 R119, RZ, RZ, 0x8 ;  /* 0x00000008ff777424 */ /* 0x000fe400078e00ff */
[----:B------:R-:W-:-:S04]  /*13cf0*/  IMAD.MOV.U32 R114, RZ, RZ, R116 ;  /* 0x000000ffff727224 */ /* 0x000fc800078e0074 */
[----:B------:R-:W-:-:S05]  /*13d00*/  FADD.FTZ R114, R69, R114 ;  /* 0x0000007245727221 */ /* 0x000fca0000010000 */
[----:B------:R-:W-:-:S07]  /*13d10*/  MOV R118, R114 ;  /* 0x0000007200767202 */ /* 0x000fce0000000f00 */
[----:B------:R-:W-:Y:S05]  /*13d20*/  WARPSYNC.COLLECTIVE R117, `(.L_x_3823) ;  /* 0x0000000075087348 */ /* 0x000fea0003c00000 */
[----:B------:R0:W1:Y:S02]  /*13d30*/  SHFL.BFLY P4, R116, R118, R119, R120 ;  /* 0x0c00007776747389 */ /* 0x0000640000080078 */
[----:B01----:R-:W-:Y:S01]  /*13d40*/  ENDCOLLECTIVE ;  /* 0x000000000000791b */ /* 0x003fe20003800000 */
.L_x_3823:
[----:B------:R-:W-:Y:S01]  /*13d50*/  HFMA2.MMA R119, -RZ, RZ, 0, 9.5367431640625e-07 ;  /* 0x00000010ff777435 */ /* 0x000fe200000001ff */
[----:B------:R-:W-:-:S05]  /*13d60*/  MOV R115, R116 ;  /* 0x0000007400737202 */ /* 0x000fca0000000f00 */
[----:B------:R-:W-:-:S04]  /*13d70*/  FADD.FTZ R115, R114, R115 ;  /* 0x0000007372737221 */ /* 0x000fc80000010000 */
[----:B------:R-:W-:-:S07]  /*13d80*/  IMAD.MOV.U32 R118, RZ, RZ, R115 ;  /* 0x000000ffff767224 */ /* 0x000fce00078e0073 */
[----:B------:R-:W-:Y:S05]  /*13d90*/  WARPSYNC.COLLECTIVE R117, `(.L_x_3824) ;  /* 0x0000000075087348 */ /* 0x000fea0003c00000 */
[----:B------:R0:W1:Y:S02]  /*13da0*/  SHFL.BFLY P4, R116, R118, R119, R120 ;  /* 0x0c00007776747389 */ /* 0x0000640000080078 */
[----:B01----:R-:W-:Y:S01]  /*13db0*/  ENDCOLLECTIVE ;  /* 0x000000000000791b */ /* 0x003fe20003800000 */
.L_x_3824:
[----:B------:R-:W-:Y:S05]  /*13dc0*/  BRA `(.L_x_3825) ;  /* 0xffffffec00407947 */ /* 0x000fea000383ffff */
.L_x_3826:
        /* <DEDUP_REMOVED lines=11> */
.L_x_20554:


//--------------------- .text._ZN10layer_norm31ln_parallel_residual_fwd_kernelINS_13Kernel_traitsI6__halfS2_S2_S2_fjLj3072ELj1ELj1ELj4ELj16ENS_18Kernel_traits_baseILj3072ES2_S2_S2_S2_fjLj128EEEEELb1ELb1ELb1EEEvNS_9FwdParamsE --------------------------
	.section	.text._ZN10layer_norm31ln_parallel_residual_fwd_kernelINS_13Kernel_traitsI6__halfS2_S2_S2_fjLj3072ELj1ELj1ELj4ELj16ENS_18Kernel_traits_baseILj3072ES2_S2_S2_S2_fjLj128EEEEELb1ELb1ELb1EEEvNS_9FwdParamsE,"ax",@progbits
	.align	128
        .global         _ZN10layer_norm31ln_parallel_residual_fwd_kernelINS_13Kernel_traitsI6__halfS2_S2_S2_fjLj3072ELj1ELj1ELj4ELj16ENS_18Kernel_traits_baseILj3072ES2_S2_S2_S2_fjLj128EEEEELb1ELb1ELb1EEEvNS_9FwdParamsE
        .type           _ZN10layer_norm31ln_parallel_residual_fwd_kernelINS_13Kernel_traitsI6__halfS2_S2_S2_fjLj3072ELj1ELj1ELj4ELj16ENS_18Kernel_traits_baseILj3072ES2_S2_S2_S2_fjLj128EEEEELb1ELb1ELb1EEEvNS_9FwdParamsE,@function
        .size           _ZN10layer_norm31ln_parallel_residual_fwd_kernelINS_13Kernel_traitsI6__halfS2_S2_S2_fjLj3072ELj1ELj1ELj4ELj16ENS_18Kernel_traits_baseILj3072ES2_S2_S2_S2_fjLj128EEEEELb1ELb1ELb1EEEvNS_9FwdParamsE,(.L_x_20555 - _ZN10layer_norm31ln_parallel_residual_fwd_kernelINS_13Kernel_traitsI6__halfS2_S2_S2_fjLj3072ELj1ELj1ELj4ELj16ENS_18Kernel_traits_baseILj3072ES2_S2_S2_S2_fjLj128EEEEELb1ELb1ELb1EEEvNS_9FwdParamsE)
        .other          _ZN10layer_norm31ln_parallel_residual_fwd_kernelINS_13Kernel_traitsI6__halfS2_S2_S2_fjLj3072ELj1ELj1ELj4ELj16ENS_18Kernel_traits_baseILj3072ES2_S2_S2_S2_fjLj128EEEEELb1ELb1ELb1EEEvNS_9FwdParamsE,@"STO_CUDA_ENTRY STV_DEFAULT"
_ZN10layer_norm31ln_parallel_residual_fwd_kernelINS_13Kernel_traitsI6__halfS2_S2_S2_fjLj3072ELj1ELj1ELj4ELj16ENS_18Kernel_traits_baseILj3072ES2_S2_S2_S2_fjLj128EEEEELb1ELb1ELb1EEEvNS_9FwdParamsE:
.text._ZN10layer_norm31ln_parallel_residual_fwd_kernelINS_13Kernel_traitsI6__halfS2_S2_S2_fjLj3072ELj1ELj1ELj4ELj16ENS_18Kernel_traits_baseILj3072ES2_S2_S2_S2_fjLj128EEEEELb1ELb1ELb1EEEvNS_9FwdParamsE:
        /* <DEDUP_REMOVED lines=10> */
[----:B------:R-:W-:-:S05]  /*00a0*/  ULDC.64 UR10, c[0x0][0x2c8] ;  /* 0x0000b200000a7ab9 */ /* 0x000fca0000000a00 */
        /* <DEDUP_REMOVED lines=8> */
[----:B------:R-:W-:Y:S01]  /*0130*/  LEA.HI R48, R0, UR8, RZ, 0x19 ;  /* 0x0000000800307c11 */ /* 0x000fe2000f8fc8ff */
[----:B------:R-:W-:Y:S01]  /*0140*/  ULDC.64 UR8, c[0x0][0x260] ;  /* 0x0000980000087ab9 */ /* 0x000fe20000000a00 */
[----:B---3--:R-:W-:-:S02]  /*0150*/  @P0 R2UR UR6, R2 ;  /* 0x00000000020602ca */ /* 0x008fc400000e0000 */
        /* <DEDUP_REMOVED lines=34> */
[----:B------:R-:W-:Y:S01]  /*0380*/  UIADD3 UR25, UR6, 0x1715609d, URZ ;  /* 0x1715609d06197890 */ /* 0x000fe2000fffe03f */
[----:B------:R-:W-:-:S04]  /*0390*/  IMAD.WIDE.U32 R6, R7, -0x2daee0ad, RZ ;  /* 0xd2511f5307067825 */ /* 0x000fc800078e00ff */
[----:B------:R-:W-:Y:S01]  /*03a0*/  IMAD.WIDE.U32 R14, R14, -0x326172a9, RZ ;  /* 0xcd9e8d570e0e7825 */ /* 0x000fe200078e00ff */
[----:B------:R-:W-:Y:S02]  /*03b0*/  LOP3.LUT R13, R7, UR26, R4, 0x96, !PT ;  /* 0x0000001a070d7c12 */ /* 0x000fe4000f8e9604 */
[----:B------:R-:W-:Y:S02]  /*03c0*/  SHF.L.U32 R3, R0, 0x4, RZ ;  /* 0x0000000400037819 */ /* 0x000fe400000006ff */
[----:B------:R-:W-:Y:S01]  /*03d0*/  LOP3.LUT R4, R15, UR25, R12, 0x96, !PT ;  /* 0x000000190f047c12 */ /* 0x000fe2000f8e960c */
[----:B------:R-:W-:Y:S01]  /*03e0*/  UIADD3 UR27, UR6, -0x4ab325aa, URZ ;  /* 0xb54cda56061b7890 */ /* 0x000fe2000fffe03f */
[----:B------:R-:W-:Y:S01]  /*03f0*/  IMAD.WIDE.U32 R12, R13, -0x326172a9, RZ ;  /* 0xcd9e8d570d0c7825 */ /* 0x000fe200078e00ff */
[----:B------:R-:W-:Y:S01]  /*0400*/  UIADD3 UR28, UR7, 0x646e171e, URZ ;  /* 0x646e171e071c7890 */ /* 0x000fe2000fffe03f */
[----:B------:R-:W-:Y:S02]  /*0410*/  LOP3.LUT R20, R3, 0x7f0, RZ, 0xc0, !PT ;  /* 0x000007f003147812 */ /* 0x000fe400078ec0ff */
[----:B------:R-:W-:Y:S01]  /*0420*/  IMAD.WIDE.U32 R4, R4, -0x2daee0ad, RZ ;  /* 0xd2511f5304047825 */ /* 0x000fe200078e00ff */
[----:B------:R-:W-:-:S02]  /*0430*/  ISETP.NE.U32.AND P0, PT, RZ, UR10, PT ;  /* 0x0000000aff007c0c */ /* 0x000fc4000bf05070 */
[----:B------:R-:W-:Y:S01]  /*0440*/  IADD3 R2, P1, R20, UR10, RZ ;  /* 0x0000000a14027c10 */ /* 0x000fe2000ff3e0ff */
[----:B------:R-:W-:Y:S01]  /*0450*/  ULDC UR10, c[0x0][0x214] ;  /* 0x00008500000a7ab9 */ /* 0x000fe20000000800 */
[----:B------:R-:W-:Y:S02]  /*0460*/  LOP3.LUT R7, R13, UR27, R14, 0x96, !PT ;  /* 0x0000001b0d077c12 */ /* 0x000fe4000f8e960e */
[----:B------:R-:W-:Y:S02]  /*0470*/  LOP3.LUT R14, R5, UR28, R6, 0x96, !PT ;  /* 0x0000001c050e7c12 */ /* 0x000fe4000f8e9606 */
[----:B------:R-:W-:Y:S01]  /*0480*/  ISETP.NE.AND.EX P0, PT, RZ, UR11, PT, P0 ;  /* 0x0000000bff007c0c */ /* 0x000fe2000bf05300 */
[----:B------:R-:W-:Y:S01]  /*0490*/  IMAD.X R3, RZ, RZ, UR11, P1 ;  /* 0x0000000bff037e24 */ /* 0x000fe200088e06ff */
[----:B------:R-:W-:Y:S01]  /*04a0*/  UIADD3 UR30, UR7, 0x1fd5c5a3, URZ ;  /* 0x1fd5c5a3071e7890 */ /* 0x000fe2000fffe03f */
[----:B------:R-:W-:Y:S01]  /*04b0*/  IMAD.WIDE.U32 R6, R7, -0x2daee0ad, RZ ;  /* 0xd2511f5307067825 */ /* 0x000fe200078e00ff */
[----:B------:R-:W-:Y:S01]  /*04c0*/  UIADD3 UR29, UR6, 0x5384540f, URZ ;  /* 0x5384540f061d7890 */ /* 0x000fe2000fffe03f */
[----:B------:R-:W-:-:S02]  /*04d0*/  ISETP.GE.AND P1, PT, R48, UR10, PT ;  /* 0x0000000a30007c0c */ /* 0x000fc4000bf26270 */
[----:B------:R-:W-:Y:S01]  /*04e0*/  IMAD.WIDE.U32 R14, R14, -0x326172a9, RZ ;  /* 0xcd9e8d570e0e7825 */ /* 0x000fe200078e00ff */
[----:B------:R-:W-:-:S04]  /*04f0*/  LOP3.LUT R41, R7, UR30, R4, 0x96, !PT ;  /* 0x0000001e07297c12 */ /* 0x000fc8000f8e9604 */
[----:B------:R-:W-:Y:S01]  /*0500*/  LOP3.LUT R49, R15, UR29, R12, 0x96, !PT ;  /* 0x0000001d0f317c12 */ /* 0x000fe2000f8e960c */
[----:B------:R-:W5:Y:S01]  /*0510*/  @P0 LDG.E.128 R8, desc[UR4][R2.64] ;  /* 0x0000000402080981 */ /* 0x000f62000c1e1d00 */
[----:B------:R-:W-:Y:S01]  /*0520*/  IADD3 R12, P2, R20, UR8, RZ ;  /* 0x00000008140c7c10 */ /* 0x000fe2000ff5e0ff */
[----:B------:R-:W-:Y:S01]  /*0530*/  UIADD3 UR31, UR6, -0xe443238, URZ ;  /* 0xf1bbcdc8061f7890 */ /* 0x000fe2000fffe03f */
[----:B------:R-:W-:Y:S01]  /*0540*/  IMAD.HI.U32 R5, R41, -0x326172a9, RZ ;  /* 0xcd9e8d5729057827 */ /* 0x000fe200078e00ff */
[----:B------:R-:W5:Y:S01]  /*0550*/  @P0 LDG.E.128 R16, desc[UR4][R2.64+0x800] ;  /* 0x0008000402100981 */ /* 0x000f62000c1e1d00 */
[----:B------:R-:W-:-:S03]  /*0560*/  UIADD3 UR32, UR7, -0x24c28bd8, URZ ;  /* 0xdb3d742807207890 */ /* 0x000fc6000fffe03f */
[----:B------:R0:W5:Y:S01]  /*0570*/  @P0 LDG.E.128 R24, desc[UR4][R2.64+0x1000] ;  /* 0x0010000402180981 */ /* 0x000162000c1e1d00 */
[----:B------:R-:W-:Y:S01]  /*0580*/  IMAD.X R13, RZ, RZ, UR9, P2 ;  /* 0x00000009ff0d7e24 */ /* 0x000fe200090e06ff */
[----:B------:R-:W-:Y:S01]  /*0590*/  LOP3.LUT R50, R5, UR31, R14, 0x96, !PT ;  /* 0x0000001f05327c12 */ /* 0x000fe2000f8e960e */
[----:B0-----:R-:W-:-:S05]  /*05a0*/  IMAD.HI.U32 R3, R49, -0x2daee0ad, RZ ;  /* 0xd2511f5331037827 */ /* 0x001fca00078e00ff */
[----:B------:R-:W-:Y:S01]  /*05b0*/  LOP3.LUT R88, R3, UR32, R6, 0x96, !PT ;  /* 0x0000002003587c12 */ /* 0x000fe2000f8e9606 */
[----:B------:R-:W-:Y:S06]  /*05c0*/  @P1 EXIT ;  /* 0x000000000000194d */ /* 0x000fec0003800000 */
        /* <DEDUP_REMOVED lines=8> */
[----:B------:R-:W-:Y:S01]  /*0650*/  @!P0 CS2R R26, SRZ ;  /* 0x00000000001a8805 */ /* 0x000fe2000001ff00 */
[----:B------:R-:W-:Y:S01]  /*0660*/  UIADD3 UR34, UR7, -0x695add53, URZ ;  /* 0x96a522ad07227890 */ /* 0x000fe2000fffe03f */
[--C-:B------:R-:W-:Y:S01]  /*0670*/  HADD2.F32 R2, -RZ, R8.reuse.H0_H0 ;  /* 0x20000008ff027230 */ /* 0x100fe20000004100 */
[----:B------:R-:W-:Y:S01]  /*0680*/  UIADD3 UR33, UR6, -0x700cb87f, URZ ;  /* 0x8ff3478106217890 */ /* 0x000fe2000fffe03f */
[----:B------:R-:W-:Y:S01]  /*0690*/  HADD2.F32 R3, -RZ, R8.H1_H1 ;  /* 0x30000008ff037230 */ /* 0x000fe20000004100 */
[----:B------:R-:W-:Y:S01]  /*06a0*/  ULDC.64 UR8, c[0x0][0x228] ;  /* 0x00008a0000087ab9 */ /* 0x000fe20000000a00 */
[--C-:B------:R-:W-:Y:S01]  /*06b0*/  HADD2.F32 R4, -RZ, R9.reuse.H0_H0 ;  /* 0x20000009ff047230 */ /* 0x100fe20000004100 */
[----:B------:R-:W-:Y:S01]  /*06c0*/  ISETP.NE.U32.AND P0, PT, RZ, UR8, PT ;  /* 0x00000008ff007c0c */ /* 0x000fe2000bf05070 */
[----:B------:R-:W-:Y:S01]  /*06d0*/  HADD2.F32 R5, -RZ, R9.H1_H1 ;  /* 0x30000009ff057230 */ /* 0x000fe20000004100 */
[----:B------:R-:W-:Y:S01]  /*06e0*/  HFMA2.MMA R98, -RZ, RZ, 0, 5.9604644775390625e-08 ;  /* 0x00000001ff627435 */ /* 0x000fe200000001ff */
[----:B------:R-:W-:Y:S01]  /*06f0*/  IMAD R49, R49, -0x2daee0ad, RZ ;  /* 0xd2511f5331317824 */ /* 0x000fe200078e02ff */
[----:B------:R-:W-:Y:S01]  /*0700*/  LOP3.LUT R108, R108, 0x3, RZ, 0xc0, !PT ;  /* 0x000000036c6c7812 */ /* 0x000fe200078ec0ff */
[----:B------:R-:W-:Y:S01]  /*0710*/  IMAD.WIDE.U32 R50, R50, -0x2daee0ad, RZ ;  /* 0xd2511f5332327825 */ /* 0x000fe200078e00ff */
[----:B------:R-:W-:Y:S01]  /*0720*/  LOP3.LUT R73, R0, 0x7f, RZ, 0xc0, !PT ;  /* 0x0000007f00497812 */ /* 0x000fe200078ec0ff */
[----:B------:R-:W-:Y:S01]  /*0730*/  ULDC.U8 UR8, c[0x0][0x2a0] ;  /* 0x0000a80000087ab9 */ /* 0x000fe20000000000 */
[----:B------:R-:W-:Y:S01]  /*0740*/  ISETP.NE.AND.EX P0, PT, RZ, UR9, PT, P0 ;  /* 0x00000009ff007c0c */ /* 0x000fe2000bf05300 */
[--C-:B------:R-:W-:Y:S01]  /*0750*/  HADD2.F32 R6, -RZ, R10.reuse.H0_H0 ;  /* 0x2000000aff067230 */ /* 0x100fe20000004100 */
[----:B------:R-:W-:Y:S01]  /*0760*/  LOP3.LUT R49, R51, UR34, R49, 0x96, !PT ;  /* 0x0000002233317c12 */ /* 0x000fe2000f8e9631 */
[----:B------:R-:W-:Y:S01]  /*0770*/  HADD2.F32 R7, -RZ, R10.H1_H1 ;  /* 0x3000000aff077230 */ /* 0x000fe20000004100 */
[----:B------:R-:W-:Y:S01]  /*0780*/  ULDC UR9, c[0x0][0x218] ;  /* 0x0000860000097ab9 */ /* 0x000fe20000000800 */
[--C-:B------:R-:W-:Y:S01]  /*0790*/  HADD2.F32 R8, -RZ, R11.reuse.H0_H0 ;  /* 0x2000000bff087230 */ /* 0x100fe20000004100 */
[----:B------:R-:W-:Y:S01]  /*07a0*/  ULDC UR12, c[0x0][0x290] ;  /* 0x0000a400000c7ab9 */ /* 0x000fe20000000800 */
[----:B------:R-:W-:Y:S01]  /*07b0*/  HADD2.F32 R9, -RZ, R11.H1_H1 ;  /* 0x3000000bff097230 */ /* 0x000fe20000004100 */
[----:B------:R-:W-:Y:S01]  /*07c0*/  UISETP.NE.AND UP0, UPT, UR8, URZ, UPT ;  /* 0x0000003f0800728c */ /* 0x000fe2000bf05270 */
[----:B------:R-:W-:Y:S01]  /*07d0*/  IMAD R41, R41, -0x326172a9, RZ ;  /* 0xcd9e8d5729297824 */ /* 0x000fe200078e02ff */
[----:B------:R-:W-:Y:S01]  /*07e0*/  ULDC.64 UR36, c[0x0][0x228] ;  /* 0x00008a0000247ab9 */ /* 0x000fe20000000a00 */
[----:B------:R-:W-:Y:S01]  /*07f0*/  IMAD.HI.U32 R40, R88, -0x326172a9, RZ ;  /* 0xcd9e8d5758287827 */ /* 0x000fe200078e00ff */
[----:B------:R-:W-:Y:S01]  /*0800*/  ULDC.64 UR10, c[0x0][0x230] ;  /* 0x00008c00000a7ab9 */ /* 0x000fe20000000a00 */
[----:B------:R-:W-:Y:S01]  /*0810*/  ULDC.64 UR14, c[0x0][0x2b8] ;  /* 0x0000ae00000e7ab9 */ /* 0x000fe20000000a00 */
[----:B------:R-:W-:Y:S01]  /*0820*/  ULDC.64 UR16, c[0x0][0x210] ;  /* 0x0000840000107ab9 */ /* 0x000fe20000000a00 */
[----:B------:R-:W-:-:S02]  /*0830*/  HADD2.F32 R10, -RZ, R16.H0_H0 ;  /* 0x20000010ff0a7230 */ /* 0x000fc40000004100 */
[----:B------:R-:W-:Y:S02]  /*0840*/  HADD2.F32 R11, -RZ, R16.H1_H1 ;  /* 0x30000010ff0b7230 */ /* 0x000fe40000004100 */
[--C-:B0-----:R-:W-:Y:S02]  /*0850*/  HADD2.F32 R12, -RZ, R17.reuse.H0_H0 ;  /* 0x20000011ff0c7230 */ /* 0x101fe40000004100 */
        /* <DEDUP_REMOVED lines=10> */
[----:B------:R-:W-:Y:S01]  /*0900*/  HADD2.F32 R23, -RZ, R26.H1_H1 ;  /* 0x3000001aff177230 */ /* 0x000fe20000004100 */
[----:B------:R-:W-:Y:S01]  /*0910*/  LOP3.LUT R26, R40, UR33, R41, 0x96, !PT ;  /* 0x00000021281a7c12 */ /* 0x000fe2000f8e9629 */
[--C-:B------:R-:W-:Y:S02]  /*0920*/  HADD2.F32 R24, -RZ, R27.reuse.H0_H0 ;  /* 0x2000001bff187230 */ /* 0x100fe40000004100 */
[----:B------:R-:W-:Y:S02]  /*0930*/  HADD2.F32 R25, -RZ, R27.H1_H1 ;  /* 0x3000001bff197230 */ /* 0x000fe40000004100 */
[----:B------:R-:W-:Y:S02]  /*0940*/  IMAD R88, R88, -0x326172a9, RZ ;  /* 0xcd9e8d5758587824 */ /* 0x000fe400078e02ff */
[----:B------:R-:W-:Y:S02]  /*0950*/  IMAD.MOV.U32 R74, RZ, RZ, RZ ;  /* 0x000000ffff4a7224 */ /* 0x000fe400078e00ff */
[----:B--2---:R-:W-:-:S02]  /*0960*/  HADD2.F32 R27, -RZ, R28.H0_H0 ;  /* 0x2000001cff1b7230 */ /* 0x004fc40000004100 */
[----:B------:R-:W-:Y:S02]  /*0970*/  HADD2.F32 R51, -RZ, R28.H1_H1 ;  /* 0x3000001cff337230 */ /* 0x000fe40000004100 */
[--C-:B------:R-:W-:Y:S02]  /*0980*/  HADD2.F32 R52, -RZ, R29.reuse.H0_H0 ;  /* 0x2000001dff347230 */ /* 0x100fe40000004100 */
[----:B------:R-:W-:Y:S02]  /*0990*/  HADD2.F32 R54, -RZ, R29.H1_H1 ;  /* 0x3000001dff367230 */ /* 0x000fe40000004100 */
[--C-:B------:R-:W-:Y:S02]  /*09a0*/  HADD2.F32 R53, -RZ, R30.reuse.H0_H0 ;  /* 0x2000001eff357230 */ /* 0x100fe40000004100 */
[----:B------:R-:W-:Y:S02]  /*09b0*/  HADD2.F32 R55, -RZ, R30.H1_H1 ;  /* 0x3000001eff377230 */ /* 0x000fe40000004100 */
[----:B------:R-:W-:-:S02]  /*09c0*/  HADD2.F32 R56, -RZ, R31.H0_H0 ;  /* 0x2000001fff387230 */ /* 0x000fc40000004100 */
[----:B------:R-:W-:Y:S02]  /*09d0*/  HADD2.F32 R57, -RZ, R31.H1_H1 ;  /* 0x3000001fff397230 */ /* 0x000fe40000004100 */
[--C-:B---3--:R-:W-:Y:S02]  /*09e0*/  HADD2.F32 R58, -RZ, R32.reuse.H0_H0 ;  /* 0x20000020ff3a7230 */ /* 0x108fe40000004100 */
[----:B------:R-:W-:Y:S02]  /*09f0*/  HADD2.F32 R59, -RZ, R32.H1_H1 ;  /* 0x30000020ff3b7230 */ /* 0x000fe40000004100 */
[--C-:B------:R-:W-:Y:S02]  /*0a00*/  HADD2.F32 R60, -RZ, R33.reuse.H0_H0 ;  /* 0x20000021ff3c7230 */ /* 0x100fe40000004100 */
[----:B------:R-:W-:Y:S02]  /*0a10*/  HADD2.F32 R61, -RZ, R33.H1_H1 ;  /* 0x30000021ff3d7230 */ /* 0x000fe40000004100 */
[----:B------:R-:W-:-:S02]  /*0a20*/  HADD2.F32 R62, -RZ, R34.H0_H0 ;  /* 0x20000022ff3e7230 */ /* 0x000fc40000004100 */
[----:B------:R-:W-:Y:S02]  /*0a30*/  HADD2.F32 R63, -RZ, R34.H1_H1 ;  /* 0x30000022ff3f7230 */ /* 0x000fe40000004100 */
[--C-:B------:R-:W-:Y:S02]  /*0a40*/  HADD2.F32 R64, -RZ, R35.reuse.H0_H0 ;  /* 0x20000023ff407230 */ /* 0x100fe40000004100 */
[----:B------:R-:W-:Y:S02]  /*0a50*/  HADD2.F32 R65, -RZ, R35.H1_H1 ;  /* 0x30000023ff417230 */ /* 0x000fe40000004100 */
[--C-:B----4-:R-:W-:Y:S02]  /*0a60*/  HADD2.F32 R66, -RZ, R36.reuse.H0_H0 ;  /* 0x20000024ff427230 */ /* 0x110fe40000004100 */
[----:B------:R-:W-:Y:S02]  /*0a70*/  HADD2.F32 R67, -RZ, R36.H1_H1 ;  /* 0x30000024ff437230 */ /* 0x000fe40000004100 */
[----:B------:R-:W-:-:S02]  /*0a80*/  HADD2.F32 R68, -RZ, R37.H0_H0 ;  /* 0x20000025ff447230 */ /* 0x000fc40000004100 */
[----:B------:R-:W-:Y:S02]  /*0a90*/  HADD2.F32 R69, -RZ, R37.H1_H1 ;  /* 0x30000025ff457230 */ /* 0x000fe40000004100 */
[--C-:B------:R-:W-:Y:S02]  /*0aa0*/  HADD2.F32 R70, -RZ, R38.reuse.H0_H0 ;  /* 0x20000026ff467230 */ /* 0x100fe40000004100 */
[----:B------:R-:W-:Y:S02]  /*0ab0*/  HADD2.F32 R72, -RZ, R38.H1_H1 ;  /* 0x30000026ff487230 */ /* 0x000fe40000004100 */
[--C-:B------:R-:W-:Y:S02]  /*0ac0*/  HADD2.F32 R71, -RZ, R39.reuse.H0_H0 ;  /* 0x20000027ff477230 */ /* 0x100fe40000004100 */
[----:B------:R-:W-:-:S07]  /*0ad0*/  HADD2.F32 R78, -RZ, R39.H1_H1 ;  /* 0x30000027ff4e7230 */ /* 0x000fce0000004100 */
.L_x_4215:
        /* <DEDUP_REMOVED lines=27> */
.L_x_3828:
[----:B------:R-:W-:-:S07]  /*0c90*/  MOV R90, R88 ;  /* 0x00000058005a7202 */ /* 0x000fce0000000f00 */
.L_x_3829:
[----:B------:R-:W-:Y:S05]  /*0ca0*/  BSYNC B0 ;  /* 0x0000000000007941 */ /* 0x000fea0003800000 */
.L_x_3827:
        /* <DEDUP_REMOVED lines=16> */
.L_x_3833:
[----:B------:R-:W-:Y:S05]  /*0db0*/  BSYNC B1 ;  /* 0x0000000000017941 */ /* 0x000fea0003800000 */
.L_x_3832:
        /* <DEDUP_REMOVED lines=43> */
.L_x_3831:
[----:B------:R-:W-:Y:S05]  /*1070*/  BSYNC B0 ;  /* 0x0000000000007941 */ /* 0x000fea0003800000 */
.L_x_3830:
[----:B------:R-:W0:Y:S01]  /*1080*/  LDC R101, c[0x0][0x298] ;  /* 0x0000a600ff657b82 */ /* 0x000e220000000800 */
[----:B------:R-:W-:Y:S01]  /*1090*/  ISETP.NE.U32.AND P2, PT, RZ, UR36, PT ;  /* 0x00000024ff007c0c */ /* 0x000fe2000bf45070 */
[----:B------:R-:W-:Y:S01]  /*10a0*/  IMAD.MOV.U32 R102, RZ, RZ, 0x2f800000 ;  /* 0x2f800000ff667424 */ /* 0x000fe200078e00ff */
[----:B------:R-:W-:Y:S01]  /*10b0*/  I2FP.F32.U32 R41, R90 ;  /* 0x0000005a00297245 */ /* 0x000fe20000201000 */
[----:B-----5:R-:W-:Y:S01]  /*10c0*/  HADD2.F32 R40, -RZ, R36.H0_H0 ;  /* 0x20000024ff287230 */ /* 0x020fe20000004100 */
[----:B------:R-:W-:-:S03]  /*10d0*/  ISETP.NE.AND.EX P2, PT, RZ, UR37, PT, P2 ;  /* 0x00000025ff007c0c */ /* 0x000fc6000bf45320 */
        /* <DEDUP_REMOVED lines=13> */
.L_x_3834:
        /* <DEDUP_REMOVED lines=12> */
.L_x_3837:
[----:B------:R-:W-:-:S07]  /*1270*/  IMAD.MOV.U32 R79, RZ, RZ, R88 ;  /* 0x000000ffff4f7224 */ /* 0x000fce00078e0058 */
.L_x_3838:
[----:B------:R-:W-:Y:S05]  /*1280*/  BSYNC B0 ;  /* 0x0000000000007941 */ /* 0x000fea0003800000 */
.L_x_3836:
        /* <DEDUP_REMOVED lines=16> */
.L_x_3842:
[----:B------:R-:W-:Y:S05]  /*1390*/  BSYNC B1 ;  /* 0x0000000000017941 */ /* 0x000fea0003800000 */
.L_x_3841:
        /* <DEDUP_REMOVED lines=44> */
.L_x_3840:
[----:B------:R-:W-:Y:S05]  /*1660*/  BSYNC B0 ;  /* 0x0000000000007941 */ /* 0x000fea0003800000 */
.L_x_3839:
        /* <DEDUP_REMOVED lines=10> */
.L_x_3835:
        /* <DEDUP_REMOVED lines=12> */
.L_x_3844:
[----:B------:R-:W-:-:S07]  /*17d0*/  IMAD.MOV.U32 R92, RZ, RZ, R88 ;  /* 0x000000ffff5c7224 */ /* 0x000fce00078e0058 */
.L_x_3845:
[----:B------:R-:W-:Y:S05]  /*17e0*/  BSYNC B0 ;  /* 0x0000000000007941 */ /* 0x000fea0003800000 */
.L_x_3843:
        /* <DEDUP_REMOVED lines=16> */
.L_x_3849:
[----:B------:R-:W-:Y:S05]  /*18f0*/  BSYNC B1 ;  /* 0x0000000000017941 */ /* 0x000fea0003800000 */
.L_x_3848:
        /* <DEDUP_REMOVED lines=44> */
.L_x_3847:
[----:B------:R-:W-:Y:S05]  /*1bc0*/  BSYNC B0 ;  /* 0x0000000000007941 */ /* 0x000fea0003800000 */
.L_x_3846:
        /* <DEDUP_REMOVED lines=10> */
[----:B------:R-:W-:Y:S02]  /*1c70*/  HADD2.F32 R43, -RZ, R32.H1_H1 ;  /* 0x30000020ff2b7230 */ /* 0x000fe40000004100 */
[----:B------:R-:W-:-:S03]  /*1c80*/  IMAD.MOV.U32 R40, RZ, RZ, R41 ;  /* 0x000000ffff287224 */ /* 0x000fc600078e0029 */
[----:B------:R-:W-:Y:S01]  /*1c90*/  FADD.FTZ R90, R90, R43 ;  /* 0x0000002b5a5a7221 */ /* 0x000fe20000010000 */
[----:B------:R-:W-:Y:S06]  /*1ca0*/  BRA `(.L_x_3851) ;  /* 0x0000000400587947 */ /* 0x000fec0003800000 */
.L_x_3850:
        /* <DEDUP_REMOVED lines=12> */
.L_x_3853:
[----:B------:R-:W-:-:S07]  /*1d70*/  MOV R36, R88 ;  /* 0x0000005800247202 */ /* 0x000fce0000000f00 */
.L_x_3854:
[----:B------:R-:W-:Y:S05]  /*1d80*/  BSYNC B0 ;  /* 0x0000000000007941 */ /* 0x000fea0003800000 */
.L_x_3852:
        /* <DEDUP_REMOVED lines=16> */
.L_x_3858:
[----:B------:R-:W-:Y:S05]  /*1e90*/  BSYNC B1 ;  /* 0x0000000000017941 */ /* 0x000fea0003800000 */
.L_x_3857:
        /* <DEDUP_REMOVED lines=44> */
.L_x_3856:
[----:B------:R-:W-:Y:S05]  /*2160*/  BSYNC B0 ;  /* 0x0000000000007941 */ /* 0x000fea0003800000 */
.L_x_3855:
        /* <DEDUP_REMOVED lines=10> */
.L_x_3851:
        /* <DEDUP_REMOVED lines=12> */
.L_x_3860:
[----:B------:R-:W-:-:S07]  /*22d0*/  IMAD.MOV.U32 R36, RZ, RZ, R88 ;  /* 0x000000ffff247224 */ /* 0x000fce00078e0058 */
.L_x_3861:
[----:B------:R-:W-:Y:S05]  /*22e0*/  BSYNC B0 ;  /* 0x0000000000007941 */ /* 0x000fea0003800000 */
.L_x_3859:
        /* <DEDUP_REMOVED lines=16> */
.L_x_3865:
[----:B------:R-:W-:Y:S05]  /*23f0*/  BSYNC B1 ;  /* 0x0000000000017941 */ /* 0x000fea0003800000 */
.L_x_3864:
        /* <DEDUP_REMOVED lines=44> */
.L_x_3863:
[----:B------:R-:W-:Y:S05]  /*26c0*/  BSYNC B0 ;  /* 0x0000000000007941 */ /* 0x000fea0003800000 */
.L_x_3862:
        /* <DEDUP_REMOVED lines=14> */
.L_x_3866:
        /* <DEDUP_REMOVED lines=12> */
.L_x_3869:
[----:B------:R-:W-:-:S07]  /*2870*/  MOV R36, R88 ;  /* 0x0000005800247202 */ /* 0x000fce0000000f00 */
.L_x_3870:
[----:B------:R-:W-:Y:S05]  /*2880*/  BSYNC B0 ;  /* 0x0000000000007941 */ /* 0x000fea0003800000 */
.L_x_3868:
        /* <DEDUP_REMOVED lines=16> */
.L_x_3874:
[----:B------:R-:W-:Y:S05]  /*2990*/  BSYNC B1 ;  /* 0x0000000000017941 */ /* 0x000fea0003800000 */
.L_x_3873:
        /* <DEDUP_REMOVED lines=44> */
.L_x_3872:
[----:B------:R-:W-:Y:S05]  /*2c60*/  BSYNC B0 ;  /* 0x0000000000007941 */ /* 0x000fea0003800000 */
.L_x_3871:
        /* <DEDUP_REMOVED lines=10> */
.L_x_3867:
        /* <DEDUP_REMOVED lines=12> */
.L_x_3876:
[----:B------:R-:W-:-:S07]  /*2dd0*/  IMAD.MOV.U32 R36, RZ, RZ, R88 ;  /* 0x000000ffff247224 */ /* 0x000fce00078e0058 */
.L_x_3877:
[----:B------:R-:W-:Y:S05]  /*2de0*/  BSYNC B0 ;  /* 0x0000000000007941 */ /* 0x000fea0003800000 */
.L_x_3875:
        /* <DEDUP_REMOVED lines=16> */
.L_x_3881:
[----:B------:R-:W-:Y:S05]  /*2ef0*/  BSYNC B1 ;  /* 0x0000000000017941 */ /* 0x000fea0003800000 */
.L_x_3880:
        /* <DEDUP_REMOVED lines=44> */
.L_x_3879:
[----:B------:R-:W-:Y:S05]  /*31c0*/  BSYNC B0 ;  /* 0x0000000000007941 */ /* 0x000fea0003800000 */
.L_x_3878:
        /* <DEDUP_REMOVED lines=14> */
.L_x_3882:
        /* <DEDUP_REMOVED lines=12> */
.L_x_3885:
[----:B------:R-:W-:-:S07]  /*3370*/  MOV R82, R88 ;  /* 0x0000005800527202 */ /* 0x000fce0000000f00 */
.L_x_3886:
[----:B------:R-:W-:Y:S05]  /*3380*/  BSYNC B0 ;  /* 0x0000000000007941 */ /* 0x000fea0003800000 */
.L_x_3884:
        /* <DEDUP_REMOVED lines=16> */
.L_x_3890:
[----:B------:R-:W-:Y:S05]  /*3490*/  BSYNC B1 ;  /* 0x0000000000017941 */ /* 0x000fea0003800000 */
.L_x_3889:
        /* <DEDUP_REMOVED lines=44> */
.L_x_3888:
[----:B------:R-:W-:Y:S05]  /*3760*/  BSYNC B0 ;  /* 0x0000000000007941 */ /* 0x000fea0003800000 */
.L_x_3887:
        /* <DEDUP_REMOVED lines=10> */
.L_x_3883:
        /* <DEDUP_REMOVED lines=12> */
.L_x_3892:
[----:B------:R-:W-:-:S07]  /*38d0*/  IMAD.MOV.U32 R93, RZ, RZ, R88 ;  /* 0x000000ffff5d7224 */ /* 0x000fce00078e0058 */
.L_x_3893:
[----:B------:R-:W-:Y:S05]  /*38e0*/  BSYNC B0 ;  /* 0x0000000000007941 */ /* 0x000fea0003800000 */
.L_x_3891:
        /* <DEDUP_REMOVED lines=16> */
.L_x_3897:
[----:B------:R-:W-:Y:S05]  /*39f0*/  BSYNC B1 ;  /* 0x0000000000017941 */ /* 0x000fea0003800000 */
.L_x_3896:
        /* <DEDUP_REMOVED lines=44> */
.L_x_3895:
[----:B------:R-:W-:Y:S05]  /*3cc0*/  BSYNC B0 ;  /* 0x0000000000007941 */ /* 0x000fea0003800000 */
.L_x_3894:
        /* <DEDUP_REMOVED lines=14> */
.L_x_3898:
        /* <DEDUP_REMOVED lines=12> */
.L_x_3901:
[----:B------:R-:W-:-:S07]  /*3e70*/  MOV R83, R88 ;  /* 0x0000005800537202 */ /* 0x000fce0000000f00 */
.L_x_3902:
[----:B------:R-:W-:Y:S05]  /*3e80*/  BSYNC B0 ;  /* 0x0000000000007941 */ /* 0x000fea0003800000 */
.L_x_3900:
        /* <DEDUP_REMOVED lines=16> */
.L_x_3906:
[----:B------:R-:W-:Y:S05]  /*3f90*/  BSYNC B1 ;  /* 0x0000000000017941 */ /* 0x000fea0003800000 */
.L_x_3905:
        /* <DEDUP_REMOVED lines=44> */
.L_x_3904:
[----:B------:R-:W-:Y:S05]  /*4260*/  BSYNC B0 ;  /* 0x0000000000007941 */ /* 0x000fea0003800000 */
.L_x_3903:
        /* <DEDUP_REMOVED lines=10> */
.L_x_3899:
        /* <DEDUP_REMOVED lines=12> */
.L_x_3908:
[----:B------:R-:W-:-:S07]  /*43d0*/  IMAD.MOV.U32 R94, RZ, RZ, R88 ;  /* 0x000000ffff5e7224 */ /* 0x000fce00078e0058 */
.L_x_3909:
[----:B------:R-:W-:Y:S05]  /*43e0*/  BSYNC B0 ;  /* 0x0000000000007941 */ /* 0x000fea0003800000 */
.L_x_3907:
        /* <DEDUP_REMOVED lines=16> */
.L_x_3913:
[----:B------:R-:W-:Y:S05]  /*44f0*/  BSYNC B1 ;  /* 0x0000000000017941 */ /* 0x000fea0003800000 */
.L_x_3912:
        /* <DEDUP_REMOVED lines=44> */
.L_x_3911:
[----:B------:R-:W-:Y:S05]  /*47c0*/  BSYNC B0 ;  /* 0x0000000000007941 */ /* 0x000fea0003800000 */
.L_x_3910:
        /* <DEDUP_REMOVED lines=13> */
.L_x_3914:
        /* <DEDUP_REMOVED lines=12> */
.L_x_3917:
[----:B------:R-:W-:-:S07]  /*4960*/  MOV R38, R88 ;  /* 0x0000005800267202 */ /* 0x000fce0000000f00 */
.L_x_3918:
[----:B------:R-:W-:Y:S05]  /*4970*/  BSYNC B0 ;  /* 0x0000000000007941 */ /* 0x000fea0003800000 */
.L_x_3916:
        /* <DEDUP_REMOVED lines=16> */
.L_x_3922:
[----:B------:R-:W-:Y:S05]  /*4a80*/  BSYNC B1 ;  /* 0x0000000000017941 */ /* 0x000fea0003800000 */
.L_x_3921:
        /* <DEDUP_REMOVED lines=44> */
.L_x_3920:
[----:B------:R-:W-:Y:S05]  /*4d50*/  BSYNC B0 ;  /* 0x0000000000007941 */ /* 0x000fea0003800000 */
.L_x_3919:
        /* <DEDUP_REMOVED lines=10> */
.L_x_3915:
        /* <DEDUP_REMOVED lines=12> */
.L_x_3924:
[----:B------:R-:W-:-:S07]  /*4ec0*/  IMAD.MOV.U32 R38, RZ, RZ, R88 ;  /* 0x000000ffff267224 */ /* 0x000fce00078e0058 */
.L_x_3925:
[----:B------:R-:W-:Y:S05]  /*4ed0*/  BSYNC B0 ;  /* 0x0000000000007941 */ /* 0x000fea0003800000 */
.L_x_3923:
        /* <DEDUP_REMOVED lines=16> */
.L_x_3929:
[----:B------:R-:W-:Y:S05]  /*4fe0*/  BSYNC B1 ;  /* 0x0000000000017941 */ /* 0x000fea0003800000 */
.L_x_3928:
        /* <DEDUP_REMOVED lines=44> */
.L_x_3927:
[----:B------:R-:W-:Y:S05]  /*52b0*/  BSYNC B0 ;  /* 0x0000000000007941 */ /* 0x000fea0003800000 */
.L_x_3926:
        /* <DEDUP_REMOVED lines=13> */
.L_x_3930:
        /* <DEDUP_REMOVED lines=12> */
.L_x_3933:
[----:B------:R-:W-:-:S07]  /*5450*/  MOV R38, R88 ;  /* 0x0000005800267202 */ /* 0x000fce0000000f00 */
.L_x_3934:
[----:B------:R-:W-:Y:S05]  /*5460*/  BSYNC B0 ;  /* 0x0000000000007941 */ /* 0x000fea0003800000 */
.L_x_3932:
        /* <DEDUP_REMOVED lines=16> */
.L_x_3938:
[----:B------:R-:W-:Y:S05]  /*5570*/  BSYNC B1 ;  /* 0x0000000000017941 */ /* 0x000fea0003800000 */
.L_x_3937:
        /* <DEDUP_REMOVED lines=44> */
.L_x_3936:
[----:B------:R-:W-:Y:S05]  /*5840*/  BSYNC B0 ;  /* 0x0000000000007941 */ /* 0x000fea0003800000 */
.L_x_3935:
        /* <DEDUP_REMOVED lines=10> */
.L_x_3931:
        /* <DEDUP_REMOVED lines=12> */
.L_x_3940:
[----:B------:R-:W-:-:S07]  /*59b0*/  IMAD.MOV.U32 R38, RZ, RZ, R88 ;  /* 0x000000ffff267224 */ /* 0x000fce00078e0058 */
.L_x_3941:
[----:B------:R-:W-:Y:S05]  /*59c0*/  BSYNC B0 ;  /* 0x0000000000007941 */ /* 0x000fea0003800000 */
.L_x_3939:
        /* <DEDUP_REMOVED lines=16> */
.L_x_3945:
[----:B------:R-:W-:Y:S05]  /*5ad0*/  BSYNC B1 ;  /* 0x0000000000017941 */ /* 0x000fea0003800000 */
.L_x_3944:
        /* <DEDUP_REMOVED lines=44> */
.L_x_3943:
[----:B------:R-:W-:Y:S05]  /*5da0*/  BSYNC B0 ;  /* 0x0000000000007941 */ /* 0x000fea0003800000 */
.L_x_3942:
        /* <DEDUP_REMOVED lines=13> */
.L_x_3946:
        /* <DEDUP_REMOVED lines=12> */
.L_x_3949:
[----:B------:R-:W-:-:S07]  /*5f40*/  MOV R46, R88 ;  /* 0x00000058002e7202 */ /* 0x000fce0000000f00 */
.L_x_3950:
[----:B------:R-:W-:Y:S05]  /*5f50*/  BSYNC B0 ;  /* 0x0000000000007941 */ /* 0x000fea0003800000 */
.L_x_3948:
        /* <DEDUP_REMOVED lines=8> */
[----:B------:R-:W-:Y:S02]  /*5fe0*/  IADD3 R75, R75, 0x1, RZ ;  /* 0x000000014b4b7810 */ /* 0x000fe40007ffe0ff */
[----:B------:R-:W-:Y:S02]  /*5ff0*/  P2R R26, PR, RZ, 0x1 ;  /* 0x00000001ff1a7803 */ /* 0x000fe40000000000 */
[----:B------:R-:W-:-:S13]  /*6000*/  ISETP.NE.AND P6, PT, R75, RZ, PT ;  /* 0x000000ff4b00720c */ /* 0x000fda0003fc5270 */
[----:B------:R-:W-:Y:S01]  /*6010*/  @!P6 VIADD R77, R77, 0x1 ;  /* 0x000000014d4de836 */ /* 0x000fe20000000000 */
[----:B------:R-:W-:Y:S02]  /*6020*/  @!P6 IADD3 R36, R74, 0x1, RZ ;  /* 0x000000014a24e810 */ /* 0x000fe40007ffe0ff */
[----:B------:R-:W-:Y:S02]  /*6030*/  @!P6 MOV R75, RZ ;  /* 0x000000ff004be202 */ /* 0x000fe40000000f00 */
[----:B------:R-:W-:-:S13]  /*6040*/  ISETP.NE.AND P0, PT, R77, RZ, !P6 ;  /* 0x000000ff4d00720c */ /* 0x000fda0007705270 */
[----:B------:R-:W-:Y:S01]  /*6050*/  @P0 IMAD.MOV R36, RZ, RZ, R74 ;  /* 0x000000ffff240224 */ /* 0x000fe200078e024a */
[----:B------:R-:W-:-:S03]  /*6060*/  ISETP.NE.AND P0, PT, R26, RZ, PT ;  /* 0x000000ff1a00720c */ /* 0x000fc60003f05270 */
[----:B------:R-:W-:-:S10]  /*6070*/  @!P6 IMAD.MOV.U32 R74, RZ, RZ, R36 ;  /* 0x000000ffff4ae224 */ /* 0x000fd400078e0024 */
.L_x_3954:
[----:B------:R-:W-:Y:S05]  /*6080*/  BSYNC B1 ;  /* 0x0000000000017941 */ /* 0x000fea0003800000 */
.L_x_3953:
        /* <DEDUP_REMOVED lines=44> */
.L_x_3952:
[----:B------:R-:W-:Y:S05]  /*6350*/  BSYNC B0 ;  /* 0x0000000000007941 */ /* 0x000fea0003800000 */
.L_x_3951:
        /* <DEDUP_REMOVED lines=10> */
.L_x_3947:
        /* <DEDUP_REMOVED lines=8> */
[----:B------:R-:W-:Y:S02]  /*6480*/  ISETP.NE.AND P4, PT, R103, RZ, PT ;  /* 0x000000ff6700720c */ /* 0x000fe40003f85270 */
[----:B------:R-:W-:Y:S02]  /*6490*/  ISETP.NE.AND P3, PT, R104, RZ, PT ;  /* 0x000000ff6800720c */ /* 0x000fe40003f65270 */
[----:B------:R-:W-:Y:S01]  /*64a0*/  SEL R39, RZ, 0x1000000, P5 ;  /* 0x01000000ff277807 */ /* 0x000fe20002800000 */
[----:B------:R-:W2:Y:S01]  /*64b0*/  LDC.64 R40, c[0x0][0x240] ;  /* 0x00009000ff287b82 */ /* 0x000ea20000000a00 */
[----:B------:R-:W-:Y:S02]  /*64c0*/  ISETP.NE.AND P5, PT, R106, RZ, PT ;  /* 0x000000ff6a00720c */ /* 0x000fe40003fa5270 */
[----:B------:R-:W-:Y:S02]  /*64d0*/  SEL R110, RZ, 0x1, P3 ;  /* 0x00000001ff6e7807 */ /* 0x000fe40001800000 */
[----:B------:R-:W-:-:S02]  /*64e0*/  SEL R106, RZ, 0x1, P4 ;  /* 0x00000001ff6a7807 */ /* 0x000fc40002000000 */
[----:B------:R-:W-:Y:S01]  /*64f0*/  LOP3.LUT R38, R38, R39, R37, 0xfe, !PT ;  /* 0x0000002726267212 */ /* 0x000fe200078efe25 */
[----:B------:R-:W-:Y:S01]  /*6500*/  IMAD.WIDE.U32 R36, R36, 0x1000000, RZ ;  /* 0x0100000024247825 */ /* 0x000fe200078e00ff */
[----:B------:R-:W-:Y:S01]  /*6510*/  SEL R113, RZ, 0x1, P5 ;  /* 0x00000001ff717807 */ /* 0x000fe20002800000 */
[----:B------:R-:W3:Y:S01]  /*6520*/  @P1 LDC.64 R108, c[0x0][0x230] ;  /* 0x00008c00ff6c1b82 */ /* 0x000ee20000000a00 */
[----:B------:R-:W-:Y:S01]  /*6530*/  ISETP.NE.AND P6, PT, R96, RZ, PT ;  /* 0x000000ff6000720c */ /* 0x000fe20003fc5270 */
[----:B------:R-:W-:Y:S01]  /*6540*/  IMAD.WIDE.U32 R110, R110, 0x10000, RZ ;  /* 0x000100006e6e7825 */ /* 0x000fe200078e00ff */
[----:B------:R-:W-:Y:S02]  /*6550*/  LOP3.LUT R113, R37, R38, R113, 0xfe, !PT ;  /* 0x0000002625717212 */ /* 0x000fe400078efe71 */
[----:B------:R-:W-:Y:S01]  /*6560*/  F2FP.F16.F32.PACK_AB R39, R97, R94 ;  /* 0x0000005e6127723e */ /* 0x000fe200000000ff */
[----:B------:R-:W-:Y:S01]  /*6570*/  IMAD.WIDE.U32 R106, R106, 0x100, RZ ;  /* 0x000001006a6a7825 */ /* 0x000fe200078e00ff */
[----:B------:R-:W-:-:S02]  /*6580*/  F2FP.F16.F32.PACK_AB R38, R95, R93 ;  /* 0x0000005d5f26723e */ /* 0x000fc400000000ff */
[----:B------:R-:W-:Y:S01]  /*6590*/  F2FP.F16.F32.PACK_AB R37, R92, R91 ;  /* 0x0000005b5c25723e */ /* 0x000fe200000000ff */
[C---:B0-----:R-:W-:Y:S01]  /*65a0*/  IMAD.WIDE.U32 R104, R87.reuse, 0x10, R42 ;  /* 0x0000001057687825 */ /* 0x041fe200078e002a */
[----:B------:R-:W-:Y:S02]  /*65b0*/  LOP3.LUT R103, R106, R36, R110, 0xfe, !PT ;  /* 0x000000246a677212 */ /* 0x000fe400078efe6e */
[----:B------:R-:W-:Y:S01]  /*65c0*/  F2FP.F16.F32.PACK_AB R36, R90, R89 ;  /* 0x000000595a24723e */ /* 0x000fe200000000ff */
[----:B------:R-:W-:Y:S01]  /*65d0*/  VIADD R96, R87, 0x80 ;  /* 0x0000008057607836 */ /* 0x000fe20000000000 */
[----:B------:R-:W-:Y:S02]  /*65e0*/  SEL R106, RZ, 0x1, P6 ;  /* 0x00000001ff6a7807 */ /* 0x000fe40003000000 */
[----:B------:R-:W-:Y:S01]  /*65f0*/  LOP3.LUT R107, R107, R113, R111, 0xfe, !PT ;  /* 0x000000716b6b7212 */ /* 0x000fe200078efe6f */
[----:B------:R2:W-:Y:S01]  /*6600*/  STG.E.128 desc[UR4][R104.64], R36 ;  /* 0x0000002468007986 */ /* 0x0005e2000c101d04 */
[----:B------:R-:W-:Y:S01]  /*6610*/  LOP3.LUT R106, R103, R106, RZ, 0xfc, !PT ;  /* 0x0000006a676a7212 */ /* 0x000fe200078efcff */
[----:B-1----:R-:W-:-:S04]  /*6620*/  @P0 IMAD.WIDE.U32 R46, R96, 0x10, R46 ;  /* 0x00000010602e0825 */ /* 0x002fc800078e002e */
[----:B--2---:R-:W-:-:S04]  /*6630*/  IMAD.WIDE.U32 R36, R87, 0x8, R40 ;  /* 0x0000000857247825 */ /* 0x004fc800078e0028 */
[C---:B------:R-:W-:Y:S01]  /*6640*/  IMAD.WIDE.U32 R104, R96.reuse, 0x10, R44 ;  /* 0x0000001060687825 */ /* 0x040fe200078e002c */
[----:B------:R0:W-:Y:S03]  /*6650*/  STG.E.64 desc[UR4][R36.64], R106 ;  /* 0x0000006a24007986 */ /* 0x0001e6000c101b04 */
[----:B---3--:R-:W-:Y:S01]  /*6660*/  @P1 IMAD.WIDE.U32 R38, R96, 0x10, R108 ;  /* 0x0000001060261825 */ /* 0x008fe200078e006c */
[----:B------:R-:W-:Y:S06]  /*6670*/  @!P0 BRA `(.L_x_3955) ;  /* 0x0000000000508947 */ /* 0x000fec0003800000 */
        /* <DEDUP_REMOVED lines=20> */
.L_x_3955:
        /* <DEDUP_REMOVED lines=15> */
.L_x_3957:
[----:B------:R-:W-:-:S07]  /*68b0*/  IMAD.MOV.U32 R103, RZ, RZ, R88 ;  /* 0x000000ffff677224 */ /* 0x000fce00078e0058 */
.L_x_3958:
[----:B------:R-:W-:Y:S05]  /*68c0*/  BSYNC B0 ;  /* 0x0000000000007941 */ /* 0x000fea0003800000 */
.L_x_3956:
        /* <DEDUP_REMOVED lines=16> */
.L_x_3962:
[----:B------:R-:W-:Y:S05]  /*69d0*/  BSYNC B1 ;  /* 0x0000000000017941 */ /* 0x000fea0003800000 */
.L_x_3961:
        /* <DEDUP_REMOVED lines=44> */
.L_x_3960:
[----:B------:R-:W-:Y:S05]  /*6ca0*/  BSYNC B0 ;  /* 0x0000000000007941 */ /* 0x000fea0003800000 */
.L_x_3959:
        /* <DEDUP_REMOVED lines=14> */
.L_x_3963:
        /* <DEDUP_REMOVED lines=12> */
.L_x_3966:
[----:B------:R-:W-:-:S07]  /*6e50*/  MOV R79, R88 ;  /* 0x00000058004f7202 */ /* 0x000fce0000000f00 */
.L_x_3967:
[----:B------:R-:W-:Y:S05]  /*6e60*/  BSYNC B0 ;  /* 0x0000000000007941 */ /* 0x000fea0003800000 */
.L_x_3965:
        /* <DEDUP_REMOVED lines=16> */
.L_x_3971:
[----:B------:R-:W-:Y:S05]  /*6f70*/  BSYNC B1 ;  /* 0x0000000000017941 */ /* 0x000fea0003800000 */
.L_x_3970:
        /* <DEDUP_REMOVED lines=44> */
.L_x_3969:
[----:B------:R-:W-:Y:S05]  /*7240*/  BSYNC B0 ;  /* 0x0000000000007941 */ /* 0x000fea0003800000 */
.L_x_3968:
        /* <DEDUP_REMOVED lines=10> */
.L_x_3964:
        /* <DEDUP_REMOVED lines=12> */
.L_x_3973:
[----:B------:R-:W-:-:S07]  /*73b0*/  IMAD.MOV.U32 R110, RZ, RZ, R88 ;  /* 0x000000ffff6e7224 */ /* 0x000fce00078e0058 */
.L_x_3974:
[----:B------:R-:W-:Y:S05]  /*73c0*/  BSYNC B0 ;  /* 0x0000000000007941 */ /* 0x000fea0003800000 */
.L_x_3972:
        /* <DEDUP_REMOVED lines=16> */
.L_x_3978:
[----:B------:R-:W-:Y:S05]  /*74d0*/  BSYNC B1 ;  /* 0x0000000000017941 */ /* 0x000fea0003800000 */
.L_x_3977:
        /* <DEDUP_REMOVED lines=44> */
.L_x_3976:
[----:B------:R-:W-:Y:S05]  /*77a0*/  BSYNC B0 ;  /* 0x0000000000007941 */ /* 0x000fea0003800000 */
.L_x_3975:
        /* <DEDUP_REMOVED lines=14> */
.L_x_3979:
        /* <DEDUP_REMOVED lines=12> */
.L_x_3982:
[----:B------:R-:W-:-:S07]  /*7950*/  MOV R36, R88 ;  /* 0x0000005800247202 */ /* 0x000fce0000000f00 */
.L_x_3983:
[----:B------:R-:W-:Y:S05]  /*7960*/  BSYNC B0 ;  /* 0x0000000000007941 */ /* 0x000fea0003800000 */
.L_x_3981:
        /* <DEDUP_REMOVED lines=16> */
.L_x_3987:
[----:B------:R-:W-:Y:S05]  /*7a70*/  BSYNC B1 ;  /* 0x0000000000017941 */ /* 0x000fea0003800000 */
.L_x_3986:
        /* <DEDUP_REMOVED lines=44> */
.L_x_3985:
[----:B------:R-:W-:Y:S05]  /*7d40*/  BSYNC B0 ;  /* 0x0000000000007941 */ /* 0x000fea0003800000 */
.L_x_3984:
        /* <DEDUP_REMOVED lines=10> */
.L_x_3980:
        /* <DEDUP_REMOVED lines=12> */
.L_x_3989:
[----:B------:R-:W-:-:S07]  /*7eb0*/  IMAD.MOV.U32 R36, RZ, RZ, R88 ;  /* 0x000000ffff247224 */ /* 0x000fce00078e0058 */
.L_x_3990:
[----:B------:R-:W-:Y:S05]  /*7ec0*/  BSYNC B0 ;  /* 0x0000000000007941 */ /* 0x000fea0003800000 */
.L_x_3988:
        /* <DEDUP_REMOVED lines=16> */
.L_x_3994:
[----:B------:R-:W-:Y:S05]  /*7fd0*/  BSYNC B1 ;  /* 0x0000000000017941 */ /* 0x000fea0003800000 */
.L_x_3993:
        /* <DEDUP_REMOVED lines=44> */
.L_x_3992:
[----:B------:R-:W-:Y:S05]  /*82a0*/  BSYNC B0 ;  /* 0x0000000000007941 */ /* 0x000fea0003800000 */
.L_x_3991:
        /* <DEDUP_REMOVED lines=14> */
.L_x_3995:
        /* <DEDUP_REMOVED lines=12> */
.L_x_3998:
[----:B------:R-:W-:-:S07]  /*8450*/  MOV R36, R88 ;  /* 0x0000005800247202 */ /* 0x000fce0000000f00 */
.L_x_3999:
[----:B------:R-:W-:Y:S05]  /*8460*/  BSYNC B0 ;  /* 0x0000000000007941 */ /* 0x000fea0003800000 */
.L_x_3997:
        /* <DEDUP_REMOVED lines=16> */
.L_x_4003:
[----:B------:R-:W-:Y:S05]  /*8570*/  BSYNC B1 ;  /* 0x0000000000017941 */ /* 0x000fea0003800000 */
.L_x_4002:
        /* <DEDUP_REMOVED lines=44> */
.L_x_4001:
[----:B------:R-:W-:Y:S05]  /*8840*/  BSYNC B0 ;  /* 0x0000000000007941 */ /* 0x000fea0003800000 */
.L_x_4000:
        /* <DEDUP_REMOVED lines=10> */
.L_x_3996:
        /* <DEDUP_REMOVED lines=12> */
.L_x_4005:
[----:B------:R-:W-:-:S07]  /*89b0*/  IMAD.MOV.U32 R36, RZ, RZ, R88 ;  /* 0x000000ffff247224 */ /* 0x000fce00078e0058 */
.L_x_4006:
[----:B------:R-:W-:Y:S05]  /*89c0*/  BSYNC B0 ;  /* 0x0000000000007941 */ /* 0x000fea0003800000 */
.L_x_4004:
        /* <DEDUP_REMOVED lines=16> */
.L_x_4010:
[----:B------:R-:W-:Y:S05]  /*8ad0*/  BSYNC B1 ;  /* 0x0000000000017941 */ /* 0x000fea0003800000 */
.L_x_4009:
        /* <DEDUP_REMOVED lines=44> */
.L_x_4008:
[----:B------:R-:W-:Y:S05]  /*8da0*/  BSYNC B0 ;  /* 0x0000000000007941 */ /* 0x000fea0003800000 */
.L_x_4007:
        /* <DEDUP_REMOVED lines=14> */
.L_x_4011:
        /* <DEDUP_REMOVED lines=12> */
.L_x_4014:
[----:B------:R-:W-:-:S07]  /*8f50*/  MOV R82, R88 ;  /* 0x0000005800527202 */ /* 0x000fce0000000f00 */
.L_x_4015:
[----:B------:R-:W-:Y:S05]  /*8f60*/  BSYNC B0 ;  /* 0x0000000000007941 */ /* 0x000fea0003800000 */
.L_x_4013:
        /* <DEDUP_REMOVED lines=16> */
.L_x_4019:
[----:B------:R-:W-:Y:S05]  /*9070*/  BSYNC B1 ;  /* 0x0000000000017941 */ /* 0x000fea0003800000 */
.L_x_4018:
        /* <DEDUP_REMOVED lines=44> */
.L_x_4017:
[----:B------:R-:W-:Y:S05]  /*9340*/  BSYNC B0 ;  /* 0x0000000000007941 */ /* 0x000fea0003800000 */
.L_x_4016:
        /* <DEDUP_REMOVED lines=10> */
.L_x_4012:
        /* <DEDUP_REMOVED lines=12> */
.L_x_4021:
[----:B------:R-:W-:-:S07]  /*94b0*/  IMAD.MOV.U32 R106, RZ, RZ, R88 ;  /* 0x000000ffff6a7224 */ /* 0x000fce00078e0058 */
.L_x_4022:
[----:B------:R-:W-:Y:S05]  /*94c0*/  BSYNC B0 ;  /* 0x0000000000007941 */ /* 0x000fea0003800000 */
.L_x_4020:
        /* <DEDUP_REMOVED lines=16> */
.L_x_4026:
[----:B------:R-:W-:Y:S05]  /*95d0*/  BSYNC B1 ;  /* 0x0000000000017941 */ /* 0x000fea0003800000 */
.L_x_4025:
        /* <DEDUP_REMOVED lines=44> */
.L_x_4024:
[----:B------:R-:W-:Y:S05]  /*98a0*/  BSYNC B0 ;  /* 0x0000000000007941 */ /* 0x000fea0003800000 */
.L_x_4023:
        /* <DEDUP_REMOVED lines=14> */
.L_x_4027:
        /* <DEDUP_REMOVED lines=12> */
.L_x_4030:
[----:B------:R-:W-:-:S07]  /*9a50*/  MOV R83, R88 ;  /* 0x0000005800537202 */ /* 0x000fce0000000f00 */
.L_x_4031:
[----:B------:R-:W-:Y:S05]  /*9a60*/  BSYNC B0 ;  /* 0x0000000000007941 */ /* 0x000fea0003800000 */
.L_x_4029:
        /* <DEDUP_REMOVED lines=16> */
.L_x_4035:
[----:B------:R-:W-:Y:S05]  /*9b70*/  BSYNC B1 ;  /* 0x0000000000017941 */ /* 0x000fea0003800000 */
.L_x_4034:
        /* <DEDUP_REMOVED lines=44> */
.L_x_4033:
[----:B------:R-:W-:Y:S05]  /*9e40*/  BSYNC B0 ;  /* 0x0000000000007941 */ /* 0x000fea0003800000 */
.L_x_4032:
        /* <DEDUP_REMOVED lines=10> */
.L_x_4028:
        /* <DEDUP_REMOVED lines=12> */
.L_x_4037:
[----:B------:R-:W-:-:S07]  /*9fb0*/  IMAD.MOV.U32 R112, RZ, RZ, R88 ;  /* 0x000000ffff707224 */ /* 0x000fce00078e0058 */
.L_x_4038:
[----:B------:R-:W-:Y:S05]  /*9fc0*/  BSYNC B0 ;  /* 0x0000000000007941 */ /* 0x000fea0003800000 */
.L_x_4036:
        /* <DEDUP_REMOVED lines=16> */
.L_x_4042:
[----:B------:R-:W-:Y:S05]  /*a0d0*/  BSYNC B1 ;  /* 0x0000000000017941 */ /* 0x000fea0003800000 */
.L_x_4041:
        /* <DEDUP_REMOVED lines=44> */
.L_x_4040:
[----:B------:R-:W-:Y:S05]  /*a3a0*/  BSYNC B0 ;  /* 0x0000000000007941 */ /* 0x000fea0003800000 */
.L_x_4039:
        /* <DEDUP_REMOVED lines=13> */
.L_x_4043:
        /* <DEDUP_REMOVED lines=12> */
.L_x_4046:
[----:B------:R-:W-:-:S07]  /*a540*/  MOV R38, R88 ;  /* 0x0000005800267202 */ /* 0x000fce0000000f00 */
.L_x_4047:
[----:B------:R-:W-:Y:S05]  /*a550*/  BSYNC B0 ;  /* 0x0000000000007941 */ /* 0x000fea0003800000 */
.L_x_4045:
        /* <DEDUP_REMOVED lines=16> */
.L_x_4051:
[----:B------:R-:W-:Y:S05]  /*a660*/  BSYNC B1 ;  /* 0x0000000000017941 */ /* 0x000fea0003800000 */
.L_x_4050:
        /* <DEDUP_REMOVED lines=44> */
.L_x_4049:
[----:B------:R-:W-:Y:S05]  /*a930*/  BSYNC B0 ;  /* 0x0000000000007941 */ /* 0x000fea0003800000 */
.L_x_4048:
        /* <DEDUP_REMOVED lines=10> */
.L_x_4044:
        /* <DEDUP_REMOVED lines=12> */
.L_x_4053:
[----:B------:R-:W-:-:S07]  /*aaa0*/  IMAD.MOV.U32 R38, RZ, RZ, R88 ;  /* 0x000000ffff267224 */ /* 0x000fce00078e0058 */
.L_x_4054:
[----:B------:R-:W-:Y:S05]  /*aab0*/  BSYNC B0 ;  /* 0x0000000000007941 */ /* 0x000fea0003800000 */
.L_x_4052:
        /* <DEDUP_REMOVED lines=16> */
.L_x_4058:
[----:B------:R-:W-:Y:S05]  /*abc0*/  BSYNC B1 ;  /* 0x0000000000017941 */ /* 0x000fea0003800000 */
.L_x_4057:
        /* <DEDUP_REMOVED lines=44> */
.L_x_4056:
[----:B------:R-:W-:Y:S05]  /*ae90*/  BSYNC B0 ;  /* 0x0000000000007941 */ /* 0x000fea0003800000 */
.L_x_4055:
        /* <DEDUP_REMOVED lines=13> */
.L_x_4059:
        /* <DEDUP_REMOVED lines=12> */
.L_x_4062:
[----:B------:R-:W-:-:S07]  /*b030*/  MOV R38, R88 ;  /* 0x0000005800267202 */ /* 0x000fce0000000f00 */
.L_x_4063:
[----:B------:R-:W-:Y:S05]  /*b040*/  BSYNC B0 ;  /* 0x0000000000007941 */ /* 0x000fea0003800000 */
.L_x_4061:
        /* <DEDUP_REMOVED lines=16> */
.L_x_4067:
[----:B------:R-:W-:Y:S05]  /*b150*/  BSYNC B1 ;  /* 0x0000000000017941 */ /* 0x000fea0003800000 */
.L_x_4066:
        /* <DEDUP_REMOVED lines=44> */
.L_x_4065:
[----:B------:R-:W-:Y:S05]  /*b420*/  BSYNC B0 ;  /* 0x0000000000007941 */ /* 0x000fea0003800000 */
.L_x_4064:
        /* <DEDUP_REMOVED lines=10> */
.L_x_4060:
        /* <DEDUP_REMOVED lines=12> */
.L_x_4069:
[----:B------:R-:W-:-:S07]  /*b590*/  IMAD.MOV.U32 R38, RZ, RZ, R88 ;  /* 0x000000ffff267224 */ /* 0x000fce00078e0058 */
.L_x_4070:
[----:B------:R-:W-:Y:S05]  /*b5a0*/  BSYNC B0 ;  /* 0x0000000000007941 */ /* 0x000fea0003800000 */
.L_x_4068:
        /* <DEDUP_REMOVED lines=16> */
.L_x_4074:
[----:B------:R-:W-:Y:S05]  /*b6b0*/  BSYNC B1 ;  /* 0x0000000000017941 */ /* 0x000fea0003800000 */
.L_x_4073:
        /* <DEDUP_REMOVED lines=44> */
.L_x_4072:
[----:B------:R-:W-:Y:S05]  /*b980*/  BSYNC B0 ;  /* 0x0000000000007941 */ /* 0x000fea0003800000 */
.L_x_4071:
        /* <DEDUP_REMOVED lines=13> */
.L_x_4075:
        /* <DEDUP_REMOVED lines=12> */
.L_x_4078:
[----:B------:R-:W-:-:S07]  /*bb20*/  MOV R86, R88 ;  /* 0x0000005800567202 */ /* 0x000fce0000000f00 */
.L_x_4079:
[----:B------:R-:W-:Y:S05]  /*bb30*/  BSYNC B0 ;  /* 0x0000000000007941 */ /* 0x000fea0003800000 */
.L_x_4077:
        /* <DEDUP_REMOVED lines=18> */
.L_x_4083:
[----:B------:R-:W-:Y:S05]  /*bc60*/  BSYNC B1 ;  /* 0x0000000000017941 */ /* 0x000fea0003800000 */
.L_x_4082:
        /* <DEDUP_REMOVED lines=44> */
.L_x_4081:
[----:B------:R-:W-:Y:S05]  /*bf30*/  BSYNC B0 ;  /* 0x0000000000007941 */ /* 0x000fea0003800000 */
.L_x_4080:
        /* <DEDUP_REMOVED lines=10> */
.L_x_4076:
[----:B------:R-:W-:Y:S01]  /*bfe0*/  P2R R36, PR, RZ, 0x4 ;  /* 0x00000004ff247803 */ /* 0x000fe20000000000 */
[----:B------:R-:W-:Y:S01]  /*bff0*/  IMAD.WIDE.U32 R46, R96, 0x10, R42 ;  /* 0x00000010602e7825 */ /* 0x000fe200078e002a */
[----:B------:R-:W-:Y:S01]  /*c000*/  ISETP.NE.AND P2, PT, R119, RZ, PT ;  /* 0x000000ff7700720c */ /* 0x000fe20003f45270 */
[----:B------:R-:W0:Y:S01]  /*c010*/  @P0 LDC.64 R114, c[0x0][0x228] ;  /* 0x00008a00ff720b82 */ /* 0x000e220000000a00 */
[----:B------:R-:W-:Y:S02]  /*c020*/  SEL R120, RZ, 0x1000000, P5 ;  /* 0x01000000ff787807 */ /* 0x000fe40002800000 */
[----:B------:R-:W-:Y:S02]  /*c030*/  ISETP.NE.AND P5, PT, R116, RZ, PT ;  /* 0x000000ff7400720c */ /* 0x000fe40003fa5270 */
[----:B------:R-:W-:Y:S02]  /*c040*/  SEL R119, RZ, 0x10000, P4 ;  /* 0x00010000ff777807 */ /* 0x000fe40002000000 */
[----:B------:R-:W-:Y:S01]  /*c050*/  SEL R116, RZ, 0x100, P3 ;  /* 0x00000100ff747807 */ /* 0x000fe20001800000 */
[----:B------:R-:W1:Y:S01]  /*c060*/  @P1 LDC.64 R112, c[0x0][0x230] ;  /* 0x00008c00ff701b82 */ /* 0x000e620000000a00 */
[----:B------:R-:W-:-:S02]  /*c070*/  ISETP.NE.AND P4, PT, R117, RZ, PT ;  /* 0x000000ff7500720c */ /* 0x000fc40003f85270 */
[----:B------:R-:W-:Y:S02]  /*c080*/  ISETP.NE.AND P3, PT, R118, RZ, PT ;  /* 0x000000ff7600720c */ /* 0x000fe40003f65270 */
[----:B------:R-:W-:Y:S02]  /*c090*/  SEL R117, RZ, 0x1, P2 ;  /* 0x00000001ff757807 */ /* 0x000fe40001000000 */
[----:B------:R-:W-:Y:S02]  /*c0a0*/  ISETP.NE.AND P2, PT, R36, RZ, PT ;  /* 0x000000ff2400720c */ /* 0x000fe40003f45270 */
[----:B------:R-:W-:Y:S02]  /*c0b0*/  ISETP.NE.AND P6, PT, R99, RZ, PT ;  /* 0x000000ff6300720c */ /* 0x000fe40003fc5270 */
[----:B------:R-:W-:Y:S02]  /*c0c0*/  F2FP.F16.F32.PACK_AB R39, R111, R109 ;  /* 0x0000006d6f27723e */ /* 0x000fe400000000ff */
[----:B------:R-:W-:-:S02]  /*c0d0*/  F2FP.F16.F32.PACK_AB R38, R110, R106 ;  /* 0x0000006a6e26723e */ /* 0x000fc400000000ff */
[----:B------:R-:W-:Y:S02]  /*c0e0*/  F2FP.F16.F32.PACK_AB R37, R107, R104 ;  /* 0x000000686b25723e */ /* 0x000fe400000000ff */
[----:B------:R-:W-:Y:S02]  /*c0f0*/  F2FP.F16.F32.PACK_AB R36, R105, R103 ;  /* 0x000000676924723e */ /* 0x000fe400000000ff */
[----:B------:R-:W-:Y:S02]  /*c100*/  SEL R99, RZ, 0x1, P3 ;  /* 0x00000001ff637807 */ /* 0x000fe40001800000 */
[----:B------:R-:W-:Y:S01]  /*c110*/  LOP3.LUT R118, R116, R120, R119, 0xfe, !PT ;  /* 0x0000007874767212 */ /* 0x000fe200078efe77 */
[----:B------:R2:W-:Y:S01]  /*c120*/  STG.E.128 desc[UR4][R46.64], R36 ;  /* 0x000000242e007986 */ /* 0x0005e2000c101d04 */
[----:B------:R-:W-:Y:S01]  /*c130*/  SEL R116, RZ, 0x1, P5 ;  /* 0x00000001ff747807 */ /* 0x000fe20002800000 */
[----:B--2---:R-:W-:Y:S01]  /*c140*/  IMAD.WIDE.U32 R46, R99, 0x1000000, RZ ;  /* 0x01000000632e7825 */ /* 0x004fe200078e00ff */
[----:B------:R-:W-:-:S03]  /*c150*/  SEL R99, RZ, 0x1, P4 ;  /* 0x00000001ff637807 */ /* 0x000fc60002000000 */
[----:B------:R-:W-:Y:S01]  /*c160*/  IMAD.WIDE.U32 R36, R116, 0x100, RZ ;  /* 0x0000010074247825 */ /* 0x000fe200078e00ff */
[----:B------:R-:W-:-:S03]  /*c170*/  LOP3.LUT R117, R47, R118, R117, 0xfe, !PT ;  /* 0x000000762f757212 */ /* 0x000fc600078efe75 */
[----:B------:R-:W-:-:S04]  /*c180*/  IMAD.WIDE.U32 R38, R99, 0x10000, RZ ;  /* 0x0001000063267825 */ /* 0x000fc800078e00ff */
[----:B------:R-:W-:Y:S01]  /*c190*/  VIADD R99, R87, 0x100 ;  /* 0x0000010057637836 */ /* 0x000fe20000000000 */
[----:B------:R-:W-:Y:S02]  /*c1a0*/  LOP3.LUT R37, R37, R117, R39, 0xfe, !PT ;  /* 0x0000007525257212 */ /* 0x000fe400078efe27 */
[----:B------:R-:W-:Y:S01]  /*c1b0*/  LOP3.LUT R46, R36, R46, R38, 0xfe, !PT ;  /* 0x0000002e242e7212 */ /* 0x000fe200078efe26 */
[----:B------:R-:W-:Y:S01]  /*c1c0*/  IMAD.WIDE.U32 R116, R99, 0x10, R44 ;  /* 0x0000001063747825 */ /* 0x000fe200078e002c */
[----:B------:R-:W-:-:S03]  /*c1d0*/  SEL R39, RZ, 0x1, P6 ;  /* 0x00000001ff277807 */ /* 0x000fc60003000000 */
[----:B0-----:R-:W-:Y:S01]  /*c1e0*/  @P0 IMAD.WIDE.U32 R114, R99, 0x10, R114 ;  /* 0x0000001063720825 */ /* 0x001fe200078e0072 */
[----:B------:R-:W-:-:S03]  /*c1f0*/  LOP3.LUT R36, R46, R39, RZ, 0xfc, !PT ;  /* 0x000000272e247212 */ /* 0x000fc600078efcff */
[----:B------:R-:W-:-:S04]  /*c200*/  IMAD.WIDE.U32 R38, R96, 0x8, R40 ;  /* 0x0000000860267825 */ /* 0x000fc800078e0028 */
[----:B-1----:R-:W-:Y:S01]  /*c210*/  @P1 IMAD.WIDE.U32 R112, R99, 0x10, R112 ;  /* 0x0000001063701825 */ /* 0x002fe200078e0070 */
[----:B------:R0:W-:Y:S01]  /*c220*/  STG.E.64 desc[UR4][R38.64], R36 ;  /* 0x0000002426007986 */ /* 0x0001e2000c101b04 */
[----:B------:R-:W-:Y:S05]  /*c230*/  @!P0 BRA `(.L_x_4084) ;  /* 0x0000000000508947 */ /* 0x000fea0003800000 */
[----:B0-----:R-:W-:Y:S02]  /*c240*/  SHF.L.U32 R36, R85, 0x10, RZ ;  /* 0x0000001055247819 */ /* 0x001fe400000006ff */
[----:B------:R-:W-:Y:S02]  /*c250*/  LOP3.LUT R38, R86, 0xffff, RZ, 0xc0, !PT ;  /* 0x0000ffff56267812 */ /* 0x000fe400078ec0ff */
[----:B------:R-:W-:Y:S02]  /*c260*/  LOP3.LUT R39, R36, 0xff0000, RZ, 0xc0, !PT ;  /* 0x00ff000024277812 */ /* 0x000fe400078ec0ff */
[----:B------:R-:W0:Y:S01]  /*c270*/  LDC.64 R36, c[0x0][0x248] ;  /* 0x00009200ff247b82 */ /* 0x000e220000000a00 */
[----:B------:R-:W-:Y:S02]  /*c280*/  LOP3.LUT R46, R82, 0xff, RZ, 0xc0, !PT ;  /* 0x000000ff522e7812 */ /* 0x000fe400078ec0ff */
[----:B------:R-:W-:Y:S02]  /*c290*/  PRMT R38, R39, 0x4210, R38 ;  /* 0x0000421027267816 */ /* 0x000fe40000000026 */
[----:B------:R-:W-:Y:S01]  /*c2a0*/  PRMT R39, R84, 0x7104, RZ ;  /* 0x0000710454277816 */ /* 0x000fe200000000ff */
[----:B------:R-:W-:Y:S01]  /*c2b0*/  IMAD.WIDE.U32 R46, R46, 0x1000000, RZ ;  /* 0x010000002e2e7825 */ /* 0x000fe200078e00ff */
        /* <DEDUP_REMOVED lines=12> */
.L_x_4084:
        /* <DEDUP_REMOVED lines=15> */
.L_x_4086:
[----:B------:R-:W-:-:S07]  /*c470*/  IMAD.MOV.U32 R116, RZ, RZ, R88 ;  /* 0x000000ffff747224 */ /* 0x000fce00078e0058 */
.L_x_4087:
[----:B------:R-:W-:Y:S05]  /*c480*/  BSYNC B0 ;  /* 0x0000000000007941 */ /* 0x000fea0003800000 */
.L_x_4085:
        /* <DEDUP_REMOVED lines=16> */
.L_x_4091:
[----:B------:R-:W-:Y:S05]  /*c590*/  BSYNC B1 ;  /* 0x0000000000017941 */ /* 0x000fea0003800000 */
.L_x_4090:
        /* <DEDUP_REMOVED lines=44> */
.L_x_4089:
[----:B------:R-:W-:Y:S05]  /*c860*/  BSYNC B0 ;  /* 0x0000000000007941 */ /* 0x000fea0003800000 */
.L_x_4088:
        /* <DEDUP_REMOVED lines=14> */
.L_x_4092:
        /* <DEDUP_REMOVED lines=12> */
.L_x_4095:
[----:B------:R-:W-:-:S07]  /*ca10*/  MOV R79, R88 ;  /* 0x00000058004f7202 */ /* 0x000fce0000000f00 */
.L_x_4096:
[----:B------:R-:W-:Y:S05]  /*ca20*/  BSYNC B0 ;  /* 0x0000000000007941 */ /* 0x000fea0003800000 */
.L_x_4094:
        /* <DEDUP_REMOVED lines=16> */
.L_x_4100:
[----:B------:R-:W-:Y:S05]  /*cb30*/  BSYNC B1 ;  /* 0x0000000000017941 */ /* 0x000fea0003800000 */
.L_x_4099:
        /* <DEDUP_REMOVED lines=44> */
.L_x_4098:
[----:B------:R-:W-:Y:S05]  /*ce00*/  BSYNC B0 ;  /* 0x0000000000007941 */ /* 0x000fea0003800000 */
.L_x_4097:
        /* <DEDUP_REMOVED lines=10> */
.L_x_4093:
        /* <DEDUP_REMOVED lines=12> */
.L_x_4102:
[----:B------:R-:W-:-:S07]  /*cf70*/  IMAD.MOV.U32 R108, RZ, RZ, R88 ;  /* 0x000000ffff6c7224 */ /* 0x000fce00078e0058 */
.L_x_4103:
[----:B------:R-:W-:Y:S05]  /*cf80*/  BSYNC B0 ;  /* 0x0000000000007941 */ /* 0x000fea0003800000 */
.L_x_4101:
        /* <DEDUP_REMOVED lines=16> */
.L_x_4107:
[----:B------:R-:W-:Y:S05]  /*d090*/  BSYNC B1 ;  /* 0x0000000000017941 */ /* 0x000fea0003800000 */
.L_x_4106:
        /* <DEDUP_REMOVED lines=44> */
.L_x_4105:
[----:B------:R-:W-:Y:S05]  /*d360*/  BSYNC B0 ;  /* 0x0000000000007941 */ /* 0x000fea0003800000 */
.L_x_4104:
        /* <DEDUP_REMOVED lines=14> */
.L_x_4108:
        /* <DEDUP_REMOVED lines=12> */
.L_x_4111:
[----:B------:R-:W-:-:S07]  /*d510*/  MOV R36, R88 ;  /* 0x0000005800247202 */ /* 0x000fce0000000f00 */
.L_x_4112:
[----:B------:R-:W-:Y:S05]  /*d520*/  BSYNC B0 ;  /* 0x0000000000007941 */ /* 0x000fea0003800000 */
.L_x_4110:
        /* <DEDUP_REMOVED lines=16> */
.L_x_4116:
[----:B------:R-:W-:Y:S05]  /*d630*/  BSYNC B1 ;  /* 0x0000000000017941 */ /* 0x000fea0003800000 */
.L_x_4115:
        /* <DEDUP_REMOVED lines=44> */
.L_x_4114:
[----:B------:R-:W-:Y:S05]  /*d900*/  BSYNC B0 ;  /* 0x0000000000007941 */ /* 0x000fea0003800000 */
.L_x_4113:
        /* <DEDUP_REMOVED lines=10> */
.L_x_4109:
        /* <DEDUP_REMOVED lines=12> */
.L_x_4118:
[----:B------:R-:W-:-:S07]  /*da70*/  IMAD.MOV.U32 R36, RZ, RZ, R88 ;  /* 0x000000ffff247224 */ /* 0x000fce00078e0058 */
.L_x_4119:
[----:B------:R-:W-:Y:S05]  /*da80*/  BSYNC B0 ;  /* 0x0000000000007941 */ /* 0x000fea0003800000 */
.L_x_4117:
        /* <DEDUP_REMOVED lines=16> */
.L_x_4123:
[----:B------:R-:W-:Y:S05]  /*db90*/  BSYNC B1 ;  /* 0x0000000000017941 */ /* 0x000fea0003800000 */
.L_x_4122:
        /* <DEDUP_REMOVED lines=44> */
.L_x_4121:
[----:B------:R-:W-:Y:S05]  /*de60*/  BSYNC B0 ;  /* 0x0000000000007941 */ /* 0x000fea0003800000 */
.L_x_4120:
        /* <DEDUP_REMOVED lines=14> */
.L_x_4124:
        /* <DEDUP_REMOVED lines=12> */
.L_x_4127:
[----:B------:R-:W-:-:S07]  /*e010*/  MOV R36, R88 ;  /* 0x0000005800247202 */ /* 0x000fce0000000f00 */
.L_x_4128:
[----:B------:R-:W-:Y:S05]  /*e020*/  BSYNC B0 ;  /* 0x0000000000007941 */ /* 0x000fea0003800000 */
.L_x_4126:
        /* <DEDUP_REMOVED lines=16> */
.L_x_4132:
[----:B------:R-:W-:Y:S05]  /*e130*/  BSYNC B1 ;  /* 0x0000000000017941 */ /* 0x000fea0003800000 */
.L_x_4131:
        /* <DEDUP_REMOVED lines=44> */
.L_x_4130:
[----:B------:R-:W-:Y:S05]  /*e400*/  BSYNC B0 ;  /* 0x0000000000007941 */ /* 0x000fea0003800000 */
.L_x_4129:
        /* <DEDUP_REMOVED lines=10> */
.L_x_4125:
        /* <DEDUP_REMOVED lines=12> */
.L_x_4134:
[----:B------:R-:W-:-:S07]  /*e570*/  IMAD.MOV.U32 R36, RZ, RZ, R88 ;  /* 0x000000ffff247224 */ /* 0x000fce00078e0058 */
.L_x_4135:
[----:B------:R-:W-:Y:S05]  /*e580*/  BSYNC B0 ;  /* 0x0000000000007941 */ /* 0x000fea0003800000 */
.L_x_4133:
        /* <DEDUP_REMOVED lines=16> */
.L_x_4139:
[----:B------:R-:W-:Y:S05]  /*e690*/  BSYNC B1 ;  /* 0x0000000000017941 */ /* 0x000fea0003800000 */
.L_x_4138:
        /* <DEDUP_REMOVED lines=44> */
.L_x_4137:
[----:B------:R-:W-:Y:S05]  /*e960*/  BSYNC B0 ;  /* 0x0000000000007941 */ /* 0x000fea0003800000 */
.L_x_4136:
        /* <DEDUP_REMOVED lines=14> */
.L_x_4140:
        /* <DEDUP_REMOVED lines=12> */
.L_x_4143:
[----:B------:R-:W-:-:S07]  /*eb10*/  MOV R82, R88 ;  /* 0x0000005800527202 */ /* 0x000fce0000000f00 */
.L_x_4144:
[----:B------:R-:W-:Y:S05]  /*eb20*/  BSYNC B0 ;  /* 0x0000000000007941 */ /* 0x000fea0003800000 */
.L_x_4142:
        /* <DEDUP_REMOVED lines=16> */
.L_x_4148:
[----:B------:R-:W-:Y:S05]  /*ec30*/  BSYNC B1 ;  /* 0x0000000000017941 */ /* 0x000fea0003800000 */
.L_x_4147:
        /* <DEDUP_REMOVED lines=44> */
.L_x_4146:
[----:B------:R-:W-:Y:S05]  /*ef00*/  BSYNC B0 ;  /* 0x0000000000007941 */ /* 0x000fea0003800000 */
.L_x_4145:
        /* <DEDUP_REMOVED lines=10> */
.L_x_4141:
        /* <DEDUP_REMOVED lines=12> */
.L_x_4150:
[----:B------:R-:W-:-:S07]  /*f070*/  IMAD.MOV.U32 R108, RZ, RZ, R88 ;  /* 0x000000ffff6c7224 */ /* 0x000fce00078e0058 */
.L_x_4151:
[----:B------:R-:W-:Y:S05]  /*f080*/  BSYNC B0 ;  /* 0x0000000000007941 */ /* 0x000fea0003800000 */
.L_x_4149:
        /* <DEDUP_REMOVED lines=16> */
.L_x_4155:
[----:B------:R-:W-:Y:S05]  /*f190*/  BSYNC B1 ;  /* 0x0000000000017941 */ /* 0x000fea0003800000 */
.L_x_4154:
        /* <DEDUP_REMOVED lines=44> */
.L_x_4153:
[----:B------:R-:W-:Y:S05]  /*f460*/  BSYNC B0 ;  /* 0x0000000000007941 */ /* 0x000fea0003800000 */
.L_x_4152:
        /* <DEDUP_REMOVED lines=14> */
.L_x_4156:
        /* <DEDUP_REMOVED lines=12> */
.L_x_4159:
[----:B------:R-:W-:-:S07]  /*f610*/  MOV R83, R88 ;  /* 0x0000005800537202 */ /* 0x000fce0000000f00 */
.L_x_4160:
[----:B------:R-:W-:Y:S05]  /*f620*/  BSYNC B0 ;  /* 0x0000000000007941 */ /* 0x000fea0003800000 */
.L_x_4158:
        /* <DEDUP_REMOVED lines=16> */
.L_x_4164:
[----:B------:R-:W-:Y:S05]  /*f730*/  BSYNC B1 ;  /* 0x0000000000017941 */ /* 0x000fea0003800000 */
.L_x_4163:
        /* <DEDUP_REMOVED lines=44> */
.L_x_4162:
[----:B------:R-:W-:Y:S05]  /*fa00*/  BSYNC B0 ;  /* 0x0000000000007941 */ /* 0x000fea0003800000 */
.L_x_4161:
        /* <DEDUP_REMOVED lines=10> */
.L_x_4157:
        /* <DEDUP_REMOVED lines=12> */
.L_x_4166:
[----:B------:R-:W-:-:S07]  /*fb70*/  IMAD.MOV.U32 R108, RZ, RZ, R88 ;  /* 0x000000ffff6c7224 */ /* 0x000fce00078e0058 */
.L_x_4167:
[----:B------:R-:W-:Y:S05]  /*fb80*/  BSYNC B0 ;  /* 0x0000000000007941 */ /* 0x000fea0003800000 */
.L_x_4165:
        /* <DEDUP_REMOVED lines=16> */
.L_x_4171:
[----:B------:R-:W-:Y:S05]  /*fc90*/  BSYNC B1 ;  /* 0x0000000000017941 */ /* 0x000fea0003800000 */
.L_x_4170:
        /* <DEDUP_REMOVED lines=44> */
.L_x_4169:
[----:B------:R-:W-:Y:S05]  /*ff60*/  BSYNC B0 ;  /* 0x0000000000007941 */ /* 0x000fea0003800000 */
.L_x_4168:
        /* <DEDUP_REMOVED lines=13> */
.L_x_4172:
        /* <DEDUP_REMOVED lines=12> */
.L_x_4175:
[----:B------:R-:W-:-:S07]  /*10100*/  MOV R38, R88 ;  /* 0x0000005800267202 */ /* 0x000fce0000000f00 */
.L_x_4176:
[----:B------:R-:W-:Y:S05]  /*10110*/  BSYNC B0 ;  /* 0x0000000000007941 */ /* 0x000fea0003800000 */
.L_x_4174:
        /* <DEDUP_REMOVED lines=16> */
.L_x_4180:
[----:B------:R-:W-:Y:S05]  /*10220*/  BSYNC B1 ;  /* 0x0000000000017941 */ /* 0x000fea0003800000 */
.L_x_4179:
        /* <DEDUP_REMOVED lines=44> */
.L_x_4178:
[----:B------:R-:W-:Y:S05]  /*104f0*/  BSYNC B0 ;  /* 0x0000000000007941 */ /* 0x000fea0003800000 */
.L_x_4177:
        /* <DEDUP_REMOVED lines=10> */
.L_x_4173:
        /* <DEDUP_REMOVED lines=12> */
.L_x_4182:
[----:B------:R-:W-:-:S07]  /*10660*/  IMAD.MOV.U32 R38, RZ, RZ, R88 ;  /* 0x000000ffff267224 */ /* 0x000fce00078e0058 */
.L_x_4183:
[----:B------:R-:W-:Y:S05]  /*10670*/  BSYNC B0 ;  /* 0x0000000000007941 */ /* 0x000fea0003800000 */
.L_x_4181:
        /* <DEDUP_REMOVED lines=16> */
.L_x_4187:
[----:B------:R-:W-:Y:S05]  /*10780*/  BSYNC B1 ;  /* 0x0000000000017941 */ /* 0x000fea0003800000 */
.L_x_4186:
        /* <DEDUP_REMOVED lines=44> */
.L_x_4185:
[----:B------:R-:W-:Y:S05]  /*10a50*/  BSYNC B0 ;  /* 0x0000000000007941 */ /* 0x000fea0003800000 */
.L_x_4184:
        /* <DEDUP_REMOVED lines=13> */
.L_x_4188:
        /* <DEDUP_REMOVED lines=12> */
.L_x_4191:
[----:B------:R-:W-:-:S07]  /*10bf0*/  MOV R38, R88 ;  /* 0x0000005800267202 */ /* 0x000fce0000000f00 */
.L_x_4192:
[----:B------:R-:W-:Y:S05]  /*10c00*/  BSYNC B0 ;  /* 0x0000000000007941 */ /* 0x000fea0003800000 */
.L_x_4190:
        /* <DEDUP_REMOVED lines=16> */
.L_x_4196:
[----:B------:R-:W-:Y:S05]  /*10d10*/  BSYNC B1 ;  /* 0x0000000000017941 */ /* 0x000fea0003800000 */
.L_x_4195:
        /* <DEDUP_REMOVED lines=44> */
.L_x_4194:
[----:B------:R-:W-:Y:S05]  /*10fe0*/  BSYNC B0 ;  /* 0x0000000000007941 */ /* 0x000fea0003800000 */
.L_x_4193:
        /* <DEDUP_REMOVED lines=10> */
.L_x_4189:
        /* <DEDUP_REMOVED lines=12> */
.L_x_4198:
[----:B------:R-:W-:-:S07]  /*11150*/  IMAD.MOV.U32 R38, RZ, RZ, R88 ;  /* 0x000000ffff267224 */ /* 0x000fce00078e0058 */
.L_x_4199:
[----:B------:R-:W-:Y:S05]  /*11160*/  BSYNC B0 ;  /* 0x0000000000007941 */ /* 0x000fea0003800000 */
.L_x_4197:
        /* <DEDUP_REMOVED lines=16> */
.L_x_4203:
[----:B------:R-:W-:Y:S05]  /*11270*/  BSYNC B1 ;  /* 0x0000000000017941 */ /* 0x000fea0003800000 */
.L_x_4202:
        /* <DEDUP_REMOVED lines=44> */
.L_x_4201:
[----:B------:R-:W-:Y:S05]  /*11540*/  BSYNC B0 ;  /* 0x0000000000007941 */ /* 0x000fea0003800000 */
.L_x_4200:
        /* <DEDUP_REMOVED lines=13> */
.L_x_4204:
        /* <DEDUP_REMOVED lines=12> */
.L_x_4207:
[----:B------:R-:W-:-:S07]  /*116e0*/  MOV R45, R88 ;  /* 0x00000058002d7202 */ /* 0x000fce0000000f00 */
.L_x_4208:
[----:B------:R-:W-:Y:S05]  /*116f0*/  BSYNC B0 ;  /* 0x0000000000007941 */ /* 0x000fea0003800000 */
.L_x_4206:
        /* <DEDUP_REMOVED lines=16> */
.L_x_4212:
[----:B------:R-:W-:Y:S05]  /*11800*/  BSYNC B1 ;  /* 0x0000000000017941 */ /* 0x000fea0003800000 */
.L_x_4211:
        /* <DEDUP_REMOVED lines=44> */
.L_x_4210:
[----:B------:R-:W-:Y:S05]  /*11ad0*/  BSYNC B0 ;  /* 0x0000000000007941 */ /* 0x000fea0003800000 */
.L_x_4209:
        /* <DEDUP_REMOVED lines=10> */
.L_x_4205:
[----:B------:R-:W-:Y:S01]  /*11b80*/  FADD.FTZ R47, RZ, R89 ;  /* 0x00000059ff2f7221 */ /* 0x000fe20000010000 */
[----:B------:R-:W-:Y:S01]  /*11b90*/  IMAD.WIDE.U32 R42, R99, 0x10, R42 ;  /* 0x00000010632a7825 */ /* 0x000fe200078e002a */
[----:B------:R-:W-:-:S03]  /*11ba0*/  F2FP.F16.F32.PACK_AB R39, R44, R118 ;  /* 0x000000762c27723e */ /* 0x000fc600000000ff */
[----:B------:R-:W-:Y:S01]  /*11bb0*/  FADD.FTZ R100, R47, R90 ;  /* 0x0000005a2f647221 */ /* 0x000fe20000010000 */
[----:B------:R-:W-:Y:S01]  /*11bc0*/  F2FP.F16.F32.PACK_AB R38, R117, R115 ;  /* 0x000000737526723e */ /* 0x000fe200000000ff */
[----:B------:R-:W-:Y:S01]  /*11bd0*/  IMAD.WIDE.U32 R40, R99, 0x8, R40 ;  /* 0x0000000863287825 */ /* 0x000fe200078e0028 */
[----:B------:R-:W-:-:S03]  /*11be0*/  F2FP.F16.F32.PACK_AB R37, R116, R113 ;  /* 0x000000717425723e */ /* 0x000fc600000000ff */
[----:B------:R-:W-:Y:S01]  /*11bf0*/  FADD.FTZ R47, R100, R91 ;  /* 0x0000005b642f7221 */ /* 0x000fe20000010000 */
[----:B------:R-:W-:Y:S02]  /*11c00*/  F2FP.F16.F32.PACK_AB R36, R114, R112 ;  /* 0x000000707224723e */ /* 0x000fe400000000ff */
        /* <DEDUP_REMOVED lines=29> */
[----:B------:R-:W-:-:S04]  /*11de0*/  FADD.FTZ R36, R37, R110 ;  /* 0x0000006e25247221 */ /* 0x000fc80000010000 */
[----:B------:R-:W-:Y:S01]  /*11df0*/  FADD.FTZ R46, R36, R109 ;  /* 0x0000006d242e7221 */ /* 0x000fe20000010000 */
[----:B------:R-:W-:-:S03]  /*11e00*/  SEL R36, RZ, 0x1, P6 ;  /* 0x00000001ff247807 */ /* 0x000fc60003000000 */
[----:B------:R-:W-:Y:S01]  /*11e10*/  FADD.FTZ R45, R46, R111 ;  /* 0x0000006f2e2d7221 */ /* 0x000fe20000010000 */
[----:B------:R-:W-:Y:S01]  /*11e20*/  SHF.R.U32.HI R46, RZ, 0x5, R0 ;  /* 0x00000005ff2e7819 */ /* 0x000fe20000011600 */
        /* <DEDUP_REMOVED lines=34> */
.L_x_4213:
        /* <DEDUP_REMOVED lines=72> */
.L_x_4226:
        /* <DEDUP_REMOVED lines=68> */
[----:B------:R1:W-:Y:S01]  /*12910*/  @!P2 STG.E desc[UR4][R38.64], R41 ;  /* 0x000000292600a986 */ /* 0x0003e2000c101904 */
[----:B------:R-:W2:Y:S01]  /*12920*/  MUFU.RSQ R42, R46 ;  /* 0x0000002e002a7308 */ /* 0x000ea20000001400 */
        /* <DEDUP_REMOVED lines=10> */
[----:B-1----:R-:W1:Y:S01]  /*129d0*/  LDC.64 R38, c[0x0][0x2b8] ;  /* 0x0000ae00ff267b82 */ /* 0x002e620000000a00 */
[C---:B------:R-:W-:Y:S01]  /*129e0*/  FADD.FTZ R93, -R40.reuse, R93 ;  /* 0x0000005d285d7221 */ /* 0x040fe20000010100 */
[C---:B------:R-:W-:Y:S01]  /*129f0*/  FADD.FTZ R97, -R40.reuse, R97 ;  /* 0x0000006128617221 */ /* 0x040fe20000010100 */
[C---:B------:R-:W-:Y:S01]  /*12a00*/  FADD.FTZ R103, -R40.reuse, R103 ;  /* 0x0000006728677221 */ /* 0x040fe20000010100 */
[C---:B------:R-:W-:Y:S01]  /*12a10*/  FADD.FTZ R105, -R40.reuse, R105 ;  /* 0x0000006928697221 */ /* 0x040fe20000010100 */
[----:B------:R-:W-:Y:S01]  /*12a20*/  FADD.FTZ R109, -R40, R109 ;  /* 0x0000006d286d7221 */ /* 0x000fe20000010100 */
[----:B--2---:R-:W-:Y:S01]  /*12a30*/  FMUL.FTZ R98, R42, R95 ;  /* 0x0000005f2a627220 */ /* 0x004fe20000410000 */
[C---:B------:R-:W-:Y:S01]  /*12a40*/  FADD.FTZ R111, -R40.reuse, R111 ;  /* 0x0000006f286f7221 */ /* 0x040fe20000010100 */
[C---:B------:R-:W-:Y:S01]  /*12a50*/  FADD.FTZ R101, -R40.reuse, R112 ;  /* 0x0000007028657221 */ /* 0x040fe20000010100 */
[C---:B------:R-:W-:Y:S01]  /*12a60*/  FADD.FTZ R47, -R40.reuse, R114 ;  /* 0x00000072282f7221 */ /* 0x040fe20000010100 */
[----:B------:R-:W-:Y:S01]  /*12a70*/  FADD.FTZ R113, -R40, R113 ;  /* 0x0000007128717221 */ /* 0x000fe20000010100 */
[----:B0-----:R-:W-:-:S04]  /*12a80*/  @!P2 IMAD.WIDE R36, R48, 0x4, R36 ;  /* 0x000000043024a825 */ /* 0x001fc800078e0224 */
[C---:B------:R-:W-:Y:S01]  /*12a90*/  FADD.FTZ R119, -R40.reuse, R116 ;  /* 0x0000007428777221 */ /* 0x040fe20000010100 */
[C---:B------:R-:W-:Y:S01]  /*12aa0*/  FADD.FTZ R115, -R40.reuse, R115 ;  /* 0x0000007328737221 */ /* 0x040fe20000010100 */
[C---:B------:R-:W-:Y:S01]  /*12ab0*/  FADD.FTZ R117, -R40.reuse, R117 ;  /* 0x0000007528757221 */ /* 0x040fe20000010100 */
[C---:B------:R-:W-:Y:S01]  /*12ac0*/  FADD.FTZ R121, -R40.reuse, R118 ;  /* 0x0000007628797221 */ /* 0x040fe20000010100 */
[----:B------:R-:W-:Y:S01]  /*12ad0*/  FADD.FTZ R123, -R40, R44 ;  /* 0x0000002c287b7221 */ /* 0x000fe20000010100 */
        /* <DEDUP_REMOVED lines=35> */
[----:B0-----:R-:W-:Y:S01]  /*12d10*/  FFMA.FTZ R42, R43, R62, R14 ;  /* 0x0000003e2b2a7223 */ /* 0x001fe2000001000e */
[----:B------:R-:W-:Y:S01]  /*12d20*/  F2FP.F16.F32.PACK_AB R37, R92, R91 ;  /* 0x0000005b5c25723e */ /* 0x000fe200000000ff */
        /* <DEDUP_REMOVED lines=8> */
[----:B------:R-:W-:Y:S01]  /*12db0*/  LEA R92, P2, R87, UR14, 0x4 ;  /* 0x0000000e575c7c11 */ /* 0x000fe2000f8420ff */
[----:B------:R-:W-:Y:S01]  /*12dc0*/  FFMA.FTZ R45, R113, R68, R20 ;  /* 0x00000044712d7223 */ /* 0x000fe20000010014 */
[----:B------:R-:W-:Y:S01]  /*12dd0*/  F2FP.F16.F32.PACK_AB R36, R90, R89 ;  /* 0x000000595a24723e */ /* 0x000fe200000000ff */
[----:B------:R-:W-:Y:S01]  /*12de0*/  FFMA.FTZ R115, R115, R70, R22 ;  /* 0x0000004673737223 */ /* 0x000fe20000010016 */
[----:B------:R-:W-:Y:S01]  /*12df0*/  FFMA.FTZ R100, R100, R72, R23 ;  /* 0x0000004864647223 */ /* 0x000fe20000010017 */
[----:B------:R-:W-:Y:S01]  /*12e00*/  FFMA.FTZ R94, R46, R69, R21 ;  /* 0x000000452e5e7223 */ /* 0x000fe20000010015 */
[----:B------:R-:W-:Y:S01]  /*12e10*/  FFMA.FTZ R101, R101, R66, R18 ;  /* 0x0000004265657223 */ /* 0x000fe20000010012 */
[----:B------:R-:W-:Y:S01]  /*12e20*/  FFMA.FTZ R44, R44, R67, R19 ;  /* 0x000000432c2c7223 */ /* 0x000fe20000010013 */
[----:B-1----:R-:W-:Y:S01]  /*12e30*/  IMAD.WIDE.U32 R96, R96, 0x10, R38 ;  /* 0x0000001060607825 */ /* 0x002fe200078e0026 */
[----:B------:R-:W-:-:S02]  /*12e40*/  LEA R90, P3, R99, UR14, 0x4 ;  /* 0x0000000e635a7c11 */ /* 0x000fc4000f8620ff */
[----:B------:R-:W-:Y:S01]  /*12e50*/  F2FP.F16.F32.PACK_AB R38, R98, R93 ;  /* 0x0000005d6226723e */ /* 0x000fe200000000ff */
[----:B------:R-:W-:Y:S01]  /*12e60*/  VIADD R48, R48, UR16 ;  /* 0x0000001030307c36 */ /* 0x000fe20008000000 */
[----:B------:R-:W-:Y:S02]  /*12e70*/  F2FP.F16.F32.PACK_AB R39, R106, R95 ;  /* 0x0000005f6a27723e */ /* 0x000fe400000000ff */
[----:B------:R-:W-:Y:S02]  /*12e80*/  LEA.HI.X R93, R87, UR15, RZ, 0x4, P2 ;  /* 0x0000000f575d7c11 */ /* 0x000fe400090f24ff */
[----:B------:R-:W-:Y:S02]  /*12e90*/  F2FP.F16.F32.PACK_AB R43, R104, R43 ;  /* 0x0000002b682b723e */ /* 0x000fe400000000ff */
[----:B------:R-:W-:Y:S01]  /*12ea0*/  F2FP.F16.F32.PACK_AB R40, R40, R103 ;  /* 0x000000672828723e */ /* 0x000fe200000000ff */
[----:B------:R0:W-:Y:S01]  /*12eb0*/  STG.E.128 desc[UR4][R92.64], R36 ;  /* 0x000000245c007986 */ /* 0x0001e2000c101d04 */
[----:B------:R-:W-:-:S02]  /*12ec0*/  F2FP.F16.F32.PACK_AB R47, R110, R47 ;  /* 0x0000002f6e2f723e */ /* 0x000fc400000000ff */
[----:B------:R-:W-:Y:S01]  /*12ed0*/  F2FP.F16.F32.PACK_AB R46, R100, R115 ;  /* 0x00000073642e723e */ /* 0x000fe200000000ff */
[----:B------:R0:W-:Y:S01]  /*12ee0*/  STG.E.128 desc[UR4][R96.64], R40 ;  /* 0x0000002860007986 */ /* 0x0001e2000c101d04 */
[----:B------:R-:W-:Y:S02]  /*12ef0*/  F2FP.F16.F32.PACK_AB R45, R94, R45 ;  /* 0x0000002d5e2d723e */ /* 0x000fe400000000ff */
[----:B------:R-:W-:Y:S02]  /*12f00*/  LEA.HI.X R91, R99, UR15, RZ, 0x4, P3 ;  /* 0x0000000f635b7c11 */ /* 0x000fe400098f24ff */
[----:B------:R-:W-:Y:S02]  /*12f10*/  F2FP.F16.F32.PACK_AB R44, R44, R101 ;  /* 0x000000652c2c723e */ /* 0x000fe400000000ff */
[----:B------:R-:W-:Y:S02]  /*12f20*/  ISETP.GE.AND P2, PT, R48, UR17, PT ;  /* 0x0000001130007c0c */ /* 0x000fe4000bf46270 */
[----:B------:R-:W-:Y:S01]  /*12f30*/  SEL R98, RZ, 0x1, P1 ;  /* 0x00000001ff627807 */ /* 0x000fe20000800000 */
[----:B------:R0:W-:Y:S10]  /*12f40*/  STG.E.128 desc[UR4][R90.64], R44 ;  /* 0x0000002c5a007986 */ /* 0x0001f4000c101d04 */
[----:B------:R-:W-:Y:S05]  /*12f50*/  @!P2 BRA `(.L_x_4215) ;  /* 0xfffffed800e0a947 */ /* 0x000fea000383ffff */
[----:B------:R-:W-:Y:S05]  /*12f60*/  EXIT ;  /* 0x000000000000794d */ /* 0x000fea0003800000 */
.L_x_4214:
[----:B------:R-:W-:Y:S01]  /*12f70*/  HFMA2.MMA R101, -RZ, RZ, 0, 1.847743988037109375e-06 ;  /* 0x0000001fff657435 */ /* 0x000fe200000001ff */
[----:B------:R-:W-:Y:S01]  /*12f80*/  MOV R98, R47 ;  /* 0x0000002f00627202 */ /* 0x000fe20000000f00 */
[----:B------:R-:W-:Y:S02]  /*12f90*/  IMAD.MOV.U32 R100, RZ, RZ, 0x1 ;  /* 0x00000001ff647424 */ /* 0x000fe400078e00ff */
[----:B------:R-:W-:-:S07]  /*12fa0*/  IMAD.MOV.U32 R43, RZ, RZ, -0x1 ;  /* 0xffffffffff2b7424 */ /* 0x000fce00078e00ff */
[----:B01----:R-:W-:Y:S05]  /*12fb0*/  WARPSYNC.COLLECTIVE R43, `(.L_x_4216) ;  /* 0x000000002b087348 */ /* 0x003fea0003c00000 */
[----:B------:R2:W3:Y:S02]  /*12fc0*/  SHFL.BFLY P3, R42, R98, R100, R101 ;  /* 0x0c000064622a7389 */ /* 0x0004e40000060065 */
[----:B0123--:R-:W-:Y:S01]  /*12fd0*/  ENDCOLLECTIVE ;  /* 0x000000000000791b */ /* 0x00ffe20003800000 */
.L_x_4216:
[----:B------:R-:W-:Y:S01]  /*12fe0*/  HFMA2.MMA R100, -RZ, RZ, 0, 1.1920928955078125e-07 ;  /* 0x00000002ff647435 */ /* 0x000fe200000001ff */
[----:B------:R-:W-:-:S05]  /*12ff0*/  MOV R36, R42 ;  /* 0x0000002a00247202 */ /* 0x000fca0000000f00 */
[----:B------:R-:W-:-:S04]  /*13000*/  FADD.FTZ R38, R47, R36 ;  /* 0x000000242f267221 */ /* 0x000fc80000010000 */
[----:B------:R-:W-:-:S07]  /*13010*/  IMAD.MOV.U32 R98, RZ, RZ, R38 ;  /* 0x000000ffff627224 */ /* 0x000fce00078e0026 */
[----:B------:R-:W-:Y:S05]  /*13020*/  WARPSYNC.COLLECTIVE R43, `(.L_x_4217) ;  /* 0x000000002b087348 */ /* 0x000fea0003c00000 */
[----:B------:R0:W1:Y:S02]  /*13030*/  SHFL.BFLY P3, R42, R98, R100, R101 ;  /* 0x0c000064622a7389 */ /* 0x0000640000060065 */
[----:B01----:R-:W-:Y:S01]  /*13040*/  ENDCOLLECTIVE ;  /* 0x000000000000791b */ /* 0x003fe20003800000 */
.L_x_4217:
[----:B------:R-:W-:Y:S02]  /*13050*/  IMAD.MOV.U32 R100, RZ, RZ, 0x4 ;  /* 0x00000004ff647424 */ /* 0x000fe400078e00ff */
[----:B------:R-:W-:-:S04]  /*13060*/  IMAD.MOV.U32 R37, RZ, RZ, R42 ;  /* 0x000000ffff257224 */ /* 0x000fc800078e002a */
[----:B------:R-:W-:-:S05]  /*13070*/  FADD.FTZ R39, R38, R37 ;  /* 0x0000002526277221 */ /* 0x000fca0000010000 */
[----:B------:R-:W-:-:S07]  /*13080*/  MOV R98, R39 ;  /* 0x0000002700627202 */ /* 0x000fce0000000f00 */
[----:B------:R-:W-:Y:S05]  /*13090*/  WARPSYNC.COLLECTIVE R43, `(.L_x_4218) ;  /* 0x000000002b087348 */ /* 0x000fea0003c00000 */
[----:B------:R0:W1:Y:S02]  /*130a0*/  SHFL.BFLY P3, R42, R98, R100, R101 ;  /* 0x0c000064622a7389 */ /* 0x0000640000060065 */
[----:B01----:R-:W-:Y:S01]  /*130b0*/  ENDCOLLECTIVE ;  /* 0x000000000000791b */ /* 0x003fe20003800000 */
.L_x_4218:
[----:B------:R-:W-:Y:S01]  /*130c0*/  HFMA2.MMA R100, -RZ, RZ, 0, 4.76837158203125e-07 ;  /* 0x00000008ff647435 */ /* 0x000fe200000001ff */
[----:B------:R-:W-:-:S05]  /*130d0*/  MOV R36, R42 ;  /* 0x0000002a00247202 */ /* 0x000fca0000000f00 */
[----:B------:R-:W-:-:S04]  /*130e0*/  FADD.FTZ R40, R39, R36 ;  /* 0x0000002427287221 */ /* 0x000fc80000010000 */
[----:B------:R-:W-:-:S07]  /*130f0*/  IMAD.MOV.U32 R98, RZ, RZ, R40 ;  /* 0x000000ffff627224 */ /* 0x000fce00078e0028 */
[----:B------:R-:W-:Y:S05]  /*13100*/  WARPSYNC.COLLECTIVE R43, `(.L_x_4219) ;  /* 0x000000002b087348 */ /* 0x000fea0003c00000 */
[----:B------:R0:W1:Y:S02]  /*13110*/  SHFL.BFLY P3, R42, R98, R100, R101 ;  /* 0x0c000064622a7389 */ /* 0x0000640000060065 */
[----:B01----:R-:W-:Y:S01]  /*13120*/  ENDCOLLECTIVE ;  /* 0x000000000000791b */ /* 0x003fe20003800000 */
.L_x_4219:
[----:B------:R-:W-:Y:S02]  /*13130*/  IMAD.MOV.U32 R100, RZ, RZ, 0x10 ;  /* 0x00000010ff647424 */ /* 0x000fe400078e00ff */
[----:B------:R-:W-:-:S04]  /*13140*/  IMAD.MOV.U32 R37, RZ, RZ, R42 ;  /* 0x000000ffff257224 */ /* 0x000fc800078e002a */
[----:B------:R-:W-:-:S05]  /*13150*/  FADD.FTZ R41, R40, R37 ;  /* 0x0000002528297221 */ /* 0x000fca0000010000 */
[----:B------:R-:W-:-:S07]  /*13160*/  MOV R98, R41 ;  /* 0x0000002900627202 */ /* 0x000fce0000000f00 */
[----:B------:R-:W-:Y:S05]  /*13170*/  WARPSYNC.COLLECTIVE R43, `(.L_x_4220) ;  /* 0x000000002b087348 */ /* 0x000fea0003c00000 */
[----:B------:R0:W1:Y:S02]  /*13180*/  SHFL.BFLY P3, R42, R98, R100, R101 ;  /* 0x0c000064622a7389 */ /* 0x0000640000060065 */
[----:B01----:R-:W-:Y:S01]  /*13190*/  ENDCOLLECTIVE ;  /* 0x000000000000791b */ /* 0x003fe20003800000 */
.L_x_4220:
        /* <DEDUP_REMOVED lines=56> */
.L_x_4221:
[----:B------:R-:W-:Y:S02]  /*13520*/  IMAD.MOV.U32 R100, RZ, RZ, 0x2 ;  /* 0x00000002ff647424 */ /* 0x000fe400078e00ff */
[----:B------:R-:W-:-:S04]  /*13530*/  IMAD.MOV.U32 R38, RZ, RZ, R42 ;  /* 0x000000ffff267224 */ /* 0x000fc800078e002a */
[----:B------:R-:W-:-:S05]  /*13540*/  FADD.FTZ R38, R37, R38 ;  /* 0x0000002625267221 */ /* 0x000fca0000010000 */
[----:B------:R-:W-:-:S07]  /*13550*/  MOV R98, R38 ;  /* 0x0000002600627202 */ /* 0x000fce0000000f00 */
[----:B------:R-:W-:Y:S05]  /*13560*/  WARPSYNC.COLLECTIVE R43, `(.L_x_4222) ;  /* 0x000000002b087348 */ /* 0x000fea0003c00000 */
[----:B------:R0:W1:Y:S02]  /*13570*/  SHFL.BFLY P3, R42, R98, R100, R101 ;  /* 0x0c000064622a7389 */ /* 0x0000640000060065 */
[----:B01----:R-:W-:Y:S01]  /*13580*/  ENDCOLLECTIVE ;  /* 0x000000000000791b */ /* 0x003fe20003800000 */
.L_x_4222:
[----:B------:R-:W-:Y:S01]  /*13590*/  HFMA2.MMA R100, -RZ, RZ, 0, 2.384185791015625e-07 ;  /* 0x00000004ff647435 */ /* 0x000fe200000001ff */
[----:B------:R-:W-:-:S05]  /*135a0*/  MOV R39, R42 ;  /* 0x0000002a00277202 */ /* 0x000fca0000000f00 */
[----:B------:R-:W-:-:S04]  /*135b0*/  FADD.FTZ R39, R38, R39 ;  /* 0x0000002726277221 */ /* 0x000fc80000010000 */
[----:B------:R-:W-:-:S07]  /*135c0*/  IMAD.MOV.U32 R98, RZ, RZ, R39 ;  /* 0x000000ffff627224 */ /* 0x000fce00078e0027 */
[----:B------:R-:W-:Y:S05]  /*135d0*/  WARPSYNC.COLLECTIVE R43, `(.L_x_4223) ;  /* 0x000000002b087348 */ /* 0x000fea0003c00000 */
[----:B------:R0:W1:Y:S02]  /*135e0*/  SHFL.BFLY P3, R42, R98, R100, R101 ;  /* 0x0c000064622a7389 */ /* 0x0000640000060065 */
[----:B01----:R-:W-:Y:S01]  /*135f0*/  ENDCOLLECTIVE ;  /* 0x000000000000791b */ /* 0x003fe20003800000 */
.L_x_4223:
[----:B------:R-:W-:Y:S02]  /*13600*/  IMAD.MOV.U32 R100, RZ, RZ, 0x8 ;  /* 0x00000008ff647424 */ /* 0x000fe400078e00ff */
[----:B------:R-:W-:-:S04]  /*13610*/  IMAD.MOV.U32 R40, RZ, RZ, R42 ;  /* 0x000000ffff287224 */ /* 0x000fc800078e002a */
[----:B------:R-:W-:-:S05]  /*13620*/  FADD.FTZ R40, R39, R40 ;  /* 0x0000002827287221 */ /* 0x000fca0000010000 */
[----:B------:R-:W-:-:S07]  /*13630*/  MOV R98, R40 ;  /* 0x0000002800627202 */ /* 0x000fce0000000f00 */
[----:B------:R-:W-:Y:S05]  /*13640*/  WARPSYNC.COLLECTIVE R43, `(.L_x_4224) ;  /* 0x000000002b087348 */ /* 0x000fea0003c00000 */
[----:B------:R0:W1:Y:S02]  /*13650*/  SHFL.BFLY P3, R42, R98, R100, R101 ;  /* 0x0c000064622a7389 */ /* 0x0000640000060065 */
[----:B01----:R-:W-:Y:S01]  /*13660*/  ENDCOLLECTIVE ;  /* 0x000000000000791b */ /* 0x003fe20003800000 */
.L_x_4224:
[----:B------:R-:W-:Y:S01]  /*13670*/  HFMA2.MMA R100, -RZ, RZ, 0, 9.5367431640625e-07 ;  /* 0x00000010ff647435 */ /* 0x000fe200000001ff */
[----:B------:R-:W-:-:S05]  /*13680*/  MOV R41, R42 ;  /* 0x0000002a00297202 */ /* 0x000fca0000000f00 */
[----:B------:R-:W-:-:S04]  /*13690*/  FADD.FTZ R41, R40, R41 ;  /* 0x0000002928297221 */ /* 0x000fc80000010000 */
[----:B------:R-:W-:-:S07]  /*136a0*/  IMAD.MOV.U32 R98, RZ, RZ, R41 ;  /* 0x000000ffff627224 */ /* 0x000fce00078e0029 */
[----:B------:R-:W-:Y:S05]  /*136b0*/  WARPSYNC.COLLECTIVE R43, `(.L_x_4225) ;  /* 0x000000002b087348 */ /* 0x000fea0003c00000 */
[----:B------:R0:W1:Y:S02]  /*136c0*/  SHFL.BFLY P3, R42, R98, R100, R101 ;  /* 0x0c000064622a7389 */ /* 0x0000640000060065 */
[----:B01----:R-:W-:Y:S01]  /*136d0*/  ENDCOLLECTIVE ;  /* 0x000000000000791b */ /* 0x003fe20003800000 */
.L_x_4225:
[----:B------:R-:W-:Y:S05]  /*136e0*/  BRA `(.L_x_4226) ;  /* 0xffffffec00787947 */ /* 0x000fea000383ffff */
.L_x_4227:
        /* <DEDUP_REMOVED lines=9> */
.L_x_20555:


//--------------------- .text._ZN10layer_norm31ln_parallel_residual_fwd_kernelINS_13Kernel_traitsIf13__nv_bfloat16S2_S2_fjLj3072ELj1ELj1ELj4ELj16ENS_18Kernel_traits_baseILj3072EfS2_S2_S2_fjLj128EEEEELb0ELb0ELb0EEEvNS_9FwdParamsE --------------------------
	.section	.text._ZN10layer_norm31ln_parallel_residual_fwd_kernelINS_13Kernel_traitsIf13__nv_bfloat16S2_S2_fjLj3072ELj1ELj1ELj4ELj16ENS_18Kernel_traits_baseILj3072EfS2_S2_S2_fjLj128EEEEELb0ELb0ELb0EEEvNS_9FwdParamsE,"ax",@progbits
	.align	128
        .global         _ZN10layer_norm31ln_parallel_residual_fwd_kernelINS_13Kernel_traitsIf13__nv_bfloat16S2_S2_fjLj3072ELj1ELj1ELj4ELj16ENS_18Kernel_traits_baseILj3072EfS2_S2_S2_fjLj128EEEEELb0ELb0ELb0EEEvNS_9FwdParamsE
        .type           _ZN10layer_norm31ln_parallel_residual_fwd_kernelINS_13Kernel_traitsIf13__nv_bfloat16S2_S2_fjLj3072ELj1ELj1ELj4ELj16ENS_18Kernel_traits_baseILj3072EfS2_S2_S2_fjLj128EEEEELb0ELb0ELb0EEEvNS_9FwdParamsE,@function
        .size           _ZN10layer_norm31ln_parallel_residual_fwd_kernelINS_13Kernel_traitsIf13__nv_bfloat16S2_S2_fjLj3072ELj1ELj1ELj4ELj16ENS_18Kernel_traits_baseILj3072EfS2_S2_S2_fjLj128EEEEELb0ELb0ELb0EEEvNS_9FwdParamsE,(.L_x_20556 - _ZN10layer_norm31ln_parallel_residual_fwd_kernelINS_13Kernel_traitsIf13__nv_bfloat16S2_S2_fjLj3072ELj1ELj1ELj4ELj16ENS_18Kernel_traits_baseILj3072EfS2_S2_S2_fjLj128EEEEELb0ELb0ELb0EEEvNS_9FwdParamsE)
        .other          _ZN10layer_norm31ln_parallel_residual_fwd_kernelINS_13Kernel_traitsIf13__nv_bfloat16S2_S2_fjLj3072ELj1ELj1ELj4ELj16ENS_18Kernel_traits_baseILj3072EfS2_S2_S2_fjLj128EEEEELb0ELb0ELb0EEEvNS_9FwdParamsE,@"STO_CUDA_ENTRY STV_DEFAULT"
_ZN10layer_norm31ln_parallel_residual_fwd_kernelINS_13Kernel_traitsIf13__nv_bfloat16S2_S2_fjLj3072ELj1ELj1ELj4ELj16ENS_18Kernel_traits_baseILj3072EfS2_S2_S2_fjLj128EEEEELb0ELb0ELb0EEEvNS_9FwdParamsE:
.text._ZN10layer_norm31ln_parallel_residual_fwd_kernelINS_13Kernel_traitsIf13__nv_bfloat16S2_S2_fjLj3072ELj1ELj1ELj4ELj16ENS_18Kernel_traits_baseILj3072EfS2_S2_S2_fjLj128EEEEELb0ELb0ELb0EEEvNS_9FwdParamsE:
        /* <DEDUP_REMOVED lines=17> */
[----:B------:R-:W-:Y:S01]  /*0110*/  ULDC.64 UR6, c[0x0][0x2c8] ;  /* 0x0000b20000067ab9 */ /* 0x000fe20000000a00 */
[----:B------:R-:W-:Y:S01]  /*0120*/  ISETP.NE.U32.AND P0, PT, RZ, UR10, PT ;  /* 0x0000000aff007c0c */ /* 0x000fe2000bf05070 */
[----:B------:R-:W-:Y:S01]  /*0130*/  IMAD.SHL.U32 R12, R11, 0x20, RZ ;  /* 0x000000200b0c7824 */ /* 0x000fe200078e00ff */
[----:B------:R-:W-:Y:S01]  /*0140*/  ISETP.NE.U32.AND P1, PT, RZ, UR6, PT ;  /* 0x00000006ff007c0c */ /* 0x000fe2000bf25070 */
[----:B------:R-:W-:Y:S01]  /*0150*/  ULDC.64 UR8, c[0x0][0x268] ;  /* 0x00009a0000087ab9 */ /* 0x000fe20000000a00 */
[----:B------:R-:W-:Y:S02]  /*0160*/  ISETP.NE.AND.EX P0, PT, RZ, UR11, PT, P0 ;  /* 0x0000000bff007c0c */ /* 0x000fe4000bf05300 */
[----:B------:R-:W-:Y:S02]  /*0170*/  CS2R R114, SRZ ;  /* 0x0000000000727805 */ /* 0x000fe4000001ff00 */
[----:B------:R-:W-:-:S02]  /*0180*/  ISETP.NE.AND.EX P1, PT, RZ, UR7, PT, P1 ;  /* 0x00000007ff007c0c */ /* 0x000fc4000bf25310 */
[----:B------:R-:W-:Y:S02]  /*0190*/  CS2R R112, SRZ ;  /* 0x0000000000707805 */ /* 0x000fe4000001ff00 */
[----:B------:R-:W-:Y:S02]  /*01a0*/  SHF.L.U64.HI R5, R11, 0x5, RZ ;  /* 0x000000050b057819 */ /* 0x000fe400000102ff */
[----:B------:R-:W-:Y:S02]  /*01b0*/  CS2R R110, SRZ ;  /* 0x00000000006e7805 */ /* 0x000fe4000001ff00 */
[----:B------:R-:W-:Y:S02]  /*01c0*/  IADD3 R6, P2, R12, UR8, RZ ;  /* 0x000000080c067c10 */ /* 0x000fe4000ff5e0ff */
[----:B------:R-:W-:Y:S02]  /*01d0*/  CS2R R108, SRZ ;  /* 0x00000000006c7805 */ /* 0x000fe4000001ff00 */
[----:B------:R-:W-:-:S02]  /*01e0*/  CS2R R106, SRZ ;  /* 0x00000000006a7805 */ /* 0x000fc4000001ff00 */
[----:B------:R-:W-:Y:S02]  /*01f0*/  CS2R R104, SRZ ;  /* 0x0000000000687805 */ /* 0x000fe4000001ff00 */
[----:B------:R-:W-:Y:S02]  /*0200*/  IADD3.X R7, R5, UR9, RZ, P2, !PT ;  /* 0x0000000905077c10 */ /* 0x000fe400097fe4ff */
[----:B------:R-:W-:Y:S02]  /*0210*/  CS2R R102, SRZ ;  /* 0x0000000000667805 */ /* 0x000fe4000001ff00 */
[----:B------:R-:W-:Y:S02]  /*0220*/  CS2R R100, SRZ ;  /* 0x0000000000647805 */ /* 0x000fe4000001ff00 */
[----:B------:R-:W-:Y:S02]  /*0230*/  @P0 IADD3 R12, P6, R12, UR10, RZ ;  /* 0x0000000a0c0c0c10 */ /* 0x000fe4000ffde0ff */
[----:B------:R-:W-:Y:S01]  /*0240*/  @P1 LEA R4, P2, R11, UR6, 0x5 ;  /* 0x000000060b041c11 */ /* 0x000fe2000f8428ff */
[----:B------:R1:W5:Y:S01]  /*0250*/  LDG.E.128 R88, desc[UR4][R6.64] ;  /* 0x0000000406587981 */ /* 0x000362000c1e1d00 */
[----:B------:R-:W-:Y:S01]  /*0260*/  @P0 IADD3.X R13, R5, UR11, RZ, P6, !PT ;  /* 0x0000000b050d0c10 */ /* 0x000fe2000b7fe4ff */
[C---:B0-----:R-:W-:Y:S01]  /*0270*/  IMAD.WIDE.U32 R2, R11.reuse, 0x20, R2 ;  /* 0x000000200b027825 */ /* 0x041fe200078e0002 */
[C---:B------:R-:W-:Y:S01]  /*0280*/  @P1 LEA.HI.X R5, R11.reuse, UR7, RZ, 0x5, P2 ;  /* 0x000000070b051c11 */ /* 0x040fe200090f2cff */
[----:B------:R1:W5:Y:S04]  /*0290*/  LDG.E.128 R84, desc[UR4][R6.64+0x10] ;  /* 0x0000100406547981 */ /* 0x000368000c1e1d00 */
[----:B------:R1:W5:Y:S04]  /*02a0*/  @P1 LDG.E.128 R112, desc[UR4][R4.64] ;  /* 0x0000000404701981 */ /* 0x000368000c1e1d00 */
[----:B------:R1:W5:Y:S04]  /*02b0*/  @P1 LDG.E.128 R108, desc[UR4][R4.64+0x10] ;  /* 0x00001004046c1981 */ /* 0x000368000c1e1d00 */
[----:B------:R1:W5:Y:S04]  /*02c0*/  @P0 LDG.E.128 R104, desc[UR4][R12.64] ;  /* 0x000000040c680981 */ /* 0x000368000c1e1d00 */
[----:B------:R1:W5:Y:S04]  /*02d0*/  @P0 LDG.E.128 R100, desc[UR4][R12.64+0x10] ;  /* 0x000010040c640981 */ /* 0x000368000c1e1d00 */
[----:B------:R1:W5:Y:S04]  /*02e0*/  LDG.E.128 R96, desc[UR4][R2.64] ;  /* 0x0000000402607981 */ /* 0x000368000c1e1d00 */
[----:B------:R1:W5:Y:S01]  /*02f0*/  LDG.E.128 R92, desc[UR4][R2.64+0x10] ;  /* 0x00001004025c7981 */ /* 0x000362000c1e1d00 */
[----:B------:R-:W-:-:S07]  /*0300*/  LOP3.LUT R11, R11, 0x80, RZ, 0xfc, !PT ;  /* 0x000000800b0b7812 */ /* 0x000fce00078efcff */
.L_x_4229:
[----:B------:R-:W-:Y:S05]  /*0310*/  BSYNC B0 ;  /* 0x0000000000007941 */ /* 0x000fea0003800000 */
.L_x_4228:
[----:B------:R-:W-:Y:S04]  /*0320*/  BSSY B0, `(.L_x_4230) ;  /* 0x0000024000007945 */ /* 0x000fe80003800000 */
[----:B------:R-:W-:Y:S05]  /*0330*/  @!P4 BRA `(.L_x_4231) ;  /* 0x000000000088c947 */ /* 0x000fea0003800000 */
[----:B------:R-:W-:Y:S01]  /*0340*/  ULDC.64 UR10, c[0x0][0x2d0] ;  /* 0x0000b400000a7ab9 */ /* 0x000fe20000000a00 */
[----:B-1----:R-:W0:Y:S01]  /*0350*/  LDC.64 R12, c[0x0][0x260] ;  /* 0x00009800ff0c7b82 */ /* 0x002e220000000a00 */
[----:B------:R-:W-:Y:S01]  /*0360*/  ULDC.64 UR6, c[0x0][0x2c8] ;  /* 0x0000b20000067ab9 */ /* 0x000fe20000000a00 */
[----:B------:R-:W-:Y:S01]  /*0370*/  ISETP.NE.U32.AND P0, PT, RZ, UR10, PT ;  /* 0x0000000aff007c0c */ /* 0x000fe2000bf05070 */
[----:B------:R-:W-:Y:S01]  /*0380*/  ULDC.64 UR8, c[0x0][0x268] ;  /* 0x00009a0000087ab9 */ /* 0x000fe20000000a00 */
[----:B------:R-:W-:Y:S02]  /*0390*/  ISETP.NE.U32.AND P1, PT, RZ, UR6, PT ;  /* 0x00000006ff007c0c */ /* 0x000fe4000bf25070 */
[----:B------:R-:W-:Y:S02]  /*03a0*/  CS2R R82, SRZ ;  /* 0x0000000000527805 */ /* 0x000fe4000001ff00 */
[----:B------:R-:W-:Y:S02]  /*03b0*/  ISETP.NE.AND.EX P0, PT, RZ, UR11, PT, P0 ;  /* 0x0000000bff007c0c */ /* 0x000fe4000bf05300 */
[----:B------:R-:W-:-:S02]  /*03c0*/  CS2R R80, SRZ ;  /* 0x0000000000507805 */ /* 0x000fc4000001ff00 */
[----:B------:R-:W-:Y:S02]  /*03d0*/  ISETP.NE.AND.EX P1, PT, RZ, UR7, PT, P1 ;  /* 0x00000007ff007c0c */ /* 0x000fe4000bf25310 */
[----:B------:R-:W-:Y:S02]  /*03e0*/  CS2R R78, SRZ ;  /* 0x00000000004e7805 */ /* 0x000fe4000001ff00 */
[C---:B------:R-:W-:Y:S02]  /*03f0*/  SHF.L.U32 R6, R11.reuse, 0x5, RZ ;  /* 0x000000050b067819 */ /* 0x040fe400000006ff */
[----:B------:R-:W-:Y:S02]  /*0400*/  CS2R R76, SRZ ;  /* 0x00000000004c7805 */ /* 0x000fe4000001ff00 */
[----:B------:R-:W-:Y:S02]  /*0410*/  SHF.L.U64.HI R3, R11, 0x5, RZ ;  /* 0x000000050b037819 */ /* 0x000fe400000102ff */
[----:B------:R-:W-:-:S02]  /*0420*/  CS2R R74, SRZ ;  /* 0x00000000004a7805 */ /* 0x000fc4000001ff00 */
[C---:B------:R-:W-:Y:S02]  /*0430*/  IADD3 R4, P2, R6.reuse, UR8, RZ ;  /* 0x0000000806047c10 */ /* 0x040fe4000ff5e0ff */
[----:B------:R-:W-:Y:S02]  /*0440*/  CS2R R72, SRZ ;  /* 0x0000000000487805 */ /* 0x000fe4000001ff00 */
[----:B------:R-:W-:Y:S02]  /*0450*/  CS2R R70, SRZ ;  /* 0x0000000000467805 */ /* 0x000fe4000001ff00 */
[----:B------:R-:W-:Y:S02]  /*0460*/  CS2R R68, SRZ ;  /* 0x0000000000447805 */ /* 0x000fe4000001ff00 */
[----:B------:R-:W-:Y:S02]  /*0470*/  IADD3.X R5, R3, UR9, RZ, P2, !PT ;  /* 0x0000000903057c10 */ /* 0x000fe400097fe4ff */
[----:B------:R-:W-:-:S02]  /*0480*/  @P0 IADD3 R6, P6, R6, UR10, RZ ;  /* 0x0000000a06060c10 */ /* 0x000fc4000ffde0ff */
        /* <DEDUP_REMOVED lines=12> */
[----:B------:R-:W-:-:S07]  /*0550*/  VIADD R11, R11, 0x80 ;  /* 0x000000800b0b7836 */ /* 0x000fce0000000000 */
.L_x_4231:
[----:B------:R-:W-:Y:S05]  /*0560*/  BSYNC B0 ;  /* 0x0000000000007941 */ /* 0x000fea0003800000 */
.L_x_4230:
[----:B------:R-:W-:Y:S04]  /*0570*/  BSSY B0, `(.L_x_4232) ;  /* 0x0000023000007945 */ /* 0x000fe80003800000 */
[----:B------:R-:W-:Y:S05]  /*0580*/  @!P3 BRA `(.L_x_4233) ;  /* 0x000000000084b947 */ /* 0x000fea0003800000 */
[----:B------:R-:W-:Y:S01]  /*0590*/  ULDC.64 UR6, c[0x0][0x2c8] ;  /* 0x0000b20000067ab9 */ /* 0x000fe20000000a00 */
[----:B-12---:R-:W0:Y:S01]  /*05a0*/  LDC.64 R2, c[0x0][0x260] ;  /* 0x00009800ff027b82 */ /* 0x006e220000000a00 */
[----:B------:R-:W-:Y:S01]  /*05b0*/  ISETP.NE.U32.AND P0, PT, RZ, UR6, PT ;  /* 0x00000006ff007c0c */ /* 0x000fe2000bf05070 */
[----:B------:R-:W-:Y:S01]  /*05c0*/  ULDC.64 UR8, c[0x0][0x2d0] ;  /* 0x0000b40000087ab9 */ /* 0x000fe20000000a00 */
[----:B------:R-:W-:Y:S01]  /*05d0*/  IMAD.SHL.U32 R12, R11, 0x20, RZ ;  /* 0x000000200b0c7824 */ /* 0x000fe200078e00ff */
[----:B------:R-:W-:Y:S02]  /*05e0*/  ISETP.NE.U32.AND P1, PT, RZ, UR8, PT ;  /* 0x00000008ff007c0c */ /* 0x000fe4000bf25070 */
[----:B------:R-:W-:Y:S02]  /*05f0*/  CS2R R50, SRZ ;  /* 0x0000000000327805 */ /* 0x000fe4000001ff00 */
[----:B------:R-:W-:Y:S02]  /*0600*/  ISETP.NE.AND.EX P0, PT, RZ, UR7, PT, P0 ;  /* 0x00000007ff007c0c */ /* 0x000fe4000bf05300 */
[----:B------:R-:W-:-:S02]  /*0610*/  CS2R R48, SRZ ;  /* 0x0000000000307805 */ /* 0x000fc4000001ff00 */
[----:B------:R-:W-:Y:S02]  /*0620*/  ISETP.NE.AND.EX P1, PT, RZ, UR9, PT, P1 ;  /* 0x00000009ff007c0c */ /* 0x000fe4000bf25310 */
[----:B------:R-:W-:Y:S02]  /*0630*/  CS2R R46, SRZ ;  /* 0x00000000002e7805 */ /* 0x000fe4000001ff00 */
[----:B------:R-:W-:Y:S02]  /*0640*/  SHF.R.U32.HI R13, RZ, 0x1b, R11 ;  /* 0x0000001bff0d7819 */ /* 0x000fe4000001160b */
[----:B------:R-:W-:Y:S02]  /*0650*/  CS2R R44, SRZ ;  /* 0x00000000002c7805 */ /* 0x000fe4000001ff00 */
[----:B------:R-:W-:Y:S02]  /*0660*/  CS2R R42, SRZ ;  /* 0x00000000002a7805 */ /* 0x000fe4000001ff00 */
[----:B------:R-:W-:-:S02]  /*0670*/  CS2R R40, SRZ ;  /* 0x0000000000287805 */ /* 0x000fc4000001ff00 */
[----:B------:R-:W-:Y:S02]  /*0680*/  CS2R R38, SRZ ;  /* 0x0000000000267805 */ /* 0x000fe4000001ff00 */
[----:B------:R-:W-:Y:S02]  /*0690*/  CS2R R36, SRZ ;  /* 0x0000000000247805 */ /* 0x000fe4000001ff00 */
[----:B------:R-:W-:-:S04]  /*06a0*/  @P0 LEA R4, P2, R11, UR6, 0x5 ;  /* 0x000000060b040c11 */ /* 0x000fc8000f8428ff */
[C---:B------:R-:W-:Y:S01]  /*06b0*/  @P0 LEA.HI.X R5, R11.reuse, UR7, RZ, 0x5, P2 ;  /* 0x000000070b050c11 */ /* 0x040fe200090f2cff */
[----:B------:R-:W-:Y:S01]  /*06c0*/  ULDC.64 UR6, c[0x0][0x268] ;  /* 0x00009a0000067ab9 */ /* 0x000fe20000000a00 */
[----:B0-----:R-:W-:Y:S01]  /*06d0*/  IMAD.WIDE.U32 R2, R11, 0x20, R2 ;  /* 0x000000200b027825 */ /* 0x001fe200078e0002 */
[C---:B------:R-:W-:Y:S02]  /*06e0*/  IADD3 R6, P2, R12.reuse, UR6, RZ ;  /* 0x000000060c067c10 */ /* 0x040fe4000ff5e0ff */
[----:B------:R-:W-:Y:S01]  /*06f0*/  @P1 IADD3 R12, P6, R12, UR8, RZ ;  /* 0x000000080c0c1c10 */ /* 0x000fe2000ffde0ff */
[----:B------:R0:W5:Y:S01]  /*0700*/  @P0 LDG.E.128 R48, desc[UR4][R4.64] ;  /* 0x0000000404300981 */ /* 0x000162000c1e1d00 */
[C---:B------:R-:W-:Y:S02]  /*0710*/  IADD3.X R7, R13.reuse, UR7, RZ, P2, !PT ;  /* 0x000000070d077c10 */ /* 0x040fe400097fe4ff */
[----:B------:R-:W-:Y:S01]  /*0720*/  @P1 IADD3.X R13, R13, UR9, RZ, P6, !PT ;  /* 0x000000090d0d1c10 */ /* 0x000fe2000b7fe4ff */
[----:B------:R0:W5:Y:S04]  /*0730*/  @P0 LDG.E.128 R44, desc[UR4][R4.64+0x10] ;  /* 0x00001004042c0981 */ /* 0x000168000c1e1d00 */
[----:B------:R0:W5:Y:S04]  /*0740*/  @P1 LDG.E.128 R40, desc[UR4][R12.64] ;  /* 0x000000040c281981 */ /* 0x000168000c1e1d00 */
[----:B------:R0:W5:Y:S04]  /*0750*/  @P1 LDG.E.128 R36, desc[UR4][R12.64+0x10] ;  /* 0x000010040c241981 */ /* 0x000168000c1e1d00 */
[----:B------:R0:W5:Y:S04]  /*0760*/  LDG.E.128 R32, desc[UR4][R2.64] ;  /* 0x0000000402207981 */ /* 0x000168000c1e1d00 */
[----:B------:R0:W5:Y:S04]  /*0770*/  LDG.E.128 R28, desc[UR4][R2.64+0x10] ;  /* 0x00001004021c7981 */ /* 0x000168000c1e1d00 */
[----:B------:R0:W5:Y:S04]  /*0780*/  LDG.E.128 R24, desc[UR4][R6.64] ;  /* 0x0000000406187981 */ /* 0x000168000c1e1d00 */
[----:B------:R0:W5:Y:S02]  /*0790*/  LDG.E.128 R20, desc[UR4][R6.64+0x10] ;  /* 0x0000100406147981 */ /* 0x000164000c1e1d00 */
.L_x_4233:
[----:B------:R-:W-:Y:S05]  /*07a0*/  BSYNC B0 ;  /* 0x0000000000007941 */ /* 0x000fea0003800000 */
.L_x_4232:
[----:B------:R-:W0:Y:S01]  /*07b0*/  S2UR UR6, SR_CTAID.X ;  /* 0x00000000000679c3 */ /* 0x000e220000002500 */
[----:B------:R-:W-:Y:S01]  /*07c0*/  ULDC UR8, c[0x0][0x214] ;  /* 0x0000850000087ab9 */ /* 0x000fe20000000800 */
[----:B012---:R-:W-:Y:S01]  /*07d0*/  LEA.HI R6, R10, UR6, RZ, 0x19 ;  /* 0x000000060a067c11 */ /* 0x007fe2000f8fc8ff */
[----:B------:R-:W-:-:S03]  /*07e0*/  ULDC.64 UR6, c[0x0][0x230] ;  /* 0x00008c0000067ab9 */ /* 0x000fc60000000a00 */
[----:B------:R-:W-:Y:S01]  /*07f0*/  ISETP.GE.AND P0, PT, R6, UR8, PT ;  /* 0x0000000806007c0c */ /* 0x000fe2000bf06270 */
[----:B------:R-:W-:Y:S02]  /*0800*/  ULDC.64 UR8, c[0x0][0x228] ;  /* 0x00008a0000087ab9 */ /* 0x000fe40000000a00 */
[----:B------:R-:W-:-:S04]  /*0810*/  ULOP3.LUT UP0, URZ, UR6, UR8, URZ, 0xfc, !UPT ;  /* 0x00000008063f7292 */ /* 0x000fc8000f80fc3f */
[----:B------:R-:W-:-:S06]  /*0820*/  ULOP3.LUT UP0, URZ, UR7, UR9, URZ, 0xfc, UP0 ;  /* 0x00000009073f7292 */ /* 0x000fcc000800fc3f */
[----:B------:R-:W-:Y:S05]  /*0830*/  @P0 EXIT ;  /* 0x000000000000094d */ /* 0x000fea0003800000 */
[----:B------:R-:W-:Y:S01]  /*0840*/  SHF.R.S32.HI R0, RZ, 0x3, R0 ;  /* 0x00000003ff007819 */ /* 0x000fe20000011400 */
[----:B------:R-:W-:Y:S01]  /*0850*/  IMAD.MOV.U32 R124, RZ, RZ, 0x1 ;  /* 0x00000001ff7c7424 */ /* 0x000fe200078e00ff */
[----:B------:R-:W-:Y:S01]  /*0860*/  LOP3.LUT R3, R10, 0x60, RZ, 0xc0, !PT ;  /* 0x000000600a037812 */ /* 0x000fe200078ec0ff */
[----:B------:R-:W-:Y:S01]  /*0870*/  ULDC.U8 UR6, c[0x0][0x2a0] ;  /* 0x0000a80000067ab9 */ /* 0x000fe20000000000 */
[----:B------:R-:W-:Y:S01]  /*0880*/  LOP3.LUT R2, R0, 0x7f, RZ, 0xc0, !PT ;  /* 0x0000007f00027812 */ /* 0x000fe200078ec0ff */
[----:B------:R-:W-:Y:S01]  /*0890*/  ULDC UR9, c[0x0][0x218] ;  /* 0x0000860000097ab9 */ /* 0x000fe20000000800 */
[----:B------:R-:W-:Y:S01]  /*08a0*/  SHF.R.U32.HI R0, RZ, 0x2, R0 ;  /* 0x00000002ff007819 */ /* 0x000fe20000011600 */
[----:B------:R-:W-:Y:S01]  /*08b0*/  UISETP.NE.AND UP1, UPT, UR6, URZ, UPT ;  /* 0x0000003f0600728c */ /* 0x000fe2000bf25270 */
[----:B------:R-:W-:Y:S01]  /*08c0*/  VIADDMNMX R3, R2, -R3, RZ, !PT ;  /* 0x8000000302037246 */ /* 0x000fe200078001ff */
[----:B------:R-:W-:Y:S01]  /*08d0*/  ULDC UR8, c[0x0][0x290] ;  /* 0x0000a40000087ab9 */ /* 0x000fe20000000800 */
[----:B------:R-:W-:Y:S01]  /*08e0*/  LOP3.LUT R0, R0, 0x3fffffe0, RZ, 0xc0, !PT ;  /* 0x3fffffe000007812 */ /* 0x000fe200078ec0ff */
[----:B------:R-:W-:Y:S01]  /*08f0*/  ULDC.64 UR12, c[0x0][0x228] ;  /* 0x00008a00000c7ab9 */ /* 0x000fe20000000a00 */
[----:B------:R-:W-:Y:S01]  /*0900*/  VIMNMX R3, R3, 0x20, PT ;  /* 0x0000002003037848 */ /* 0x000fe20003fe0100 */
[----:B------:R-:W-:Y:S01]  /*0910*/  ULDC.64 UR14, c[0x0][0x230] ;  /* 0x00008c00000e7ab9 */ /* 0x000fe20000000a00 */
[----:B------:R-:W-:Y:S01]  /*0920*/  SHF.L.U32 R4, R10, 0x5, RZ ;  /* 0x000000050a047819 */ /* 0x000fe200000006ff */
[----:B------:R-:W-:-:S02]  /*0930*/  ULDC.64 UR10, c[0x0][0x210] ;  /* 0x00008400000a7ab9 */ /* 0x000fc40000000a00 */
[----:B------:R-:W-:Y:S01]  /*0940*/  IMAD.IADD R3, R3, 0x1, R0 ;  /* 0x0000000103037824 */ /* 0x000fe200078e0200 */
[----:B------:R-:W-:-:S03]  /*0950*/  LOP3.LUT R5, R4, 0x3e0, RZ, 0xc0, !PT ;  /* 0x000003e004057812 */ /* 0x000fc600078ec0ff */
[----:B------:R-:W-:Y:S01]  /*0960*/  IMAD.SHL.U32 R3, R3, 0x8, RZ ;  /* 0x0000000803037824 */ /* 0x000fe200078e00ff */
[----:B------:R-:W-:-:S04]  /*0970*/  VIADDMNMX R5, R2, -R5, RZ, !PT ;  /* 0x8000000502057246 */ /* 0x000fc800078001ff */
[----:B------:R-:W-:Y:S02]  /*0980*/  I2FP.F32.U32 R3, R3 ;  /* 0x0000000300037245 */ /* 0x000fe40000201000 */
[----:B------:R-:W-:Y:S02]  /*0990*/  VIMNMX R5, R5, 0x20, PT ;  /* 0x0000002005057848 */ /* 0x000fe40003fe0100 */
[----:B------:R0:W1:Y:S02]  /*09a0*/  MUFU.RCP R7, R3 ;  /* 0x0000000300077308 */ /* 0x0000640000001000 */
[----:B------:R-:W-:-:S05]  /*09b0*/  IADD3 R5, R0, R5, RZ ;  /* 0x0000000500057210 */ /* 0x000fca0007ffe0ff */
[----:B------:R-:W-:-:S07]  /*09c0*/  IMAD.SHL.U32 R5, R5, 0x8, RZ ;  /* 0x0000000805057824 */ /* 0x000fce00078e00ff */
.L_x_4343:
[----:B------:R-:W-:Y:S01]  /*09d0*/  IMAD R4, R6, UR9, RZ ;  /* 0x0000000906047c24 */ /* 0x000fe2000f8e02ff */
[----:B------:R-:W-:Y:S04]  /*09e0*/  BSSY B0, `(.L_x_4234) ;  /* 0x00000b6000007945 */ /* 0x000fe80003800000 */
[----:B-1----:R-:W-:-:S04]  /*09f0*/  SHF.R.S32.HI R121, RZ, 0x1f, R4 ;  /* 0x0000001fff797819 */ /* 0x002fc80000011404 */
[----:B------:R-:W-:-:S04]  /*0a00*/  LEA.HI R121, R121, R4, RZ, 0x3 ;  /* 0x0000000479797211 */ /* 0x000fc800078f18ff */
[----:B------:R-:W-:-:S04]  /*0a10*/  LEA.HI.SX32 R4, R121, R8, 0x1d ;  /* 0x0000000879047211 */ /* 0x000fc800078feaff */
[----:B------:R-:W-:Y:S01]  /*0a20*/  MOV R125, R4 ;  /* 0x00000004007d7202 */ /* 0x000fe20000000f00 */
[----:B-----5:R-:W-:Y:S06]  /*0a30*/  @!P5 BRA `(.L_x_4235) ;  /* 0x0000000800c0d947 */ /* 0x020fec0003800000 */
[----:B------:R-:W2:Y:S01]  /*0a40*/  LDC.64 R120, c[0x0][0x220] ;  /* 0x00008800ff787b82 */ /* 0x000ea20000000a00 */
[----:B------:R-:W-:Y:S02]  /*0a50*/  ISETP.NE.U32.AND P0, PT, RZ, UR14, PT ;  /* 0x0000000eff007c0c */ /* 0x000fe4000bf05070 */
[----:B------:R-:W-:Y:S02]  /*0a60*/  ISETP.NE.U32.AND P1, PT, RZ, UR12, PT ;  /* 0x0000000cff007c0c */ /* 0x000fe4000bf25070 */
[----:B------:R-:W-:Y:S02]  /*0a70*/  ISETP.NE.AND.EX P0, PT, RZ, UR15, PT, P0 ;  /* 0x0000000fff007c0c */ /* 0x000fe4000bf05300 */
[----:B------:R-:W-:-:S11]  /*0a80*/  ISETP.NE.AND.EX P1, PT, RZ, UR13, PT, P1 ;  /* 0x0000000dff007c0c */ /* 0x000fd6000bf25310 */
[C---:B------:R-:W-:Y:S02]  /*0a90*/  @P0 LEA R148, P6, R4.reuse, UR14, 0x4 ;  /* 0x0000000e04940c11 */ /* 0x040fe4000f8c20ff */
[C---:B------:R-:W-:Y:S01]  /*0aa0*/  @P1 LEA R126, P2, R4.reuse, UR12, 0x4 ;  /* 0x0000000c047e1c11 */ /* 0x040fe2000f8420ff */
[C---:B--2---:R-:W-:Y:S01]  /*0ab0*/  IMAD.WIDE.U32 R120, R4.reuse, 0x10, R120 ;  /* 0x0000001004787825 */ /* 0x044fe200078e0078 */
[----:B------:R-:W-:-:S05]  /*0ac0*/  @P0 LEA.HI.X R149, R4, UR15, RZ, 0x4, P6 ;  /* 0x0000000f04950c11 */ /* 0x000fca000b0f24ff */
[----:B------:R-:W0:Y:S01]  /*0ad0*/  LDG.E.128 R120, desc[UR4][R120.64] ;  /* 0x0000000478787981 */ /* 0x000e22000c1e1d00 */
[----:B------:R-:W-:-:S03]  /*0ae0*/  @P1 LEA.HI.X R127, R4, UR13, RZ, 0x4, P2 ;  /* 0x0000000d047f1c11 */ /* 0x000fc600090f24ff */
[----:B------:R2:W5:Y:S04]  /*0af0*/  @P0 LDG.E.128 R12, desc[UR4][R148.64] ;  /* 0x00000004940c0981 */ /* 0x000568000c1e1d00 */
[----:B------:R2:W5:Y:S01]  /*0b00*/  @P1 LDG.E.128 R16, desc[UR4][R126.64] ;  /* 0x000000047e101981 */ /* 0x000562000c1e1d00 */
[----:B------:R-:W-:-:S04]  /*0b10*/  ISETP.NE.U32.AND P1, PT, RZ, UR12, PT ;  /* 0x0000000cff007c0c */ /* 0x000fc8000bf25070 */
[----:B------:R-:W-:Y:S01]  /*0b20*/  ISETP.NE.AND.EX P1, PT, RZ, UR13, PT, P1 ;  /* 0x0000000dff007c0c */ /* 0x000fe2000bf25310 */
[C---:B0-----:R-:W-:Y:S01]  /*0b30*/  IMAD.U32 R3, R120.reuse, 0x10000, RZ ;  /* 0x0001000078037824 */ /* 0x041fe200078e00ff */
[----:B------:R-:W-:-:S11]  /*0b40*/  PRMT R128, R120, 0x7632, R128 ;  /* 0x0000763278807816 */ /* 0x000fd60000000080 */
[----:B--2---:R-:W-:Y:S05]  /*0b50*/  @P1 BRA `(.L_x_4236) ;  /* 0x0000000000241947 */ /* 0x004fea0003800000 */
[----:B------:R-:W-:-:S04]  /*0b60*/  ISETP.NE.U32.AND P2, PT, RZ, UR14, PT ;  /* 0x0000000eff007c0c */ /* 0x000fc8000bf45070 */
[----:B------:R-:W-:-:S13]  /*0b70*/  ISETP.NE.AND.EX P2, PT, RZ, UR15, PT, P2 ;  /* 0x0000000fff007c0c */ /* 0x000fda000bf45320 */
[----:B------:R-:W-:Y:S05]  /*0b80*/  @P2 BRA `(.L_x_4237) ;  /* 0x00000000000c2947 */ /* 0x000fea0003800000 */
[----:B------:R-:W-:-:S13]  /*0b90*/  PLOP3.LUT P2, PT, PT, PT, UP0, 0x80, 0x0 ;  /* 0x000000000000781c */ /* 0x000fda0003f4f008 */
[----:B------:R-:W-:Y:S05]  /*0ba0*/  @P2 BRA `(.L_x_4238) ;  /* 0x0000000000202947 */ /* 0x000fea0003800000 */
[----:B------:R-:W-:Y:S05]  /*0bb0*/  BRA `(.L_x_4239) ;  /* 0x0000000000247947 */ /* 0x000fea0003800000 */
.L_x_4237:
[----:B-----5:R-:W-:-:S04]  /*0bc0*/  IMAD.U32 R120, R12, 0x10000, RZ ;  /* 0x000100000c787824 */ /* 0x020fc800078e00ff */
[----:B------:R-:W-:Y:S01]  /*0bd0*/  FADD.FTZ R3, R120, R3 ;  /* 0x0000000378037221 */ /* 0x000fe20000010000 */
[----:B------:R-:W-:Y:S06]  /*0be0*/  BRA `(.L_x_4238) ;  /* 0x0000000000107947 */ /* 0x000fec0003800000 */
.L_x_4236:
[----:B-----5:R-:W-:Y:S01]  /*0bf0*/  SHF.L.U32 R120, R16, 0x10, RZ ;  /* 0x0000001010787819 */ /* 0x020fe200000006ff */
[----:B------:R-:W-:-:S04]  /*0c00*/  @P0 IMAD.U32 R126, R12, 0x10000, RZ ;  /* 0x000100000c7e0824 */ /* 0x000fc800078e00ff */
[----:B------:R-:W-:-:S04]  /*0c10*/  FADD.FTZ R3, R120, R3 ;  /* 0x0000000378037221 */ /* 0x000fc80000010000 */
[----:B------:R-:W-:-:S07]  /*0c20*/  @P0 FADD.FTZ R3, R126, R3 ;  /* 0x000000037e030221 */ /* 0x000fce0000010000 */
.L_x_4238:
[----:B------:R-:W-:-:S04]  /*0c30*/  F2FP.BF16.F32.PACK_AB R11, RZ, R3 ;  /* 0x00000003ff0b723e */ /* 0x000fc800000010ff */
[----:B------:R-:W-:-:S07]  /*0c40*/  PRMT R116, R11, 0x7610, R116 ;  /* 0x000076100b747816 */ /* 0x000fce0000000074 */
.L_x_4239:
        /* <DEDUP_REMOVED lines=8> */
.L_x_4241:
[----:B-----5:R-:W-:-:S05]  /*0cd0*/  PRMT R11, R12, 0x7632, R11 ;  /* 0x000076320c0b7816 */ /* 0x020fca000000000b */
[----:B------:R-:W-:-:S04]  /*0ce0*/  IMAD.U32 R11, R11, 0x10000, RZ ;  /* 0x000100000b0b7824 */ /* 0x000fc800078e00ff */
[----:B------:R-:W-:Y:S01]  /*0cf0*/  FADD.FTZ R128, R11, R128 ;  /* 0x000000800b807221 */ /* 0x000fe20000010000 */
[----:B------:R-:W-:Y:S06]  /*0d00*/  BRA `(.L_x_4242) ;  /* 0x0000000000187947 */ /* 0x000fec0003800000 */
.L_x_4240:
[----:B-----5:R-:W-:Y:S02]  /*0d10*/  PRMT R11, R16, 0x7632, R11 ;  /* 0x00007632100b7816 */ /* 0x020fe4000000000b */
[----:B------:R-:W-:Y:S02]  /*0d20*/  @P0 PRMT R120, R12, 0x7632, R120 ;  /* 0x000076320c780816 */ /* 0x000fe40000000078 */
[----:B------:R-:W-:-:S03]  /*0d30*/  SHF.L.U32 R11, R11, 0x10, RZ ;  /* 0x000000100b0b7819 */ /* 0x000fc600000006ff */
[----:B------:R-:W-:Y:S02]  /*0d40*/  @P0 IMAD.U32 R125, R120, 0x10000, RZ ;  /* 0x00010000787d0824 */ /* 0x000fe400078e00ff */
[----:B------:R-:W-:-:S04]  /*0d50*/  FADD.FTZ R128, R11, R128 ;  /* 0x000000800b807221 */ /* 0x000fc80000010000 */
[----:B------:R-:W-:-:S07]  /*0d60*/  @P0 FADD.FTZ R128, R125, R128 ;  /* 0x000000807d800221 */ /* 0x000fce0000010000 */
.L_x_4242:
[----:B------:R-:W-:-:S04]  /*0d70*/  F2FP.BF16.F32.PACK_AB R11, RZ, R128 ;  /* 0x00000080ff0b723e */ /* 0x000fc800000010ff */
[----:B------:R-:W-:-:S07]  /*0d80*/  PRMT R116, R116, 0x5410, R11 ;  /* 0x0000541074747816 */ /* 0x000fce000000000b */
.L_x_4243:
        /* <DEDUP_REMOVED lines=9> */
.L_x_4245:
[----:B-----5:R-:W-:-:S04]  /*0e20*/  IMAD.U32 R120, R13, 0x10000, RZ ;  /* 0x000100000d787824 */ /* 0x020fc800078e00ff */
[----:B------:R-:W-:Y:S01]  /*0e30*/  FADD.FTZ R11, R120, R11 ;  /* 0x0000000b780b7221 */ /* 0x000fe20000010000 */
[----:B------:R-:W-:Y:S06]  /*0e40*/  BRA `(.L_x_4246) ;  /* 0x0000000000107947 */ /* 0x000fec0003800000 */
.L_x_4244:
[----:B-----5:R-:W-:Y:S01]  /*0e50*/  SHF.L.U32 R120, R17, 0x10, RZ ;  /* 0x0000001011787819 */ /* 0x020fe200000006ff */
[----:B------:R-:W-:-:S04]  /*0e60*/  @P0 IMAD.U32 R126, R13, 0x10000, RZ ;  /* 0x000100000d7e0824 */ /* 0x000fc800078e00ff */
[----:B------:R-:W-:-:S04]  /*0e70*/  FADD.FTZ R11, R120, R11 ;  /* 0x0000000b780b7221 */ /* 0x000fc80000010000 */
[----:B------:R-:W-:-:S07]  /*0e80*/  @P0 FADD.FTZ R11, R126, R11 ;  /* 0x0000000b7e0b0221 */ /* 0x000fce0000010000 */
.L_x_4246:
[----:B------:R-:W-:-:S04]  /*0e90*/  F2FP.BF16.F32.PACK_AB R120, RZ, R11 ;  /* 0x0000000bff78723e */ /* 0x000fc800000010ff */
[----:B------:R-:W-:-:S07]  /*0ea0*/  PRMT R117, R120, 0x7610, R117 ;  /* 0x0000761078757816 */ /* 0x000fce0000000075 */
.L_x_4247:
        /* <DEDUP_REMOVED lines=8> */
.L_x_4249:
[----:B-----5:R-:W-:-:S05]  /*0f30*/  PRMT R120, R13, 0x7632, R120 ;  /* 0x000076320d787816 */ /* 0x020fca0000000078 */
[----:B------:R-:W-:-:S04]  /*0f40*/  IMAD.U32 R121, R120, 0x10000, RZ ;  /* 0x0001000078797824 */ /* 0x000fc800078e00ff */
[----:B------:R-:W-:Y:S01]  /*0f50*/  FADD.FTZ R134, R121, R134 ;  /* 0x0000008679867221 */ /* 0x000fe20000010000 */
[----:B------:R-:W-:Y:S06]  /*0f60*/  BRA `(.L_x_4250) ;  /* 0x0000000000187947 */ /* 0x000fec0003800000 */
.L_x_4248:
[----:B-----5:R-:W-:Y:S02]  /*0f70*/  PRMT R120, R17, 0x7632, R120 ;  /* 0x0000763211787816 */ /* 0x020fe40000000078 */
[----:B------:R-:W-:Y:S02]  /*0f80*/  @P0 PRMT R125, R13, 0x7632, R125 ;  /* 0x000076320d7d0816 */ /* 0x000fe4000000007d */
[----:B------:R-:W-:-:S03]  /*0f90*/  SHF.L.U32 R121, R120, 0x10, RZ ;  /* 0x0000001078797819 */ /* 0x000fc600000006ff */
[----:B------:R-:W-:Y:S02]  /*0fa0*/  @P0 IMAD.U32 R125, R125, 0x10000, RZ ;  /* 0x000100007d7d0824 */ /* 0x000fe400078e00ff */
[----:B------:R-:W-:-:S04]  /*0fb0*/  FADD.FTZ R134, R121, R134 ;  /* 0x0000008679867221 */ /* 0x000fc80000010000 */
[----:B------:R-:W-:-:S07]  /*0fc0*/  @P0 FADD.FTZ R134, R125, R134 ;  /* 0x000000867d860221 */ /* 0x000fce0000010000 */
.L_x_4250:
[----:B------:R-:W-:-:S04]  /*0fd0*/  F2FP.BF16.F32.PACK_AB R120, RZ, R134 ;  /* 0x00000086ff78723e */ /* 0x000fc800000010ff */
[----:B------:R-:W-:-:S07]  /*0fe0*/  PRMT R117, R117, 0x5410, R120 ;  /* 0x0000541075757816 */ /* 0x000fce0000000078 */
.L_x_4251:
        /* <DEDUP_REMOVED lines=9> */
.L_x_4253:
[----:B-----5:R-:W-:-:S04]  /*1080*/  IMAD.U32 R120, R14, 0x10000, RZ ;  /* 0x000100000e787824 */ /* 0x020fc800078e00ff */
[----:B------:R-:W-:Y:S01]  /*1090*/  FADD.FTZ R133, R120, R133 ;  /* 0x0000008578857221 */ /* 0x000fe20000010000 */
[----:B------:R-:W-:Y:S06]  /*10a0*/  BRA `(.L_x_4254) ;  /* 0x0000000000107947 */ /* 0x000fec0003800000 */
.L_x_4252:
[----:B-----5:R-:W-:Y:S01]  /*10b0*/  SHF.L.U32 R120, R18, 0x10, RZ ;  /* 0x0000001012787819 */ /* 0x020fe200000006ff */
[----:B------:R-:W-:-:S04]  /*10c0*/  @P0 IMAD.U32 R126, R14, 0x10000, RZ ;  /* 0x000100000e7e0824 */ /* 0x000fc800078e00ff */
[----:B------:R-:W-:-:S04]  /*10d0*/  FADD.FTZ R133, R120, R133 ;  /* 0x0000008578857221 */ /* 0x000fc80000010000 */
[----:B------:R-:W-:-:S07]  /*10e0*/  @P0 FADD.FTZ R133, R126, R133 ;  /* 0x000000857e850221 */ /* 0x000fce0000010000 */
.L_x_4254:
[----:B------:R-:W-:-:S04]  /*10f0*/  F2FP.BF16.F32.PACK_AB R120, RZ, R133 ;  /* 0x00000085ff78723e */ /* 0x000fc800000010ff */
[----:B------:R-:W-:-:S07]  /*1100*/  PRMT R118, R120, 0x7610, R118 ;  /* 0x0000761078767816 */ /* 0x000fce0000000076 */
.L_x_4255:
        /* <DEDUP_REMOVED lines=8> */
.L_x_4257:
[----:B-----5:R-:W-:-:S05]  /*1190*/  PRMT R120, R14, 0x7632, R120 ;  /* 0x000076320e787816 */ /* 0x020fca0000000078 */
[----:B------:R-:W-:-:S04]  /*11a0*/  IMAD.U32 R121, R120, 0x10000, RZ ;  /* 0x0001000078797824 */ /* 0x000fc800078e00ff */
[----:B------:R-:W-:Y:S01]  /*11b0*/  FADD.FTZ R140, R121, R140 ;  /* 0x0000008c798c7221 */ /* 0x000fe20000010000 */
[----:B------:R-:W-:Y:S06]  /*11c0*/  BRA `(.L_x_4258) ;  /* 0x0000000000187947 */ /* 0x000fec0003800000 */
.L_x_4256:
[----:B-----5:R-:W-:Y:S02]  /*11d0*/  PRMT R120, R18, 0x7632, R120 ;  /* 0x0000763212787816 */ /* 0x020fe40000000078 */
[----:B------:R-:W-:Y:S02]  /*11e0*/  @P0 PRMT R122, R14, 0x7632, R122 ;  /* 0x000076320e7a0816 */ /* 0x000fe4000000007a */
[----:B------:R-:W-:-:S03]  /*11f0*/  SHF.L.U32 R121, R120, 0x10, RZ ;  /* 0x0000001078797819 */ /* 0x000fc600000006ff */
[----:B------:R-:W-:Y:S02]  /*1200*/  @P0 IMAD.U32 R125, R122, 0x10000, RZ ;  /* 0x000100007a7d0824 */ /* 0x000fe400078e00ff */
[----:B------:R-:W-:-:S04]  /*1210*/  FADD.FTZ R140, R121, R140 ;  /* 0x0000008c798c7221 */ /* 0x000fc80000010000 */
[----:B------:R-:W-:-:S07]  /*1220*/  @P0 FADD.FTZ R140, R125, R140 ;  /* 0x0000008c7d8c0221 */ /* 0x000fce0000010000 */
.L_x_4258:
[----:B------:R-:W-:-:S04]  /*1230*/  F2FP.BF16.F32.PACK_AB R120, RZ, R140 ;  /* 0x0000008cff78723e */ /* 0x000fc800000010ff */
[----:B------:R-:W-:-:S07]  /*1240*/  PRMT R118, R118, 0x5410, R120 ;  /* 0x0000541076767816 */ /* 0x000fce0000000078 */
.L_x_4259:
        /* <DEDUP_REMOVED lines=9> */
.L_x_4261:
[----:B-----5:R-:W-:-:S04]  /*12e0*/  IMAD.U32 R120, R15, 0x10000, RZ ;  /* 0x000100000f787824 */ /* 0x020fc800078e00ff */
[----:B------:R-:W-:Y:S01]  /*12f0*/  FADD.FTZ R139, R120, R139 ;  /* 0x0000008b788b7221 */ /* 0x000fe20000010000 */
[----:B------:R-:W-:Y:S06]  /*1300*/  BRA `(.L_x_4262) ;  /* 0x0000000000107947 */ /* 0x000fec0003800000 */
.L_x_4260:
[----:B-----5:R-:W-:Y:S01]  /*1310*/  SHF.L.U32 R120, R19, 0x10, RZ ;  /* 0x0000001013787819 */ /* 0x020fe200000006ff */
[----:B------:R-:W-:-:S04]  /*1320*/  @P0 IMAD.U32 R122, R15, 0x10000, RZ ;  /* 0x000100000f7a0824 */ /* 0x000fc800078e00ff */
[----:B------:R-:W-:-:S04]  /*1330*/  FADD.FTZ R139, R120, R139 ;  /* 0x0000008b788b7221 */ /* 0x000fc80000010000 */
[----:B------:R-:W-:-:S07]  /*1340*/  @P0 FADD.FTZ R139, R122, R139 ;  /* 0x0000008b7a8b0221 */ /* 0x000fce0000010000 */
.L_x_4262:
[----:B------:R-:W-:-:S04]  /*1350*/  F2FP.BF16.F32.PACK_AB R120, RZ, R139 ;  /* 0x0000008bff78723e */ /* 0x000fc800000010ff */
[----:B------:R-:W-:-:S07]  /*1360*/  PRMT R119, R120, 0x7610, R119 ;  /* 0x0000761078777816 */ /* 0x000fce0000000077 */
.L_x_4263:
        /* <DEDUP_REMOVED lines=8> */
.L_x_4265:
[----:B-----5:R-:W-:-:S05]  /*13f0*/  PRMT R120, R15, 0x7632, R120 ;  /* 0x000076320f787816 */ /* 0x020fca0000000078 */
[----:B------:R-:W-:-:S04]  /*1400*/  IMAD.U32 R120, R120, 0x10000, RZ ;  /* 0x0001000078787824 */ /* 0x000fc800078e00ff */
[----:B------:R-:W-:Y:S01]  /*1410*/  FADD.FTZ R145, R120, R145 ;  /* 0x0000009178917221 */ /* 0x000fe20000010000 */
[----:B------:R-:W-:Y:S06]  /*1420*/  BRA `(.L_x_4266) ;  /* 0x0000000000187947 */ /* 0x000fec0003800000 */
.L_x_4264:
[----:B-----5:R-:W-:Y:S02]  /*1430*/  PRMT R120, R19, 0x7632, R120 ;  /* 0x0000763213787816 */ /* 0x020fe40000000078 */
[----:B------:R-:W-:Y:S02]  /*1440*/  @P0 PRMT R121, R15, 0x7632, R121 ;  /* 0x000076320f790816 */ /* 0x000fe40000000079 */
[----:B------:R-:W-:-:S03]  /*1450*/  SHF.L.U32 R120, R120, 0x10, RZ ;  /* 0x0000001078787819 */ /* 0x000fc600000006ff */
[----:B------:R-:W-:Y:S02]  /*1460*/  @P0 IMAD.U32 R122, R121, 0x10000, RZ ;  /* 0x00010000797a0824 */ /* 0x000fe400078e00ff */
[----:B------:R-:W-:-:S04]  /*1470*/  FADD.FTZ R145, R120, R145 ;  /* 0x0000009178917221 */ /* 0x000fc80000010000 */
[----:B------:R-:W-:-:S07]  /*1480*/  @P0 FADD.FTZ R145, R122, R145 ;  /* 0x000000917a910221 */ /* 0x000fce0000010000 */
.L_x_4266:
[----:B------:R-:W-:-:S04]  /*1490*/  F2FP.BF16.F32.PACK_AB R120, RZ, R145 ;  /* 0x00000091ff78723e */ /* 0x000fc800000010ff */
[----:B------:R-:W-:-:S07]  /*14a0*/  PRMT R119, R119, 0x5410, R120 ;  /* 0x0000541077777816 */ /* 0x000fce0000000078 */
.L_x_4267:
        /* <DEDUP_REMOVED lines=9> */
.L_x_4235:
[----:B------:R-:W-:Y:S05]  /*1540*/  BSYNC B0 ;  /* 0x0000000000007941 */ /* 0x000fea0003800000 */
.L_x_4234:
[----:B------:R-:W-:Y:S04]  /*1550*/  BSSY B0, `(.L_x_4268) ;  /* 0x00000b2000007945 */ /* 0x000fe80003800000 */
[----:B------:R-:W-:Y:S05]  /*1560*/  @!P4 BRA `(.L_x_4269) ;  /* 0x0000000800c0c947 */ /* 0x000fea0003800000 */
[----:B--2---:R-:W2:Y:S01]  /*1570*/  LDC.64 R120, c[0x0][0x220] ;  /* 0x00008800ff787b82 */ /* 0x004ea20000000a00 */
        /* <DEDUP_REMOVED lines=16> */
[----:B---3--:R-:W-:Y:S05]  /*1680*/  @P1 BRA `(.L_x_4270) ;  /* 0x0000000000241947 */ /* 0x008fea0003800000 */
[----:B------:R-:W-:-:S04]  /*1690*/  ISETP.NE.U32.AND P2, PT, RZ, UR14, PT ;  /* 0x0000000eff007c0c */ /* 0x000fc8000bf45070 */
[----:B------:R-:W-:-:S13]  /*16a0*/  ISETP.NE.AND.EX P2, PT, RZ, UR15, PT, P2 ;  /* 0x0000000fff007c0c */ /* 0x000fda000bf45320 */
[----:B------:R-:W-:Y:S05]  /*16b0*/  @P2 BRA `(.L_x_4271) ;  /* 0x00000000000c2947 */ /* 0x000fea0003800000 */
[----:B------:R-:W-:-:S13]  /*16c0*/  PLOP3.LUT P2, PT, PT, PT, UP0, 0x80, 0x0 ;  /* 0x000000000000781c */ /* 0x000fda0003f4f008 */
[----:B------:R-:W-:Y:S05]  /*16d0*/  @P2 BRA `(.L_x_4272) ;  /* 0x0000000000202947 */ /* 0x000fea0003800000 */
[----:B------:R-:W-:Y:S05]  /*16e0*/  BRA `(.L_x_4273) ;  /* 0x0000000000247947 */ /* 0x000fea0003800000 */
.L_x_4271:
[----:B-----5:R-:W-:-:S05]  /*16f0*/  SHF.L.U32 R127, R12, 0x10, RZ ;  /* 0x000000100c7f7819 */ /* 0x020fca00000006ff */
[----:B------:R-:W-:Y:S01]  /*1700*/  FADD.FTZ R2, R127, R2 ;  /* 0x000000027f027221 */ /* 0x000fe20000010000 */
[----:B------:R-:W-:Y:S06]  /*1710*/  BRA `(.L_x_4272) ;  /* 0x0000000000107947 */ /* 0x000fec0003800000 */
.L_x_4270:
[----:B-----5:R-:W-:Y:S01]  /*1720*/  IMAD.U32 R127, R16, 0x10000, RZ ;  /* 0x00010000107f7824 */ /* 0x020fe200078e00ff */
[----:B------:R-:W-:-:S03]  /*1730*/  @P0 SHF.L.U32 R135, R12, 0x10, RZ ;  /* 0x000000100c870819 */ /* 0x000fc600000006ff */
[----:B------:R-:W-:-:S04]  /*1740*/  FADD.FTZ R2, R127, R2 ;  /* 0x000000027f027221 */ /* 0x000fc80000010000 */
[----:B------:R-:W-:-:S07]  /*1750*/  @P0 FADD.FTZ R2, R135, R2 ;  /* 0x0000000287020221 */ /* 0x000fce0000010000 */
.L_x_4272:
[----:B------:R-:W-:-:S04]  /*1760*/  F2FP.BF16.F32.PACK_AB R120, RZ, R2 ;  /* 0x00000002ff78723e */ /* 0x000fc800000010ff */
[----:B------:R-:W-:-:S07]  /*1770*/  PRMT R116, R120, 0x7610, R116 ;  /* 0x0000761078747816 */ /* 0x000fce0000000074 */
.L_x_4273:
        /* <DEDUP_REMOVED lines=8> */
.L_x_4275:
[----:B-----5:R-:W-:-:S04]  /*1800*/  PRMT R120, R12, 0x7632, R120 ;  /* 0x000076320c787816 */ /* 0x020fc80000000078 */
[----:B------:R-:W-:-:S05]  /*1810*/  SHF.L.U32 R120, R120, 0x10, RZ ;  /* 0x0000001078787819 */ /* 0x000fca00000006ff */
[----:B------:R-:W-:Y:S01]  /*1820*/  FADD.FTZ R129, R120, R129 ;  /* 0x0000008178817221 */ /* 0x000fe20000010000 */
[----:B------:R-:W-:Y:S06]  /*1830*/  BRA `(.L_x_4276) ;  /* 0x0000000000187947 */ /* 0x000fec0003800000 */
.L_x_4274:
[----:B-----5:R-:W-:Y:S02]  /*1840*/  PRMT R120, R16, 0x7632, R120 ;  /* 0x0000763210787816 */ /* 0x020fe40000000078 */
[----:B------:R-:W-:-:S03]  /*1850*/  @P0 PRMT R126, R12, 0x7632, R126 ;  /* 0x000076320c7e0816 */ /* 0x000fc6000000007e */
[----:B------:R-:W-:Y:S01]  /*1860*/  IMAD.U32 R120, R120, 0x10000, RZ ;  /* 0x0001000078787824 */ /* 0x000fe200078e00ff */
[----:B------:R-:W-:-:S03]  /*1870*/  @P0 SHF.L.U32 R126, R126, 0x10, RZ ;  /* 0x000000107e7e0819 */ /* 0x000fc600000006ff */
[----:B------:R-:W-:-:S04]  /*1880*/  FADD.FTZ R129, R120, R129 ;  /* 0x0000008178817221 */ /* 0x000fc80000010000 */
[----:B------:R-:W-:-:S07]  /*1890*/  @P0 FADD.FTZ R129, R126, R129 ;  /* 0x000000817e810221 */ /* 0x000fce0000010000 */
.L_x_4276:
[----:B------:R-:W-:-:S04]  /*18a0*/  F2FP.BF16.F32.PACK_AB R120, RZ, R129 ;  /* 0x00000081ff78723e */ /* 0x000fc800000010ff */
[----:B------:R-:W-:-:S07]  /*18b0*/  PRMT R116, R116, 0x5410, R120 ;  /* 0x0000541074747816 */ /* 0x000fce0000000078 */
.L_x_4277:
        /* <DEDUP_REMOVED lines=9> */
.L_x_4279:
[----:B-----5:R-:W-:-:S05]  /*1950*/  SHF.L.U32 R127, R13, 0x10, RZ ;  /* 0x000000100d7f7819 */ /* 0x020fca00000006ff */
[----:B------:R-:W-:Y:S01]  /*1960*/  FADD.FTZ R130, R127, R130 ;  /* 0x000000827f827221 */ /* 0x000fe20000010000 */
[----:B------:R-:W-:Y:S06]  /*1970*/  BRA `(.L_x_4280) ;  /* 0x0000000000107947 */ /* 0x000fec0003800000 */
.L_x_4278:
[----:B-----5:R-:W-:Y:S01]  /*1980*/  IMAD.U32 R127, R17, 0x10000, RZ ;  /* 0x00010000117f7824 */ /* 0x020fe200078e00ff */
[----:B------:R-:W-:-:S03]  /*1990*/  @P0 SHF.L.U32 R135, R13, 0x10, RZ ;  /* 0x000000100d870819 */ /* 0x000fc600000006ff */
[----:B------:R-:W-:-:S04]  /*19a0*/  FADD.FTZ R130, R127, R130 ;  /* 0x000000827f827221 */ /* 0x000fc80000010000 */
[----:B------:R-:W-:-:S07]  /*19b0*/  @P0 FADD.FTZ R130, R135, R130 ;  /* 0x0000008287820221 */ /* 0x000fce0000010000 */
.L_x_4280:
[----:B------:R-:W-:-:S04]  /*19c0*/  F2FP.BF16.F32.PACK_AB R120, RZ, R130 ;  /* 0x00000082ff78723e */ /* 0x000fc800000010ff */
[----:B------:R-:W-:-:S07]  /*19d0*/  PRMT R117, R120, 0x7610, R117 ;  /* 0x0000761078757816 */ /* 0x000fce0000000075 */
.L_x_4281:
        /* <DEDUP_REMOVED lines=8> */
.L_x_4283:
[----:B-----5:R-:W-:-:S04]  /*1a60*/  PRMT R120, R13, 0x7632, R120 ;  /* 0x000076320d787816 */ /* 0x020fc80000000078 */
[----:B------:R-:W-:-:S05]  /*1a70*/  SHF.L.U32 R120, R120, 0x10, RZ ;  /* 0x0000001078787819 */ /* 0x000fca00000006ff */
[----:B------:R-:W-:Y:S01]  /*1a80*/  FADD.FTZ R135, R120, R135 ;  /* 0x0000008778877221 */ /* 0x000fe20000010000 */
[----:B------:R-:W-:Y:S06]  /*1a90*/  BRA `(.L_x_4284) ;  /* 0x0000000000187947 */ /* 0x000fec0003800000 */
.L_x_4282:
[----:B-----5:R-:W-:Y:S02]  /*1aa0*/  PRMT R120, R17, 0x7632, R120 ;  /* 0x0000763211787816 */ /* 0x020fe40000000078 */
[----:B------:R-:W-:-:S03]  /*1ab0*/  @P0 PRMT R121, R13, 0x7632, R121 ;  /* 0x000076320d790816 */ /* 0x000fc60000000079 */
[----:B------:R-:W-:Y:S01]  /*1ac0*/  IMAD.U32 R120, R120, 0x10000, RZ ;  /* 0x0001000078787824 */ /* 0x000fe200078e00ff */
[----:B------:R-:W-:-:S03]  /*1ad0*/  @P0 SHF.L.U32 R126, R121, 0x10, RZ ;  /* 0x00000010797e0819 */ /* 0x000fc600000006ff */
[----:B------:R-:W-:-:S04]  /*1ae0*/  FADD.FTZ R135, R120, R135 ;  /* 0x0000008778877221 */ /* 0x000fc80000010000 */
[----:B------:R-:W-:-:S07]  /*1af0*/  @P0 FADD.FTZ R135, R126, R135 ;  /* 0x000000877e870221 */ /* 0x000fce0000010000 */
.L_x_4284:
[----:B------:R-:W-:-:S04]  /*1b00*/  F2FP.BF16.F32.PACK_AB R120, RZ, R135 ;  /* 0x00000087ff78723e */ /* 0x000fc800000010ff */
[----:B------:R-:W-:-:S07]  /*1b10*/  PRMT R117, R117, 0x5410, R120 ;  /* 0x0000541075757816 */ /* 0x000fce0000000078 */
.L_x_4285:
        /* <DEDUP_REMOVED lines=9> */
.L_x_4287:
[----:B-----5:R-:W-:-:S05]  /*1bb0*/  SHF.L.U32 R121, R14, 0x10, RZ ;  /* 0x000000100e797819 */ /* 0x020fca00000006ff */
[----:B------:R-:W-:Y:S01]  /*1bc0*/  FADD.FTZ R136, R121, R136 ;  /* 0x0000008879887221 */ /* 0x000fe20000010000 */
[----:B------:R-:W-:Y:S06]  /*1bd0*/  BRA `(.L_x_4288) ;  /* 0x0000000000107947 */ /* 0x000fec0003800000 */
.L_x_4286:
[----:B-----5:R-:W-:Y:S01]  /*1be0*/  IMAD.U32 R121, R18, 0x10000, RZ ;  /* 0x0001000012797824 */ /* 0x020fe200078e00ff */
[----:B------:R-:W-:-:S03]  /*1bf0*/  @P0 SHF.L.U32 R127, R14, 0x10, RZ ;  /* 0x000000100e7f0819 */ /* 0x000fc600000006ff */
[----:B------:R-:W-:-:S04]  /*1c00*/  FADD.FTZ R136, R121, R136 ;  /* 0x0000008879887221 */ /* 0x000fc80000010000 */
[----:B------:R-:W-:-:S07]  /*1c10*/  @P0 FADD.FTZ R136, R127, R136 ;  /* 0x000000887f880221 */ /* 0x000fce0000010000 */
.L_x_4288:
[----:B------:R-:W-:-:S04]  /*1c20*/  F2FP.BF16.F32.PACK_AB R120, RZ, R136 ;  /* 0x00000088ff78723e */ /* 0x000fc800000010ff */
[----:B------:R-:W-:-:S07]  /*1c30*/  PRMT R118, R120, 0x7610, R118 ;  /* 0x0000761078767816 */ /* 0x000fce0000000076 */
.L_x_4289:
        /* <DEDUP_REMOVED lines=8> */
.L_x_4291:
[----:B-----5:R-:W-:-:S04]  /*1cc0*/  PRMT R120, R14, 0x7632, R120 ;  /* 0x000076320e787816 */ /* 0x020fc80000000078 */
[----:B------:R-:W-:-:S05]  /*1cd0*/  SHF.L.U32 R120, R120, 0x10, RZ ;  /* 0x0000001078787819 */ /* 0x000fca00000006ff */
[----:B------:R-:W-:Y:S01]  /*1ce0*/  FADD.FTZ R141, R120, R141 ;  /* 0x0000008d788d7221 */ /* 0x000fe20000010000 */
[----:B------:R-:W-:Y:S06]  /*1cf0*/  BRA `(.L_x_4292) ;  /* 0x0000000000187947 */ /* 0x000fec0003800000 */
.L_x_4290:
[----:B-----5:R-:W-:Y:S02]  /*1d00*/  PRMT R120, R18, 0x7632, R120 ;  /* 0x0000763212787816 */ /* 0x020fe40000000078 */
[----:B------:R-:W-:-:S03]  /*1d10*/  @P0 PRMT R121, R14, 0x7632, R121 ;  /* 0x000076320e790816 */ /* 0x000fc60000000079 */
[----:B------:R-:W-:Y:S01]  /*1d20*/  IMAD.U32 R120, R120, 0x10000, RZ ;  /* 0x0001000078787824 */ /* 0x000fe200078e00ff */
[----:B------:R-:W-:-:S03]  /*1d30*/  @P0 SHF.L.U32 R122, R121, 0x10, RZ ;  /* 0x00000010797a0819 */ /* 0x000fc600000006ff */
[----:B------:R-:W-:-:S04]  /*1d40*/  FADD.FTZ R141, R120, R141 ;  /* 0x0000008d788d7221 */ /* 0x000fc80000010000 */
[----:B------:R-:W-:-:S07]  /*1d50*/  @P0 FADD.FTZ R141, R122, R141 ;  /* 0x0000008d7a8d0221 */ /* 0x000fce0000010000 */
.L_x_4292:
[----:B------:R-:W-:-:S04]  /*1d60*/  F2FP.BF16.F32.PACK_AB R120, RZ, R141 ;  /* 0x0000008dff78723e */ /* 0x000fc800000010ff */
[----:B------:R-:W-:-:S07]  /*1d70*/  PRMT R118, R118, 0x5410, R120 ;  /* 0x0000541076767816 */ /* 0x000fce0000000078 */
.L_x_4293:
        /* <DEDUP_REMOVED lines=9> */
.L_x_4295:
[----:B-----5:R-:W-:-:S05]  /*1e10*/  SHF.L.U32 R121, R15, 0x10, RZ ;  /* 0x000000100f797819 */ /* 0x020fca00000006ff */
[----:B------:R-:W-:Y:S01]  /*1e20*/  FADD.FTZ R142, R121, R142 ;  /* 0x0000008e798e7221 */ /* 0x000fe20000010000 */
[----:B------:R-:W-:Y:S06]  /*1e30*/  BRA `(.L_x_4296) ;  /* 0x0000000000107947 */ /* 0x000fec0003800000 */
.L_x_4294:
[----:B-----5:R-:W-:Y:S01]  /*1e40*/  IMAD.U32 R121, R19, 0x10000, RZ ;  /* 0x0001000013797824 */ /* 0x020fe200078e00ff */
[----:B------:R-:W-:-:S03]  /*1e50*/  @P0 SHF.L.U32 R127, R15, 0x10, RZ ;  /* 0x000000100f7f0819 */ /* 0x000fc600000006ff */
[----:B------:R-:W-:-:S04]  /*1e60*/  FADD.FTZ R142, R121, R142 ;  /* 0x0000008e798e7221 */ /* 0x000fc80000010000 */
[----:B------:R-:W-:-:S07]  /*1e70*/  @P0 FADD.FTZ R142, R127, R142 ;  /* 0x0000008e7f8e0221 */ /* 0x000fce0000010000 */
.L_x_4296:
[----:B------:R-:W-:-:S04]  /*1e80*/  F2FP.BF16.F32.PACK_AB R120, RZ, R142 ;  /* 0x0000008eff78723e */ /* 0x000fc800000010ff */
[----:B------:R-:W-:-:S07]  /*1e90*/  PRMT R119, R120, 0x7610, R119 ;  /* 0x0000761078777816 */ /* 0x000fce0000000077 */
.L_x_4297:
        /* <DEDUP_REMOVED lines=8> */
.L_x_4299:
[----:B-----5:R-:W-:-:S04]  /*1f20*/  PRMT R120, R15, 0x7632, R120 ;  /* 0x000076320f787816 */ /* 0x020fc80000000078 */
[----:B------:R-:W-:-:S05]  /*1f30*/  SHF.L.U32 R121, R120, 0x10, RZ ;  /* 0x0000001078797819 */ /* 0x000fca00000006ff */
[----:B------:R-:W-:Y:S01]  /*1f40*/  FADD.FTZ R146, R121, R146 ;  /* 0x0000009279927221 */ /* 0x000fe20000010000 */
[----:B------:R-:W-:Y:S06]  /*1f50*/  BRA `(.L_x_4300) ;  /* 0x0000000000187947 */ /* 0x000fec0003800000 */
.L_x_4298:
[----:B-----5:R-:W-:Y:S02]  /*1f60*/  PRMT R120, R19, 0x7632, R120 ;  /* 0x0000763213787816 */ /* 0x020fe40000000078 */
[----:B------:R-:W-:-:S03]  /*1f70*/  @P0 PRMT R122, R15, 0x7632, R122 ;  /* 0x000076320f7a0816 */ /* 0x000fc6000000007a */
[----:B------:R-:W-:Y:S01]  /*1f80*/  IMAD.U32 R121, R120, 0x10000, RZ ;  /* 0x0001000078797824 */ /* 0x000fe200078e00ff */
[----:B------:R-:W-:-:S03]  /*1f90*/  @P0 SHF.L.U32 R123, R122, 0x10, RZ ;  /* 0x000000107a7b0819 */ /* 0x000fc600000006ff */
[----:B------:R-:W-:-:S04]  /*1fa0*/  FADD.FTZ R146, R121, R146 ;  /* 0x0000009279927221 */ /* 0x000fc80000010000 */
[----:B------:R-:W-:-:S07]  /*1fb0*/  @P0 FADD.FTZ R146, R123, R146 ;  /* 0x000000927b920221 */ /* 0x000fce0000010000 */
.L_x_4300:
[----:B------:R-:W-:-:S04]  /*1fc0*/  F2FP.BF16.F32.PACK_AB R120, RZ, R146 ;  /* 0x00000092ff78723e */ /* 0x000fc800000010ff */
[----:B------:R-:W-:-:S07]  /*1fd0*/  PRMT R119, R119, 0x5410, R120 ;  /* 0x0000541077777816 */ /* 0x000fce0000000078 */
.L_x_4301:
        /* <DEDUP_REMOVED lines=9> */
.L_x_4269:
[----:B------:R-:W-:Y:S05]  /*2070*/  BSYNC B0 ;  /* 0x0000000000007941 */ /* 0x000fea0003800000 */
.L_x_4268:
[----:B------:R-:W-:Y:S04]  /*2080*/  BSSY B0, `(.L_x_4302) ;  /* 0x00000b1000007945 */ /* 0x000fe80003800000 */
[----:B------:R-:W-:Y:S05]  /*2090*/  @!P3 BRA `(.L_x_4303) ;  /* 0x0000000800bcb947 */ /* 0x000fea0003800000 */
[----:B--23--:R-:W2:Y:S01]  /*20a0*/  LDC.64 R120, c[0x0][0x220] ;  /* 0x00008800ff787b82 */ /* 0x00cea20000000a00 */
        /* <DEDUP_REMOVED lines=16> */
[----:B---3--:R-:W-:Y:S05]  /*21b0*/  @P1 BRA `(.L_x_4304) ;  /* 0x0000000000241947 */ /* 0x008fea0003800000 */
[----:B------:R-:W-:-:S04]  /*21c0*/  ISETP.NE.U32.AND P2, PT, RZ, UR14, PT ;  /* 0x0000000eff007c0c */ /* 0x000fc8000bf45070 */
[----:B------:R-:W-:-:S13]  /*21d0*/  ISETP.NE.AND.EX P2, PT, RZ, UR15, PT, P2 ;  /* 0x0000000fff007c0c */ /* 0x000fda000bf45320 */
[----:B------:R-:W-:Y:S05]  /*21e0*/  @P2 BRA `(.L_x_4305) ;  /* 0x00000000000c2947 */ /* 0x000fea0003800000 */
[----:B------:R-:W-:-:S13]  /*21f0*/  PLOP3.LUT P2, PT, PT, PT, UP0, 0x80, 0x0 ;  /* 0x000000000000781c */ /* 0x000fda0003f4f008 */
[----:B------:R-:W-:Y:S05]  /*2200*/  @P2 BRA `(.L_x_4306) ;  /* 0x0000000000202947 */ /* 0x000fea0003800000 */
[----:B------:R-:W-:Y:S05]  /*2210*/  BRA `(.L_x_4307) ;  /* 0x0000000000247947 */ /* 0x000fea0003800000 */
.L_x_4305:
[----:B-----5:R-:W-:-:S04]  /*2220*/  IMAD.U32 R127, R12, 0x10000, RZ ;  /* 0x000100000c7f7824 */ /* 0x020fc800078e00ff */
[----:B------:R-:W-:Y:S01]  /*2230*/  FADD.FTZ R0, R127, R0 ;  /* 0x000000007f007221 */ /* 0x000fe20000010000 */
[----:B------:R-:W-:Y:S06]  /*2240*/  BRA `(.L_x_4306) ;  /* 0x0000000000107947 */ /* 0x000fec0003800000 */
.L_x_4304:
[----:B-----5:R-:W-:Y:S01]  /*2250*/  SHF.L.U32 R127, R16, 0x10, RZ ;  /* 0x00000010107f7819 */ /* 0x020fe200000006ff */
[----:B------:R-:W-:-:S04]  /*2260*/  @P0 IMAD.U32 R137, R12, 0x10000, RZ ;  /* 0x000100000c890824 */ /* 0x000fc800078e00ff */
[----:B------:R-:W-:-:S04]  /*2270*/  FADD.FTZ R0, R127, R0 ;  /* 0x000000007f007221 */ /* 0x000fc80000010000 */
[----:B------:R-:W-:-:S07]  /*2280*/  @P0 FADD.FTZ R0, R137, R0 ;  /* 0x0000000089000221 */ /* 0x000fce0000010000 */
.L_x_4306:
[----:B------:R-:W-:-:S04]  /*2290*/  F2FP.BF16.F32.PACK_AB R120, RZ, R0 ;  /* 0x00000000ff78723e */ /* 0x000fc800000010ff */
[----:B------:R-:W-:-:S07]  /*22a0*/  PRMT R116, R120, 0x7610, R116 ;  /* 0x0000761078747816 */ /* 0x000fce0000000074 */
.L_x_4307:
        /* <DEDUP_REMOVED lines=8> */
.L_x_4309:
[----:B-----5:R-:W-:-:S05]  /*2330*/  PRMT R120, R12, 0x7632, R120 ;  /* 0x000076320c787816 */ /* 0x020fca0000000078 */
[----:B------:R-:W-:-:S04]  /*2340*/  IMAD.U32 R120, R120, 0x10000, RZ ;  /* 0x0001000078787824 */ /* 0x000fc800078e00ff */
[----:B------:R-:W-:Y:S01]  /*2350*/  FADD.FTZ R131, R120, R131 ;  /* 0x0000008378837221 */ /* 0x000fe20000010000 */
[----:B------:R-:W-:Y:S06]  /*2360*/  BRA `(.L_x_4310) ;  /* 0x0000000000187947 */ /* 0x000fec0003800000 */
.L_x_4308:
[----:B-----5:R-:W-:Y:S02]  /*2370*/  PRMT R120, R16, 0x7632, R120 ;  /* 0x0000763210787816 */ /* 0x020fe40000000078 */
[----:B------:R-:W-:Y:S02]  /*2380*/  @P0 PRMT R126, R12, 0x7632, R126 ;  /* 0x000076320c7e0816 */ /* 0x000fe4000000007e */
[----:B------:R-:W-:-:S03]  /*2390*/  SHF.L.U32 R120, R120, 0x10, RZ ;  /* 0x0000001078787819 */ /* 0x000fc600000006ff */
[----:B------:R-:W-:Y:S02]  /*23a0*/  @P0 IMAD.U32 R126, R126, 0x10000, RZ ;  /* 0x000100007e7e0824 */ /* 0x000fe400078e00ff */
[----:B------:R-:W-:-:S04]  /*23b0*/  FADD.FTZ R131, R120, R131 ;  /* 0x0000008378837221 */ /* 0x000fc80000010000 */
[----:B------:R-:W-:-:S07]  /*23c0*/  @P0 FADD.FTZ R131, R126, R131 ;  /* 0x000000837e830221 */ /* 0x000fce0000010000 */
.L_x_4310:
[----:B------:R-:W-:-:S04]  /*23d0*/  F2FP.BF16.F32.PACK_AB R120, RZ, R131 ;  /* 0x00000083ff78723e */ /* 0x000fc800000010ff */
[----:B------:R-:W-:-:S07]  /*23e0*/  PRMT R116, R116, 0x5410, R120 ;  /* 0x0000541074747816 */ /* 0x000fce0000000078 */
.L_x_4311:
        /* <DEDUP_REMOVED lines=9> */
.L_x_4313:
[----:B-----5:R-:W-:-:S04]  /*2480*/  IMAD.U32 R127, R13, 0x10000, RZ ;  /* 0x000100000d7f7824 */ /* 0x020fc800078e00ff */
[----:B------:R-:W-:Y:S01]  /*2490*/  FADD.FTZ R132, R127, R132 ;  /* 0x000000847f847221 */ /* 0x000fe20000010000 */
[----:B------:R-:W-:Y:S06]  /*24a0*/  BRA `(.L_x_4314) ;  /* 0x0000000000107947 */ /* 0x000fec0003800000 */
.L_x_4312:
[----:B-----5:R-:W-:Y:S01]  /*24b0*/  SHF.L.U32 R127, R17, 0x10, RZ ;  /* 0x00000010117f7819 */ /* 0x020fe200000006ff */
[----:B------:R-:W-:-:S04]  /*24c0*/  @P0 IMAD.U32 R137, R13, 0x10000, RZ ;  /* 0x000100000d890824 */ /* 0x000fc800078e00ff */
[----:B------:R-:W-:-:S04]  /*24d0*/  FADD.FTZ R132, R127, R132 ;  /* 0x000000847f847221 */ /* 0x000fc80000010000 */
[----:B------:R-:W-:-:S07]  /*24e0*/  @P0 FADD.FTZ R132, R137, R132 ;  /* 0x0000008489840221 */ /* 0x000fce0000010000 */
.L_x_4314:
[----:B------:R-:W-:-:S04]  /*24f0*/  F2FP.BF16.F32.PACK_AB R120, RZ, R132 ;  /* 0x00000084ff78723e */ /* 0x000fc800000010ff */
[----:B------:R-:W-:-:S07]  /*2500*/  PRMT R117, R120, 0x7610, R117 ;  /* 0x0000761078757816 */ /* 0x000fce0000000075 */
.L_x_4315:
        /* <DEDUP_REMOVED lines=8> */
.L_x_4317:
[----:B-----5:R-:W-:-:S05]  /*2590*/  PRMT R120, R13, 0x7632, R120 ;  /* 0x000076320d787816 */ /* 0x020fca0000000078 */
[----:B------:R-:W-:-:S04]  /*25a0*/  IMAD.U32 R120, R120, 0x10000, RZ ;  /* 0x0001000078787824 */ /* 0x000fc800078e00ff */
[----:B------:R-:W-:Y:S01]  /*25b0*/  FADD.FTZ R137, R120, R137 ;  /* 0x0000008978897221 */ /* 0x000fe20000010000 */
[----:B------:R-:W-:Y:S06]  /*25c0*/  BRA `(.L_x_4318) ;  /* 0x0000000000187947 */ /* 0x000fec0003800000 */
.L_x_4316:
[----:B-----5:R-:W-:Y:S02]  /*25d0*/  PRMT R120, R17, 0x7632, R120 ;  /* 0x0000763211787816 */ /* 0x020fe40000000078 */
[----:B------:R-:W-:Y:S02]  /*25e0*/  @P0 PRMT R121, R13, 0x7632, R121 ;  /* 0x000076320d790816 */ /* 0x000fe40000000079 */
[----:B------:R-:W-:-:S03]  /*25f0*/  SHF.L.U32 R120, R120, 0x10, RZ ;  /* 0x0000001078787819 */ /* 0x000fc600000006ff */
[----:B------:R-:W-:Y:S02]  /*2600*/  @P0 IMAD.U32 R126, R121, 0x10000, RZ ;  /* 0x00010000797e0824 */ /* 0x000fe400078e00ff */
[----:B------:R-:W-:-:S04]  /*2610*/  FADD.FTZ R137, R120, R137 ;  /* 0x0000008978897221 */ /* 0x000fc80000010000 */
[----:B------:R-:W-:-:S07]  /*2620*/  @P0 FADD.FTZ R137, R126, R137 ;  /* 0x000000897e890221 */ /* 0x000fce0000010000 */
.L_x_4318:
[----:B------:R-:W-:-:S04]  /*2630*/  F2FP.BF16.F32.PACK_AB R120, RZ, R137 ;  /* 0x00000089ff78723e */ /* 0x000fc800000010ff */
[----:B------:R-:W-:-:S07]  /*2640*/  PRMT R117, R117, 0x5410, R120 ;  /* 0x0000541075757816 */ /* 0x000fce0000000078 */
.L_x_4319:
        /* <DEDUP_REMOVED lines=9> */
.L_x_4321:
[----:B-----5:R-:W-:-:S04]  /*26e0*/  IMAD.U32 R121, R14, 0x10000, RZ ;  /* 0x000100000e797824 */ /* 0x020fc800078e00ff */
[----:B------:R-:W-:Y:S01]  /*26f0*/  FADD.FTZ R138, R121, R138 ;  /* 0x0000008a798a7221 */ /* 0x000fe20000010000 */
[----:B------:R-:W-:Y:S06]  /*2700*/  BRA `(.L_x_4322) ;  /* 0x0000000000107947 */ /* 0x000fec0003800000 */
.L_x_4320:
[----:B-----5:R-:W-:Y:S01]  /*2710*/  SHF.L.U32 R121, R18, 0x10, RZ ;  /* 0x0000001012797819 */ /* 0x020fe200000006ff */
[----:B------:R-:W-:-:S04]  /*2720*/  @P0 IMAD.U32 R127, R14, 0x10000, RZ ;  /* 0x000100000e7f0824 */ /* 0x000fc800078e00ff */
[----:B------:R-:W-:-:S04]  /*2730*/  FADD.FTZ R138, R121, R138 ;  /* 0x0000008a798a7221 */ /* 0x000fc80000010000 */
[----:B------:R-:W-:-:S07]  /*2740*/  @P0 FADD.FTZ R138, R127, R138 ;  /* 0x0000008a7f8a0221 */ /* 0x000fce0000010000 */
.L_x_4322:
[----:B------:R-:W-:-:S04]  /*2750*/  F2FP.BF16.F32.PACK_AB R120, RZ, R138 ;  /* 0x0000008aff78723e */ /* 0x000fc800000010ff */
[----:B------:R-:W-:-:S07]  /*2760*/  PRMT R118, R120, 0x7610, R118 ;  /* 0x0000761078767816 */ /* 0x000fce0000000076 */
.L_x_4323:
        /* <DEDUP_REMOVED lines=8> */
.L_x_4325:
[----:B-----5:R-:W-:-:S05]  /*27f0*/  PRMT R120, R14, 0x7632, R120 ;  /* 0x000076320e787816 */ /* 0x020fca0000000078 */
[----:B------:R-:W-:-:S04]  /*2800*/  IMAD.U32 R120, R120, 0x10000, RZ ;  /* 0x0001000078787824 */ /* 0x000fc800078e00ff */
[----:B------:R-:W-:Y:S01]  /*2810*/  FADD.FTZ R143, R120, R143 ;  /* 0x0000008f788f7221 */ /* 0x000fe20000010000 */
[----:B------:R-:W-:Y:S06]  /*2820*/  BRA `(.L_x_4326) ;  /* 0x0000000000187947 */ /* 0x000fec0003800000 */
.L_x_4324:
[----:B-----5:R-:W-:Y:S02]  /*2830*/  PRMT R120, R18, 0x7632, R120 ;  /* 0x0000763212787816 */ /* 0x020fe40000000078 */
[----:B------:R-:W-:Y:S02]  /*2840*/  @P0 PRMT R121, R14, 0x7632, R121 ;  /* 0x000076320e790816 */ /* 0x000fe40000000079 */
[----:B------:R-:W-:-:S03]  /*2850*/  SHF.L.U32 R120, R120, 0x10, RZ ;  /* 0x0000001078787819 */ /* 0x000fc600000006ff */
[----:B------:R-:W-:Y:S02]  /*2860*/  @P0 IMAD.U32 R122, R121, 0x10000, RZ ;  /* 0x00010000797a0824 */ /* 0x000fe400078e00ff */
[----:B------:R-:W-:-:S04]  /*2870*/  FADD.FTZ R143, R120, R143 ;  /* 0x0000008f788f7221 */ /* 0x000fc80000010000 */
[----:B------:R-:W-:-:S07]  /*2880*/  @P0 FADD.FTZ R143, R122, R143 ;  /* 0x0000008f7a8f0221 */ /* 0x000fce0000010000 */
.L_x_4326:
[----:B------:R-:W-:-:S04]  /*2890*/  F2FP.BF16.F32.PACK_AB R120, RZ, R143 ;  /* 0x0000008fff78723e */ /* 0x000fc800000010ff */
[----:B------:R-:W-:-:S07]  /*28a0*/  PRMT R118, R118, 0x5410, R120 ;  /* 0x0000541076767816 */ /* 0x000fce0000000078 */
.L_x_4327:
        /* <DEDUP_REMOVED lines=9> */
.L_x_4329:
[----:B-----5:R-:W-:-:S04]  /*2940*/  IMAD.U32 R121, R15, 0x10000, RZ ;  /* 0x000100000f797824 */ /* 0x020fc800078e00ff */
[----:B------:R-:W-:Y:S01]  /*2950*/  FADD.FTZ R144, R121, R144 ;  /* 0x0000009079907221 */ /* 0x000fe20000010000 */
[----:B------:R-:W-:Y:S06]  /*2960*/  BRA `(.L_x_4330) ;  /* 0x0000000000107947 */ /* 0x000fec0003800000 */
.L_x_4328:
[----:B-----5:R-:W-:Y:S01]  /*2970*/  SHF.L.U32 R121, R19, 0x10, RZ ;  /* 0x0000001013797819 */ /* 0x020fe200000006ff */
[----:B------:R-:W-:-:S04]  /*2980*/  @P0 IMAD.U32 R127, R15, 0x10000, RZ ;  /* 0x000100000f7f0824 */ /* 0x000fc800078e00ff */
[----:B------:R-:W-:-:S04]  /*2990*/  FADD.FTZ R144, R121, R144 ;  /* 0x0000009079907221 */ /* 0x000fc80000010000 */
[----:B------:R-:W-:-:S07]  /*29a0*/  @P0 FADD.FTZ R144, R127, R144 ;  /* 0x000000907f900221 */ /* 0x000fce0000010000 */
.L_x_4330:
[----:B------:R-:W-:-:S04]  /*29b0*/  F2FP.BF16.F32.PACK_AB R120, RZ, R144 ;  /* 0x00000090ff78723e */ /* 0x000fc800000010ff */
[----:B------:R-:W-:-:S07]  /*29c0*/  PRMT R119, R120, 0x7610, R119 ;  /* 0x0000761078777816 */ /* 0x000fce0000000077 */
.L_x_4331:
        /* <DEDUP_REMOVED lines=8> */
.L_x_4333:
[----:B-----5:R-:W-:-:S05]  /*2a50*/  PRMT R120, R15, 0x7632, R120 ;  /* 0x000076320f787816 */ /* 0x020fca0000000078 */
[----:B------:R-:W-:-:S04]  /*2a60*/  IMAD.U32 R120, R120, 0x10000, RZ ;  /* 0x0001000078787824 */ /* 0x000fc800078e00ff */
[----:B------:R-:W-:Y:S01]  /*2a70*/  FADD.FTZ R147, R120, R147 ;  /* 0x0000009378937221 */ /* 0x000fe20000010000 */
[----:B------:R-:W-:Y:S06]  /*2a80*/  BRA `(.L_x_4334) ;  /* 0x0000000000187947 */ /* 0x000fec0003800000 */
.L_x_4332:
[----:B-----5:R-:W-:Y:S02]  /*2a90*/  PRMT R120, R19, 0x7632, R120 ;  /* 0x0000763213787816 */ /* 0x020fe40000000078 */
[----:B------:R-:W-:Y:S02]  /*2aa0*/  @P0 PRMT R121, R15, 0x7632, R121 ;  /* 0x000076320f790816 */ /* 0x000fe40000000079 */
[----:B------:R-:W-:-:S03]  /*2ab0*/  SHF.L.U32 R120, R120, 0x10, RZ ;  /* 0x0000001078787819 */ /* 0x000fc600000006ff */
[----:B------:R-:W-:Y:S02]  /*2ac0*/  @P0 IMAD.U32 R122, R121, 0x10000, RZ ;  /* 0x00010000797a0824 */ /* 0x000fe400078e00ff */
[----:B------:R-:W-:-:S04]  /*2ad0*/  FADD.FTZ R147, R120, R147 ;  /* 0x0000009378937221 */ /* 0x000fc80000010000 */
[----:B------:R-:W-:-:S07]  /*2ae0*/  @P0 FADD.FTZ R147, R122, R147 ;  /* 0x000000937a930221 */ /* 0x000fce0000010000 */
.L_x_4334:
[----:B------:R-:W-:-:S04]  /*2af0*/  F2FP.BF16.F32.PACK_AB R120, RZ, R147 ;  /* 0x00000093ff78723e */ /* 0x000fc800000010ff */
[----:B------:R-:W-:-:S07]  /*2b00*/  PRMT R119, R119, 0x5410, R120 ;  /* 0x0000541077777816 */ /* 0x000fce0000000078 */
.L_x_4335:
        /* <DEDUP_REMOVED lines=8> */
.L_x_4303:
[----:B------:R-:W-:Y:S05]  /*2b90*/  BSYNC B0 ;  /* 0x0000000000007941 */ /* 0x000fea0003800000 */
.L_x_4302:
[----:B--234-:R-:W-:Y:S01]  /*2ba0*/  FADD.FTZ R121, RZ, R3 ;  /* 0x00000003ff797221 */ /* 0x01cfe20000010000 */
        /* <DEDUP_REMOVED lines=34> */
[----:B------:R-:W2:Y:S02]  /*2dd0*/  SHFL.BFLY PT, R120, R121, 0x1, 0x1f ;  /* 0x0c201f0079787f89 */ /* 0x000ea400000e0000 */
[----:B--2---:R-:W-:-:S05]  /*2de0*/  FADD.FTZ R124, R121, R120 ;  /* 0x00000078797c7221 */ /* 0x004fca0000010000 */
[----:B------:R-:W2:Y:S02]  /*2df0*/  SHFL.BFLY PT, R125, R124, 0x2, 0x1f ;  /* 0x0c401f007c7d7f89 */ /* 0x000ea400000e0000 */
[----:B--2---:R-:W-:-:S05]  /*2e00*/  FADD.FTZ R125, R124, R125 ;  /* 0x0000007d7c7d7221 */ /* 0x004fca0000010000 */
[----:B------:R-:W2:Y:S02]  /*2e10*/  SHFL.BFLY PT, R120, R125, 0x4, 0x1f ;  /* 0x0c801f007d787f89 */ /* 0x000ea400000e0000 */
[----:B--2---:R-:W-:-:S05]  /*2e20*/  FADD.FTZ R126, R125, R120 ;  /* 0x000000787d7e7221 */ /* 0x004fca0000010000 */
[----:B------:R-:W2:Y:S02]  /*2e30*/  SHFL.BFLY PT, R127, R126, 0x8, 0x1f ;  /* 0x0d001f007e7f7f89 */ /* 0x000ea400000e0000 */
[----:B--2---:R-:W-:-:S05]  /*2e40*/  FADD.FTZ R127, R126, R127 ;  /* 0x0000007f7e7f7221 */ /* 0x004fca0000010000 */
[----:B------:R-:W2:Y:S02]  /*2e50*/  SHFL.BFLY PT, R120, R127, 0x10, 0x1f ;  /* 0x0e001f007f787f89 */ /* 0x000ea400000e0000 */
[----:B--2---:R-:W-:-:S04]  /*2e60*/  FADD.FTZ R120, R127, R120 ;  /* 0x000000787f787221 */ /* 0x004fc80000010000 */
[----:B-1----:R-:W-:-:S04]  /*2e70*/  FMUL.FTZ R120, R7, R120 ;  /* 0x0000007807787220 */ /* 0x002fc80000410000 */
        /* <DEDUP_REMOVED lines=49> */
[----:B------:R-:W1:Y:S02]  /*3190*/  SHFL.BFLY PT, R124, R121, 0x1, 0x1f ;  /* 0x0c201f00797c7f89 */ /* 0x000e6400000e0000 */
[----:B-1----:R-:W-:-:S05]  /*31a0*/  FADD.FTZ R124, R121, R124 ;  /* 0x0000007c797c7221 */ /* 0x002fca0000010000 */
[----:B------:R-:W1:Y:S02]  /*31b0*/  SHFL.BFLY PT, R125, R124, 0x2, 0x1f ;  /* 0x0c401f007c7d7f89 */ /* 0x000e6400000e0000 */
[----:B-1----:R-:W-:-:S05]  /*31c0*/  FADD.FTZ R125, R124, R125 ;  /* 0x0000007d7c7d7221 */ /* 0x002fca0000010000 */
[----:B------:R-:W1:Y:S02]  /*31d0*/  SHFL.BFLY PT, R126, R125, 0x4, 0x1f ;  /* 0x0c801f007d7e7f89 */ /* 0x000e6400000e0000 */
[----:B-1----:R-:W-:-:S05]  /*31e0*/  FADD.FTZ R126, R125, R126 ;  /* 0x0000007e7d7e7221 */ /* 0x002fca0000010000 */
[----:B------:R-:W1:Y:S02]  /*31f0*/  SHFL.BFLY PT, R127, R126, 0x8, 0x1f ;  /* 0x0d001f007e7f7f89 */ /* 0x000e6400000e0000 */
[----:B-1----:R-:W-:-:S05]  /*3200*/  FADD.FTZ R127, R126, R127 ;  /* 0x0000007f7e7f7221 */ /* 0x002fca0000010000 */
[----:B------:R1:W2:Y:S02]  /*3210*/  SHFL.BFLY PT, R148, R127, 0x10, 0x1f ;  /* 0x0e001f007f947f89 */ /* 0x0002a400000e0000 */
.L_x_4354:
[----:B------:R-:W-:Y:S01]  /*3220*/  LOP3.LUT P0, RZ, R10, 0x1f, RZ, 0xc0, !PT ;  /* 0x0000001f0aff7812 */ /* 0x000fe2000780c0ff */
[----:B------:R-:W-:Y:S05]  /*3230*/  WARPSYNC.ALL ;  /* 0x0000000000007948 */ /* 0x000fea0003800000 */
[----:B------:R-:W-:-:S07]  /*3240*/  LOP3.LUT R123, R123, 0x3, RZ, 0xc0, !PT ;  /* 0x000000037b7b7812 */ /* 0x000fce00078ec0ff */
[----:B------:R-:W3:Y:S01]  /*3250*/  @!P0 S2R R124, SR_CgaCtaId ;  /* 0x00000000007c8919 */ /* 0x000ee20000008800 */
[----:B------:R-:W-:-:S04]  /*3260*/  @!P0 MOV R121, 0x400 ;  /* 0x0000040000798802 */ /* 0x000fc80000000f00 */
[----:B---3--:R-:W-:Y:S01]  /*3270*/  @!P0 LEA R125, R124, R121, 0x18 ;  /* 0x000000797c7d8211 */ /* 0x008fe200078ec0ff */
[----:B------:R-:W-:Y:S02]  /*3280*/  @!P0 IMAD.IADD R124, R122, 0x1, R123 ;  /* 0x000000017a7c8824 */ /* 0x000fe400078e027b */
[----:B--2---:R-:W-:-:S03]  /*3290*/  FADD.FTZ R121, R127, R148 ;  /* 0x000000947f797221 */ /* 0x004fc60000010000 */
[----:B------:R-:W-:Y:S02]  /*32a0*/  @!P0 LEA R124, R124, R125, 0x3 ;  /* 0x0000007d7c7c8211 */ /* 0x000fe400078e18ff */
[----:B------:R-:W-:-:S03]  /*32b0*/  LOP3.LUT R125, R10, 0x1f, RZ, 0xc0, !PT ;  /* 0x0000001f0a7d7812 */ /* 0x000fc600078ec0ff */
[----:B------:R2:W-:Y:S01]  /*32c0*/  @!P0 STS.64 [R124], R120 ;  /* 0x000000787c008388 */ /* 0x0005e20000000a00 */
[----:B------:R-:W-:-:S13]  /*32d0*/  ISETP.GT.U32.AND P0, PT, R125, 0x3, PT ;  /* 0x000000037d00780c */ /* 0x000fda0003f04070 */
[----:B--2---:R-:W2:Y:S01]  /*32e0*/  @!P0 S2R R121, SR_CgaCtaId ;  /* 0x0000000000798919 */ /* 0x004ea20000008800 */
[----:B------:R-:W-:Y:S01]  /*32f0*/  @!P0 MOV R120, 0x400 ;  /* 0x0000040000788802 */ /* 0x000fe20000000f00 */
[----:B------:R-:W-:Y:S01]  /*3300*/  @!P0 IMAD.IADD R122, R122, 0x1, R125 ;  /* 0x000000017a7a8824 */ /* 0x000fe200078e027d */
[----:B------:R-:W-:Y:S01]  /*3310*/  BAR.SYNC.DEFER_BLOCKING 0x0 ;  /* 0x0000000000007b1d */ /* 0x000fe20000010000 */
[----:B------:R-:W-:Y:S01]  /*3320*/  IMAD.MOV.U32 R124, RZ, RZ, RZ ;  /* 0x000000ffff7c7224 */ /* 0x000fe200078e00ff */
[----:B------:R-:W-:Y:S02]  /*3330*/  @!P0 MOV R124, R5 ;  /* 0x00000005007c8202 */ /* 0x000fe40000000f00 */
[----:B------:R-:W-:Y:S02]  /*3340*/  PLOP3.LUT P2, PT, PT, PT, UP1, 0x40, 0x0 ;  /* 0x000000000000781c */ /* 0x000fe40003f4e818 */
[----:B------:R-:W-:Y:S01]  /*3350*/  BSSY B0, `(.L_x_4337) ;  /* 0x0000067000007945 */ /* 0x000fe20003800000 */
[----:B-1----:R-:W1:Y:S01]  /*3360*/  SHFL.DOWN PT, R127, R124, 0x2, 0x1f ;  /* 0x08401f007c7f7f89 */ /* 0x002e6200000e0000 */
[----:B--2---:R-:W-:-:S02]  /*3370*/  @!P0 LEA R125, R121, R120, 0x18 ;  /* 0x00000078797d8211 */ /* 0x004fc400078ec0ff */
[----:B------:R-:W-:Y:S02]  /*3380*/  CS2R R120, SRZ ;  /* 0x0000000000787805 */ /* 0x000fe4000001ff00 */
[----:B------:R-:W-:Y:S01]  /*3390*/  @!P0 LEA R125, R122, R125, 0x3 ;  /* 0x0000007d7a7d8211 */ /* 0x000fe200078e18ff */
[----:B-1----:R-:W-:Y:S01]  /*33a0*/  IMAD.IADD R148, R127, 0x1, R124 ;  /* 0x000000017f947824 */ /* 0x002fe200078e027c */
[----:B------:R-:W-:-:S03]  /*33b0*/  I2FP.F32.S32 R152, R127 ;  /* 0x0000007f00987245 */ /* 0x000fc60000201400 */
[----:B------:R1:W-:Y:S01]  /*33c0*/  @!P0 LDS.64 R120, [R125] ;  /* 0x000000007d788984 */ /* 0x0003e20000000a00 */
[----:B------:R-:W-:Y:S02]  /*33d0*/  I2FP.F32.S32 R122, R148 ;  /* 0x00000094007a7245 */ /* 0x000fe40000201400 */
[----:B------:R-:W-:Y:S01]  /*33e0*/  LOP3.LUT P0, RZ, R123, 0x1f, R10, 0xf8, !PT ;  /* 0x0000001f7bff7812 */ /* 0x000fe2000780f80a */
[----:B------:R-:W2:Y:S01]  /*33f0*/  SHFL.DOWN PT, R151, R148, 0x1, 0x1f ;  /* 0x08201f0094977f89 */ /* 0x000ea200000e0000 */
[----:B------:R-:W3:Y:S01]  /*3400*/  MUFU.RCP R150, R122 ;  /* 0x0000007a00967308 */ /* 0x000ee20000001000 */
[----:B-1----:R-:W-:Y:S02]  /*3410*/  I2FP.F32.S32 R125, R124 ;  /* 0x0000007c007d7245 */ /* 0x002fe40000201400 */
[-C--:B--2---:R-:W-:Y:S02]  /*3420*/  IADD3 R148, R148, R151.reuse, RZ ;  /* 0x0000009794947210 */ /* 0x084fe40007ffe0ff */
[----:B------:R-:W-:-:S02]  /*3430*/  I2FP.F32.S32 R151, R151 ;  /* 0x0000009700977245 */ /* 0x000fc40000201400 */
[----:B------:R-:W-:-:S06]  /*3440*/  I2FP.F32.S32 R148, R148 ;  /* 0x0000009400947245 */ /* 0x000fcc0000201400 */
[----:B------:R-:W1:Y:S01]  /*3450*/  MUFU.RCP R148, R148 ;  /* 0x0000009400947308 */ /* 0x000e620000001000 */
[----:B------:R-:W2:Y:S04]  /*3460*/  SHFL.DOWN PT, R149, R120, 0x2, 0x1f ;  /* 0x08401f0078957f89 */ /* 0x000ea800000e0000 */
[----:B------:R-:W4:Y:S01]  /*3470*/  SHFL.DOWN PT, R126, R121, 0x2, 0x1f ;  /* 0x08401f00797e7f89 */ /* 0x000f2200000e0000 */
[C---:B--2---:R-:W-:Y:S01]  /*3480*/  FMUL.FTZ R154, R149.reuse, R152 ;  /* 0x00000098959a7220 */ /* 0x044fe20000410000 */
[----:B------:R-:W-:-:S03]  /*3490*/  FADD.FTZ R149, -R149, R120 ;  /* 0x0000007895957221 */ /* 0x000fc60000010100 */
[----:B------:R-:W-:Y:S01]  /*34a0*/  FFMA.FTZ R127, R125, R120, R154 ;  /* 0x000000787d7f7223 */ /* 0x000fe2000001009a */
[----:B------:R-:W-:Y:S01]  /*34b0*/  FMUL.FTZ R149, R149, R149 ;  /* 0x0000009595957220 */ /* 0x000fe20000410000 */
[----:B----4-:R-:W-:Y:S02]  /*34c0*/  FADD.FTZ R121, R126, R121 ;  /* 0x000000797e797221 */ /* 0x010fe40000010000 */
[----:B---3--:R-:W-:Y:S01]  /*34d0*/  FMUL.FTZ R127, R150, R127 ;  /* 0x0000007f967f7220 */ /* 0x008fe20000410000 */
[----:B------:R-:W-:Y:S01]  /*34e0*/  FMUL.FTZ R149, R149, R125 ;  /* 0x0000007d95957220 */ /* 0x000fe20000410000 */
[----:B------:R-:W2:Y:S03]  /*34f0*/  LDC R126, c[0x0][0x2d8] ;  /* 0x0000b600ff7e7b82 */ /* 0x000ea60000000800 */
[----:B------:R-:W3:Y:S01]  /*3500*/  SHFL.DOWN PT, R120, R127, 0x1, 0x1f ;  /* 0x08201f007f787f89 */ /* 0x000ee200000e0000 */
[----:B------:R-:W-:-:S04]  /*3510*/  FMUL.FTZ R149, R149, R152 ;  /* 0x0000009895957220 */ /* 0x000fc80000410000 */
[----:B------:R-:W-:-:S05]  /*3520*/  FFMA.FTZ R121, R150, R149, R121 ;  /* 0x0000009596797223 */ /* 0x000fca0000010079 */
[----:B------:R-:W4:Y:S01]  /*3530*/  SHFL.DOWN PT, R124, R121, 0x1, 0x1f ;  /* 0x08201f00797c7f89 */ /* 0x000f2200000e0000 */
[----:B---3--:R-:W-:Y:S01]  /*3540*/  FADD.FTZ R125, R127, -R120 ;  /* 0x800000787f7d7221 */ /* 0x008fe20000010000 */
[----:B------:R-:W-:-:S03]  /*3550*/  FMUL.FTZ R149, R120, R151 ;  /* 0x0000009778957220 */ /* 0x000fc60000410000 */
[----:B------:R-:W-:Y:S01]  /*3560*/  FMUL.FTZ R125, R125, R125 ;  /* 0x0000007d7d7d7220 */ /* 0x000fe20000410000 */
[----:B------:R-:W-:-:S03]  /*3570*/  FFMA.FTZ R149, R122, R127, R149 ;  /* 0x0000007f7a957223 */ /* 0x000fc60000010095 */
[----:B------:R-:W-:Y:S01]  /*3580*/  FMUL.FTZ R122, R122, R125 ;  /* 0x0000007d7a7a7220 */ /* 0x000fe20000410000 */
[----:B-1----:R-:W-:Y:S01]  /*3590*/  FMUL.FTZ R149, R148, R149 ;  /* 0x0000009594957220 */ /* 0x002fe20000410000 */
[----:B----4-:R-:W-:Y:S02]  /*35a0*/  FADD.FTZ R125, R121, R124 ;  /* 0x0000007c797d7221 */ /* 0x010fe40000010000 */
[----:B------:R-:W-:Y:S01]  /*35b0*/  FMUL.FTZ R122, R122, R151 ;  /* 0x000000977a7a7220 */ /* 0x000fe20000410000 */
[----:B------:R-:W1:Y:S02]  /*35c0*/  @!P0 LDC.64 R120, c[0x0][0x258] ;  /* 0x00009600ff788b82 */ /* 0x000e640000000a00 */
[----:B------:R-:W3:Y:S01]  /*35d0*/  SHFL.IDX PT, R149, R149, RZ, 0x1f ;  /* 0x00001fff95957589 */ /* 0x000ee200000e0000 */
[----:B------:R-:W-:-:S05]  /*35e0*/  FFMA.FTZ R125, R148, R122, R125 ;  /* 0x0000007a947d7223 */ /* 0x000fca000001007d */
[----:B------:R-:W4:Y:S01]  /*35f0*/  @!P0 LDC.64 R122, c[0x0][0x250] ;  /* 0x00009400ff7a8b82 */ /* 0x000f220000000a00 */
[----:B------:R-:W2:Y:S01]  /*3600*/  SHFL.IDX PT, R125, R125, RZ, 0x1f ;  /* 0x00001fff7d7d7589 */ /* 0x000ea200000e0000 */
[----:B-1----:R-:W-:-:S04]  /*3610*/  @!P0 IMAD.WIDE R120, R6, 0x4, R120 ;  /* 0x0000000406788825 */ /* 0x002fc800078e0278 */
[----:B---3--:R-:W-:-:S05]  /*3620*/  FMUL.FTZ R124, R149, R149 ;  /* 0x00000095957c7220 */ /* 0x008fca0000410000 */
[----:B------:R-:W-:Y:S01]  /*3630*/  FSEL R127, R124, RZ, !P2 ;  /* 0x000000ff7c7f7208 */ /* 0x000fe20005000000 */
[----:B----4-:R-:W-:-:S04]  /*3640*/  @!P0 IMAD.WIDE R122, R6, 0x4, R122 ;  /* 0x00000004067a8825 */ /* 0x010fc800078e027a */
[----:B--2---:R-:W-:Y:S01]  /*3650*/  FFMA.FTZ R124, R125, UR8, R126 ;  /* 0x000000087d7c7c23 */ /* 0x004fe2000801007e */
[----:B------:R-:W-:-:S03]  /*3660*/  PLOP3.LUT P2, PT, PT, PT, UP1, 0x40, 0x0 ;  /* 0x000000000000781c */ /* 0x000fc60003f4e818 */
[----:B------:R-:W-:Y:S01]  /*3670*/  FADD.FTZ R127, R124, R127 ;  /* 0x0000007f7c7f7221 */ /* 0x000fe20000010000 */
[----:B------:R1:W-:Y:S01]  /*3680*/  @!P0 STG.E desc[UR4][R122.64], R149 ;  /* 0x000000957a008986 */ /* 0x0003e2000c101904 */
[----:B------:R-:W-:-:S04]  /*3690*/  FSEL R126, R149, RZ, P2 ;  /* 0x000000ff957e7208 */ /* 0x000fc80001000000 */
[----:B------:R-:W2:Y:S02]  /*36a0*/  MUFU.RSQ R127, R127 ;  /* 0x0000007f007f7308 */ /* 0x000ea40000001400 */
[----:B--2---:R1:W-:Y:S01]  /*36b0*/  @!P0 STG.E desc[UR4][R120.64], R127 ;  /* 0x0000007f78008986 */ /* 0x0043e2000c101904 */
[----:B------:R-:W-:Y:S05]  /*36c0*/  @!P5 BRA `(.L_x_4338) ;  /* 0x0000000000bcd947 */ /* 0x000fea0003800000 */
[--C-:B-1----:R-:W-:Y:S01]  /*36d0*/  FADD.FTZ R120, R3, -R126.reuse ;  /* 0x8000007e03787221 */ /* 0x102fe20000010000 */
[--C-:B------:R-:W-:Y:S01]  /*36e0*/  FADD.FTZ R148, R128, -R126.reuse ;  /* 0x8000007e80947221 */ /* 0x100fe20000010000 */
[--C-:B------:R-:W-:Y:S01]  /*36f0*/  FADD.FTZ R122, R11, -R126.reuse ;  /* 0x8000007e0b7a7221 */ /* 0x100fe20000010000 */
[----:B------:R-:W-:Y:S01]  /*3700*/  FADD.FTZ R150, R134, -R126 ;  /* 0x8000007e86967221 */ /* 0x000fe20000010000 */
[C---:B------:R-:W-:Y:S01]  /*3710*/  FMUL.FTZ R149, R127.reuse, R120 ;  /* 0x000000787f957220 */ /* 0x040fe20000410000 */
[C---:B------:R-:W-:Y:S01]  /*3720*/  FMUL.FTZ R148, R127.reuse, R148 ;  /* 0x000000947f947220 */ /* 0x040fe20000410000 */
[----:B------:R-:W1:Y:S01]  /*3730*/  LDC.64 R124, c[0x0][0x2b8] ;  /* 0x0000ae00ff7c7b82 */ /* 0x000e620000000a00 */
[----:B------:R-:W-:Y:S01]  /*3740*/  FMUL.FTZ R151, R127, R122 ;  /* 0x0000007a7f977220 */ /* 0x000fe20000410000 */
[-C--:B-----5:R-:W-:Y:S01]  /*3750*/  FFMA.FTZ R120, R96, R149.reuse, R112 ;  /* 0x0000009560787223 */ /* 0x0a0fe20000010070 */
[----:B------:R-:W-:Y:S01]  /*3760*/  FFMA.FTZ R121, R97, R148, R113 ;  /* 0x0000009461797223 */ /* 0x000fe20000010071 */
[----:B------:R-:W-:Y:S01]  /*3770*/  FMUL.FTZ R150, R127, R150 ;  /* 0x000000967f967220 */ /* 0x000fe20000410000 */
[--C-:B------:R-:W-:Y:S01]  /*3780*/  FADD.FTZ R152, R133, -R126.reuse ;  /* 0x8000007e85987221 */ /* 0x100fe20000010000 */
[----:B------:R-:W-:Y:S01]  /*3790*/  FADD.FTZ R154, R145, -R126 ;  /* 0x8000007e919a7221 */ /* 0x000fe20000010000 */
[----:B------:R-:W-:Y:S01]  /*37a0*/  FFMA.FTZ R149, R88, R149, R104 ;  /* 0x0000009558957223 */ /* 0x000fe20000010068 */
[----:B------:R-:W-:Y:S01]  /*37b0*/  F2FP.BF16.F32.PACK_AB R120, R121, R120 ;  /* 0x000000787978723e */ /* 0x000fe200000010ff */
[-C--:B------:R-:W-:Y:S01]  /*37c0*/  FFMA.FTZ R121, R98, R151.reuse, R114 ;  /* 0x0000009762797223 */ /* 0x080fe20000010072 */
        /* <DEDUP_REMOVED lines=8> */
[-C--:B------:R-:W-:Y:S01]  /*3850*/  FFMA.FTZ R157, R95, R156.reuse, R111 ;  /* 0x0000009c5f9d7223 */ /* 0x080fe2000001006f */
[----:B------:R-:W-:Y:S01]  /*3860*/  FFMA.FTZ R156, R87, R156, R103 ;  /* 0x0000009c579c7223 */ /* 0x000fe20000010067 */
[----:B------:R-:W-:Y:S01]  /*3870*/  FMUL.FTZ R155, R127, R122 ;  /* 0x0000007a7f9b7220 */ /* 0x000fe20000410000 */
[-C--:B------:R-:W-:Y:S01]  /*3880*/  FFMA.FTZ R122, R92, R153.reuse, R108 ;  /* 0x000000995c7a7223 */ /* 0x080fe2000001006c */
[----:B------:R-:W-:Y:S01]  /*3890*/  FFMA.FTZ R123, R93, R152, R109 ;  /* 0x000000985d7b7223 */ /* 0x000fe2000001006d */
[----:B------:R-:W-:Y:S01]  /*38a0*/  FFMA.FTZ R153, R84, R153, R100 ;  /* 0x0000009954997223 */ /* 0x000fe20000010064 */
[----:B------:R-:W-:Y:S01]  /*38b0*/  FFMA.FTZ R154, R94, R155, R110 ;  /* 0x0000009b5e9a7223 */ /* 0x000fe2000001006e */
[----:B-1----:R-:W-:-:S04]  /*38c0*/  IMAD.WIDE.U32 R124, R4, 0x10, R124 ;  /* 0x00000010047c7825 */ /* 0x002fc800078e007c */
[----:B------:R-:W-:Y:S01]  /*38d0*/  FFMA.FTZ R155, R86, R155, R102 ;  /* 0x0000009b569b7223 */ /* 0x000fe20000010066 */
[----:B------:R-:W-:Y:S01]  /*38e0*/  F2FP.BF16.F32.PACK_AB R122, R123, R122 ;  /* 0x0000007a7b7a723e */ /* 0x000fe200000010ff */
[----:B------:R-:W-:Y:S01]  /*38f0*/  FFMA.FTZ R152, R85, R152, R101 ;  /* 0x0000009855987223 */ /* 0x000fe20000010065 */
[----:B------:R-:W-:Y:S01]  /*3900*/  F2FP.BF16.F32.PACK_AB R123, R157, R154 ;  /* 0x0000009a9d7b723e */ /* 0x000fe200000010ff */
[----:B------:R-:W-:Y:S01]  /*3910*/  FFMA.FTZ R150, R91, R150, R107 ;  /* 0x000000965b967223 */ /* 0x000fe2000001006b */
[----:B------:R-:W-:-:S03]  /*3920*/  FFMA.FTZ R148, R89, R148, R105 ;  /* 0x0000009459947223 */ /* 0x000fc60000010069 */
[----:B------:R1:W-:Y:S02]  /*3930*/  STG.E.128 desc[UR4][R124.64], R120 ;  /* 0x000000787c007986 */ /* 0x0003e4000c101d04 */
[----:B-1----:R-:W1:Y:S01]  /*3940*/  LDC.64 R124, c[0x0][0x2c0] ;  /* 0x0000b000ff7c7b82 */ /* 0x002e620000000a00 */
[----:B------:R-:W-:Y:S02]  /*3950*/  F2FP.BF16.F32.PACK_AB R123, R156, R155 ;  /* 0x0000009b9c7b723e */ /* 0x000fe400000010ff */
[----:B------:R-:W-:Y:S02]  /*3960*/  F2FP.BF16.F32.PACK_AB R122, R152, R153 ;  /* 0x00000099987a723e */ /* 0x000fe400000010ff */
[----:B------:R-:W-:Y:S02]  /*3970*/  F2FP.BF16.F32.PACK_AB R121, R150, R151 ;  /* 0x000000979679723e */ /* 0x000fe400000010ff */
[----:B------:R-:W-:Y:S01]  /*3980*/  F2FP.BF16.F32.PACK_AB R120, R148, R149 ;  /* 0x000000959478723e */ /* 0x000fe200000010ff */
[----:B-1----:R-:W-:-:S04]  /*3990*/  IMAD.WIDE.U32 R124, R4, 0x10, R124 ;  /* 0x00000010047c7825 */ /* 0x002fc800078e007c */
[----:B------:R-:W-:Y:S01]  /*39a0*/  VIADD R4, R4, 0x80 ;  /* 0x0000008004047836 */ /* 0x000fe20000000000 */
[----:B------:R2:W-:Y:S06]  /*39b0*/  STG.E.128 desc[UR4][R124.64], R120 ;  /* 0x000000787c007986 */ /* 0x0005ec000c101d04 */
.L_x_4338:
[----:B------:R-:W-:Y:S05]  /*39c0*/  BSYNC B0 ;  /* 0x0000000000007941 */ /* 0x000fea0003800000 */
.L_x_4337:
[----:B------:R-:W-:Y:S04]  /*39d0*/  BSSY B0, `(.L_x_4339) ;  /* 0x0000031000007945 */ /* 0x000fe80003800000 */
[----:B------:R-:W-:Y:S05]  /*39e0*/  @!P4 BRA `(.L_x_4340) ;  /* 0x0000000000bcc947 */ /* 0x000fea0003800000 */
[--C-:B-12---:R-:W-:Y:S01]  /*39f0*/  FADD.FTZ R120, R2, -R126.reuse ;  /* 0x8000007e02787221 */ /* 0x106fe20000010000 */
        /* <DEDUP_REMOVED lines=16> */
[----:B------:R-:W-:Y:S01]  /*3b00*/  FMUL.FTZ R153, R127, R152 ;  /* 0x000000987f997220 */ /* 0x000fe20000410000 */
[----:B------:R-:W-:Y:S01]  /*3b10*/  FADD.FTZ R152, R141, -R126 ;  /* 0x8000007e8d987221 */ /* 0x000fe20000010000 */
[C---:B------:R-:W-:Y:S01]  /*3b20*/  FMUL.FTZ R156, R127.reuse, R154 ;  /* 0x0000009a7f9c7220 */ /* 0x040fe20000410000 */
        /* <DEDUP_REMOVED lines=24> */
[C---:B-1----:R-:W-:Y:S01]  /*3cb0*/  IMAD.WIDE.U32 R124, R4.reuse, 0x10, R124 ;  /* 0x00000010047c7825 */ /* 0x042fe200078e007c */
[----:B------:R-:W-:-:S04]  /*3cc0*/  IADD3 R4, R4, 0x80, RZ ;  /* 0x0000008004047810 */ /* 0x000fc80007ffe0ff */
[----:B------:R3:W-:Y:S03]  /*3cd0*/  STG.E.128 desc[UR4][R124.64], R120 ;  /* 0x000000787c007986 */ /* 0x0007e6000c101d04 */
.L_x_4340:
[----:B------:R-:W-:Y:S05]  /*3ce0*/  BSYNC B0 ;  /* 0x0000000000007941 */ /* 0x000fea0003800000 */
.L_x_4339:
[----:B------:R-:W-:Y:S04]  /*3cf0*/  BSSY B0, `(.L_x_4341) ;  /* 0x0000030000007945 */ /* 0x000fe80003800000 */
[----:B------:R-:W-:Y:S05]  /*3d00*/  @!P3 BRA `(.L_x_4342) ;  /* 0x0000000000b8b947 */ /* 0x000fea0003800000 */
[--C-:B------:R-:W-:Y:S01]  /*3d10*/  FADD.FTZ R150, R138, -R126.reuse ;  /* 0x8000007e8a967221 */ /* 0x100fe20000010000 */
[--C-:B------:R-:W-:Y:S01]  /*3d20*/  FADD.FTZ R148, R137, -R126.reuse ;  /* 0x8000007e89947221 */ /* 0x100fe20000010000 */
[--C-:B------:R-:W-:Y:S01]  /*3d30*/  FADD.FTZ R154, R144, -R126.reuse ;  /* 0x8000007e909a7221 */ /* 0x100fe20000010000 */
[--C-:B-123--:R-:W-:Y:S01]  /*3d40*/  FADD.FTZ R120, R0, -R126.reuse ;  /* 0x8000007e00787221 */ /* 0x10efe20000010000 */
[--C-:B------:R-:W-:Y:S01]  /*3d50*/  FADD.FTZ R124, R131, -R126.reuse ;  /* 0x8000007e837c7221 */ /* 0x100fe20000010000 */
[--C-:B------:R-:W-:Y:S01]  /*3d60*/  FADD.FTZ R156, R147, -R126.reuse ;  /* 0x8000007e939c7221 */ /* 0x100fe20000010000 */
[--C-:B------:R-:W-:Y:S01]  /*3d70*/  FADD.FTZ R122, R132, -R126.reuse ;  /* 0x8000007e847a7221 */ /* 0x100fe20000010000 */
[----:B------:R-:W-:Y:S01]  /*3d80*/  FADD.FTZ R152, R143, -R126 ;  /* 0x8000007e8f987221 */ /* 0x000fe20000010000 */
[C---:B------:R-:W-:Y:S01]  /*3d90*/  FMUL.FTZ R155, R127.reuse, R150 ;  /* 0x000000967f9b7220 */ /* 0x040fe20000410000 */
[C---:B------:R-:W-:Y:S01]  /*3da0*/  FMUL.FTZ R126, R127.reuse, R148 ;  /* 0x000000947f7e7220 */ /* 0x040fe20000410000 */
[C---:B------:R-:W-:Y:S01]  /*3db0*/  FMUL.FTZ R121, R127.reuse, R154 ;  /* 0x0000009a7f797220 */ /* 0x040fe20000410000 */
[----:B------:R-:W1:Y:S01]  /*3dc0*/  LDC.64 R150, c[0x0][0x2b8] ;  /* 0x0000ae00ff967b82 */ /* 0x000e620000000a00 */
[C---:B------:R-:W-:Y:S01]  /*3dd0*/  FMUL.FTZ R125, R127.reuse, R120 ;  /* 0x000000787f7d7220 */ /* 0x040fe20000410000 */
[C---:B------:R-:W-:Y:S01]  /*3de0*/  FMUL.FTZ R124, R127.reuse, R124 ;  /* 0x0000007c7f7c7220 */ /* 0x040fe20000410000 */
[C---:B------:R-:W-:Y:S01]  /*3df0*/  FMUL.FTZ R156, R127.reuse, R156 ;  /* 0x0000009c7f9c7220 */ /* 0x040fe20000410000 */
[C---:B------:R-:W-:Y:S01]  /*3e00*/  FMUL.FTZ R153, R127.reuse, R122 ;  /* 0x0000007a7f997220 */ /* 0x040fe20000410000 */
[----:B------:R-:W-:Y:S01]  /*3e10*/  FMUL.FTZ R152, R127, R152 ;  /* 0x000000987f987220 */ /* 0x000fe20000410000 */
[-C--:B-----5:R-:W-:Y:S01]  /*3e20*/  FFMA.FTZ R123, R30, R121.reuse, R46 ;  /* 0x000000791e7b7223 */ /* 0x0a0fe2000001002e */
[----:B------:R-:W-:Y:S01]  /*3e30*/  FFMA.FTZ R127, R22, R121, R38 ;  /* 0x00000079167f7223 */ /* 0x000fe20000010026 */
[----:B------:R-:W2:Y:S01]  /*3e40*/  LDC.64 R148, c[0x0][0x2c0] ;  /* 0x0000b000ff947b82 */ /* 0x000ea20000000a00 */
        /* <DEDUP_REMOVED lines=10> */
[----:B------:R-:W-:-:S03]  /*3ef0*/  FFMA.FTZ R155, R20, R155, R36 ;  /* 0x0000009b149b7223 */ /* 0x000fc60000010024 */
[----:B------:R-:W-:Y:S02]  /*3f00*/  F2FP.BF16.F32.PACK_AB R121, R122, R121 ;  /* 0x000000797a79723e */ /* 0x000fe400000010ff */
[----:B------:R-:W-:Y:S01]  /*3f10*/  F2FP.BF16.F32.PACK_AB R122, R157, R154 ;  /* 0x0000009a9d7a723e */ /* 0x000fe200000010ff */
[----:B------:R-:W-:Y:S01]  /*3f20*/  FFMA.FTZ R154, R24, R125, R40 ;  /* 0x0000007d189a7223 */ /* 0x000fe20000010028 */
[----:B------:R-:W-:Y:S01]  /*3f30*/  F2FP.BF16.F32.PACK_AB R127, R156, R127 ;  /* 0x0000007f9c7f723e */ /* 0x000fe200000010ff */
[----:B------:R-:W-:Y:S01]  /*3f40*/  FFMA.FTZ R125, R26, R153, R42 ;  /* 0x000000991a7d7223 */ /* 0x000fe2000001002a */
[----:B------:R-:W-:Y:S01]  /*3f50*/  FFMA.FTZ R156, R21, R152, R37 ;  /* 0x00000098159c7223 */ /* 0x000fe20000010025 */
[----:B------:R-:W-:Y:S01]  /*3f60*/  FFMA.FTZ R152, R27, R126, R43 ;  /* 0x0000007e1b987223 */ /* 0x000fe2000001002b */
[----:B------:R-:W-:Y:S01]  /*3f70*/  FFMA.FTZ R153, R25, R124, R41 ;  /* 0x0000007c19997223 */ /* 0x000fe20000010029 */
[----:B-1----:R-:W-:Y:S02]  /*3f80*/  IMAD.WIDE.U32 R150, R4, 0x10, R150 ;  /* 0x0000001004967825 */ /* 0x002fe400078e0096 */
[----:B------:R-:W-:-:S02]  /*3f90*/  F2FP.BF16.F32.PACK_AB R126, R156, R155 ;  /* 0x0000009b9c7e723e */ /* 0x000fc400000010ff */
[----:B------:R-:W-:Y:S01]  /*3fa0*/  F2FP.BF16.F32.PACK_AB R125, R152, R125 ;  /* 0x0000007d987d723e */ /* 0x000fe200000010ff */
[----:B--2---:R-:W-:Y:S01]  /*3fb0*/  IMAD.WIDE.U32 R148, R4, 0x10, R148 ;  /* 0x0000001004947825 */ /* 0x004fe200078e0094 */
[----:B------:R-:W-:Y:S01]  /*3fc0*/  F2FP.BF16.F32.PACK_AB R124, R153, R154 ;  /* 0x0000009a997c723e */ /* 0x000fe200000010ff */
[----:B------:R4:W-:Y:S04]  /*3fd0*/  STG.E.128 desc[UR4][R150.64], R120 ;  /* 0x0000007896007986 */ /* 0x0009e8000c101d04 */
[----:B------:R4:W-:Y:S02]  /*3fe0*/  STG.E.128 desc[UR4][R148.64], R124 ;  /* 0x0000007c94007986 */ /* 0x0009e4000c101d04 */
.L_x_4342:
[----:B------:R-:W-:Y:S05]  /*3ff0*/  BSYNC B0 ;  /* 0x0000000000007941 */ /* 0x000fea0003800000 */
.L_x_4341:
[----:B------:R-:W-:Y:S01]  /*4000*/  VIADD R6, R6, UR10 ;  /* 0x0000000a06067c36 */ /* 0x000fe20008000000 */
[----:B--234-:R-:W-:-:S04]  /*4010*/  SEL R124, RZ, 0x1, P1 ;  /* 0x00000001ff7c7807 */ /* 0x01cfc80000800000 */
[----:B------:R-:W-:-:S13]  /*4020*/  ISETP.GE.AND P0, PT, R6, UR11, PT ;  /* 0x0000000b06007c0c */ /* 0x000fda000bf06270 */
[----:B------:R-:W-:Y:S05]  /*4030*/  @!P0 BRA `(.L_x_4343) ;  /* 0xffffffc800648947 */ /* 0x000fea000383ffff */
[----:B------:R-:W-:Y:S05]  /*4040*/  EXIT ;  /* 0x000000000000794d */ /* 0x000fea0003800000 */
.L_x_4336:
[----:B------:R-:W-:Y:S01]  /*4050*/  HFMA2.MMA R152, -RZ, RZ, 0, 1.847743988037109375e-06 ;  /* 0x0000001fff987435 */ /* 0x000fe200000001ff */
[----:B------:R-:W-:Y:S01]  /*4060*/  MOV R150, R121 ;  /* 0x0000007900967202 */ /* 0x000fe20000000f00 */
[----:B------:R-:W-:Y:S02]  /*4070*/  IMAD.MOV.U32 R151, RZ, RZ, 0x1 ;  /* 0x00000001ff977424 */ /* 0x000fe400078e00ff */
[----:B------:R-:W-:-:S07]  /*4080*/  IMAD.MOV.U32 R149, RZ, RZ, -0x1 ;  /* 0xffffffffff957424 */ /* 0x000fce00078e00ff */
[----:B01---5:R-:W-:Y:S05]  /*4090*/  WARPSYNC.COLLECTIVE R149, `(.L_x_4344) ;  /* 0x0000000095087348 */ /* 0x023fea0003c00000 */
[----:B------:R2:W3:Y:S02]  /*40a0*/  SHFL.BFLY P6, R148, R150, R151, R152 ;  /* 0x0c00009796947389 */ /* 0x0004e400000c0098 */
[----:B0123-5:R-:W-:Y:S01]  /*40b0*/  ENDCOLLECTIVE ;  /* 0x000000000000791b */ /* 0x02ffe20003800000 */
.L_x_4344:
[----:B------:R-:W-:Y:S01]  /*40c0*/  HFMA2.MMA R151, -RZ, RZ, 0, 1.1920928955078125e-07 ;  /* 0x00000002ff977435 */ /* 0x000fe200000001ff */
[----:B------:R-:W-:-:S05]  /*40d0*/  MOV R120, R148 ;  /* 0x0000009400787202 */ /* 0x000fca0000000f00 */
[----:B------:R-:W-:-:S04]  /*40e0*/  FADD.FTZ R124, R121, R120 ;  /* 0x00000078797c7221 */ /* 0x000fc80000010000 */
[----:B------:R-:W-:-:S07]  /*40f0*/  IMAD.MOV.U32 R150, RZ, RZ, R124 ;  /* 0x000000ffff967224 */ /* 0x000fce00078e007c */
[----:B------:R-:W-:Y:S05]  /*4100*/  WARPSYNC.COLLECTIVE R149, `(.L_x_4345) ;  /* 0x0000000095087348 */ /* 0x000fea0003c00000 */
[----:B------:R0:W1:Y:S02]  /*4110*/  SHFL.BFLY P6, R148, R150, R151, R152 ;  /* 0x0c00009796947389 */ /* 0x00006400000c0098 */
[----:B01----:R-:W-:Y:S01]  /*4120*/  ENDCOLLECTIVE ;  /* 0x000000000000791b */ /* 0x003fe20003800000 */
.L_x_4345:
[----:B------:R-:W-:Y:S02]  /*4130*/  IMAD.MOV.U32 R151, RZ, RZ, 0x4 ;  /* 0x00000004ff977424 */ /* 0x000fe400078e00ff */
[----:B------:R-:W-:-:S04]  /*4140*/  IMAD.MOV.U32 R125, RZ, RZ, R148 ;  /* 0x000000ffff7d7224 */ /* 0x000fc800078e0094 */
[----:B------:R-:W-:-:S05]  /*4150*/  FADD.FTZ R125, R124, R125 ;  /* 0x0000007d7c7d7221 */ /* 0x000fca0000010000 */
[----:B------:R-:W-:-:S07]  /*4160*/  MOV R150, R125 ;  /* 0x0000007d00967202 */ /* 0x000fce0000000f00 */
[----:B------:R-:W-:Y:S05]  /*4170*/  WARPSYNC.COLLECTIVE R149, `(.L_x_4346) ;  /* 0x0000000095087348 */ /* 0x000fea0003c00000 */
[----:B------:R0:W1:Y:S02]  /*4180*/  SHFL.BFLY P6, R148, R150, R151, R152 ;  /* 0x0c00009796947389 */ /* 0x00006400000c0098 */
[----:B01----:R-:W-:Y:S01]  /*4190*/  ENDCOLLECTIVE ;  /* 0x000000000000791b */ /* 0x003fe20003800000 */
.L_x_4346:
[----:B------:R-:W-:Y:S01]  /*41a0*/  HFMA2.MMA R151, -RZ, RZ, 0, 4.76837158203125e-07 ;  /* 0x00000008ff977435 */ /* 0x000fe200000001ff */
[----:B------:R-:W-:-:S05]  /*41b0*/  MOV R120, R148 ;  /* 0x0000009400787202 */ /* 0x000fca0000000f00 */
[----:B------:R-:W-:-:S04]  /*41c0*/  FADD.FTZ R126, R125, R120 ;  /* 0x000000787d7e7221 */ /* 0x000fc80000010000 */
[----:B------:R-:W-:-:S07]  /*41d0*/  IMAD.MOV.U32 R150, RZ, RZ, R126 ;  /* 0x000000ffff967224 */ /* 0x000fce00078e007e */
[----:B------:R-:W-:Y:S05]  /*41e0*/  WARPSYNC.COLLECTIVE R149, `(.L_x_4347) ;  /* 0x0000000095087348 */ /* 0x000fea0003c00000 */
[----:B------:R0:W1:Y:S02]  /*41f0*/  SHFL.BFLY P6, R148, R150, R151, R152 ;  /* 0x0c00009796947389 */ /* 0x00006400000c0098 */
[----:B01----:R-:W-:Y:S01]  /*4200*/  ENDCOLLECTIVE ;  /* 0x000000000000791b */ /* 0x003fe20003800000 */
.L_x_4347:
[----:B------:R-:W-:Y:S02]  /*4210*/  IMAD.MOV.U32 R151, RZ, RZ, 0x10 ;  /* 0x00000010ff977424 */ /* 0x000fe400078e00ff */
[----:B------:R-:W-:-:S04]  /*4220*/  IMAD.MOV.U32 R127, RZ, RZ, R148 ;  /* 0x000000ffff7f7224 */ /* 0x000fc800078e0094 */
[----:B------:R-:W-:-:S05]  /*4230*/  FADD.FTZ R127, R126, R127 ;  /* 0x0000007f7e7f7221 */ /* 0x000fca0000010000 */
[----:B------:R-:W-:-:S07]  /*4240*/  MOV R150, R127 ;  /* 0x0000007f00967202 */ /* 0x000fce0000000f00 */
[----:B------:R-:W-:Y:S05]  /*4250*/  WARPSYNC.COLLECTIVE R149, `(.L_x_4348) ;  /* 0x0000000095087348 */ /* 0x000fea0003c00000 */
[----:B------:R0:W1:Y:S02]  /*4260*/  SHFL.BFLY P6, R148, R150, R151, R152 ;  /* 0x0c00009796947389 */ /* 0x00006400000c0098 */
[----:B01----:R-:W-:Y:S01]  /*4270*/  ENDCOLLECTIVE ;  /* 0x000000000000791b */ /* 0x003fe20003800000 */
.L_x_4348:
        /* <DEDUP_REMOVED lines=57> */
.L_x_4349:
[----:B------:R-:W-:Y:S02]  /*4610*/  IMAD.MOV.U32 R151, RZ, RZ, 0x2 ;  /* 0x00000002ff977424 */ /* 0x000fe400078e00ff */
[----:B------:R-:W-:-:S04]  /*4620*/  IMAD.MOV.U32 R124, RZ, RZ, R148 ;  /* 0x000000ffff7c7224 */ /* 0x000fc800078e0094 */
[----:B------:R-:W-:-:S05]  /*4630*/  FADD.FTZ R124, R121, R124 ;  /* 0x0000007c797c7221 */ /* 0x000fca0000010000 */
[----:B------:R-:W-:-:S07]  /*4640*/  MOV R150, R124 ;  /* 0x0000007c00967202 */ /* 0x000fce0000000f00 */
[----:B------:R-:W-:Y:S05]  /*4650*/  WARPSYNC.COLLECTIVE R149, `(.L_x_4350) ;  /* 0x0000000095087348 */ /* 0x000fea0003c00000 */
[----:B------:R0:W1:Y:S02]  /*4660*/  SHFL.BFLY P6, R148, R150, R151, R152 ;  /* 0x0c00009796947389 */ /* 0x00006400000c0098 */
[----:B01----:R-:W-:Y:S01]  /*4670*/  ENDCOLLECTIVE ;  /* 0x000000000000791b */ /* 0x003fe20003800000 */
.L_x_4350:
[----:B------:R-:W-:Y:S01]  /*4680*/  HFMA2.MMA R151, -RZ, RZ, 0, 2.384185791015625e-07 ;  /* 0x00000004ff977435 */ /* 0x000fe200000001ff */
[----:B------:R-:W-:-:S05]  /*4690*/  MOV R125, R148 ;  /* 0x00000094007d7202 */ /* 0x000fca0000000f00 */
[----:B------:R-:W-:-:S04]  /*46a0*/  FADD.FTZ R125, R124, R125 ;  /* 0x0000007d7c7d7221 */ /* 0x000fc80000010000 */
[----:B------:R-:W-:-:S07]  /*46b0*/  IMAD.MOV.U32 R150, RZ, RZ, R125 ;  /* 0x000000ffff967224 */ /* 0x000fce00078e007d */
[----:B------:R-:W-:Y:S05]  /*46c0*/  WARPSYNC.COLLECTIVE R149, `(.L_x_4351) ;  /* 0x0000000095087348 */ /* 0x000fea0003c00000 */
[----:B------:R0:W1:Y:S02]  /*46d0*/  SHFL.BFLY P6, R148, R150, R151, R152 ;  /* 0x0c00009796947389 */ /* 0x00006400000c0098 */
[----:B01----:R-:W-:Y:S01]  /*46e0*/  ENDCOLLECTIVE ;  /* 0x000000000000791b */ /* 0x003fe20003800000 */
.L_x_4351:
[----:B------:R-:W-:Y:S02]  /*46f0*/  IMAD.MOV.U32 R151, RZ, RZ, 0x8 ;  /* 0x00000008ff977424 */ /* 0x000fe400078e00ff */
[----:B------:R-:W-:-:S04]  /*4700*/  IMAD.MOV.U32 R126, RZ, RZ, R148 ;  /* 0x000000ffff7e7224 */ /* 0x000fc800078e0094 */
[----:B------:R-:W-:-:S05]  /*4710*/  FADD.FTZ R126, R125, R126 ;  /* 0x0000007e7d7e7221 */ /* 0x000fca0000010000 */
[----:B------:R-:W-:-:S07]  /*4720*/  MOV R150, R126 ;  /* 0x0000007e00967202 */ /* 0x000fce0000000f00 */
[----:B------:R-:W-:Y:S05]  /*4730*/  WARPSYNC.COLLECTIVE R149, `(.L_x_4352) ;  /* 0x0000000095087348 */ /* 0x000fea0003c00000 */
[----:B------:R0:W1:Y:S02]  /*4740*/  SHFL.BFLY P6, R148, R150, R151, R152 ;  /* 0x0c00009796947389 */ /* 0x00006400000c0098 */
[----:B01----:R-:W-:Y:S01]  /*4750*/  ENDCOLLECTIVE ;  /* 0x000000000000791b */ /* 0x003fe20003800000 */
.L_x_4352:
[----:B------:R-:W-:Y:S01]  /*4760*/  HFMA2.MMA R151, -RZ, RZ, 0, 9.5367431640625e-07 ;  /* 0x00000010ff977435 */ /* 0x000fe200000001ff */
[----:B------:R-:W-:-:S05]  /*4770*/  MOV R127, R148 ;  /* 0x00000094007f7202 */ /* 0x000fca0000000f00 */
[----:B------:R-:W-:-:S04]  /*4780*/  FADD.FTZ R127, R126, R127 ;  /* 0x0000007f7e7f7221 */ /* 0x000fc80000010000 */
[----:B------:R-:W-:-:S07]  /*4790*/  IMAD.MOV.U32 R150, RZ, RZ, R127 ;  /* 0x000000ffff967224 */ /* 0x000fce00078e007f */
[----:B------:R-:W-:Y:S05]  /*47a0*/  WARPSYNC.COLLECTIVE R149, `(.L_x_4353) ;  /* 0x0000000095087348 */ /* 0x000fea0003c00000 */
[----:B------:R0:W1:Y:S02]  /*47b0*/  SHFL.BFLY P6, R148, R150, R151, R152 ;  /* 0x0c00009796947389 */ /* 0x00006400000c0098 */
[----:B01----:R-:W-:Y:S01]  /*47c0*/  ENDCOLLECTIVE ;  /* 0x000000000000791b */ /* 0x003fe20003800000 */
.L_x_4353:
[----:B------:R-:W-:Y:S05]  /*47d0*/  BRA `(.L_x_4354) ;  /* 0xffffffe800907947 */ /* 0x000fea000383ffff */
.L_x_4355:
        /* <DEDUP_REMOVED lines=10> */
.L_x_20556:


//--------------------- .text._ZN10layer_norm31ln_parallel_residual_fwd_kernelINS_13Kernel_traitsIf13__nv_bfloat16S2_S2_fjLj3072ELj1ELj1ELj4ELj16ENS_18Kernel_traits_baseILj3072EfS2_S2_S2_fjLj128EEEEELb0ELb0ELb1EEEvNS_9FwdParamsE --------------------------
	.section	.text._ZN10layer_norm31ln_parallel_residual_fwd_kernelINS_13Kernel_traitsIf13__nv_bfloat16S2_S2_fjLj3072ELj1ELj1ELj4ELj16ENS_18Kernel_traits_baseILj3072EfS2_S2_S2_fjLj128EEEEELb0ELb0ELb1EEEvNS_9FwdParamsE,"ax",@progbits
	.align	128
        .global         _ZN10layer_norm31ln_parallel_residual_fwd_kernelINS_13Kernel_traitsIf13__nv_bfloat16S2_S2_fjLj3072ELj1ELj1ELj4ELj16ENS_18Kernel_traits_baseILj3072EfS2_S2_S2_fjLj128EEEEELb0ELb0ELb1EEEvNS_9FwdParamsE
        .type           _ZN10layer_norm31ln_parallel_residual_fwd_kernelINS_13Kernel_traitsIf13__nv_bfloat16S2_S2_fjLj3072ELj1ELj1ELj4ELj16ENS_18Kernel_traits_baseILj3072EfS2_S2_S2_fjLj128EEEEELb0ELb0ELb1EEEvNS_9FwdParamsE,@function
        .size           _ZN10layer_norm31ln_parallel_residual_fwd_kernelINS_13Kernel_traitsIf13__nv_bfloat16S2_S2_fjLj3072ELj1ELj1ELj4ELj16ENS_18Kernel_traits_baseILj3072EfS2_S2_S2_fjLj128EEEEELb0ELb0ELb1EEEvNS_9FwdParamsE,(.L_x_20557 - _ZN10layer_norm31ln_parallel_residual_fwd_kernelINS_13Kernel_traitsIf13__nv_bfloat16S2_S2_fjLj3072ELj1ELj1ELj4ELj16ENS_18Kernel_traits_baseILj3072EfS2_S2_S2_fjLj128EEEEELb0ELb0ELb1EEEvNS_9FwdParamsE)
        .other          _ZN10layer_norm31ln_parallel_residual_fwd_kernelINS_13Kernel_traitsIf13__nv_bfloat16S2_S2_fjLj3072ELj1ELj1ELj4ELj16ENS_18Kernel_traits_baseILj3072EfS2_S2_S2_fjLj128EEEEELb0ELb0ELb1EEEvNS_9FwdParamsE,@"STO_CUDA_ENTRY STV_DEFAULT"
_ZN10layer_norm31ln_parallel_residual_fwd_kernelINS_13Kernel_traitsIf13__nv_bfloat16S2_S2_fjLj3072ELj1ELj1ELj4ELj16ENS_18Kernel_traits_baseILj3072EfS2_S2_S2_fjLj128EEEEELb0ELb0ELb1EEEvNS_9FwdParamsE:
.text._ZN10layer_norm31ln_parallel_residual_fwd_kernelINS_13Kernel_traitsIf13__nv_bfloat16S2_S2_fjLj3072ELj1ELj1ELj4ELj16ENS_18Kernel_traits_baseILj3072EfS2_S2_S2_fjLj128EEEEELb0ELb0ELb1EEEvNS_9FwdParamsE:
[----:B------:R-:W-:Y:S01]  /*0000*/  LDC R1, c[0x0][0x28] ;  /* 0x00000a00ff017b82 */ /* 0x000fe20000000800 */
[----:B------:R-:W0:Y:S01]  /*0010*/  S2R R120, SR_TID.X ;  /* 0x0000000000787919 */ /* 0x000e220000002100 */
[----:B------:R-:W-:Y:S01]  /*0020*/  ULDC.64 UR6, c[0x0][0x260] ;  /* 0x0000980000067ab9 */ /* 0x000fe20000000a00 */
[----:B------:R-:W-:-:S05]  /*0030*/  ULDC.64 UR4, c[0x0][0x2c8] ;  /* 0x0000b20000047ab9 */ /* 0x000fca0000000a00 */
[----:B------:R-:W1:Y:S01]  /*0040*/  LDC.64 R102, c[0x0][0x228] ;  /* 0x00008a00ff667b82 */ /* 0x000e620000000a00 */
[----:B------:R-:W-:Y:S02]  /*0050*/  ISETP.NE.U32.AND P1, PT, RZ, UR4, PT ;  /* 0x00000004ff007c0c */ /* 0x000fe4000bf25070 */
[----:B------:R-:W-:Y:S02]  /*0060*/  CS2R R96, SRZ ;  /* 0x0000000000607805 */ /* 0x000fe4000001ff00 */
[----:B------:R-:W-:Y:S02]  /*0070*/  CS2R R98, SRZ ;  /* 0x0000000000627805 */ /* 0x000fe4000001ff00 */
[----:B------:R-:W-:Y:S02]  /*0080*/  CS2R R92, SRZ ;  /* 0x00000000005c7805 */ /* 0x000fe4000001ff00 */
[----:B------:R-:W-:Y:S02]  /*0090*/  ISETP.NE.AND.EX P1, PT, RZ, UR5, PT, P1 ;  /* 0x00000005ff007c0c */ /* 0x000fe4000bf25310 */
[----:B------:R-:W-:-:S02]  /*00a0*/  CS2R R94, SRZ ;  /* 0x00000000005e7805 */ /* 0x000fc4000001ff00 */
[----:B------:R-:W-:Y:S02]  /*00b0*/  CS2R R88, SRZ ;  /* 0x0000000000587805 */ /* 0x000fe4000001ff00 */
[----:B------:R-:W-:Y:S02]  /*00c0*/  CS2R R90, SRZ ;  /* 0x00000000005a7805 */ /* 0x000fe4000001ff00 */
[----:B------:R-:W-:Y:S02]  /*00d0*/  CS2R R84, SRZ ;  /* 0x0000000000547805 */ /* 0x000fe4000001ff00 */
[----:B------:R-:W-:Y:S02]  /*00e0*/  CS2R R86, SRZ ;  /* 0x0000000000567805 */ /* 0x000fe4000001ff00 */
[----:B------:R-:W-:Y:S02]  /*00f0*/  CS2R R80, SRZ ;  /* 0x0000000000507805 */ /* 0x000fe4000001ff00 */
[----:B------:R-:W-:-:S02]  /*0100*/  CS2R R82, SRZ ;  /* 0x0000000000527805 */ /* 0x000fc4000001ff00 */
[----:B------:R-:W-:Y:S02]  /*0110*/  CS2R R76, SRZ ;  /* 0x00000000004c7805 */ /* 0x000fe4000001ff00 */
[----:B------:R-:W-:Y:S01]  /*0120*/  CS2R R78, SRZ ;  /* 0x00000000004e7805 */ /* 0x000fe2000001ff00 */
[----:B------:R-:W-:Y:S01]  /*0130*/  ULDC.64 UR8, c[0x0][0x230] ;  /* 0x00008c0000087ab9 */ /* 0x000fe20000000a00 */
[C---:B0-----:R-:W-:Y:S02]  /*0140*/  SHF.L.U32 R0, R120.reuse, 0x5, RZ ;  /* 0x0000000578007819 */ /* 0x041fe400000006ff */
[----:B------:R-:W-:Y:S02]  /*0150*/  LOP3.LUT R121, R120, 0x7f, RZ, 0xc0, !PT ;  /* 0x0000007f78797812 */ /* 0x000fe400078ec0ff */
[----:B------:R-:W-:Y:S02]  /*0160*/  LOP3.LUT R0, R0, 0xfe0, RZ, 0xc0, !PT ;  /* 0x00000fe000007812 */ /* 0x000fe400078ec0ff */
[----:B------:R-:W-:-:S02]  /*0170*/  SHF.L.U32 R6, R121, 0x5, RZ ;  /* 0x0000000579067819 */ /* 0x000fc400000006ff */
[C---:B------:R-:W-:Y:S02]  /*0180*/  IADD3 R2, P0, R0.reuse, UR6, RZ ;  /* 0x0000000600027c10 */ /* 0x040fe4000ff1e0ff */
[----:B------:R-:W-:Y:S02]  /*0190*/  IADD3 R4, P2, R0, UR4, RZ ;  /* 0x0000000400047c10 */ /* 0x000fe4000ff5e0ff */
[----:B------:R-:W-:Y:S01]  /*01a0*/  IADD3.X R3, RZ, UR7, RZ, P0, !PT ;  /* 0x00000007ff037c10 */ /* 0x000fe200087fe4ff */
[----:B------:R-:W-:Y:S01]  /*01b0*/  ULDC.64 UR6, c[0x0][0x2d0] ;  /* 0x0000b40000067ab9 */ /* 0x000fe20000000a00 */
[----:B------:R-:W-:Y:S01]  /*01c0*/  CS2R R74, SRZ ;  /* 0x00000000004a7805 */ /* 0x000fe2000001ff00 */
[----:B------:R-:W-:Y:S01]  /*01d0*/  IMAD.X R5, RZ, RZ, UR5, P2 ;  /* 0x00000005ff057e24 */ /* 0x000fe200090e06ff */
[----:B------:R-:W-:Y:S01]  /*01e0*/  ISETP.NE.U32.AND P2, PT, RZ, UR6, PT ;  /* 0x00000006ff007c0c */ /* 0x000fe2000bf45070 */
[----:B------:R-:W-:Y:S01]  /*01f0*/  ULDC.64 UR4, c[0x0][0x268] ;  /* 0x00009a0000047ab9 */ /* 0x000fe20000000a00 */
[----:B------:R-:W-:-:S02]  /*0200*/  CS2R R72, SRZ ;  /* 0x0000000000487805 */ /* 0x000fc4000001ff00 */
[C---:B------:R-:W-:Y:S02]  /*0210*/  IADD3 R100, P3, R6.reuse, UR4, RZ ;  /* 0x0000000406647c10 */ /* 0x040fe4000ff7e0ff */
[----:B------:R-:W-:Y:S02]  /*0220*/  ISETP.NE.AND.EX P2, PT, RZ, UR7, PT, P2 ;  /* 0x00000007ff007c0c */ /* 0x000fe4000bf45320 */
[----:B------:R-:W-:Y:S02]  /*0230*/  IADD3 R6, P4, R6, UR6, RZ ;  /* 0x0000000606067c10 */ /* 0x000fe4000ff9e0ff */
[----:B------:R-:W-:Y:S02]  /*0240*/  CS2R R70, SRZ ;  /* 0x0000000000467805 */ /* 0x000fe4000001ff00 */
[----:B------:R-:W-:Y:S02]  /*0250*/  CS2R R68, SRZ ;  /* 0x0000000000447805 */ /* 0x000fe4000001ff00 */
[----:B------:R-:W-:-:S02]  /*0260*/  CS2R R66, SRZ ;  /* 0x0000000000427805 */ /* 0x000fc4000001ff00 */
[----:B------:R-:W-:Y:S02]  /*0270*/  CS2R R64, SRZ ;  /* 0x0000000000407805 */ /* 0x000fe4000001ff00 */
[----:B------:R-:W-:Y:S02]  /*0280*/  CS2R R62, SRZ ;  /* 0x00000000003e7805 */ /* 0x000fe4000001ff00 */
[----:B------:R-:W-:Y:S02]  /*0290*/  CS2R R60, SRZ ;  /* 0x00000000003c7805 */ /* 0x000fe4000001ff00 */
[----:B------:R-:W-:Y:S02]  /*02a0*/  CS2R R58, SRZ ;  /* 0x00000000003a7805 */ /* 0x000fe4000001ff00 */
[----:B------:R-:W-:Y:S02]  /*02b0*/  CS2R R56, SRZ ;  /* 0x0000000000387805 */ /* 0x000fe4000001ff00 */
[----:B------:R-:W-:-:S02]  /*02c0*/  CS2R R54, SRZ ;  /* 0x0000000000367805 */ /* 0x000fc4000001ff00 */
[----:B------:R-:W-:Y:S01]  /*02d0*/  CS2R R52, SRZ ;  /* 0x0000000000347805 */ /* 0x000fe2000001ff00 */
[----:B------:R-:W-:Y:S01]  /*02e0*/  IMAD.X R7, RZ, RZ, UR7, P4 ;  /* 0x00000007ff077e24 */ /* 0x000fe2000a0e06ff */
[----:B------:R-:W-:Y:S01]  /*02f0*/  IADD3.X R101, RZ, UR5, RZ, P3, !PT ;  /* 0x00000005ff657c10 */ /* 0x000fe20009ffe4ff */
[----:B------:R-:W-:Y:S01]  /*0300*/  ULDC.64 UR4, c[0x0][0x208] ;  /* 0x0000820000047ab9 */ /* 0x000fe20000000a00 */
[----:B------:R-:W0:Y:S01]  /*0310*/  S2UR UR6, SR_CTAID.X ;  /* 0x00000000000679c3 */ /* 0x000e220000002500 */
[----:B------:R-:W-:Y:S01]  /*0320*/  SHF.R.U32.HI R122, RZ, 0x7, R120 ;  /* 0x00000007ff7a7819 */ /* 0x000fe20000011678 */
[----:B------:R2:W5:Y:S01]  /*0330*/  @P2 LDG.E.128 R72, desc[UR4][R6.64] ;  /* 0x0000000406482981 */ /* 0x000562000c1e1d00 */
[----:B------:R-:W-:Y:S01]  /*0340*/  ULDC UR7, c[0x0][0x214] ;  /* 0x0000850000077ab9 */ /* 0x000fe20000000800 */
[----:B-1----:R-:W-:Y:S02]  /*0350*/  LOP3.LUT P0, RZ, R102, UR8, RZ, 0xfc, !PT ;  /* 0x0000000866ff7c12 */ /* 0x002fe4000f80fcff */
[----:B------:R2:W5:Y:S02]  /*0360*/  @P2 LDG.E.128 R68, desc[UR4][R6.64+0x10] ;  /* 0x0000100406442981 */ /* 0x000564000c1e1d00 */
[----:B------:R-:W-:-:S02]  /*0370*/  LOP3.LUT P0, RZ, R103, UR9, RZ, 0xfc, P0 ;  /* 0x0000000967ff7c12 */ /* 0x000fc4000800fcff */
[----:B------:R2:W5:Y:S04]  /*0380*/  @P2 LDG.E.128 R64, desc[UR4][R6.64+0x1000] ;  /* 0x0010000406402981 */ /* 0x000568000c1e1d00 */
[----:B------:R2:W5:Y:S04]  /*0390*/  @P2 LDG.E.128 R60, desc[UR4][R6.64+0x1010] ;  /* 0x00101004063c2981 */ /* 0x000568000c1e1d00 */
[----:B------:R2:W5:Y:S04]  /*03a0*/  @P2 LDG.E.128 R56, desc[UR4][R6.64+0x2000] ;  /* 0x0020000406382981 */ /* 0x000568000c1e1d00 */
[----:B------:R2:W5:Y:S01]  /*03b0*/  @P2 LDG.E.128 R52, desc[UR4][R6.64+0x2010] ;  /* 0x0020100406342981 */ /* 0x000562000c1e1d00 */
[----:B0-----:R-:W-:-:S03]  /*03c0*/  IADD3 R123, R122, UR6, RZ ;  /* 0x000000067a7b7c10 */ /* 0x001fc6000fffe0ff */
[----:B------:R2:W5:Y:S04]  /*03d0*/  @P1 LDG.E.128 R96, desc[UR4][R4.64] ;  /* 0x0000000404601981 */ /* 0x000568000c1e1d00 */
[----:B------:R2:W5:Y:S04]  /*03e0*/  @P1 LDG.E.128 R92, desc[UR4][R4.64+0x10] ;  /* 0x00001004045c1981 */ /* 0x000568000c1e1d00 */
[----:B------:R2:W5:Y:S04]  /*03f0*/  @P1 LDG.E.128 R88, desc[UR4][R4.64+0x1000] ;  /* 0x0010000404581981 */ /* 0x000568000c1e1d00 */
[----:B------:R2:W5:Y:S04]  /*0400*/  @P1 LDG.E.128 R84, desc[UR4][R4.64+0x1010] ;  /* 0x0010100404541981 */ /* 0x000568000c1e1d00 */
[----:B------:R2:W5:Y:S04]  /*0410*/  @P1 LDG.E.128 R80, desc[UR4][R4.64+0x2000] ;  /* 0x0020000404501981 */ /* 0x000568000c1e1d00 */
[----:B------:R2:W5:Y:S01]  /*0420*/  @P1 LDG.E.128 R76, desc[UR4][R4.64+0x2010] ;  /* 0x00201004044c1981 */ /* 0x000562000c1e1d00 */
[----:B------:R-:W-:-:S13]  /*0430*/  ISETP.GE.AND P1, PT, R123, UR7, PT ;  /* 0x000000077b007c0c */ /* 0x000fda000bf26270 */
[----:B--2---:R-:W-:Y:S05]  /*0440*/  @P1 EXIT ;  /* 0x000000000000194d */ /* 0x004fea0003800000 */
[----:B------:R0:W5:Y:S04]  /*0450*/  LDG.E.128 R48, desc[UR4][R2.64] ;  /* 0x0000000402307981 */ /* 0x000168000c1e1d00 */
        /* <DEDUP_REMOVED lines=10> */
[----:B------:R0:W5:Y:S01]  /*0500*/  LDG.E.128 R4, desc[UR4][R100.64+0x2010] ;  /* 0x0020100464047981 */ /* 0x000162000c1e1d00 */
[----:B------:R-:W-:Y:S01]  /*0510*/  ISETP.NE.U32.AND P1, PT, R102, RZ, PT ;  /* 0x000000ff6600720c */ /* 0x000fe20003f25070 */
[----:B------:R-:W-:Y:S01]  /*0520*/  ULDC.U8 UR6, c[0x0][0x2a0] ;  /* 0x0000a80000067ab9 */ /* 0x000fe20000000000 */
[----:B------:R-:W-:Y:S01]  /*0530*/  SHF.L.U32 R122, R122, 0x2, RZ ;  /* 0x000000027a7a7819 */ /* 0x000fe200000006ff */
[----:B------:R-:W-:Y:S01]  /*0540*/  IMAD.MOV.U32 R0, RZ, RZ, 0x1 ;  /* 0x00000001ff007424 */ /* 0x000fe200078e00ff */
[----:B------:R-:W-:Y:S01]  /*0550*/  SHF.R.U32.HI R125, RZ, 0x5, R120 ;  /* 0x00000005ff7d7819 */ /* 0x000fe20000011678 */
[----:B------:R-:W-:Y:S01]  /*0560*/  ULDC UR7, c[0x0][0x218] ;  /* 0x0000860000077ab9 */ /* 0x000fe20000000800 */
[----:B------:R-:W-:Y:S01]  /*0570*/  ISETP.NE.AND.EX P1, PT, R103, RZ, PT, P1 ;  /* 0x000000ff6700720c */ /* 0x000fe20003f25310 */
[----:B------:R-:W-:Y:S01]  /*0580*/  ULDC UR8, c[0x0][0x290] ;  /* 0x0000a40000087ab9 */ /* 0x000fe20000000800 */
[----:B------:R-:W-:Y:S01]  /*0590*/  LOP3.LUT R124, R120, 0x1f, RZ, 0xc0, !PT ;  /* 0x0000001f787c7812 */ /* 0x000fe200078ec0ff */
[----:B------:R-:W-:Y:S01]  /*05a0*/  ULDC.64 UR18, c[0x0][0x230] ;  /* 0x00008c0000127ab9 */ /* 0x000fe20000000a00 */
[----:B------:R-:W-:Y:S01]  /*05b0*/  ISETP.NE.AND P5, PT, RZ, UR6, PT ;  /* 0x00000006ff007c0c */ /* 0x000fe2000bfa5270 */
[----:B------:R-:W-:Y:S01]  /*05c0*/  ULDC.64 UR16, c[0x0][0x228] ;  /* 0x00008a0000107ab9 */ /* 0x000fe20000000a00 */
[----:B------:R-:W-:Y:S01]  /*05d0*/  LOP3.LUT R125, R125, 0x3, RZ, 0xc0, !PT ;  /* 0x000000037d7d7812 */ /* 0x000fe200078ec0ff */
[----:B------:R-:W-:Y:S01]  /*05e0*/  ULDC.64 UR10, c[0x0][0x2b8] ;  /* 0x0000ae00000a7ab9 */ /* 0x000fe20000000a00 */
[----:B------:R-:W-:Y:S01]  /*05f0*/  IADD3 R127, R122, 0x4, RZ ;  /* 0x000000047a7f7810 */ /* 0x000fe20007ffe0ff */
[----:B------:R-:W-:Y:S01]  /*0600*/  ULDC.64 UR12, c[0x0][0x2c0] ;  /* 0x0000b000000c7ab9 */ /* 0x000fe20000000a00 */
[----:B0-----:R-:W-:-:S07]  /*0610*/  ULDC.64 UR14, c[0x0][0x210] ;  /* 0x00008400000e7ab9 */ /* 0x001fce0000000a00 */
.L_x_4453:
        /* <DEDUP_REMOVED lines=25> */
.L_x_4357:
[----:B-----5:R-:W-:-:S04]  /*07b0*/  IMAD.U32 R112, R104, 0x10000, RZ ;  /* 0x0001000068707824 */ /* 0x020fc800078e00ff */
[----:B------:R-:W-:Y:S01]  /*07c0*/  FADD.FTZ R131, R131, R112 ;  /* 0x0000007083837221 */ /* 0x000fe20000010000 */
[----:B------:R-:W-:Y:S06]  /*07d0*/  BRA `(.L_x_4358) ;  /* 0x0000000000107947 */ /* 0x000fec0003800000 */
.L_x_4356:
[----:B-----5:R-:W-:Y:S02]  /*07e0*/  SHF.L.U32 R112, R100, 0x10, RZ ;  /* 0x0000001064707819 */ /* 0x020fe400000006ff */
[----:B------:R-:W-:-:S03]  /*07f0*/  @P2 SHF.L.U32 R116, R104, 0x10, RZ ;  /* 0x0000001068742819 */ /* 0x000fc600000006ff */
[----:B------:R-:W-:-:S04]  /*0800*/  FADD.FTZ R131, R131, R112 ;  /* 0x0000007083837221 */ /* 0x000fc80000010000 */
[----:B------:R-:W-:-:S07]  /*0810*/  @P2 FADD.FTZ R131, R131, R116 ;  /* 0x0000007483832221 */ /* 0x000fce0000010000 */
.L_x_4358:
[----:B------:R-:W-:-:S04]  /*0820*/  F2FP.BF16.F32.PACK_AB R112, RZ, R131 ;  /* 0x00000083ff70723e */ /* 0x000fc800000010ff */
[----:B------:R-:W-:-:S07]  /*0830*/  PRMT R108, R112, 0x7610, R108 ;  /* 0x00007610706c7816 */ /* 0x000fce000000006c */
.L_x_4359:
[----:B------:R-:W-:Y:S01]  /*0840*/  IMAD.U32 R135, R135, 0x10000, RZ ;  /* 0x0001000087877824 */ /* 0x000fe200078e00ff */
[----:B------:R-:W-:Y:S06]  /*0850*/  @P3 BRA `(.L_x_4360) ;  /* 0x0000000000243947 */ /* 0x000fec0003800000 */
[----:B------:R-:W-:-:S04]  /*0860*/  ISETP.NE.U32.AND P4, PT, RZ, UR18, PT ;  /* 0x00000012ff007c0c */ /* 0x000fc8000bf85070 */
[----:B------:R-:W-:-:S13]  /*0870*/  ISETP.NE.AND.EX P4, PT, RZ, UR19, PT, P4 ;  /* 0x00000013ff007c0c */ /* 0x000fda000bf85340 */
[----:B------:R-:W-:Y:S05]  /*0880*/  @P4 BRA `(.L_x_4361) ;  /* 0x0000000000084947 */ /* 0x000fea0003800000 */
[----:B------:R-:W-:Y:S05]  /*0890*/  @P0 BRA `(.L_x_4362) ;  /* 0x00000000002c0947 */ /* 0x000fea0003800000 */
[----:B------:R-:W-:Y:S05]  /*08a0*/  BRA `(.L_x_4363) ;  /* 0x0000000000307947 */ /* 0x000fea0003800000 */
.L_x_4361:
[----:B-----5:R-:W-:-:S04]  /*08b0*/  PRMT R112, R104, 0x7632, R112 ;  /* 0x0000763268707816 */ /* 0x020fc80000000070 */
[----:B------:R-:W-:-:S05]  /*08c0*/  SHF.L.U32 R112, R112, 0x10, RZ ;  /* 0x0000001070707819 */ /* 0x000fca00000006ff */
[----:B------:R-:W-:Y:S01]  /*08d0*/  FADD.FTZ R135, R135, R112 ;  /* 0x0000007087877221 */ /* 0x000fe20000010000 */
[----:B------:R-:W-:Y:S06]  /*08e0*/  BRA `(.L_x_4362) ;  /* 0x0000000000187947 */ /* 0x000fec0003800000 */
.L_x_4360:
[----:B-----5:R-:W-:Y:S02]  /*08f0*/  PRMT R112, R100, 0x7632, R112 ;  /* 0x0000763264707816 */ /* 0x020fe40000000070 */
[----:B------:R-:W-:Y:S02]  /*0900*/  @P2 PRMT R116, R104, 0x7632, R116 ;  /* 0x0000763268742816 */ /* 0x000fe40000000074 */
[----:B------:R-:W-:-:S03]  /*0910*/  SHF.L.U32 R112, R112, 0x10, RZ ;  /* 0x0000001070707819 */ /* 0x000fc600000006ff */
[----:B------:R-:W-:Y:S02]  /*0920*/  @P2 IMAD.U32 R116, R116, 0x10000, RZ ;  /* 0x0001000074742824 */ /* 0x000fe400078e00ff */
[----:B------:R-:W-:-:S04]  /*0930*/  FADD.FTZ R135, R135, R112 ;  /* 0x0000007087877221 */ /* 0x000fc80000010000 */
[----:B------:R-:W-:-:S07]  /*0940*/  @P2 FADD.FTZ R135, R135, R116 ;  /* 0x0000007487872221 */ /* 0x000fce0000010000 */
.L_x_4362:
[----:B------:R-:W-:-:S04]  /*0950*/  F2FP.BF16.F32.PACK_AB R112, RZ, R135 ;  /* 0x00000087ff70723e */ /* 0x000fc800000010ff */
[----:B------:R-:W-:-:S07]  /*0960*/  PRMT R108, R108, 0x5410, R112 ;  /* 0x000054106c6c7816 */ /* 0x000fce0000000070 */
.L_x_4363:
        /* <DEDUP_REMOVED lines=8> */
.L_x_4365:
[----:B-----5:R-:W-:-:S05]  /*09f0*/  SHF.L.U32 R112, R105, 0x10, RZ ;  /* 0x0000001069707819 */ /* 0x020fca00000006ff */
[----:B------:R-:W-:Y:S01]  /*0a00*/  FADD.FTZ R133, R133, R112 ;  /* 0x0000007085857221 */ /* 0x000fe20000010000 */
[----:B------:R-:W-:Y:S06]  /*0a10*/  BRA `(.L_x_4366) ;  /* 0x0000000000107947 */ /* 0x000fec0003800000 */
.L_x_4364:
[----:B-----5:R-:W-:Y:S01]  /*0a20*/  IMAD.U32 R112, R101, 0x10000, RZ ;  /* 0x0001000065707824 */ /* 0x020fe200078e00ff */
[----:B------:R-:W-:-:S03]  /*0a30*/  @P2 SHF.L.U32 R116, R105, 0x10, RZ ;  /* 0x0000001069742819 */ /* 0x000fc600000006ff */
[----:B------:R-:W-:-:S04]  /*0a40*/  FADD.FTZ R133, R133, R112 ;  /* 0x0000007085857221 */ /* 0x000fc80000010000 */
[----:B------:R-:W-:-:S07]  /*0a50*/  @P2 FADD.FTZ R133, R133, R116 ;  /* 0x0000007485852221 */ /* 0x000fce0000010000 */
.L_x_4366:
[----:B------:R-:W-:-:S04]  /*0a60*/  F2FP.BF16.F32.PACK_AB R112, RZ, R133 ;  /* 0x00000085ff70723e */ /* 0x000fc800000010ff */
[----:B------:R-:W-:-:S07]  /*0a70*/  PRMT R109, R112, 0x7610, R109 ;  /* 0x00007610706d7816 */ /* 0x000fce000000006d */
.L_x_4367:
[----:B------:R-:W-:Y:S01]  /*0a80*/  SHF.L.U32 R139, R113, 0x10, RZ ;  /* 0x00000010718b7819 */ /* 0x000fe200000006ff */
[----:B------:R-:W-:Y:S06]  /*0a90*/  @P3 BRA `(.L_x_4368) ;  /* 0x0000000000243947 */ /* 0x000fec0003800000 */
[----:B------:R-:W-:-:S04]  /*0aa0*/  ISETP.NE.U32.AND P4, PT, RZ, UR18, PT ;  /* 0x00000012ff007c0c */ /* 0x000fc8000bf85070 */
[----:B------:R-:W-:-:S13]  /*0ab0*/  ISETP.NE.AND.EX P4, PT, RZ, UR19, PT, P4 ;  /* 0x00000013ff007c0c */ /* 0x000fda000bf85340 */
[----:B------:R-:W-:Y:S05]  /*0ac0*/  @P4 BRA `(.L_x_4369) ;  /* 0x0000000000084947 */ /* 0x000fea0003800000 */
[----:B------:R-:W-:Y:S05]  /*0ad0*/  @P0 BRA `(.L_x_4370) ;  /* 0x00000000002c0947 */ /* 0x000fea0003800000 */
[----:B------:R-:W-:Y:S05]  /*0ae0*/  BRA `(.L_x_4371) ;  /* 0x0000000000307947 */ /* 0x000fea0003800000 */
.L_x_4369:
[----:B-----5:R-:W-:-:S05]  /*0af0*/  PRMT R112, R105, 0x7632, R112 ;  /* 0x0000763269707816 */ /* 0x020fca0000000070 */
[----:B------:R-:W-:-:S04]  /*0b00*/  IMAD.U32 R112, R112, 0x10000, RZ ;  /* 0x0001000070707824 */ /* 0x000fc800078e00ff */
[----:B------:R-:W-:Y:S01]  /*0b10*/  FADD.FTZ R139, R139, R112 ;  /* 0x000000708b8b7221 */ /* 0x000fe20000010000 */
[----:B------:R-:W-:Y:S06]  /*0b20*/  BRA `(.L_x_4370) ;  /* 0x0000000000187947 */ /* 0x000fec0003800000 */
.L_x_4368:
[----:B-----5:R-:W-:Y:S02]  /*0b30*/  PRMT R112, R101, 0x7632, R112 ;  /* 0x0000763265707816 */ /* 0x020fe40000000070 */
[----:B------:R-:W-:Y:S02]  /*0b40*/  @P2 PRMT R113, R105, 0x7632, R113 ;  /* 0x0000763269712816 */ /* 0x000fe40000000071 */
[----:B------:R-:W-:Y:S02]  /*0b50*/  SHF.L.U32 R112, R112, 0x10, RZ ;  /* 0x0000001070707819 */ /* 0x000fe400000006ff */
[----:B------:R-:W-:-:S03]  /*0b60*/  @P2 SHF.L.U32 R116, R113, 0x10, RZ ;  /* 0x0000001071742819 */ /* 0x000fc600000006ff */
[----:B------:R-:W-:-:S04]  /*0b70*/  FADD.FTZ R139, R139, R112 ;  /* 0x000000708b8b7221 */ /* 0x000fc80000010000 */
[----:B------:R-:W-:-:S07]  /*0b80*/  @P2 FADD.FTZ R139, R139, R116 ;  /* 0x000000748b8b2221 */ /* 0x000fce0000010000 */
.L_x_4370:
[----:B------:R-:W-:-:S04]  /*0b90*/  F2FP.BF16.F32.PACK_AB R112, RZ, R139 ;  /* 0x0000008bff70723e */ /* 0x000fc800000010ff */
[----:B------:R-:W-:-:S07]  /*0ba0*/  PRMT R109, R109, 0x5410, R112 ;  /* 0x000054106d6d7816 */ /* 0x000fce0000000070 */
.L_x_4371:
        /* <DEDUP_REMOVED lines=8> */
.L_x_4373:
[----:B-----5:R-:W-:-:S05]  /*0c30*/  SHF.L.U32 R112, R106, 0x10, RZ ;  /* 0x000000106a707819 */ /* 0x020fca00000006ff */
[----:B------:R-:W-:Y:S01]  /*0c40*/  FADD.FTZ R137, R137, R112 ;  /* 0x0000007089897221 */ /* 0x000fe20000010000 */
[----:B------:R-:W-:Y:S06]  /*0c50*/  BRA `(.L_x_4374) ;  /* 0x0000000000107947 */ /* 0x000fec0003800000 */
.L_x_4372:
[----:B-----5:R-:W-:Y:S01]  /*0c60*/  SHF.L.U32 R112, R102, 0x10, RZ ;  /* 0x0000001066707819 */ /* 0x020fe200000006ff */
[----:B------:R-:W-:-:S04]  /*0c70*/  @P2 IMAD.U32 R116, R106, 0x10000, RZ ;  /* 0x000100006a742824 */ /* 0x000fc800078e00ff */
[----:B------:R-:W-:-:S04]  /*0c80*/  FADD.FTZ R137, R137, R112 ;  /* 0x0000007089897221 */ /* 0x000fc80000010000 */
[----:B------:R-:W-:-:S07]  /*0c90*/  @P2 FADD.FTZ R137, R137, R116 ;  /* 0x0000007489892221 */ /* 0x000fce0000010000 */
.L_x_4374:
[----:B------:R-:W-:-:S04]  /*0ca0*/  F2FP.BF16.F32.PACK_AB R112, RZ, R137 ;  /* 0x00000089ff70723e */ /* 0x000fc800000010ff */
[----:B------:R-:W-:-:S07]  /*0cb0*/  PRMT R110, R112, 0x7610, R110 ;  /* 0x00007610706e7816 */ /* 0x000fce000000006e */
.L_x_4375:
[----:B------:R-:W-:Y:S01]  /*0cc0*/  SHF.L.U32 R145, R114, 0x10, RZ ;  /* 0x0000001072917819 */ /* 0x000fe200000006ff */
[----:B------:R-:W-:Y:S06]  /*0cd0*/  @P3 BRA `(.L_x_4376) ;  /* 0x0000000000243947 */ /* 0x000fec0003800000 */
[----:B------:R-:W-:-:S04]  /*0ce0*/  ISETP.NE.U32.AND P4, PT, RZ, UR18, PT ;  /* 0x00000012ff007c0c */ /* 0x000fc8000bf85070 */
[----:B------:R-:W-:-:S13]  /*0cf0*/  ISETP.NE.AND.EX P4, PT, RZ, UR19, PT, P4 ;  /* 0x00000013ff007c0c */ /* 0x000fda000bf85340 */
[----:B------:R-:W-:Y:S05]  /*0d00*/  @P4 BRA `(.L_x_4377) ;  /* 0x0000000000084947 */ /* 0x000fea0003800000 */
[----:B------:R-:W-:Y:S05]  /*0d10*/  @P0 BRA `(.L_x_4378) ;  /* 0x00000000002c0947 */ /* 0x000fea0003800000 */
[----:B------:R-:W-:Y:S05]  /*0d20*/  BRA `(.L_x_4379) ;  /* 0x0000000000307947 */ /* 0x000fea0003800000 */
.L_x_4377:
[----:B-----5:R-:W-:-:S04]  /*0d30*/  PRMT R112, R106, 0x7632, R112 ;  /* 0x000076326a707816 */ /* 0x020fc80000000070 */
[----:B------:R-:W-:-:S05]  /*0d40*/  SHF.L.U32 R112, R112, 0x10, RZ ;  /* 0x0000001070707819 */ /* 0x000fca00000006ff */
[----:B------:R-:W-:Y:S01]  /*0d50*/  FADD.FTZ R145, R145, R112 ;  /* 0x0000007091917221 */ /* 0x000fe20000010000 */
[----:B------:R-:W-:Y:S06]  /*0d60*/  BRA `(.L_x_4378) ;  /* 0x0000000000187947 */ /* 0x000fec0003800000 */
.L_x_4376:
[----:B-----5:R-:W-:Y:S02]  /*0d70*/  PRMT R112, R102, 0x7632, R112 ;  /* 0x0000763266707816 */ /* 0x020fe40000000070 */
[----:B------:R-:W-:-:S03]  /*0d80*/  @P2 PRMT R113, R106, 0x7632, R113 ;  /* 0x000076326a712816 */ /* 0x000fc60000000071 */
[----:B------:R-:W-:Y:S01]  /*0d90*/  IMAD.U32 R112, R112, 0x10000, RZ ;  /* 0x0001000070707824 */ /* 0x000fe200078e00ff */
[----:B------:R-:W-:-:S03]  /*0da0*/  @P2 SHF.L.U32 R114, R113, 0x10, RZ ;  /* 0x0000001071722819 */ /* 0x000fc600000006ff */
[----:B------:R-:W-:-:S04]  /*0db0*/  FADD.FTZ R145, R145, R112 ;  /* 0x0000007091917221 */ /* 0x000fc80000010000 */
[----:B------:R-:W-:-:S07]  /*0dc0*/  @P2 FADD.FTZ R145, R145, R114 ;  /* 0x0000007291912221 */ /* 0x000fce0000010000 */
.L_x_4378:
[----:B------:R-:W-:-:S04]  /*0dd0*/  F2FP.BF16.F32.PACK_AB R112, RZ, R145 ;  /* 0x00000091ff70723e */ /* 0x000fc800000010ff */
[----:B------:R-:W-:-:S07]  /*0de0*/  PRMT R110, R110, 0x5410, R112 ;  /* 0x000054106e6e7816 */ /* 0x000fce0000000070 */
.L_x_4379:
        /* <DEDUP_REMOVED lines=8> */
.L_x_4381:
[----:B-----5:R-:W-:-:S04]  /*0e70*/  IMAD.U32 R112, R107, 0x10000, RZ ;  /* 0x000100006b707824 */ /* 0x020fc800078e00ff */
[----:B------:R-:W-:Y:S01]  /*0e80*/  FADD.FTZ R143, R143, R112 ;  /* 0x000000708f8f7221 */ /* 0x000fe20000010000 */
[----:B------:R-:W-:Y:S06]  /*0e90*/  BRA `(.L_x_4382) ;  /* 0x0000000000107947 */ /* 0x000fec0003800000 */
.L_x_4380:
[----:B-----5:R-:W-:Y:S02]  /*0ea0*/  SHF.L.U32 R112, R103, 0x10, RZ ;  /* 0x0000001067707819 */ /* 0x020fe400000006ff */
[----:B------:R-:W-:-:S03]  /*0eb0*/  @P2 SHF.L.U32 R114, R107, 0x10, RZ ;  /* 0x000000106b722819 */ /* 0x000fc600000006ff */
[----:B------:R-:W-:-:S04]  /*0ec0*/  FADD.FTZ R143, R143, R112 ;  /* 0x000000708f8f7221 */ /* 0x000fc80000010000 */
[----:B------:R-:W-:-:S07]  /*0ed0*/  @P2 FADD.FTZ R143, R143, R114 ;  /* 0x000000728f8f2221 */ /* 0x000fce0000010000 */
.L_x_4382:
[----:B------:R-:W-:-:S04]  /*0ee0*/  F2FP.BF16.F32.PACK_AB R112, RZ, R143 ;  /* 0x0000008fff70723e */ /* 0x000fc800000010ff */
[----:B------:R-:W-:-:S07]  /*0ef0*/  PRMT R111, R112, 0x7610, R111 ;  /* 0x00007610706f7816 */ /* 0x000fce000000006f */
.L_x_4383:
[----:B------:R-:W-:Y:S01]  /*0f00*/  IMAD.U32 R149, R115, 0x10000, RZ ;  /* 0x0001000073957824 */ /* 0x000fe200078e00ff */
[----:B------:R-:W-:Y:S06]  /*0f10*/  @P3 BRA `(.L_x_4384) ;  /* 0x0000000000243947 */ /* 0x000fec0003800000 */
[----:B------:R-:W-:-:S04]  /*0f20*/  ISETP.NE.U32.AND P4, PT, RZ, UR18, PT ;  /* 0x00000012ff007c0c */ /* 0x000fc8000bf85070 */
[----:B------:R-:W-:-:S13]  /*0f30*/  ISETP.NE.AND.EX P4, PT, RZ, UR19, PT, P4 ;  /* 0x00000013ff007c0c */ /* 0x000fda000bf85340 */
[----:B------:R-:W-:Y:S05]  /*0f40*/  @P4 BRA `(.L_x_4385) ;  /* 0x0000000000084947 */ /* 0x000fea0003800000 */
[----:B------:R-:W-:Y:S05]  /*0f50*/  @P0 BRA `(.L_x_4386) ;  /* 0x00000000002c0947 */ /* 0x000fea0003800000 */
[----:B------:R-:W-:Y:S05]  /*0f60*/  BRA `(.L_x_4387) ;  /* 0x0000000000307947 */ /* 0x000fea0003800000 */
.L_x_4385:
[----:B-----5:R-:W-:-:S04]  /*0f70*/  PRMT R112, R107, 0x7632, R112 ;  /* 0x000076326b707816 */ /* 0x020fc80000000070 */
[----:B------:R-:W-:-:S05]  /*0f80*/  SHF.L.U32 R112, R112, 0x10, RZ ;  /* 0x0000001070707819 */ /* 0x000fca00000006ff */
[----:B------:R-:W-:Y:S01]  /*0f90*/  FADD.FTZ R149, R149, R112 ;  /* 0x0000007095957221 */ /* 0x000fe20000010000 */
[----:B------:R-:W-:Y:S06]  /*0fa0*/  BRA `(.L_x_4386) ;  /* 0x0000000000187947 */ /* 0x000fec0003800000 */
.L_x_4384:
[----:B-----5:R-:W-:Y:S02]  /*0fb0*/  PRMT R112, R103, 0x7632, R112 ;  /* 0x0000763267707816 */ /* 0x020fe40000000070 */
[----:B------:R-:W-:Y:S02]  /*0fc0*/  @P2 PRMT R113, R107, 0x7632, R113 ;  /* 0x000076326b712816 */ /* 0x000fe40000000071 */
[----:B------:R-:W-:-:S03]  /*0fd0*/  SHF.L.U32 R112, R112, 0x10, RZ ;  /* 0x0000001070707819 */ /* 0x000fc600000006ff */
[----:B------:R-:W-:Y:S02]  /*0fe0*/  @P2 IMAD.U32 R114, R113, 0x10000, RZ ;  /* 0x0001000071722824 */ /* 0x000fe400078e00ff */
[----:B------:R-:W-:-:S04]  /*0ff0*/  FADD.FTZ R149, R149, R112 ;  /* 0x0000007095957221 */ /* 0x000fc80000010000 */
[----:B------:R-:W-:-:S07]  /*1000*/  @P2 FADD.FTZ R149, R149, R114 ;  /* 0x0000007295952221 */ /* 0x000fce0000010000 */
.L_x_4386:
[----:B------:R-:W-:-:S04]  /*1010*/  F2FP.BF16.F32.PACK_AB R112, RZ, R149 ;  /* 0x00000095ff70723e */ /* 0x000fc800000010ff */
[----:B------:R-:W-:-:S07]  /*1020*/  PRMT R111, R111, 0x5410, R112 ;  /* 0x000054106f6f7816 */ /* 0x000fce0000000070 */
.L_x_4387:
[----:B------:R-:W0:Y:S01]  /*1030*/  @P0 LDC.64 R116, c[0x0][0x238] ;  /* 0x00008e00ff740b82 */ /* 0x000e220000000a00 */
[----:B------:R-:W-:-:S04]  /*1040*/  IADD3 R141, R129, 0x80, RZ ;  /* 0x00000080818d7810 */ /* 0x000fc80007ffe0ff */
[C---:B------:R-:W-:Y:S01]  /*1050*/  @P2 LEA R150, P6, R141.reuse, UR18, 0x4 ;  /* 0x000000128d962c11 */ /* 0x040fe2000f8c20ff */
[----:B------:R-:W-:-:S03]  /*1060*/  IMAD.WIDE.U32 R112, R141, 0x10, R2 ;  /* 0x000000108d707825 */ /* 0x000fc600078e0002 */
[----:B------:R-:W-:Y:S02]  /*1070*/  @P2 LEA.HI.X R151, R141, UR19, RZ, 0x4, P6 ;  /* 0x000000138d972c11 */ /* 0x000fe4000b0f24ff */
[----:B0-----:R-:W-:-:S04]  /*1080*/  @P0 LEA R116, P4, R129, R116, 0x4 ;  /* 0x0000007481740211 */ /* 0x001fc800078820ff */
[----:B------:R-:W-:Y:S02]  /*1090*/  @P0 LEA.HI.X R117, R129, R117, RZ, 0x4, P4 ;  /* 0x0000007581750211 */ /* 0x000fe400020f24ff */
[----:B------:R-:W-:-:S03]  /*10a0*/  @P1 LEA R118, P4, R141, UR16, 0x4 ;  /* 0x000000108d761c11 */ /* 0x000fc6000f8820ff */
[----:B------:R0:W-:Y:S01]  /*10b0*/  @P0 STG.E.128 desc[UR4][R116.64], R108 ;  /* 0x0000006c74000986 */ /* 0x0001e2000c101d04 */
[----:B------:R-:W-:-:S03]  /*10c0*/  @P1 LEA.HI.X R119, R141, UR17, RZ, 0x4, P4 ;  /* 0x000000118d771c11 */ /* 0x000fc6000a0f24ff */
[----:B------:R-:W2:Y:S04]  /*10d0*/  LDG.E.128 R112, desc[UR4][R112.64] ;  /* 0x0000000470707981 */ /* 0x000ea8000c1e1d00 */
[----:B-----5:R0:W5:Y:S04]  /*10e0*/  @P1 LDG.E.128 R100, desc[UR4][R118.64] ;  /* 0x0000000476641981 */ /* 0x020168000c1e1d00 */
[----:B------:R0:W5:Y:S01]  /*10f0*/  @P2 LDG.E.128 R104, desc[UR4][R150.64] ;  /* 0x0000000496682981 */ /* 0x000162000c1e1d00 */
[C---:B--2---:R-:W-:Y:S02]  /*1100*/  SHF.L.U32 R147, R112.reuse, 0x10, RZ ;  /* 0x0000001070937819 */ /* 0x044fe400000006ff */
[----:B------:R-:W-:Y:S01]  /*1110*/  PRMT R126, R112, 0x7632, R126 ;  /* 0x00007632707e7816 */ /* 0x000fe2000000007e */
[----:B0-----:R-:W-:Y:S06]  /*1120*/  @P3 BRA `(.L_x_4388) ;  /* 0x0000000000203947 */ /* 0x001fec0003800000 */
[----:B------:R-:W-:-:S04]  /*1130*/  ISETP.NE.U32.AND P4, PT, RZ, UR18, PT ;  /* 0x00000012ff007c0c */ /* 0x000fc8000bf85070 */
[----:B------:R-:W-:-:S13]  /*1140*/  ISETP.NE.AND.EX P4, PT, RZ, UR19, PT, P4 ;  /* 0x00000013ff007c0c */ /* 0x000fda000bf85340 */
[----:B------:R-:W-:Y:S05]  /*1150*/  @P4 BRA `(.L_x_4389) ;  /* 0x0000000000084947 */ /* 0x000fea0003800000 */
[----:B------:R-:W-:Y:S05]  /*1160*/  @P0 BRA `(.L_x_4390) ;  /* 0x0000000000200947 */ /* 0x000fea0003800000 */
[----:B------:R-:W-:Y:S05]  /*1170*/  BRA `(.L_x_4391) ;  /* 0x0000000000247947 */ /* 0x000fea0003800000 */
.L_x_4389:
[----:B-----5:R-:W-:-:S04]  /*1180*/  IMAD.U32 R112, R104, 0x10000, RZ ;  /* 0x0001000068707824 */ /* 0x020fc800078e00ff */
[----:B------:R-:W-:Y:S01]  /*1190*/  FADD.FTZ R147, R112, R147 ;  /* 0x0000009370937221 */ /* 0x000fe20000010000 */
[----:B------:R-:W-:Y:S06]  /*11a0*/  BRA `(.L_x_4390) ;  /* 0x0000000000107947 */ /* 0x000fec0003800000 */
.L_x_4388:
[----:B-----5:R-:W-:Y:S02]  /*11b0*/  SHF.L.U32 R112, R100, 0x10, RZ ;  /* 0x0000001064707819 */ /* 0x020fe400000006ff */
[----:B------:R-:W-:-:S03]  /*11c0*/  @P2 SHF.L.U32 R116, R104, 0x10, RZ ;  /* 0x0000001068742819 */ /* 0x000fc600000006ff */
[----:B------:R-:W-:-:S04]  /*11d0*/  FADD.FTZ R147, R112, R147 ;  /* 0x0000009370937221 */ /* 0x000fc80000010000 */
[----:B------:R-:W-:-:S07]  /*11e0*/  @P2 FADD.FTZ R147, R116, R147 ;  /* 0x0000009374932221 */ /* 0x000fce0000010000 */
.L_x_4390:
[----:B------:R-:W-:-:S04]  /*11f0*/  F2FP.BF16.F32.PACK_AB R112, RZ, R147 ;  /* 0x00000093ff70723e */ /* 0x000fc800000010ff */
[----:B------:R-:W-:-:S07]  /*1200*/  PRMT R108, R112, 0x7610, R108 ;  /* 0x00007610706c7816 */ /* 0x000fce000000006c */
.L_x_4391:
[----:B------:R-:W-:Y:S01]  /*1210*/  IMAD.U32 R151, R126, 0x10000, RZ ;  /* 0x000100007e977824 */ /* 0x000fe200078e00ff */
[----:B------:R-:W-:Y:S06]  /*1220*/  @P3 BRA `(.L_x_4392) ;  /* 0x0000000000243947 */ /* 0x000fec0003800000 */
[----:B------:R-:W-:-:S04]  /*1230*/  ISETP.NE.U32.AND P4, PT, RZ, UR18, PT ;  /* 0x00000012ff007c0c */ /* 0x000fc8000bf85070 */
[----:B------:R-:W-:-:S13]  /*1240*/  ISETP.NE.AND.EX P4, PT, RZ, UR19, PT, P4 ;  /* 0x00000013ff007c0c */ /* 0x000fda000bf85340 */
[----:B------:R-:W-:Y:S05]  /*1250*/  @P4 BRA `(.L_x_4393) ;  /* 0x0000000000084947 */ /* 0x000fea0003800000 */
[----:B------:R-:W-:Y:S05]  /*1260*/  @P0 BRA `(.L_x_4394) ;  /* 0x00000000002c0947 */ /* 0x000fea0003800000 */
[----:B------:R-:W-:Y:S05]  /*1270*/  BRA `(.L_x_4395) ;  /* 0x0000000000307947 */ /* 0x000fea0003800000 */
.L_x_4393:
[----:B-----5:R-:W-:-:S04]  /*1280*/  PRMT R112, R104, 0x7632, R112 ;  /* 0x0000763268707816 */ /* 0x020fc80000000070 */
[----:B------:R-:W-:-:S05]  /*1290*/  SHF.L.U32 R112, R112, 0x10, RZ ;  /* 0x0000001070707819 */ /* 0x000fca00000006ff */
[----:B------:R-:W-:Y:S01]  /*12a0*/  FADD.FTZ R151, R151, R112 ;  /* 0x0000007097977221 */ /* 0x000fe20000010000 */
[----:B------:R-:W-:Y:S06]  /*12b0*/  BRA `(.L_x_4394) ;  /* 0x0000000000187947 */ /* 0x000fec0003800000 */
.L_x_4392:
[----:B-----5:R-:W-:Y:S02]  /*12c0*/  PRMT R112, R100, 0x7632, R112 ;  /* 0x0000763264707816 */ /* 0x020fe40000000070 */
[----:B------:R-:W-:Y:S02]  /*12d0*/  @P2 PRMT R116, R104, 0x7632, R116 ;  /* 0x0000763268742816 */ /* 0x000fe40000000074 */
[----:B------:R-:W-:-:S03]  /*12e0*/  SHF.L.U32 R112, R112, 0x10, RZ ;  /* 0x0000001070707819 */ /* 0x000fc600000006ff */
[----:B------:R-:W-:Y:S02]  /*12f0*/  @P2 IMAD.U32 R116, R116, 0x10000, RZ ;  /* 0x0001000074742824 */ /* 0x000fe400078e00ff */
[----:B------:R-:W-:-:S04]  /*1300*/  FADD.FTZ R151, R151, R112 ;  /* 0x0000007097977221 */ /* 0x000fc80000010000 */
[----:B------:R-:W-:-:S07]  /*1310*/  @P2 FADD.FTZ R151, R151, R116 ;  /* 0x0000007497972221 */ /* 0x000fce0000010000 */
.L_x_4394:
[----:B------:R-:W-:-:S04]  /*1320*/  F2FP.BF16.F32.PACK_AB R112, RZ, R151 ;  /* 0x00000097ff70723e */ /* 0x000fc800000010ff */
[----:B------:R-:W-:-:S07]  /*1330*/  PRMT R108, R108, 0x5410, R112 ;  /* 0x000054106c6c7816 */ /* 0x000fce0000000070 */
.L_x_4395:
        /* <DEDUP_REMOVED lines=8> */
.L_x_4397:
[----:B-----5:R-:W-:-:S05]  /*13c0*/  SHF.L.U32 R112, R105, 0x10, RZ ;  /* 0x0000001069707819 */ /* 0x020fca00000006ff */
[----:B------:R-:W-:Y:S01]  /*13d0*/  FADD.FTZ R153, R112, R153 ;  /* 0x0000009970997221 */ /* 0x000fe20000010000 */
[----:B------:R-:W-:Y:S06]  /*13e0*/  BRA `(.L_x_4398) ;  /* 0x0000000000107947 */ /* 0x000fec0003800000 */
.L_x_4396:
[----:B-----5:R-:W-:Y:S01]  /*13f0*/  IMAD.U32 R112, R101, 0x10000, RZ ;  /* 0x0001000065707824 */ /* 0x020fe200078e00ff */
[----:B------:R-:W-:-:S03]  /*1400*/  @P2 SHF.L.U32 R116, R105, 0x10, RZ ;  /* 0x0000001069742819 */ /* 0x000fc600000006ff */
[----:B------:R-:W-:-:S04]  /*1410*/  FADD.FTZ R153, R112, R153 ;  /* 0x0000009970997221 */ /* 0x000fc80000010000 */
[----:B------:R-:W-:-:S07]  /*1420*/  @P2 FADD.FTZ R153, R116, R153 ;  /* 0x0000009974992221 */ /* 0x000fce0000010000 */
.L_x_4398:
[----:B------:R-:W-:-:S04]  /*1430*/  F2FP.BF16.F32.PACK_AB R112, RZ, R153 ;  /* 0x00000099ff70723e */ /* 0x000fc800000010ff */
[----:B------:R-:W-:-:S07]  /*1440*/  PRMT R109, R112, 0x7610, R109 ;  /* 0x00007610706d7816 */ /* 0x000fce000000006d */
.L_x_4399:
[----:B------:R-:W-:Y:S01]  /*1450*/  SHF.L.U32 R155, R113, 0x10, RZ ;  /* 0x00000010719b7819 */ /* 0x000fe200000006ff */
[----:B------:R-:W-:Y:S06]  /*1460*/  @P3 BRA `(.L_x_4400) ;  /* 0x0000000000243947 */ /* 0x000fec0003800000 */
[----:B------:R-:W-:-:S04]  /*1470*/  ISETP.NE.U32.AND P4, PT, RZ, UR18, PT ;  /* 0x00000012ff007c0c */ /* 0x000fc8000bf85070 */
[----:B------:R-:W-:-:S13]  /*1480*/  ISETP.NE.AND.EX P4, PT, RZ, UR19, PT, P4 ;  /* 0x00000013ff007c0c */ /* 0x000fda000bf85340 */
[----:B------:R-:W-:Y:S05]  /*1490*/  @P4 BRA `(.L_x_4401) ;  /* 0x0000000000084947 */ /* 0x000fea0003800000 */
[----:B------:R-:W-:Y:S05]  /*14a0*/  @P0 BRA `(.L_x_4402) ;  /* 0x00000000002c0947 */ /* 0x000fea0003800000 */
[----:B------:R-:W-:Y:S05]  /*14b0*/  BRA `(.L_x_4403) ;  /* 0x0000000000307947 */ /* 0x000fea0003800000 */
.L_x_4401:
[----:B-----5:R-:W-:-:S05]  /*14c0*/  PRMT R112, R105, 0x7632, R112 ;  /* 0x0000763269707816 */ /* 0x020fca0000000070 */
[----:B------:R-:W-:-:S04]  /*14d0*/  IMAD.U32 R112, R112, 0x10000, RZ ;  /* 0x0001000070707824 */ /* 0x000fc800078e00ff */
[----:B------:R-:W-:Y:S01]  /*14e0*/  FADD.FTZ R155, R155, R112 ;  /* 0x000000709b9b7221 */ /* 0x000fe20000010000 */
[----:B------:R-:W-:Y:S06]  /*14f0*/  BRA `(.L_x_4402) ;  /* 0x0000000000187947 */ /* 0x000fec0003800000 */
.L_x_4400:
[----:B-----5:R-:W-:Y:S02]  /*1500*/  PRMT R112, R101, 0x7632, R112 ;  /* 0x0000763265707816 */ /* 0x020fe40000000070 */
[----:B------:R-:W-:Y:S02]  /*1510*/  @P2 PRMT R113, R105, 0x7632, R113 ;  /* 0x0000763269712816 */ /* 0x000fe40000000071 */
[----:B------:R-:W-:Y:S02]  /*1520*/  SHF.L.U32 R112, R112, 0x10, RZ ;  /* 0x0000001070707819 */ /* 0x000fe400000006ff */
[----:B------:R-:W-:-:S03]  /*1530*/  @P2 SHF.L.U32 R116, R113, 0x10, RZ ;  /* 0x0000001071742819 */ /* 0x000fc600000006ff */
[----:B------:R-:W-:-:S04]  /*1540*/  FADD.FTZ R155, R155, R112 ;  /* 0x000000709b9b7221 */ /* 0x000fc80000010000 */
[----:B------:R-:W-:-:S07]  /*1550*/  @P2 FADD.FTZ R155, R155, R116 ;  /* 0x000000749b9b2221 */ /* 0x000fce0000010000 */
.L_x_4402:
[----:B------:R-:W-:-:S04]  /*1560*/  F2FP.BF16.F32.PACK_AB R112, RZ, R155 ;  /* 0x0000009bff70723e */ /* 0x000fc800000010ff */
[----:B------:R-:W-:-:S07]  /*1570*/  PRMT R109, R109, 0x5410, R112 ;  /* 0x000054106d6d7816 */ /* 0x000fce0000000070 */
.L_x_4403:
        /* <DEDUP_REMOVED lines=8> */
.L_x_4405:
[----:B-----5:R-:W-:-:S05]  /*1600*/  SHF.L.U32 R112, R106, 0x10, RZ ;  /* 0x000000106a707819 */ /* 0x020fca00000006ff */
[----:B------:R-:W-:Y:S01]  /*1610*/  FADD.FTZ R157, R112, R157 ;  /* 0x0000009d709d7221 */ /* 0x000fe20000010000 */
[----:B------:R-:W-:Y:S06]  /*1620*/  BRA `(.L_x_4406) ;  /* 0x0000000000107947 */ /* 0x000fec0003800000 */
.L_x_4404:
[----:B-----5:R-:W-:Y:S01]  /*1630*/  SHF.L.U32 R112, R102, 0x10, RZ ;  /* 0x0000001066707819 */ /* 0x020fe200000006ff */
[----:B------:R-:W-:-:S04]  /*1640*/  @P2 IMAD.U32 R116, R106, 0x10000, RZ ;  /* 0x000100006a742824 */ /* 0x000fc800078e00ff */
[----:B------:R-:W-:-:S04]  /*1650*/  FADD.FTZ R157, R112, R157 ;  /* 0x0000009d709d7221 */ /* 0x000fc80000010000 */
[----:B------:R-:W-:-:S07]  /*1660*/  @P2 FADD.FTZ R157, R116, R157 ;  /* 0x0000009d749d2221 */ /* 0x000fce0000010000 */
.L_x_4406:
[----:B------:R-:W-:-:S04]  /*1670*/  F2FP.BF16.F32.PACK_AB R112, RZ, R157 ;  /* 0x0000009dff70723e */ /* 0x000fc800000010ff */
[----:B------:R-:W-:-:S07]  /*1680*/  PRMT R110, R112, 0x7610, R110 ;  /* 0x00007610706e7816 */ /* 0x000fce000000006e */
.L_x_4407:
[----:B------:R-:W-:Y:S01]  /*1690*/  SHF.L.U32 R161, R114, 0x10, RZ ;  /* 0x0000001072a17819 */ /* 0x000fe200000006ff */
[----:B------:R-:W-:Y:S06]  /*16a0*/  @P3 BRA `(.L_x_4408) ;  /* 0x0000000000243947 */ /* 0x000fec0003800000 */
[----:B------:R-:W-:-:S04]  /*16b0*/  ISETP.NE.U32.AND P4, PT, RZ, UR18, PT ;  /* 0x00000012ff007c0c */ /* 0x000fc8000bf85070 */
[----:B------:R-:W-:-:S13]  /*16c0*/  ISETP.NE.AND.EX P4, PT, RZ, UR19, PT, P4 ;  /* 0x00000013ff007c0c */ /* 0x000fda000bf85340 */
[----:B------:R-:W-:Y:S05]  /*16d0*/  @P4 BRA `(.L_x_4409) ;  /* 0x0000000000084947 */ /* 0x000fea0003800000 */
[----:B------:R-:W-:Y:S05]  /*16e0*/  @P0 BRA `(.L_x_4410) ;  /* 0x00000000002c0947 */ /* 0x000fea0003800000 */
[----:B------:R-:W-:Y:S05]  /*16f0*/  BRA `(.L_x_4411) ;  /* 0x0000000000307947 */ /* 0x000fea0003800000 */
.L_x_4409:
[----:B-----5:R-:W-:-:S04]  /*1700*/  PRMT R112, R106, 0x7632, R112 ;  /* 0x000076326a707816 */ /* 0x020fc80000000070 */
[----:B------:R-:W-:-:S05]  /*1710*/  SHF.L.U32 R112, R112, 0x10, RZ ;  /* 0x0000001070707819 */ /* 0x000fca00000006ff */
[----:B------:R-:W-:Y:S01]  /*1720*/  FADD.FTZ R161, R161, R112 ;  /* 0x00000070a1a17221 */ /* 0x000fe20000010000 */
[----:B------:R-:W-:Y:S06]  /*1730*/  BRA `(.L_x_4410) ;  /* 0x0000000000187947 */ /* 0x000fec0003800000 */
.L_x_4408:
[----:B-----5:R-:W-:Y:S02]  /*1740*/  PRMT R112, R102, 0x7632, R112 ;  /* 0x0000763266707816 */ /* 0x020fe40000000070 */
[----:B------:R-:W-:-:S03]  /*1750*/  @P2 PRMT R113, R106, 0x7632, R113 ;  /* 0x000076326a712816 */ /* 0x000fc60000000071 */
[----:B------:R-:W-:Y:S01]  /*1760*/  IMAD.U32 R112, R112, 0x10000, RZ ;  /* 0x0001000070707824 */ /* 0x000fe200078e00ff */
[----:B------:R-:W-:-:S03]  /*1770*/  @P2 SHF.L.U32 R114, R113, 0x10, RZ ;  /* 0x0000001071722819 */ /* 0x000fc600000006ff */
[----:B------:R-:W-:-:S04]  /*1780*/  FADD.FTZ R161, R161, R112 ;  /* 0x00000070a1a17221 */ /* 0x000fc80000010000 */
[----:B------:R-:W-:-:S07]  /*1790*/  @P2 FADD.FTZ R161, R161, R114 ;  /* 0x00000072a1a12221 */ /* 0x000fce0000010000 */
.L_x_4410:
[----:B------:R-:W-:-:S04]  /*17a0*/  F2FP.BF16.F32.PACK_AB R112, RZ, R161 ;  /* 0x000000a1ff70723e */ /* 0x000fc800000010ff */
[----:B------:R-:W-:-:S07]  /*17b0*/  PRMT R110, R110, 0x5410, R112 ;  /* 0x000054106e6e7816 */ /* 0x000fce0000000070 */
.L_x_4411:
        /* <DEDUP_REMOVED lines=8> */
.L_x_4413:
[----:B-----5:R-:W-:-:S04]  /*1840*/  IMAD.U32 R112, R107, 0x10000, RZ ;  /* 0x000100006b707824 */ /* 0x020fc800078e00ff */
[----:B------:R-:W-:Y:S01]  /*1850*/  FADD.FTZ R163, R112, R163 ;  /* 0x000000a370a37221 */ /* 0x000fe20000010000 */
[----:B------:R-:W-:Y:S06]  /*1860*/  BRA `(.L_x_4414) ;  /* 0x0000000000107947 */ /* 0x000fec0003800000 */
.L_x_4412:
[----:B-----5:R-:W-:Y:S02]  /*1870*/  SHF.L.U32 R112, R103, 0x10, RZ ;  /* 0x0000001067707819 */ /* 0x020fe400000006ff */
[----:B------:R-:W-:-:S03]  /*1880*/  @P2 SHF.L.U32 R114, R107, 0x10, RZ ;  /* 0x000000106b722819 */ /* 0x000fc600000006ff */
[----:B------:R-:W-:-:S04]  /*1890*/  FADD.FTZ R163, R112, R163 ;  /* 0x000000a370a37221 */ /* 0x000fc80000010000 */
[----:B------:R-:W-:-:S07]  /*18a0*/  @P2 FADD.FTZ R163, R114, R163 ;  /* 0x000000a372a32221 */ /* 0x000fce0000010000 */
.L_x_4414:
[----:B------:R-:W-:-:S04]  /*18b0*/  F2FP.BF16.F32.PACK_AB R112, RZ, R163 ;  /* 0x000000a3ff70723e */ /* 0x000fc800000010ff */
[----:B------:R-:W-:-:S07]  /*18c0*/  PRMT R111, R112, 0x7610, R111 ;  /* 0x00007610706f7816 */ /* 0x000fce000000006f */
.L_x_4415:
[----:B------:R-:W-:Y:S01]  /*18d0*/  IMAD.U32 R165, R115, 0x10000, RZ ;  /* 0x0001000073a57824 */ /* 0x000fe200078e00ff */
[----:B------:R-:W-:Y:S06]  /*18e0*/  @P3 BRA `(.L_x_4416) ;  /* 0x0000000000243947 */ /* 0x000fec0003800000 */
[----:B------:R-:W-:-:S04]  /*18f0*/  ISETP.NE.U32.AND P4, PT, RZ, UR18, PT ;  /* 0x00000012ff007c0c */ /* 0x000fc8000bf85070 */
[----:B------:R-:W-:-:S13]  /*1900*/  ISETP.NE.AND.EX P4, PT, RZ, UR19, PT, P4 ;  /* 0x00000013ff007c0c */ /* 0x000fda000bf85340 */
[----:B------:R-:W-:Y:S05]  /*1910*/  @P4 BRA `(.L_x_4417) ;  /* 0x0000000000084947 */ /* 0x000fea0003800000 */
[----:B------:R-:W-:Y:S05]  /*1920*/  @P0 BRA `(.L_x_4418) ;  /* 0x00000000002c0947 */ /* 0x000fea0003800000 */
[----:B------:R-:W-:Y:S05]  /*1930*/  BRA `(.L_x_4419) ;  /* 0x0000000000307947 */ /* 0x000fea0003800000 */
.L_x_4417:
[----:B-----5:R-:W-:-:S04]  /*1940*/  PRMT R112, R107, 0x7632, R112 ;  /* 0x000076326b707816 */ /* 0x020fc80000000070 */
[----:B------:R-:W-:-:S05]  /*1950*/  SHF.L.U32 R112, R112, 0x10, RZ ;  /* 0x0000001070707819 */ /* 0x000fca00000006ff */
[----:B------:R-:W-:Y:S01]  /*1960*/  FADD.FTZ R165, R165, R112 ;  /* 0x00000070a5a57221 */ /* 0x000fe20000010000 */
[----:B------:R-:W-:Y:S06]  /*1970*/  BRA `(.L_x_4418) ;  /* 0x0000000000187947 */ /* 0x000fec0003800000 */
.L_x_4416:
[----:B-----5:R-:W-:Y:S02]  /*1980*/  PRMT R112, R103, 0x7632, R112 ;  /* 0x0000763267707816 */ /* 0x020fe40000000070 */
[----:B------:R-:W-:Y:S02]  /*1990*/  @P2 PRMT R113, R107, 0x7632, R113 ;  /* 0x000076326b712816 */ /* 0x000fe40000000071 */
[----:B------:R-:W-:Y:S02]  /*19a0*/  SHF.L.U32 R112, R112, 0x10, RZ ;  /* 0x0000001070707819 */ /* 0x000fe400000006ff */
[----:B------:R-:W-:-:S03]  /*19b0*/  @P2 SHF.L.U32 R114, R113, 0x10, RZ ;  /* 0x0000001071722819 */ /* 0x000fc600000006ff */
[----:B------:R-:W-:-:S04]  /*19c0*/  FADD.FTZ R165, R165, R112 ;  /* 0x00000070a5a57221 */ /* 0x000fc80000010000 */
[----:B------:R-:W-:-:S07]  /*19d0*/  @P2 FADD.FTZ R165, R165, R114 ;  /* 0x00000072a5a52221 */ /* 0x000fce0000010000 */
.L_x_4418:
[----:B------:R-:W-:-:S04]  /*19e0*/  F2FP.BF16.F32.PACK_AB R112, RZ, R165 ;  /* 0x000000a5ff70723e */ /* 0x000fc800000010ff */
[----:B------:R-:W-:-:S07]  /*19f0*/  PRMT R111, R111, 0x5410, R112 ;  /* 0x000054106f6f7816 */ /* 0x000fce0000000070 */
.L_x_4419:
[----:B------:R-:W0:Y:S01]  /*1a00*/  @P0 LDC.64 R116, c[0x0][0x238] ;  /* 0x00008e00ff740b82 */ /* 0x000e220000000a00 */
[----:B------:R-:W-:-:S04]  /*1a10*/  VIADD R159, R129, 0x100 ;  /* 0x00000100819f7836 */ /* 0x000fc80000000000 */
[C---:B------:R-:W-:Y:S01]  /*1a20*/  IMAD.WIDE.U32 R112, R159.reuse, 0x10, R2 ;  /* 0x000000109f707825 */ /* 0x040fe200078e0002 */
[----:B------:R-:W-:-:S04]  /*1a30*/  @P2 LEA R118, P6, R159, UR18, 0x4 ;  /* 0x000000129f762c11 */ /* 0x000fc8000f8c20ff */
        /* <DEDUP_REMOVED lines=17> */
.L_x_4421:
[----:B-----5:R-:W-:-:S05]  /*1b50*/  SHF.L.U32 R3, R104, 0x10, RZ ;  /* 0x0000001068037819 */ /* 0x020fca00000006ff */
[----:B------:R-:W-:Y:S01]  /*1b60*/  FADD.FTZ R126, R3, R126 ;  /* 0x0000007e037e7221 */ /* 0x000fe20000010000 */
[----:B------:R-:W-:Y:S06]  /*1b70*/  BRA `(.L_x_4422) ;  /* 0x0000000000107947 */ /* 0x000fec0003800000 */
.L_x_4420:
[----:B-----5:R-:W-:Y:S01]  /*1b80*/  SHF.L.U32 R3, R100, 0x10, RZ ;  /* 0x0000001064037819 */ /* 0x020fe200000006ff */
[----:B------:R-:W-:-:S04]  /*1b90*/  @P2 IMAD.U32 R117, R104, 0x10000, RZ ;  /* 0x0001000068752824 */ /* 0x000fc800078e00ff */
[----:B------:R-:W-:-:S04]  /*1ba0*/  FADD.FTZ R126, R3, R126 ;  /* 0x0000007e037e7221 */ /* 0x000fc80000010000 */
[----:B------:R-:W-:-:S07]  /*1bb0*/  @P2 FADD.FTZ R126, R117, R126 ;  /* 0x0000007e757e2221 */ /* 0x000fce0000010000 */
.L_x_4422:
[----:B------:R-:W-:-:S04]  /*1bc0*/  F2FP.BF16.F32.PACK_AB R2, RZ, R126 ;  /* 0x0000007eff02723e */ /* 0x000fc800000010ff */
[----:B------:R-:W-:-:S07]  /*1bd0*/  PRMT R108, R2, 0x7610, R108 ;  /* 0x00007610026c7816 */ /* 0x000fce000000006c */
.L_x_4423:
[----:B------:R-:W-:Y:S01]  /*1be0*/  SHF.L.U32 R119, R128, 0x10, RZ ;  /* 0x0000001080777819 */ /* 0x000fe200000006ff */
[----:B------:R-:W-:Y:S06]  /*1bf0*/  @P3 BRA `(.L_x_4424) ;  /* 0x0000000000243947 */ /* 0x000fec0003800000 */
[----:B------:R-:W-:-:S04]  /*1c00*/  ISETP.NE.U32.AND P4, PT, RZ, UR18, PT ;  /* 0x00000012ff007c0c */ /* 0x000fc8000bf85070 */
[----:B------:R-:W-:-:S13]  /*1c10*/  ISETP.NE.AND.EX P4, PT, RZ, UR19, PT, P4 ;  /* 0x00000013ff007c0c */ /* 0x000fda000bf85340 */
[----:B------:R-:W-:Y:S05]  /*1c20*/  @P4 BRA `(.L_x_4425) ;  /* 0x0000000000084947 */ /* 0x000fea0003800000 */
[----:B------:R-:W-:Y:S05]  /*1c30*/  @P0 BRA `(.L_x_4426) ;  /* 0x00000000002c0947 */ /* 0x000fea0003800000 */
[----:B------:R-:W-:Y:S05]  /*1c40*/  BRA `(.L_x_4427) ;  /* 0x0000000000307947 */ /* 0x000fea0003800000 */
.L_x_4425:
[----:B-----5:R-:W-:-:S04]  /*1c50*/  PRMT R2, R104, 0x7632, R2 ;  /* 0x0000763268027816 */ /* 0x020fc80000000002 */
[----:B------:R-:W-:-:S05]  /*1c60*/  SHF.L.U32 R2, R2, 0x10, RZ ;  /* 0x0000001002027819 */ /* 0x000fca00000006ff */
[----:B------:R-:W-:Y:S01]  /*1c70*/  FADD.FTZ R119, R119, R2 ;  /* 0x0000000277777221 */ /* 0x000fe20000010000 */
[----:B------:R-:W-:Y:S06]  /*1c80*/  BRA `(.L_x_4426) ;  /* 0x0000000000187947 */ /* 0x000fec0003800000 */
.L_x_4424:
[----:B-----5:R-:W-:Y:S02]  /*1c90*/  PRMT R2, R100, 0x7632, R2 ;  /* 0x0000763264027816 */ /* 0x020fe40000000002 */
[----:B------:R-:W-:Y:S02]  /*1ca0*/  @P2 PRMT R3, R104, 0x7632, R3 ;  /* 0x0000763268032816 */ /* 0x000fe40000000003 */
[----:B------:R-:W-:-:S03]  /*1cb0*/  SHF.L.U32 R2, R2, 0x10, RZ ;  /* 0x0000001002027819 */ /* 0x000fc600000006ff */
[----:B------:R-:W-:Y:S02]  /*1cc0*/  @P2 IMAD.U32 R112, R3, 0x10000, RZ ;  /* 0x0001000003702824 */ /* 0x000fe400078e00ff */
[----:B------:R-:W-:-:S04]  /*1cd0*/  FADD.FTZ R119, R119, R2 ;  /* 0x0000000277777221 */ /* 0x000fc80000010000 */
[----:B------:R-:W-:-:S07]  /*1ce0*/  @P2 FADD.FTZ R119, R119, R112 ;  /* 0x0000007077772221 */ /* 0x000fce0000010000 */
.L_x_4426:
[----:B------:R-:W-:-:S04]  /*1cf0*/  F2FP.BF16.F32.PACK_AB R2, RZ, R119 ;  /* 0x00000077ff02723e */ /* 0x000fc800000010ff */
[----:B------:R-:W-:-:S07]  /*1d00*/  PRMT R108, R108, 0x5410, R2 ;  /* 0x000054106c6c7816 */ /* 0x000fce0000000002 */
.L_x_4427:
        /* <DEDUP_REMOVED lines=8> */
.L_x_4429:
[----:B-----5:R-:W-:-:S05]  /*1d90*/  SHF.L.U32 R2, R105, 0x10, RZ ;  /* 0x0000001069027819 */ /* 0x020fca00000006ff */
[----:B------:R-:W-:Y:S01]  /*1da0*/  FADD.FTZ R117, R2, R117 ;  /* 0x0000007502757221 */ /* 0x000fe20000010000 */
[----:B------:R-:W-:Y:S06]  /*1db0*/  BRA `(.L_x_4430) ;  /* 0x0000000000107947 */ /* 0x000fec0003800000 */
.L_x_4428:
[----:B-----5:R-:W-:Y:S01]  /*1dc0*/  SHF.L.U32 R2, R101, 0x10, RZ ;  /* 0x0000001065027819 */ /* 0x020fe200000006ff */
[----:B------:R-:W-:-:S04]  /*1dd0*/  @P2 IMAD.U32 R112, R105, 0x10000, RZ ;  /* 0x0001000069702824 */ /* 0x000fc800078e00ff */
[----:B------:R-:W-:-:S04]  /*1de0*/  FADD.FTZ R117, R2, R117 ;  /* 0x0000007502757221 */ /* 0x000fc80000010000 */
[----:B------:R-:W-:-:S07]  /*1df0*/  @P2 FADD.FTZ R117, R112, R117 ;  /* 0x0000007570752221 */ /* 0x000fce0000010000 */
.L_x_4430:
[----:B------:R-:W-:-:S04]  /*1e00*/  F2FP.BF16.F32.PACK_AB R2, RZ, R117 ;  /* 0x00000075ff02723e */ /* 0x000fc800000010ff */
[----:B------:R-:W-:-:S07]  /*1e10*/  PRMT R109, R2, 0x7610, R109 ;  /* 0x00007610026d7816 */ /* 0x000fce000000006d */
.L_x_4431:
[----:B------:R-:W-:Y:S01]  /*1e20*/  SHF.L.U32 R118, R113, 0x10, RZ ;  /* 0x0000001071767819 */ /* 0x000fe200000006ff */
[----:B------:R-:W-:Y:S06]  /*1e30*/  @P3 BRA `(.L_x_4432) ;  /* 0x0000000000243947 */ /* 0x000fec0003800000 */
[----:B------:R-:W-:-:S04]  /*1e40*/  ISETP.NE.U32.AND P4, PT, RZ, UR18, PT ;  /* 0x00000012ff007c0c */ /* 0x000fc8000bf85070 */
[----:B------:R-:W-:-:S13]  /*1e50*/  ISETP.NE.AND.EX P4, PT, RZ, UR19, PT, P4 ;  /* 0x00000013ff007c0c */ /* 0x000fda000bf85340 */
[----:B------:R-:W-:Y:S05]  /*1e60*/  @P4 BRA `(.L_x_4433) ;  /* 0x0000000000084947 */ /* 0x000fea0003800000 */
[----:B------:R-:W-:Y:S05]  /*1e70*/  @P0 BRA `(.L_x_4434) ;  /* 0x00000000002c0947 */ /* 0x000fea0003800000 */
[----:B------:R-:W-:Y:S05]  /*1e80*/  BRA `(.L_x_4435) ;  /* 0x0000000000307947 */ /* 0x000fea0003800000 */
.L_x_4433:
[----:B-----5:R-:W-:-:S04]  /*1e90*/  PRMT R2, R105, 0x7632, R2 ;  /* 0x0000763269027816 */ /* 0x020fc80000000002 */
[----:B------:R-:W-:-:S05]  /*1ea0*/  SHF.L.U32 R3, R2, 0x10, RZ ;  /* 0x0000001002037819 */ /* 0x000fca00000006ff */
[----:B------:R-:W-:Y:S01]  /*1eb0*/  FADD.FTZ R118, R118, R3 ;  /* 0x0000000376767221 */ /* 0x000fe20000010000 */
[----:B------:R-:W-:Y:S06]  /*1ec0*/  BRA `(.L_x_4434) ;  /* 0x0000000000187947 */ /* 0x000fec0003800000 */
.L_x_4432:
[----:B-----5:R-:W-:Y:S02]  /*1ed0*/  PRMT R2, R101, 0x7632, R2 ;  /* 0x0000763265027816 */ /* 0x020fe40000000002 */
[----:B------:R-:W-:Y:S02]  /*1ee0*/  @P2 PRMT R112, R105, 0x7632, R112 ;  /* 0x0000763269702816 */ /* 0x000fe40000000070 */
[----:B------:R-:W-:-:S03]  /*1ef0*/  SHF.L.U32 R3, R2, 0x10, RZ ;  /* 0x0000001002037819 */ /* 0x000fc600000006ff */
[----:B------:R-:W-:Y:S02]  /*1f00*/  @P2 IMAD.U32 R113, R112, 0x10000, RZ ;  /* 0x0001000070712824 */ /* 0x000fe400078e00ff */
[----:B------:R-:W-:-:S04]  /*1f10*/  FADD.FTZ R118, R118, R3 ;  /* 0x0000000376767221 */ /* 0x000fc80000010000 */
[----:B------:R-:W-:-:S07]  /*1f20*/  @P2 FADD.FTZ R118, R118, R113 ;  /* 0x0000007176762221 */ /* 0x000fce0000010000 */
.L_x_4434:
[----:B------:R-:W-:-:S04]  /*1f30*/  F2FP.BF16.F32.PACK_AB R2, RZ, R118 ;  /* 0x00000076ff02723e */ /* 0x000fc800000010ff */
[----:B------:R-:W-:-:S07]  /*1f40*/  PRMT R109, R109, 0x5410, R2 ;  /* 0x000054106d6d7816 */ /* 0x000fce0000000002 */
.L_x_4435:
        /* <DEDUP_REMOVED lines=8> */
.L_x_4437:
[----:B-----5:R-:W-:-:S05]  /*1fd0*/  SHF.L.U32 R3, R106, 0x10, RZ ;  /* 0x000000106a037819 */ /* 0x020fca00000006ff */
[----:B------:R-:W-:Y:S01]  /*1fe0*/  FADD.FTZ R116, R3, R116 ;  /* 0x0000007403747221 */ /* 0x000fe20000010000 */
[----:B------:R-:W-:Y:S06]  /*1ff0*/  BRA `(.L_x_4438) ;  /* 0x0000000000107947 */ /* 0x000fec0003800000 */
.L_x_4436:
[----:B-----5:R-:W-:Y:S01]  /*2000*/  SHF.L.U32 R3, R102, 0x10, RZ ;  /* 0x0000001066037819 */ /* 0x020fe200000006ff */
[----:B------:R-:W-:-:S04]  /*2010*/  @P2 IMAD.U32 R113, R106, 0x10000, RZ ;  /* 0x000100006a712824 */ /* 0x000fc800078e00ff */
[----:B------:R-:W-:-:S04]  /*2020*/  FADD.FTZ R116, R3, R116 ;  /* 0x0000007403747221 */ /* 0x000fc80000010000 */
[----:B------:R-:W-:-:S07]  /*2030*/  @P2 FADD.FTZ R116, R113, R116 ;  /* 0x0000007471742221 */ /* 0x000fce0000010000 */
.L_x_4438:
[----:B------:R-:W-:-:S04]  /*2040*/  F2FP.BF16.F32.PACK_AB R2, RZ, R116 ;  /* 0x00000074ff02723e */ /* 0x000fc800000010ff */
[----:B------:R-:W-:-:S07]  /*2050*/  PRMT R110, R2, 0x7610, R110 ;  /* 0x00007610026e7816 */ /* 0x000fce000000006e */
.L_x_4439:
[----:B------:R-:W-:Y:S01]  /*2060*/  SHF.L.U32 R114, R114, 0x10, RZ ;  /* 0x0000001072727819 */ /* 0x000fe200000006ff */
[----:B------:R-:W-:Y:S06]  /*2070*/  @P3 BRA `(.L_x_4440) ;  /* 0x0000000000243947 */ /* 0x000fec0003800000 */
[----:B------:R-:W-:-:S04]  /*2080*/  ISETP.NE.U32.AND P4, PT, RZ, UR18, PT ;  /* 0x00000012ff007c0c */ /* 0x000fc8000bf85070 */
[----:B------:R-:W-:-:S13]  /*2090*/  ISETP.NE.AND.EX P4, PT, RZ, UR19, PT, P4 ;  /* 0x00000013ff007c0c */ /* 0x000fda000bf85340 */
[----:B------:R-:W-:Y:S05]  /*20a0*/  @P4 BRA `(.L_x_4441) ;  /* 0x0000000000084947 */ /* 0x000fea0003800000 */
[----:B------:R-:W-:Y:S05]  /*20b0*/  @P0 BRA `(.L_x_4442) ;  /* 0x00000000002c0947 */ /* 0x000fea0003800000 */
[----:B------:R-:W-:Y:S05]  /*20c0*/  BRA `(.L_x_4443) ;  /* 0x0000000000307947 */ /* 0x000fea0003800000 */
.L_x_4441:
[----:B-----5:R-:W-:-:S04]  /*20d0*/  PRMT R2, R106, 0x7632, R2 ;  /* 0x000076326a027816 */ /* 0x020fc80000000002 */
[----:B------:R-:W-:-:S05]  /*20e0*/  SHF.L.U32 R3, R2, 0x10, RZ ;  /* 0x0000001002037819 */ /* 0x000fca00000006ff */
[----:B------:R-:W-:Y:S01]  /*20f0*/  FADD.FTZ R114, R114, R3 ;  /* 0x0000000372727221 */ /* 0x000fe20000010000 */
[----:B------:R-:W-:Y:S06]  /*2100*/  BRA `(.L_x_4442) ;  /* 0x0000000000187947 */ /* 0x000fec0003800000 */
.L_x_4440:
[----:B-----5:R-:W-:Y:S02]  /*2110*/  PRMT R2, R102, 0x7632, R2 ;  /* 0x0000763266027816 */ /* 0x020fe40000000002 */
[----:B------:R-:W-:Y:S02]  /*2120*/  @P2 PRMT R112, R106, 0x7632, R112 ;  /* 0x000076326a702816 */ /* 0x000fe40000000070 */
[----:B------:R-:W-:-:S03]  /*2130*/  SHF.L.U32 R3, R2, 0x10, RZ ;  /* 0x0000001002037819 */ /* 0x000fc600000006ff */
[----:B------:R-:W-:Y:S02]  /*2140*/  @P2 IMAD.U32 R113, R112, 0x10000, RZ ;  /* 0x0001000070712824 */ /* 0x000fe400078e00ff */
[----:B------:R-:W-:-:S04]  /*2150*/  FADD.FTZ R114, R114, R3 ;  /* 0x0000000372727221 */ /* 0x000fc80000010000 */
[----:B------:R-:W-:-:S07]  /*2160*/  @P2 FADD.FTZ R114, R114, R113 ;  /* 0x0000007172722221 */ /* 0x000fce0000010000 */
.L_x_4442:
[----:B------:R-:W-:-:S04]  /*2170*/  F2FP.BF16.F32.PACK_AB R2, RZ, R114 ;  /* 0x00000072ff02723e */ /* 0x000fc800000010ff */
[----:B------:R-:W-:-:S07]  /*2180*/  PRMT R110, R110, 0x5410, R2 ;  /* 0x000054106e6e7816 */ /* 0x000fce0000000002 */
.L_x_4443:
        /* <DEDUP_REMOVED lines=8> */
.L_x_4445:
[----:B-----5:R-:W-:-:S05]  /*2210*/  SHF.L.U32 R3, R107, 0x10, RZ ;  /* 0x000000106b037819 */ /* 0x020fca00000006ff */
[----:B------:R-:W-:Y:S01]  /*2220*/  FADD.FTZ R128, R3, R128 ;  /* 0x0000008003807221 */ /* 0x000fe20000010000 */
[----:B------:R-:W-:Y:S06]  /*2230*/  BRA `(.L_x_4446) ;  /* 0x0000000000107947 */ /* 0x000fec0003800000 */
.L_x_4444:
[----:B-----5:R-:W-:Y:S01]  /*2240*/  SHF.L.U32 R3, R103, 0x10, RZ ;  /* 0x0000001067037819 */ /* 0x020fe200000006ff */
[----:B------:R-:W-:-:S04]  /*2250*/  @P2 IMAD.U32 R113, R107, 0x10000, RZ ;  /* 0x000100006b712824 */ /* 0x000fc800078e00ff */
[----:B------:R-:W-:-:S04]  /*2260*/  FADD.FTZ R128, R3, R128 ;  /* 0x0000008003807221 */ /* 0x000fc80000010000 */
[----:B------:R-:W-:-:S07]  /*2270*/  @P2 FADD.FTZ R128, R113, R128 ;  /* 0x0000008071802221 */ /* 0x000fce0000010000 */
.L_x_4446:
[----:B------:R-:W-:-:S04]  /*2280*/  F2FP.BF16.F32.PACK_AB R2, RZ, R128 ;  /* 0x00000080ff02723e */ /* 0x000fc800000010ff */
[----:B------:R-:W-:-:S07]  /*2290*/  PRMT R111, R2, 0x7610, R111 ;  /* 0x00007610026f7816 */ /* 0x000fce000000006f */
.L_x_4447:
[----:B------:R-:W-:Y:S01]  /*22a0*/  SHF.L.U32 R115, R115, 0x10, RZ ;  /* 0x0000001073737819 */ /* 0x000fe200000006ff */
[----:B------:R-:W-:Y:S06]  /*22b0*/  @P3 BRA `(.L_x_4448) ;  /* 0x0000000000243947 */ /* 0x000fec0003800000 */
[----:B------:R-:W-:-:S04]  /*22c0*/  ISETP.NE.U32.AND P2, PT, RZ, UR18, PT ;  /* 0x00000012ff007c0c */ /* 0x000fc8000bf45070 */
[----:B------:R-:W-:-:S13]  /*22d0*/  ISETP.NE.AND.EX P2, PT, RZ, UR19, PT, P2 ;  /* 0x00000013ff007c0c */ /* 0x000fda000bf45320 */
[----:B------:R-:W-:Y:S05]  /*22e0*/  @P2 BRA `(.L_x_4449) ;  /* 0x0000000000082947 */ /* 0x000fea0003800000 */
[----:B------:R-:W-:Y:S05]  /*22f0*/  @P0 BRA `(.L_x_4450) ;  /* 0x00000000002c0947 */ /* 0x000fea0003800000 */
[----:B------:R-:W-:Y:S05]  /*2300*/  BRA `(.L_x_4451) ;  /* 0x0000000000307947 */ /* 0x000fea0003800000 */
.L_x_4449:
[----:B-----5:R-:W-:-:S04]  /*2310*/  PRMT R2, R107, 0x7632, R2 ;  /* 0x000076326b027816 */ /* 0x020fc80000000002 */
[----:B------:R-:W-:-:S05]  /*2320*/  SHF.L.U32 R2, R2, 0x10, RZ ;  /* 0x0000001002027819 */ /* 0x000fca00000006ff */
[----:B------:R-:W-:Y:S01]  /*2330*/  FADD.FTZ R115, R115, R2 ;  /* 0x0000000273737221 */ /* 0x000fe20000010000 */
[----:B------:R-:W-:Y:S06]  /*2340*/  BRA `(.L_x_4450) ;  /* 0x0000000000187947 */ /* 0x000fec0003800000 */
.L_x_4448:
[----:B-----5:R-:W-:Y:S02]  /*2350*/  PRMT R2, R103, 0x7632, R2 ;  /* 0x0000763267027816 */ /* 0x020fe40000000002 */
[----:B------:R-:W-:Y:S02]  /*2360*/  @P2 PRMT R3, R107, 0x7632, R3 ;  /* 0x000076326b032816 */ /* 0x000fe40000000003 */
[----:B------:R-:W-:-:S03]  /*2370*/  SHF.L.U32 R2, R2, 0x10, RZ ;  /* 0x0000001002027819 */ /* 0x000fc600000006ff */
[----:B------:R-:W-:Y:S02]  /*2380*/  @P2 IMAD.U32 R112, R3, 0x10000, RZ ;  /* 0x0001000003702824 */ /* 0x000fe400078e00ff */
[----:B------:R-:W-:-:S04]  /*2390*/  FADD.FTZ R115, R115, R2 ;  /* 0x0000000273737221 */ /* 0x000fc80000010000 */
[----:B------:R-:W-:-:S07]  /*23a0*/  @P2 FADD.FTZ R115, R115, R112 ;  /* 0x0000007073732221 */ /* 0x000fce0000010000 */
.L_x_4450:
[----:B------:R-:W-:-:S04]  /*23b0*/  F2FP.BF16.F32.PACK_AB R2, RZ, R115 ;  /* 0x00000073ff02723e */ /* 0x000fc800000010ff */
[----:B------:R-:W-:-:S07]  /*23c0*/  PRMT R111, R111, 0x5410, R2 ;  /* 0x000054106f6f7816 */ /* 0x000fce0000000002 */
.L_x_4451:
        /* <DEDUP_REMOVED lines=101> */
.L_x_4464:
[----:B------:R-:W2:Y:S01]  /*2a20*/  @!P3 S2R R3, SR_CgaCtaId ;  /* 0x000000000003b919 */ /* 0x000ea20000008800 */
[----:B------:R-:W-:Y:S01]  /*2a30*/  ISETP.GT.U32.AND P4, PT, R124, 0x3, PT ;  /* 0x000000037c00780c */ /* 0x000fe20003f84070 */
[----:B------:R-:W-:Y:S05]  /*2a40*/  WARPSYNC.ALL ;  /* 0x0000000000007948 */ /* 0x000fea0003800000 */
[----:B------:R-:W-:-:S07]  /*2a50*/  @!P3 MOV R0, 0x400 ;  /* 0x000004000000b802 */ /* 0x000fce0000000f00 */
[----:B------:R-:W3:Y:S01]  /*2a60*/  @!P4 S2R R130, SR_CgaCtaId ;  /* 0x000000000082c919 */ /* 0x000ee20000008800 */
        /* <DEDUP_REMOVED lines=8> */
[----:B---3--:R-:W-:Y:S02]  /*2af0*/  @!P4 LEA R130, R130, R113, 0x18 ;  /* 0x000000718282c211 */ /* 0x008fe400078ec0ff */
[----:B------:R-:W-:-:S03]  /*2b00*/  LOP3.LUT P3, RZ, R125, 0x1f, R120, 0xf8, !PT ;  /* 0x0000001f7dff7812 */ /* 0x000fc6000786f878 */
[----:B0-----:R-:W-:Y:S01]  /*2b10*/  @!P4 IMAD R132, R112, 0x8, R130 ;  /* 0x000000087084c824 */ /* 0x001fe200078e0282 */
        /* <DEDUP_REMOVED lines=17> */
[----:B--2---:R-:W-:Y:S02]  /*2c30*/  FADD.FTZ R2, R2, R113 ;  /* 0x0000007102027221 */ /* 0x004fe40000010000 */
[----:B0-----:R-:W-:Y:S01]  /*2c40*/  FMUL.FTZ R132, R134, R132 ;  /* 0x0000008486847220 */ /* 0x001fe20000410000 */
        /* <DEDUP_REMOVED lines=9> */
[----:B0-----:R-:W-:Y:S01]  /*2ce0*/  FMUL.FTZ R3, R112, R130 ;  /* 0x0000008270037220 */ /* 0x001fe20000410000 */
[----:B------:R-:W-:-:S03]  /*2cf0*/  FADD.FTZ R112, R132, -R112 ;  /* 0x8000007084707221 */ /* 0x000fc60000010000 */
[----:B------:R-:W-:Y:S01]  /*2d00*/  FFMA.FTZ R136, R0, R132, R3 ;  /* 0x0000008400887223 */ /* 0x000fe20000010003 */
[----:B------:R-:W-:-:S04]  /*2d10*/  FMUL.FTZ R3, R112, R112 ;  /* 0x0000007070037220 */ /* 0x000fc80000410000 */
[----:B------:R-:W-:Y:S01]  /*2d20*/  FMUL.FTZ R3, R0, R3 ;  /* 0x0000000300037220 */ /* 0x000fe20000410000 */
[----:B--2---:R-:W-:Y:S01]  /*2d30*/  FMUL.FTZ R136, R134, R136 ;  /* 0x0000008886887220 */ /* 0x004fe20000410000 */
[----:B-1----:R-:W-:Y:S02]  /*2d40*/  FADD.FTZ R113, R2, R113 ;  /* 0x0000007102717221 */ /* 0x002fe40000010000 */
[----:B------:R-:W-:Y:S02]  /*2d50*/  FMUL.FTZ R3, R3, R130 ;  /* 0x0000008203037220 */ /* 0x000fe40000410000 */
[----:B------:R-:W0:Y:S01]  /*2d60*/  LDC R130, c[0x0][0x2d8] ;  /* 0x0000b600ff827b82 */ /* 0x000e220000000800 */
[----:B------:R-:W1:Y:S01]  /*2d70*/  SHFL.IDX PT, R136, R136, RZ, 0x1f ;  /* 0x00001fff88887589 */ /* 0x000e6200000e0000 */
[----:B------:R-:W-:-:S06]  /*2d80*/  FFMA.FTZ R134, R134, R3, R113 ;  /* 0x0000000386867223 */ /* 0x000fcc0000010071 */
[----:B------:R-:W0:Y:S01]  /*2d90*/  SHFL.IDX PT, R134, R134, RZ, 0x1f ;  /* 0x00001fff86867589 */ /* 0x000e2200000e0000 */
[----:B------:R-:W2:Y:S08]  /*2da0*/  @!P3 LDC.64 R112, c[0x0][0x250] ;  /* 0x00009400ff70bb82 */ /* 0x000eb00000000a00 */
[----:B------:R-:W3:Y:S01]  /*2db0*/  @!P3 LDC.64 R2, c[0x0][0x258] ;  /* 0x00009600ff02bb82 */ /* 0x000ee20000000a00 */
[----:B-1----:R-:W-:-:S05]  /*2dc0*/  FMUL.FTZ R0, R136, R136 ;  /* 0x0000008888007220 */ /* 0x002fca0000410000 */
[----:B------:R-:W-:Y:S01]  /*2dd0*/  FSEL R132, R0, RZ, P5 ;  /* 0x000000ff00847208 */ /* 0x000fe20002800000 */
[----:B0-----:R-:W-:Y:S01]  /*2de0*/  FFMA.FTZ R130, R134, UR8, R130 ;  /* 0x0000000886827c23 */ /* 0x001fe20008010082 */
[----:B------:R-:W-:Y:S01]  /*2df0*/  FSEL R0, R136, RZ, !P5 ;  /* 0x000000ff88007208 */ /* 0x000fe20006800000 */
[----:B--2---:R-:W-:-:S04]  /*2e00*/  @!P3 IMAD.WIDE R112, R123, 0x4, R112 ;  /* 0x000000047b70b825 */ /* 0x004fc800078e0270 */
[----:B------:R-:W-:Y:S01]  /*2e10*/  FADD.FTZ R148, R130, R132 ;  /* 0x0000008482947221 */ /* 0x000fe20000010000 */
[C---:B------:R-:W-:Y:S01]  /*2e20*/  FADD.FTZ R162, -R0.reuse, R131 ;  /* 0x0000008300a27221 */ /* 0x040fe20000010100 */
[C---:B------:R-:W-:Y:S02]  /*2e30*/  FADD.FTZ R164, -R0.reuse, R135 ;  /* 0x0000008700a47221 */ /* 0x040fe40000010100 */
[----:B------:R0:W1:Y:S01]  /*2e40*/  MUFU.RSQ R131, R148 ;  /* 0x0000009400837308 */ /* 0x0000620000001400 */
[C---:B------:R-:W-:Y:S01]  /*2e50*/  FADD.FTZ R138, -R0.reuse, R137 ;  /* 0x00000089008a7221 */ /* 0x040fe20000010100 */
[C---:B------:R-:W-:Y:S01]  /*2e60*/  FADD.FTZ R154, -R0.reuse, R143 ;  /* 0x0000008f009a7221 */ /* 0x040fe20000010100 */
[C---:B------:R-:W-:Y:S01]  /*2e70*/  FADD.FTZ R149, -R0.reuse, R149 ;  /* 0x0000009500957221 */ /* 0x040fe20000010100 */
[C---:B------:R-:W-:Y:S01]  /*2e80*/  FADD.FTZ R130, -R0.reuse, R133 ;  /* 0x0000008500827221 */ /* 0x040fe20000010100 */
[C---:B------:R-:W-:Y:S01]  /*2e90*/  FADD.FTZ R132, -R0.reuse, R147 ;  /* 0x0000009300847221 */ /* 0x040fe20000010100 */
[C---:B------:R-:W-:Y:S01]  /*2ea0*/  FADD.FTZ R160, -R0.reuse, R126 ;  /* 0x0000007e00a07221 */ /* 0x040fe20000010100 */
[----:B------:R-:W-:Y:S01]  /*2eb0*/  FADD.FTZ R140, -R0, R153 ;  /* 0x00000099008c7221 */ /* 0x000fe20000010100 */
[----:B---3--:R-:W-:-:S04]  /*2ec0*/  @!P3 IMAD.WIDE R2, R123, 0x4, R2 ;  /* 0x000000047b02b825 */ /* 0x008fc800078e0202 */
[C---:B------:R-:W-:Y:S01]  /*2ed0*/  FADD.FTZ R134, -R0.reuse, R139 ;  /* 0x0000008b00867221 */ /* 0x040fe20000010100 */
[C---:B------:R-:W-:Y:S01]  /*2ee0*/  FADD.FTZ R144, -R0.reuse, R145 ;  /* 0x0000009100907221 */ /* 0x040fe20000010100 */
[----:B------:R2:W-:Y:S01]  /*2ef0*/  @!P3 STG.E desc[UR4][R112.64], R136 ;  /* 0x000000887000b986 */ /* 0x0005e2000c101904 */
[C---:B------:R-:W-:Y:S01]  /*2f00*/  FADD.FTZ R156, -R0.reuse, R119 ;  /* 0x00000077009c7221 */ /* 0x040fe20000010100 */
[C---:B------:R-:W-:Y:S01]  /*2f10*/  FADD.FTZ R119, -R0.reuse, R115 ;  /* 0x0000007300777221 */ /* 0x040fe20000010100 */
[C---:B------:R-:W-:Y:S01]  /*2f20*/  FADD.FTZ R142, -R0.reuse, R155 ;  /* 0x0000009b008e7221 */ /* 0x040fe20000010100 */
[C---:B------:R-:W-:Y:S01]  /*2f30*/  FADD.FTZ R146, -R0.reuse, R157 ;  /* 0x0000009d00927221 */ /* 0x040fe20000010100 */
[C---:B0-----:R-:W-:Y:S01]  /*2f40*/  FADD.FTZ R148, -R0.reuse, R161 ;  /* 0x000000a100947221 */ /* 0x041fe20000010100 */
[C---:B-1----:R-:W-:Y:S01]  /*2f50*/  FMUL.FTZ R133, R131.reuse, R162 ;  /* 0x000000a283857220 */ /* 0x042fe20000410000 */
[C---:B------:R-:W-:Y:S01]  /*2f60*/  FMUL.FTZ R126, R131.reuse, R164 ;  /* 0x000000a4837e7220 */ /* 0x040fe20000410000 */
[C---:B------:R-:W-:Y:S01]  /*2f70*/  FMUL.FTZ R147, R131.reuse, R138 ;  /* 0x0000008a83937220 */ /* 0x040fe20000410000 */
[C---:B------:R-:W-:Y:S01]  /*2f80*/  FMUL.FTZ R153, R131.reuse, R154 ;  /* 0x0000009a83997220 */ /* 0x040fe20000410000 */
[----:B------:R-:W-:Y:S01]  /*2f90*/  FMUL.FTZ R138, R131, R149 ;  /* 0x00000095838a7220 */ /* 0x000fe20000410000 */
[----:B------:R-:W-:Y:S01]  /*2fa0*/  FADD.FTZ R162, -R0, R116 ;  /* 0x0000007400a27221 */ /* 0x000fe20000010100 */
[----:B--2---:R-:W-:Y:S01]  /*2fb0*/  FFMA.FTZ R112, R48, R133, R96 ;  /* 0x0000008530707223 */ /* 0x004fe20000010060 */
[----:B------:R-:W-:Y:S01]  /*2fc0*/  FFMA.FTZ R113, R49, R126, R97 ;  /* 0x0000007e31717223 */ /* 0x000fe20000010061 */
[----:B------:R-:W-:Y:S01]  /*2fd0*/  FFMA.FTZ R115, R46, R153, R94 ;  /* 0x000000992e737223 */ /* 0x000fe2000001005e */
[----:B------:R-:W-:Y:S01]  /*2fe0*/  FFMA.FTZ R116, R47, R138, R95 ;  /* 0x0000008a2f747223 */ /* 0x000fe2000001005f */
[----:B------:R0:W-:Y:S01]  /*2ff0*/  @!P3 STG.E desc[UR4][R2.64], R131 ;  /* 0x000000830200b986 */ /* 0x0001e2000c101904 */
[C---:B------:R-:W-:Y:S01]  /*3000*/  FMUL.FTZ R137, R131.reuse, R130 ;  /* 0x0000008283897220 */ /* 0x040fe20000410000 */
[C---:B------:R-:W-:Y:S01]  /*3010*/  FMUL.FTZ R134, R131.reuse, R134 ;  /* 0x0000008683867220 */ /* 0x040fe20000410000 */
[----:B------:R-:W-:Y:S01]  /*3020*/  FMUL.FTZ R144, R131, R144 ;  /* 0x0000009083907220 */ /* 0x000fe20000410000 */
[C---:B------:R-:W-:Y:S01]  /*3030*/  FADD.FTZ R136, -R0.reuse, R151 ;  /* 0x0000009700887221 */ /* 0x040fe20000010100 */
[C---:B------:R-:W-:Y:S01]  /*3040*/  FADD.FTZ R150, -R0.reuse, R163 ;  /* 0x000000a300967221 */ /* 0x040fe20000010100 */
[C---:B------:R-:W-:Y:S01]  /*3050*/  FADD.FTZ R152, -R0.reuse, R165 ;  /* 0x000000a500987221 */ /* 0x040fe20000010100 */
[C---:B------:R-:W-:Y:S01]  /*3060*/  FADD.FTZ R158, -R0.reuse, R117 ;  /* 0x00000075009e7221 */ /* 0x040fe20000010100 */
[C---:B------:R-:W-:Y:S01]  /*3070*/  FADD.FTZ R118, -R0.reuse, R118 ;  /* 0x0000007600767221 */ /* 0x040fe20000010100 */
[C---:B------:R-:W-:Y:S01]  /*3080*/  FADD.FTZ R164, -R0.reuse, R114 ;  /* 0x0000007200a47221 */ /* 0x040fe20000010100 */
[----:B------:R-:W-:Y:S01]  /*3090*/  FADD.FTZ R128, -R0, R128 ;  /* 0x0000008000807221 */ /* 0x000fe20000010100 */
[----:B------:R-:W-:Y:S01]  /*30a0*/  F2FP.BF16.F32.PACK_AB R112, R113, R112 ;  /* 0x000000707170723e */ /* 0x000fe200000010ff */
[----:B------:R-:W-:Y:S01]  /*30b0*/  FFMA.FTZ R113, R50, R137, R98 ;  /* 0x0000008932717223 */ /* 0x000fe20000010062 */
[----:B0-----:R-:W-:Y:S01]  /*30c0*/  SHF.L.U32 R2, R129, 0x4, RZ ;  /* 0x0000000481027819 */ /* 0x001fe200000006ff */
[----:B------:R-:W-:Y:S01]  /*30d0*/  FFMA.FTZ R0, R51, R134, R99 ;  /* 0x0000008633007223 */ /* 0x000fe20000010063 */
[----:B------:R-:W-:Y:S01]  /*30e0*/  FFMA.FTZ R114, R44, R147, R92 ;  /* 0x000000932c727223 */ /* 0x000fe2000001005c */
[----:B------:R-:W-:Y:S01]  /*30f0*/  FFMA.FTZ R3, R45, R144, R93 ;  /* 0x000000902d037223 */ /* 0x000fe2000001005d */
[----:B------:R-:W-:Y:S01]  /*3100*/  F2FP.BF16.F32.PACK_AB R115, R116, R115 ;  /* 0x000000737473723e */ /* 0x000fe200000010ff */
[----:B------:R-:W-:Y:S01]  /*3110*/  FFMA.FTZ R153, R22, R153, R70 ;  /* 0x0000009916997223 */ /* 0x000fe20000010046 */
[----:B------:R-:W-:Y:S01]  /*3120*/  SHF.R.U32.HI R130, RZ, 0x1c, R129 ;  /* 0x0000001cff827819 */ /* 0x000fe20000011681 */
[C---:B------:R-:W-:Y:S01]  /*3130*/  FMUL.FTZ R129, R131.reuse, R132 ;  /* 0x0000008483817220 */ /* 0x040fe20000410000 */
[----:B------:R-:W-:Y:S01]  /*3140*/  IADD3 R116, P3, R2, UR10, RZ ;  /* 0x0000000a02747c10 */ /* 0x000fe2000ff7e0ff */
[----:B------:R-:W-:Y:S01]  /*3150*/  FMUL.FTZ R132, R131, R118 ;  /* 0x0000007683847220 */ /* 0x000fe20000410000 */
[----:B------:R-:W-:Y:S01]  /*3160*/  FFMA.FTZ R118, R23, R138, R71 ;  /* 0x0000008a17767223 */ /* 0x000fe20000010047 */
[----:B------:R-:W-:Y:S01]  /*3170*/  F2FP.BF16.F32.PACK_AB R113, R0, R113 ;  /* 0x000000710071723e */ /* 0x000fe200000010ff */
[----:B------:R-:W-:Y:S01]  /*3180*/  FMUL.FTZ R136, R131, R136 ;  /* 0x0000008883887220 */ /* 0x000fe20000410000 */
[----:B------:R-:W-:Y:S01]  /*3190*/  F2FP.BF16.F32.PACK_AB R114, R3, R114 ;  /* 0x000000720372723e */ /* 0x000fe200000010ff */
[C---:B------:R-:W-:Y:S01]  /*31a0*/  FMUL.FTZ R143, R131.reuse, R140 ;  /* 0x0000008c838f7220 */ /* 0x040fe20000410000 */
[----:B------:R-:W-:Y:S01]  /*31b0*/  IADD3.X R117, R130, UR11, RZ, P3, !PT ;  /* 0x0000000b82757c10 */ /* 0x000fe20009ffe4ff */
[C---:B------:R-:W-:Y:S01]  /*31c0*/  FMUL.FTZ R142, R131.reuse, R142 ;  /* 0x0000008e838e7220 */ /* 0x040fe20000410000 */
[----:B------:R-:W-:Y:S01]  /*31d0*/  FMUL.FTZ R138, R131, R119 ;  /* 0x00000077838a7220 */ /* 0x000fe20000410000 */
[----:B------:R-:W-:Y:S01]  /*31e0*/  FFMA.FTZ R133, R24, R133, R72 ;  /* 0x0000008518857223 */ /* 0x000fe20000010048 */
[----:B------:R-:W-:Y:S01]  /*31f0*/  FFMA.FTZ R126, R25, R126, R73 ;  /* 0x0000007e197e7223 */ /* 0x000fe20000010049 */
[----:B------:R-:W-:Y:S01]  /*3200*/  F2FP.BF16.F32.PACK_AB R119, R118, R153 ;  /* 0x000000997677723e */ /* 0x000fe200000010ff */
        /* <DEDUP_REMOVED lines=19> */
[-C--:B------:R-:W-:Y:S01]  /*3340*/  FFMA.FTZ R131, R39, R152.reuse, R87 ;  /* 0x0000009827837223 */ /* 0x080fe20000010057 */
[----:B------:R-:W-:Y:S01]  /*3350*/  FFMA.FTZ R152, R15, R152, R63 ;  /* 0x000000980f987223 */ /* 0x000fe2000001003f */
[----:B------:R-:W-:-:S02]  /*3360*/  VIADD R123, R123, UR14 ;  /* 0x0000000e7b7b7c36 */ /* 0x000fc40008000000 */
[----:B0-----:R-:W-:Y:S01]  /*3370*/  FFMA.FTZ R113, R43, R142, R91 ;  /* 0x0000008e2b717223 */ /* 0x001fe2000001005b */
[----:B------:R-:W-:Y:S01]  /*3380*/  F2FP.BF16.F32.PACK_AB R116, R126, R133 ;  /* 0x000000857e74723e */ /* 0x000fe200000010ff */
[----:B------:R-:W-:Y:S01]  /*3390*/  FFMA.FTZ R114, R36, R145, R84 ;  /* 0x0000009124727223 */ /* 0x000fe20000010054 */
[----:B------:R-:W-:Y:S01]  /*33a0*/  SHF.L.U32 R126, R141, 0x4, RZ ;  /* 0x000000048d7e7819 */ /* 0x000fe200000006ff */
[----:B------:R-:W-:Y:S01]  /*33b0*/  FFMA.FTZ R115, R37, R148, R85 ;  /* 0x0000009425737223 */ /* 0x000fe20000010055 */
[----:B------:R-:W-:Y:S01]  /*33c0*/  F2FP.BF16.F32.PACK_AB R112, R147, R128 ;  /* 0x000000809370723e */ /* 0x000fe200000010ff */
[----:B------:R-:W-:Y:S01]  /*33d0*/  FFMA.FTZ R128, R38, R149, R86 ;  /* 0x0000009526807223 */ /* 0x000fe20000010056 */
[----:B------:R-:W-:Y:S01]  /*33e0*/  F2FP.BF16.F32.PACK_AB R113, R113, R140 ;  /* 0x0000008c7171723e */ /* 0x000fe200000010ff */
[----:B------:R-:W-:Y:S01]  /*33f0*/  FFMA.FTZ R133, R17, R136, R65 ;  /* 0x0000008811857223 */ /* 0x000fe20000010041 */
[----:B------:R-:W-:Y:S01]  /*3400*/  IADD3 R140, P3, R2, UR12, RZ ;  /* 0x0000000c028c7c10 */ /* 0x000fe2000ff7e0ff */
[----:B------:R-:W-:Y:S01]  /*3410*/  FFMA.FTZ R142, R19, R142, R67 ;  /* 0x0000008e138e7223 */ /* 0x000fe20000010043 */
[----:B------:R-:W-:-:S02]  /*3420*/  SHF.R.U32.HI R2, RZ, 0x1c, R141 ;  /* 0x0000001cff027819 */ /* 0x000fc4000001168d */
[----:B------:R-:W-:Y:S02]  /*3430*/  IADD3 R146, P4, R126, UR10, RZ ;  /* 0x0000000a7e927c10 */ /* 0x000fe4000ff9e0ff */
[----:B------:R-:W-:Y:S01]  /*3440*/  F2FP.BF16.F32.PACK_AB R117, R134, R137 ;  /* 0x000000898675723e */ /* 0x000fe200000010ff */
[----:B------:R-:W-:Y:S01]  /*3450*/  FFMA.FTZ R134, R32, R135, R80 ;  /* 0x0000008720867223 */ /* 0x000fe20000010050 */
[----:B------:R-:W-:Y:S01]  /*3460*/  F2FP.BF16.F32.PACK_AB R114, R115, R114 ;  /* 0x000000727372723e */ /* 0x000fe200000010ff */
[----:B------:R-:W-:Y:S01]  /*3470*/  FFMA.FTZ R137, R13, R148, R61 ;  /* 0x000000940d897223 */ /* 0x000fe2000001003d */
[----:B------:R-:W-:Y:S01]  /*3480*/  IADD3.X R141, R130, UR13, RZ, P3, !PT ;  /* 0x0000000d828d7c10 */ /* 0x000fe20009ffe4ff */
[----:B------:R-:W-:Y:S01]  /*3490*/  FFMA.FTZ R130, R12, R145, R60 ;  /* 0x000000910c827223 */ /* 0x000fe2000001003c */
[----:B------:R-:W-:Y:S01]  /*34a0*/  F2FP.BF16.F32.PACK_AB R115, R131, R128 ;  /* 0x000000808373723e */ /* 0x000fe200000010ff */
[----:B------:R-:W-:Y:S01]  /*34b0*/  FFMA.FTZ R128, R16, R129, R64 ;  /* 0x0000008110807223 */ /* 0x000fe20000010040 */
[----:B------:R-:W-:Y:S01]  /*34c0*/  IADD3.X R147, R2, UR11, RZ, P4, !PT ;  /* 0x0000000b02937c10 */ /* 0x000fe2000a7fe4ff */
[----:B------:R0:W-:Y:S01]  /*34d0*/  STG.E.128 desc[UR4][R140.64], R116 ;  /* 0x000000748c007986 */ /* 0x0001e2000c101d04 */
[----:B------:R-:W-:Y:S01]  /*34e0*/  FFMA.FTZ R129, R18, R143, R66 ;  /* 0x0000008f12817223 */ /* 0x000fe20000010042 */
[----:B------:R-:W-:Y:S01]  /*34f0*/  FFMA.FTZ R143, R33, R156, R81 ;  /* 0x0000009c218f7223 */ /* 0x000fe20000010051 */
[----:B------:R-:W-:Y:S01]  /*3500*/  F2FP.BF16.F32.PACK_AB R128, R133, R128 ;  /* 0x000000808580723e */ /* 0x000fe200000010ff */
[----:B------:R1:W-:Y:S01]  /*3510*/  STG.E.128 desc[UR4][R146.64], R112 ;  /* 0x0000007092007986 */ /* 0x0003e2000c101d04 */
[----:B------:R-:W-:Y:S01]  /*3520*/  SHF.L.U32 R133, R159, 0x4, RZ ;  /* 0x000000049f857819 */ /* 0x000fe200000006ff */
[----:B------:R-:W-:Y:S01]  /*3530*/  FFMA.FTZ R131, R14, R149, R62 ;  /* 0x000000950e837223 */ /* 0x000fe2000001003e */
[----:B------:R-:W-:-:S02]  /*3540*/  SHF.R.U32.HI R159, RZ, 0x1c, R159 ;  /* 0x0000001cff9f7819 */ /* 0x000fc4000001169f */
[----:B------:R-:W-:Y:S02]  /*3550*/  IADD3 R136, P4, R133, UR10, RZ ;  /* 0x0000000a85887c10 */ /* 0x000fe4000ff9e0ff */
[----:B------:R-:W-:Y:S02]  /*3560*/  F2FP.BF16.F32.PACK_AB R131, R152, R131 ;  /* 0x000000839883723e */ /* 0x000fe400000010ff */
[----:B------:R-:W-:Y:S02]  /*3570*/  F2FP.BF16.F32.PACK_AB R130, R137, R130 ;  /* 0x000000828982723e */ /* 0x000fe400000010ff */
[----:B------:R-:W-:Y:S02]  /*3580*/  F2FP.BF16.F32.PACK_AB R129, R142, R129 ;  /* 0x000000818e81723e */ /* 0x000fe400000010ff */
[----:B------:R-:W-:Y:S01]  /*3590*/  IADD3.X R137, R159, UR11, RZ, P4, !PT ;  /* 0x0000000b9f897c10 */ /* 0x000fe2000a7fe4ff */
[----:B0-----:R-:W-:Y:S01]  /*35a0*/  FFMA.FTZ R116, R34, R139, R82 ;  /* 0x0000008b22747223 */ /* 0x001fe20000010052 */
[----:B------:R-:W-:Y:S01]  /*35b0*/  FFMA.FTZ R119, R6, R3, R54 ;  /* 0x0000000306777223 */ /* 0x000fe20000010036 */
[----:B------:R-:W-:Y:S01]  /*35c0*/  FFMA.FTZ R118, R4, R151, R52 ;  /* 0x0000009704767223 */ /* 0x000fe20000010034 */
[----:B------:R-:W-:Y:S01]  /*35d0*/  FFMA.FTZ R117, R5, R0, R53 ;  /* 0x0000000005757223 */ /* 0x000fe20000010035 */
[----:B-1----:R-:W-:Y:S01]  /*35e0*/  FFMA.FTZ R113, R35, R132, R83 ;  /* 0x0000008423717223 */ /* 0x002fe20000010053 */
        /* <DEDUP_REMOVED lines=15> */
[----:B------:R-:W-:-:S02]  /*36e0*/  IADD3 R132, P6, R133, UR12, RZ ;  /* 0x0000000c85847c10 */ /* 0x000fc4000ffde0ff */
[----:B------:R-:W-:Y:S02]  /*36f0*/  IADD3.X R135, R2, UR13, RZ, P3, !PT ;  /* 0x0000000d02877c10 */ /* 0x000fe40009ffe4ff */
[----:B------:R-:W-:Y:S02]  /*3700*/  F2FP.BF16.F32.PACK_AB R119, R138, R119 ;  /* 0x000000778a77723e */ /* 0x000fe400000010ff */
[----:B------:R-:W-:Y:S01]  /*3710*/  F2FP.BF16.F32.PACK_AB R117, R0, R117 ;  /* 0x000000750075723e */ /* 0x000fe200000010ff */
[----:B------:R0:W-:Y:S01]  /*3720*/  STG.E.128 desc[UR4][R134.64], R128 ;  /* 0x0000008086007986 */ /* 0x0001e2000c101d04 */
[----:B------:R-:W-:Y:S02]  /*3730*/  F2FP.BF16.F32.PACK_AB R116, R3, R116 ;  /* 0x000000740374723e */ /* 0x000fe400000010ff */
[----:B------:R-:W-:Y:S01]  /*3740*/  IADD3.X R133, R159, UR13, RZ, P6, !PT ;  /* 0x0000000d9f857c10 */ /* 0x000fe2000b7fe4ff */
[----:B------:R0:W-:Y:S01]  /*3750*/  STG.E.128 desc[UR4][R136.64], R112 ;  /* 0x0000007088007986 */ /* 0x0001e2000c101d04 */
[----:B------:R-:W-:-:S02]  /*3760*/  ISETP.GE.AND P3, PT, R123, UR15, PT ;  /* 0x0000000f7b007c0c */ /* 0x000fc4000bf66270 */
[----:B------:R-:W-:Y:S01]  /*3770*/  SEL R0, RZ, 0x1, P2 ;  /* 0x00000001ff007807 */ /* 0x000fe20001000000 */
[----:B------:R0:W-:Y:S10]  /*3780*/  STG.E.128 desc[UR4][R132.64], R116 ;  /* 0x0000007484007986 */ /* 0x0001f4000c101d04 */
[----:B------:R-:W-:Y:S05]  /*3790*/  @!P3 BRA `(.L_x_4453) ;  /* 0xffffffcc00a0b947 */ /* 0x000fea000383ffff */
[----:B------:R-:W-:Y:S05]  /*37a0*/  EXIT ;  /* 0x000000000000794d */ /* 0x000fea0003800000 */
.L_x_4452:
[----:B------:R-:W-:Y:S01]  /*37b0*/  HFMA2.MMA R140, -RZ, RZ, 0, 5.9604644775390625e-08 ;  /* 0x00000001ff8c7435 */ /* 0x000fe200000001ff */
[----:B------:R-:W-:Y:S01]  /*37c0*/  MOV R138, R0 ;  /* 0x00000000008a7202 */ /* 0x000fe20000000f00 */
[----:B------:R-:W-:Y:S01]  /*37d0*/  IMAD.MOV.U32 R136, RZ, RZ, -0x1 ;  /* 0xffffffffff887424 */ /* 0x000fe200078e00ff */
[----:B------:R-:W-:-:S08]  /*37e0*/  MOV R142, 0x1f ;  /* 0x0000001f008e7802 */ /* 0x000fd00000000f00 */
[----:B-----5:R-:W-:Y:S05]  /*37f0*/  WARPSYNC.COLLECTIVE R136, `(.L_x_4454) ;  /* 0x0000000088087348 */ /* 0x020fea0003c00000 */
[----:B------:R0:W1:Y:S02]  /*3800*/  SHFL.BFLY P4, R134, R138, R140, R142 ;  /* 0x0c00008c8a867389 */ /* 0x000064000008008e */
[----:B01---5:R-:W-:Y:S01]  /*3810*/  ENDCOLLECTIVE ;  /* 0x000000000000791b */ /* 0x023fe20003800000 */
.L_x_4454:
[----:B------:R-:W-:Y:S01]  /*3820*/  HFMA2.MMA R140, -RZ, RZ, 0, 1.1920928955078125e-07 ;  /* 0x00000002ff8c7435 */ /* 0x000fe200000001ff */
[----:B------:R-:W-:-:S05]  /*3830*/  MOV R3, R134 ;  /* 0x0000008600037202 */ /* 0x000fca0000000f00 */
[----:B------:R-:W-:-:S05]  /*3840*/  FADD.FTZ R3, R0, R3 ;  /* 0x0000000300037221 */ /* 0x000fca0000010000 */
[----:B------:R-:W-:-:S07]  /*3850*/  MOV R138, R3 ;  /* 0x00000003008a7202 */ /* 0x000fce0000000f00 */
[----:B------:R-:W-:Y:S05]  /*3860*/  WARPSYNC.COLLECTIVE R136, `(.L_x_4455) ;  /* 0x0000000088087348 */ /* 0x000fea0003c00000 */
[----:B------:R0:W1:Y:S02]  /*3870*/  SHFL.BFLY P4, R134, R138, R140, R142 ;  /* 0x0c00008c8a867389 */ /* 0x000064000008008e */
[----:B01----:R-:W-:Y:S01]  /*3880*/  ENDCOLLECTIVE ;  /* 0x000000000000791b */ /* 0x003fe20003800000 */
.L_x_4455:
[----:B------:R-:W-:Y:S01]  /*3890*/  HFMA2.MMA R140, -RZ, RZ, 0, 2.384185791015625e-07 ;  /* 0x00000004ff8c7435 */ /* 0x000fe200000001ff */
[----:B------:R-:W-:-:S04]  /*38a0*/  IMAD.MOV.U32 R2, RZ, RZ, R134 ;  /* 0x000000ffff027224 */ /* 0x000fc800078e0086 */
[----:B------:R-:W-:-:S05]  /*38b0*/  FADD.FTZ R113, R3, R2 ;  /* 0x0000000203717221 */ /* 0x000fca0000010000 */
[----:B------:R-:W-:-:S07]  /*38c0*/  MOV R138, R113 ;  /* 0x00000071008a7202 */ /* 0x000fce0000000f00 */
[----:B------:R-:W-:Y:S05]  /*38d0*/  WARPSYNC.COLLECTIVE R136, `(.L_x_4456) ;  /* 0x0000000088087348 */ /* 0x000fea0003c00000 */
[----:B------:R0:W1:Y:S02]  /*38e0*/  SHFL.BFLY P4, R134, R138, R140, R142 ;  /* 0x0c00008c8a867389 */ /* 0x000064000008008e */
[----:B01----:R-:W-:Y:S01]  /*38f0*/  ENDCOLLECTIVE ;  /* 0x000000000000791b */ /* 0x003fe20003800000 */
.L_x_4456:
[----:B------:R-:W-:Y:S01]  /*3900*/  HFMA2.MMA R140, -RZ, RZ, 0, 4.76837158203125e-07 ;  /* 0x00000008ff8c7435 */ /* 0x000fe200000001ff */
[----:B------:R-:W-:-:S05]  /*3910*/  MOV R2, R134 ;  /* 0x0000008600027202 */ /* 0x000fca0000000f00 */
[----:B------:R-:W-:-:S04]  /*3920*/  FADD.FTZ R130, R113, R2 ;  /* 0x0000000271827221 */ /* 0x000fc80000010000 */
[----:B------:R-:W-:-:S07]  /*3930*/  IMAD.MOV.U32 R138, RZ, RZ, R130 ;  /* 0x000000ffff8a7224 */ /* 0x000fce00078e0082 */
[----:B------:R-:W-:Y:S05]  /*3940*/  WARPSYNC.COLLECTIVE R136, `(.L_x_4457) ;  /* 0x0000000088087348 */ /* 0x000fea0003c00000 */
[----:B------:R0:W1:Y:S02]  /*3950*/  SHFL.BFLY P4, R134, R138, R140, R142 ;  /* 0x0c00008c8a867389 */ /* 0x000064000008008e */
[----:B01----:R-:W-:Y:S01]  /*3960*/  ENDCOLLECTIVE ;  /* 0x000000000000791b */ /* 0x003fe20003800000 */
.L_x_4457:
[----:B------:R-:W-:Y:S01]  /*3970*/  IMAD.MOV.U32 R140, RZ, RZ, 0x10 ;  /* 0x00000010ff8c7424 */ /* 0x000fe200078e00ff */
[----:B------:R-:W-:-:S05]  /*3980*/  MOV R2, R134 ;  /* 0x0000008600027202 */ /* 0x000fca0000000f00 */
[----:B------:R-:W-:-:S05]  /*3990*/  FADD.FTZ R132, R130, R2 ;  /* 0x0000000282847221 */ /* 0x000fca0000010000 */
[----:B------:R-:W-:-:S07]  /*39a0*/  MOV R138, R132 ;  /* 0x00000084008a7202 */ /* 0x000fce0000000f00 */
[----:B------:R-:W-:Y:S05]  /*39b0*/  WARPSYNC.COLLECTIVE R136, `(.L_x_4458) ;  /* 0x0000000088087348 */ /* 0x000fea0003c00000 */
[----:B------:R0:W1:Y:S02]  /*39c0*/  SHFL.BFLY P4, R134, R138, R140, R142 ;  /* 0x0c00008c8a867389 */ /* 0x000064000008008e */
[----:B01----:R-:W-:Y:S01]  /*39d0*/  ENDCOLLECTIVE ;  /* 0x000000000000791b */ /* 0x003fe20003800000 */
.L_x_4458:
        /* <DEDUP_REMOVED lines=56> */
.L_x_4459:
[----:B------:R-:W-:Y:S01]  /*3d60*/  HFMA2.MMA R140, -RZ, RZ, 0, 1.1920928955078125e-07 ;  /* 0x00000002ff8c7435 */ /* 0x000fe200000001ff */
[----:B------:R-:W-:-:S04]  /*3d70*/  IMAD.MOV.U32 R3, RZ, RZ, R134 ;  /* 0x000000ffff037224 */ /* 0x000fc800078e0086 */
[----:B------:R-:W-:-:S05]  /*3d80*/  FADD.FTZ R3, R0, R3 ;  /* 0x0000000300037221 */ /* 0x000fca0000010000 */
[----:B------:R-:W-:-:S07]  /*3d90*/  MOV R138, R3 ;  /* 0x00000003008a7202 */ /* 0x000fce0000000f00 */
[----:B------:R-:W-:Y:S05]  /*3da0*/  WARPSYNC.COLLECTIVE R136, `(.L_x_4460) ;  /* 0x0000000088087348 */ /* 0x000fea0003c00000 */
[----:B------:R0:W1:Y:S02]  /*3db0*/  SHFL.BFLY P4, R134, R138, R140, R142 ;  /* 0x0c00008c8a867389 */ /* 0x000064000008008e */
[----:B01----:R-:W-:Y:S01]  /*3dc0*/  ENDCOLLECTIVE ;  /* 0x000000000000791b */ /* 0x003fe20003800000 */
.L_x_4460:
[----:B------:R-:W-:Y:S01]  /*3dd0*/  HFMA2.MMA R140, -RZ, RZ, 0, 2.384185791015625e-07 ;  /* 0x00000004ff8c7435 */ /* 0x000fe200000001ff */
[----:B------:R-:W-:-:S05]  /*3de0*/  MOV R130, R134 ;  /* 0x0000008600827202 */ /* 0x000fca0000000f00 */
[----:B------:R-:W-:-:S04]  /*3df0*/  FADD.FTZ R130, R3, R130 ;  /* 0x0000008203827221 */ /* 0x000fc80000010000 */
[----:B------:R-:W-:-:S07]  /*3e00*/  IMAD.MOV.U32 R138, RZ, RZ, R130 ;  /* 0x000000ffff8a7224 */ /* 0x000fce00078e0082 */
[----:B------:R-:W-:Y:S05]  /*3e10*/  WARPSYNC.COLLECTIVE R136, `(.L_x_4461) ;  /* 0x0000000088087348 */ /* 0x000fea0003c00000 */
[----:B------:R0:W1:Y:S02]  /*3e20*/  SHFL.BFLY P4, R134, R138, R140, R142 ;  /* 0x0c00008c8a867389 */ /* 0x000064000008008e */
[----:B01----:R-:W-:Y:S01]  /*3e30*/  ENDCOLLECTIVE ;  /* 0x000000000000791b */ /* 0x003fe20003800000 */
.L_x_4461:
[----:B------:R-:W-:Y:S01]  /*3e40*/  IMAD.MOV.U32 R140, RZ, RZ, 0x8 ;  /* 0x00000008ff8c7424 */ /* 0x000fe200078e00ff */
[----:B------:R-:W-:-:S05]  /*3e50*/  MOV R113, R134 ;  /* 0x0000008600717202 */ /* 0x000fca0000000f00 */
[----:B------:R-:W-:-:S05]  /*3e60*/  FADD.FTZ R113, R130, R113 ;  /* 0x0000007182717221 */ /* 0x000fca0000010000 */
[----:B------:R-:W-:-:S07]  /*3e70*/  MOV R138, R113 ;  /* 0x00000071008a7202 */ /* 0x000fce0000000f00 */
[----:B------:R-:W-:Y:S05]  /*3e80*/  WARPSYNC.COLLECTIVE R136, `(.L_x_4462) ;  /* 0x0000000088087348 */ /* 0x000fea0003c00000 */
[----:B------:R0:W1:Y:S02]  /*3e90*/  SHFL.BFLY P4, R134, R138, R140, R142 ;  /* 0x0c00008c8a867389 */ /* 0x000064000008008e */
[----:B01----:R-:W-:Y:S01]  /*3ea0*/  ENDCOLLECTIVE ;  /* 0x000000000000791b */ /* 0x003fe20003800000 */
.L_x_4462:
[----:B------:R-:W-:Y:S01]  /*3eb0*/  HFMA2.MMA R140, -RZ, RZ, 0, 9.5367431640625e-07 ;  /* 0x00000010ff8c7435 */ /* 0x000fe200000001ff */
[----:B------:R-:W-:-:S05]  /*3ec0*/  MOV R132, R134 ;  /* 0x0000008600847202 */ /* 0x000fca0000000f00 */
[----:B------:R-:W-:-:S05]  /*3ed0*/  FADD.FTZ R132, R113, R132 ;  /* 0x0000008471847221 */ /* 0x000fca0000010000 */
[----:B------:R-:W-:-:S07]  /*3ee0*/  MOV R138, R132 ;  /* 0x00000084008a7202 */ /* 0x000fce0000000f00 */
[----:B------:R-:W-:Y:S05]  /*3ef0*/  WARPSYNC.COLLECTIVE R136, `(.L_x_4463) ;  /* 0x0000000088087348 */ /* 0x000fea0003c00000 */
[----:B------:R0:W1:Y:S02]  /*3f00*/  SHFL.BFLY P4, R134, R138, R140, R142 ;  /* 0x0c00008c8a867389 */ /* 0x000064000008008e */
[----:B01----:R-:W-:Y:S01]  /*3f10*/  ENDCOLLECTIVE ;  /* 0x000000000000791b */ /* 0x003fe20003800000 */
.L_x_4463:
[----:B------:R-:W-:Y:S05]  /*3f20*/  BRA `(.L_x_4464) ;  /* 0xffffffe800bc7947 */ /* 0x000fea000383ffff */
.L_x_4465:
        /* <DEDUP_REMOVED lines=13> */
.L_x_20557:


//--------------------- .text._ZN10layer_norm31ln_parallel_residual_fwd_kernelINS_13Kernel_traitsIf13__nv_bfloat16S2_S2_fjLj3072ELj1ELj1ELj4ELj16ENS_18Kernel_traits_baseILj3072EfS2_S2_S2_fjLj128EEEEELb0ELb1ELb0EEEvNS_9FwdParamsE --------------------------
	.section	.text._ZN10layer_norm31ln_parallel_residual_fwd_kernelINS_13Kernel_traitsIf13__nv_bfloat16S2_S2_fjLj3072ELj1ELj1ELj4ELj16ENS_18Kernel_traits_baseILj3072EfS2_S2_S2_fjLj128EEEEELb0ELb1ELb0EEEvNS_9FwdParamsE,"ax",@progbits
	.align	128
        .global         _ZN10layer_norm31ln_parallel_residual_fwd_kernelINS_13Kernel_traitsIf13__nv_bfloat16S2_S2_fjLj3072ELj1ELj1ELj4ELj16ENS_18Kernel_traits_baseILj3072EfS2_S2_S2_fjLj128EEEEELb0ELb1ELb0EEEvNS_9FwdParamsE
        .type           _ZN10layer_norm31ln_parallel_residual_fwd_kernelINS_13Kernel_traitsIf13__nv_bfloat16S2_S2_fjLj3072ELj1ELj1ELj4ELj16ENS_18Kernel_traits_baseILj3072EfS2_S2_S2_fjLj128EEEEELb0ELb1ELb0EEEvNS_9FwdParamsE,@function
        .size           _ZN10layer_norm31ln_parallel_residual_fwd_kernelINS_13Kernel_traitsIf13__nv_bfloat16S2_S2_fjLj3072ELj1ELj1ELj4ELj16ENS_18Kernel_traits_baseILj3072EfS2_S2_S2_fjLj128EEEEELb0ELb1ELb0EEEvNS_9FwdParamsE,(.L_x_20558 - _ZN10layer_norm31ln_parallel_residual_fwd_kernelINS_13Kernel_traitsIf13__nv_bfloat16S2_S2_fjLj3072ELj1ELj1ELj4ELj16ENS_18Kernel_traits_baseILj3072EfS2_S2_S2_fjLj128EEEEELb0ELb1ELb0EEEvNS_9FwdParamsE)
        .other          _ZN10layer_norm31ln_parallel_residual_fwd_kernelINS_13Kernel_traitsIf13__nv_bfloat16S2_S2_fjLj3072ELj1ELj1ELj4ELj16ENS_18Kernel_traits_baseILj3072EfS2_S2_S2_fjLj128EEEEELb0ELb1ELb0EEEvNS_9FwdParamsE,@"STO_CUDA_ENTRY STV_DEFAULT"
_ZN10layer_norm31ln_parallel_residual_fwd_kernelINS_13Kernel_traitsIf13__nv_bfloat16S2_S2_fjLj3072ELj1ELj1ELj4ELj16ENS_18Kernel_traits_baseILj3072EfS2_S2_S2_fjLj128EEEEELb0ELb1ELb0EEEvNS_9FwdParamsE:
.text._ZN10layer_norm31ln_parallel_residual_fwd_kernelINS_13Kernel_traitsIf13__nv_bfloat16S2_S2_fjLj3072ELj1ELj1ELj4ELj16ENS_18Kernel_traits_baseILj3072EfS2_S2_S2_fjLj128EEEEELb0ELb1ELb0EEEvNS_9FwdParamsE:
[----:B------:R-:W-:Y:S01]  /*0000*/  LDC R1, c[0x0][0x28] ;  /* 0x00000a00ff017b82 */ /* 0x000fe20000000800 */
[----:B------:R-:W0:Y:S07]  /*0010*/  S2R R0, SR_TID.X ;  /* 0x0000000000007919 */ /* 0x000e2e0000002100 */
[----:B------:R-:W1:Y:S01]  /*0020*/  LDC R5, c[0x0][0x218] ;  /* 0x00008600ff057b82 */ /* 0x000e620000000800 */
[----:B------:R-:W-:Y:S01]  /*0030*/  ULDC.64 UR4, c[0x0][0x208] ;  /* 0x0000820000047ab9 */ /* 0x000fe20000000a00 */
[----:B------:R-:W-:Y:S01]  /*0040*/  BSSY B0, `(.L_x_4466) ;  /* 0x000001c000007945 */ /* 0x000fe20003800000 */
[----:B-1----:R-:W-:-:S04]  /*0050*/  SHF.R.S32.HI R2, RZ, 0x1f, R5 ;  /* 0x0000001fff027819 */ /* 0x002fc80000011405 */
[----:B------:R-:W-:Y:S02]  /*0060*/  LEA.HI R8, R2, R5, RZ, 0x3 ;  /* 0x0000000502087211 */ /* 0x000fe400078f18ff */
[----:B0-----:R-:W-:-:S04]  /*0070*/  LOP3.LUT R3, R0, 0x7f, RZ, 0xc, !PT ;  /* 0x0000007f00037812 */ /* 0x001fc800078e0cff */
[----:B------:R-:W-:Y:S02]  /*0080*/  LEA.HI.SX32 R2, R8, R3, 0x1d ;  /* 0x0000000308027211 */ /* 0x000fe400078feaff */
[----:B------:R-:W-:Y:S02]  /*0090*/  LOP3.LUT R3, R0, 0x7f, RZ, 0xc0, !PT ;  /* 0x0000007f00037812 */ /* 0x000fe400078ec0ff */
[C---:B------:R-:W-:Y:S02]  /*00a0*/  LOP3.LUT P0, RZ, R2.reuse, 0xffffff80, RZ, 0xc0, !PT ;  /* 0xffffff8002ff7812 */ /* 0x040fe4000780c0ff */
[C---:B------:R-:W-:Y:S02]  /*00b0*/  ISETP.GE.U32.AND P4, PT, R2.reuse, 0x100, PT ;  /* 0x000001000200780c */ /* 0x040fe40003f86070 */
[----:B------:R-:W-:Y:S02]  /*00c0*/  ISETP.GE.U32.AND P1, PT, R2, 0x180, PT ;  /* 0x000001800200780c */ /* 0x000fe40003f26070 */
[----:B------:R-:W-:-:S02]  /*00d0*/  P2R R4, PR, RZ, 0x10 ;  /* 0x00000010ff047803 */ /* 0x000fc40000000000 */
[----:B------:R-:W-:-:S05]  /*00e0*/  MOV R9, R3 ;  /* 0x0000000300097202 */ /* 0x000fca0000000f00 */
[----:B------:R-:W-:Y:S05]  /*00f0*/  @!P0 BRA `(.L_x_4467) ;  /* 0x0000000000408947 */ /* 0x000fea0003800000 */
[----:B------:R-:W0:Y:S01]  /*0100*/  LDC.64 R4, c[0x0][0x260] ;  /* 0x00009800ff047b82 */ /* 0x000e220000000a00 */
[----:B------:R-:W-:Y:S01]  /*0110*/  ULDC.64 UR6, c[0x0][0x2c8] ;  /* 0x0000b20000067ab9 */ /* 0x000fe20000000a00 */
[----:B------:R-:W-:Y:S02]  /*0120*/  CS2R R30, SRZ ;  /* 0x00000000001e7805 */ /* 0x000fe4000001ff00 */
[----:B------:R-:W-:Y:S02]  /*0130*/  ISETP.NE.U32.AND P2, PT, RZ, UR6, PT ;  /* 0x00000006ff007c0c */ /* 0x000fe4000bf45070 */
[----:B------:R-:W-:Y:S02]  /*0140*/  CS2R R28, SRZ ;  /* 0x00000000001c7805 */ /* 0x000fe4000001ff00 */
[----:B------:R-:W-:Y:S02]  /*0150*/  CS2R R34, SRZ ;  /* 0x0000000000227805 */ /* 0x000fe4000001ff00 */
[----:B------:R-:W-:-:S02]  /*0160*/  CS2R R32, SRZ ;  /* 0x0000000000207805 */ /* 0x000fc4000001ff00 */
[----:B------:R-:W-:-:S13]  /*0170*/  ISETP.NE.AND.EX P2, PT, RZ, UR7, PT, P2 ;  /* 0x00000007ff007c0c */ /* 0x000fda000bf45320 */
[----:B------:R-:W-:-:S04]  /*0180*/  @P2 LEA R6, P3, R9, UR6, 0x5 ;  /* 0x0000000609062c11 */ /* 0x000fc8000f8628ff */
[C---:B------:R-:W-:Y:S01]  /*0190*/  @P2 LEA.HI.X R7, R9.reuse, UR7, RZ, 0x5, P3 ;  /* 0x0000000709072c11 */ /* 0x040fe200098f2cff */
[----:B0-----:R-:W-:-:S04]  /*01a0*/  IMAD.WIDE.U32 R4, R9, 0x20, R4 ;  /* 0x0000002009047825 */ /* 0x001fc800078e0004 */
[----:B------:R0:W5:Y:S04]  /*01b0*/  @P2 LDG.E.128 R28, desc[UR4][R6.64] ;  /* 0x00000004061c2981 */ /* 0x000168000c1e1d00 */
[----:B------:R0:W5:Y:S04]  /*01c0*/  LDG.E.128 R36, desc[UR4][R4.64] ;  /* 0x0000000404247981 */ /* 0x000168000c1e1d00 */
[----:B------:R0:W5:Y:S04]  /*01d0*/  @P2 LDG.E.128 R32, desc[UR4][R6.64+0x10] ;  /* 0x0000100406202981 */ /* 0x000168000c1e1d00 */
[----:B------:R0:W5:Y:S01]  /*01e0*/  LDG.E.128 R40, desc[UR4][R4.64+0x10] ;  /* 0x0000100404287981 */ /* 0x000162000c1e1d00 */
[----:B------:R-:W-:-:S07]  /*01f0*/  LOP3.LUT R9, R9, 0x80, RZ, 0xfc, !PT ;  /* 0x0000008009097812 */ /* 0x000fce00078efcff */
.L_x_4467:
[----:B------:R-:W-:Y:S05]  /*0200*/  BSYNC B0 ;  /* 0x0000000000007941 */ /* 0x000fea0003800000 */
.L_x_4466:
[----:B------:R-:W-:Y:S04]  /*0210*/  BSSY B0, `(.L_x_4468) ;  /* 0x0000012000007945 */ /* 0x000fe80003800000 */
[----:B------:R-:W-:Y:S05]  /*0220*/  @!P4 BRA `(.L_x_4469) ;  /* 0x000000000040c947 */ /* 0x000fea0003800000 */
[----:B0-----:R-:W0:Y:S01]  /*0230*/  LDC.64 R6, c[0x0][0x260] ;  /* 0x00009800ff067b82 */ /* 0x001e220000000a00 */
        /* <DEDUP_REMOVED lines=14> */
[----:B------:R-:W-:-:S07]  /*0320*/  VIADD R9, R9, 0x80 ;  /* 0x0000008009097836 */ /* 0x000fce0000000000 */
.L_x_4469:
[----:B------:R-:W-:Y:S05]  /*0330*/  BSYNC B0 ;  /* 0x0000000000007941 */ /* 0x000fea0003800000 */
.L_x_4468:
[----:B------:R-:W-:Y:S04]  /*0340*/  BSSY B0, `(.L_x_4470) ;  /* 0x0000011000007945 */ /* 0x000fe80003800000 */
[----:B------:R-:W-:Y:S05]  /*0350*/  @!P1 BRA `(.L_x_4471) ;  /* 0x00000000003c9947 */ /* 0x000fea0003800000 */
[----:B01----:R-:W0:Y:S01]  /*0360*/  LDC.64 R4, c[0x0][0x260] ;  /* 0x00009800ff047b82 */ /* 0x003e220000000a00 */
[----:B------:R-:W-:Y:S01]  /*0370*/  ULDC.64 UR6, c[0x0][0x2c8] ;  /* 0x0000b20000067ab9 */ /* 0x000fe20000000a00 */
[----:B------:R-:W-:Y:S02]  /*0380*/  CS2R R62, SRZ ;  /* 0x00000000003e7805 */ /* 0x000fe4000001ff00 */
[----:B------:R-:W-:Y:S02]  /*0390*/  ISETP.NE.U32.AND P2, PT, RZ, UR6, PT ;  /* 0x00000006ff007c0c */ /* 0x000fe4000bf45070 */
[----:B------:R-:W-:Y:S02]  /*03a0*/  CS2R R60, SRZ ;  /* 0x00000000003c7805 */ /* 0x000fe4000001ff00 */
[----:B------:R-:W-:Y:S02]  /*03b0*/  CS2R R66, SRZ ;  /* 0x0000000000427805 */ /* 0x000fe4000001ff00 */
[----:B------:R-:W-:-:S02]  /*03c0*/  CS2R R64, SRZ ;  /* 0x0000000000407805 */ /* 0x000fc4000001ff00 */
[----:B------:R-:W-:-:S13]  /*03d0*/  ISETP.NE.AND.EX P2, PT, RZ, UR7, PT, P2 ;  /* 0x00000007ff007c0c */ /* 0x000fda000bf45320 */
[C---:B------:R-:W-:Y:S01]  /*03e0*/  @P2 LEA R6, P3, R9.reuse, UR6, 0x5 ;  /* 0x0000000609062c11 */ /* 0x040fe2000f8628ff */
[----:B0-----:R-:W-:-:S03]  /*03f0*/  IMAD.WIDE.U32 R4, R9, 0x20, R4 ;  /* 0x0000002009047825 */ /* 0x001fc600078e0004 */
[----:B------:R-:W-:Y:S02]  /*0400*/  @P2 LEA.HI.X R7, R9, UR7, RZ, 0x5, P3 ;  /* 0x0000000709072c11 */ /* 0x000fe400098f2cff */
[----:B------:R2:W5:Y:S04]  /*0410*/  LDG.E.128 R68, desc[UR4][R4.64] ;  /* 0x0000000404447981 */ /* 0x000568000c1e1d00 */
[----:B------:R2:W5:Y:S04]  /*0420*/  @P2 LDG.E.128 R60, desc[UR4][R6.64] ;  /* 0x00000004063c2981 */ /* 0x000568000c1e1d00 */
[----:B------:R2:W5:Y:S04]  /*0430*/  @P2 LDG.E.128 R64, desc[UR4][R6.64+0x10] ;  /* 0x0000100406402981 */ /* 0x000568000c1e1d00 */
[----:B------:R2:W5:Y:S02]  /*0440*/  LDG.E.128 R72, desc[UR4][R4.64+0x10] ;  /* 0x0000100404487981 */ /* 0x000564000c1e1d00 */
.L_x_4471:
[----:B------:R-:W-:Y:S05]  /*0450*/  BSYNC B0 ;  /* 0x0000000000007941 */ /* 0x000fea0003800000 */
.L_x_4470:
[----:B------:R-:W3:Y:S08]  /*0460*/  S2UR UR6, SR_CTAID.X ;  /* 0x00000000000679c3 */ /* 0x000ef00000002500 */
[----:B012---:R-:W0:Y:S01]  /*0470*/  LDC.64 R6, c[0x0][0x228] ;  /* 0x00008a00ff067b82 */ /* 0x007e220000000a00 */
[----:B---3--:R-:W-:Y:S01]  /*0480*/  LEA.HI R5, R0, UR6, RZ, 0x19 ;  /* 0x0000000600057c11 */ /* 0x008fe2000f8fc8ff */
[----:B------:R-:W-:-:S03]  /*0490*/  ULDC UR6, c[0x0][0x214] ;  /* 0x0000850000067ab9 */ /* 0x000fc60000000800 */
[----:B------:R-:W-:Y:S01]  /*04a0*/  ISETP.GE.AND P3, PT, R5, UR6, PT ;  /* 0x0000000605007c0c */ /* 0x000fe2000bf66270 */
[----:B------:R-:W-:Y:S02]  /*04b0*/  ULDC.64 UR6, c[0x0][0x230] ;  /* 0x00008c0000067ab9 */ /* 0x000fe40000000a00 */
[----:B0-----:R-:W-:-:S04]  /*04c0*/  LOP3.LUT P2, RZ, R6, UR6, RZ, 0xfc, !PT ;  /* 0x0000000606ff7c12 */ /* 0x001fc8000f84fcff */
[----:B------:R-:W-:-:S06]  /*04d0*/  LOP3.LUT P2, RZ, R7, UR7, RZ, 0xfc, P2 ;  /* 0x0000000707ff7c12 */ /* 0x000fcc000904fcff */
[----:B------:R-:W-:Y:S07]  /*04e0*/  @P3 EXIT ;  /* 0x000000000000394d */ /* 0x000fee0003800000 */
[----:B------:R-:W-:Y:S01]  /*04f0*/  SHF.R.S32.HI R8, RZ, 0x3, R8 ;  /* 0x00000003ff087819 */ /* 0x000fe20000011408 */
[----:B------:R-:W-:Y:S01]  /*0500*/  ULDC.U8 UR6, c[0x0][0x2a0] ;  /* 0x0000a80000067ab9 */ /* 0x000fe20000000000 */
[----:B------:R-:W-:Y:S01]  /*0510*/  LOP3.LUT R7, R0, 0x60, RZ, 0xc0, !PT ;  /* 0x0000006000077812 */ /* 0x000fe200078ec0ff */
[----:B------:R-:W-:Y:S01]  /*0520*/  HFMA2.MMA R12, -RZ, RZ, 0, 5.9604644775390625e-08 ;  /* 0x00000001ff0c7435 */ /* 0x000fe200000001ff */
[----:B------:R-:W-:Y:S01]  /*0530*/  LOP3.LUT R4, R8, 0x7f, RZ, 0xc0, !PT ;  /* 0x0000007f08047812 */ /* 0x000fe200078ec0ff */
[----:B------:R-:W-:Y:S01]  /*0540*/  ULDC UR7, c[0x0][0x218] ;  /* 0x0000860000077ab9 */ /* 0x000fe20000000800 */
[----:B------:R-:W-:Y:S01]  /*0550*/  SHF.R.U32.HI R8, RZ, 0x2, R8 ;  /* 0x00000002ff087819 */ /* 0x000fe20000011608 */
[----:B------:R-:W-:Y:S01]  /*0560*/  ULDC.64 UR10, c[0x0][0x228] ;  /* 0x00008a00000a7ab9 */ /* 0x000fe20000000a00 */
[----:B------:R-:W-:Y:S01]  /*0570*/  VIADDMNMX R7, R4, -R7, RZ, !PT ;  /* 0x8000000704077246 */ /* 0x000fe200078001ff */
[----:B------:R-:W-:Y:S01]  /*0580*/  ULDC.64 UR12, c[0x0][0x230] ;  /* 0x00008c00000c7ab9 */ /* 0x000fe20000000a00 */
[----:B------:R-:W-:Y:S01]  /*0590*/  LOP3.LUT R8, R8, 0x3fffffe0, RZ, 0xc0, !PT ;  /* 0x3fffffe008087812 */ /* 0x000fe200078ec0ff */
[----:B------:R-:W-:Y:S01]  /*05a0*/  ULDC.64 UR8, c[0x0][0x210] ;  /* 0x0000840000087ab9 */ /* 0x000fe20000000a00 */
[----:B------:R-:W-:-:S02]  /*05b0*/  VIMNMX R7, R7, 0x20, PT ;  /* 0x0000002007077848 */ /* 0x000fc40003fe0100 */
[----:B------:R-:W-:Y:S02]  /*05c0*/  SHF.L.U32 R6, R0, 0x5, RZ ;  /* 0x0000000500067819 */ /* 0x000fe400000006ff */
[----:B------:R-:W-:Y:S01]  /*05d0*/  ISETP.NE.AND P3, PT, RZ, UR6, PT ;  /* 0x00000006ff007c0c */ /* 0x000fe2000bf65270 */
[----:B------:R-:W-:Y:S01]  /*05e0*/  IMAD.IADD R7, R7, 0x1, R8 ;  /* 0x0000000107077824 */ /* 0x000fe200078e0208 */
[----:B------:R-:W-:Y:S01]  /*05f0*/  LOP3.LUT R9, R6, 0x3e0, RZ, 0xc0, !PT ;  /* 0x000003e006097812 */ /* 0x000fe200078ec0ff */
[----:B------:R-:W-:-:S03]  /*0600*/  ULDC UR6, c[0x0][0x290] ;  /* 0x0000a40000067ab9 */ /* 0x000fc60000000800 */
[----:B------:R-:W-:Y:S02]  /*0610*/  SHF.L.U32 R7, R7, 0x3, RZ ;  /* 0x0000000307077819 */ /* 0x000fe400000006ff */
[----:B------:R-:W-:Y:S02]  /*0620*/  VIADDMNMX R9, R4, -R9, RZ, !PT ;  /* 0x8000000904097246 */ /* 0x000fe400078001ff */
[----:B------:R-:W-:Y:S02]  /*0630*/  I2FP.F32.U32 R4, R7 ;  /* 0x0000000700047245 */ /* 0x000fe40000201000 */
[----:B------:R-:W-:-:S04]  /*0640*/  VIMNMX R9, R9, 0x20, PT ;  /* 0x0000002009097848 */ /* 0x000fc80003fe0100 */
[----:B------:R-:W0:Y:S01]  /*0650*/  MUFU.RCP R4, R4 ;  /* 0x0000000400047308 */ /* 0x000e220000001000 */
[----:B------:R-:W-:Y:S01]  /*0660*/  IMAD.IADD R6, R8, 0x1, R9 ;  /* 0x0000000108067824 */ /* 0x000fe200078e0209 */
[----:B------:R-:W-:-:S03]  /*0670*/  P2R R8, PR, RZ, 0x8 ;  /* 0x00000008ff087803 */ /* 0x000fc60000000000 */
[----:B------:R-:W-:-:S07]  /*0680*/  IMAD.SHL.U32 R6, R6, 0x8, RZ ;  /* 0x0000000806067824 */ /* 0x000fce00078e00ff */
.L_x_4581:
[----:B------:R-:W-:Y:S01]  /*0690*/  IMAD R10, R5, UR7, RZ ;  /* 0x00000007050a7c24 */ /* 0x000fe2000f8e02ff */
[----:B------:R-:W-:Y:S04]  /*06a0*/  BSSY B0, `(.L_x_4472) ;  /* 0x00000aa000007945 */ /* 0x000fe80003800000 */
[----:B0123--:R-:W-:-:S04]  /*06b0*/  SHF.R.S32.HI R81, RZ, 0x1f, R10 ;  /* 0x0000001fff517819 */ /* 0x00ffc8000001140a */
[----:B------:R-:W-:-:S04]  /*06c0*/  LEA.HI R10, R81, R10, RZ, 0x3 ;  /* 0x0000000a510a7211 */ /* 0x000fc800078f18ff */
[----:B------:R-:W-:-:S04]  /*06d0*/  LEA.HI.SX32 R10, R10, R3, 0x1d ;  /* 0x000000030a0a7211 */ /* 0x000fc800078feaff */
[----:B------:R-:W-:Y:S01]  /*06e0*/  MOV R14, R10 ;  /* 0x0000000a000e7202 */ /* 0x000fe20000000f00 */
[----:B-----5:R-:W-:Y:S06]  /*06f0*/  @!P0 BRA `(.L_x_4473) ;  /* 0x0000000800908947 */ /* 0x020fec0003800000 */
[----:B------:R-:W-:Y:S01]  /*0700*/  ISETP.NE.U32.AND P3, PT, RZ, UR10, PT ;  /* 0x0000000aff007c0c */ /* 0x000fe2000bf65070 */
[----:B------:R-:W1:Y:S03]  /*0710*/  LDC.64 R80, c[0x0][0x220] ;  /* 0x00008800ff507b82 */ /* 0x000e660000000a00 */
[----:B------:R-:W-:-:S13]  /*0720*/  ISETP.NE.AND.EX P3, PT, RZ, UR11, PT, P3 ;  /* 0x0000000bff007c0c */ /* 0x000fda000bf65330 */
[----:B------:R-:W-:-:S04]  /*0730*/  @P3 LEA R14, P4, R10, UR10, 0x4 ;  /* 0x0000000a0a0e3c11 */ /* 0x000fc8000f8820ff */
[C---:B------:R-:W-:Y:S02]  /*0740*/  @P3 LEA.HI.X R15, R10.reuse, UR11, RZ, 0x4, P4 ;  /* 0x0000000b0a0f3c11 */ /* 0x040fe4000a0f24ff */
[----:B------:R-:W-:Y:S01]  /*0750*/  ISETP.NE.U32.AND P4, PT, RZ, UR12, PT ;  /* 0x0000000cff007c0c */ /* 0x000fe2000bf85070 */
[----:B-1----:R-:W-:Y:S02]  /*0760*/  IMAD.WIDE.U32 R80, R10, 0x10, R80 ;  /* 0x000000100a507825 */ /* 0x002fe400078e0050 */
        /* <DEDUP_REMOVED lines=10> */
[----:B-1----:R-:W-:Y:S05]  /*0810*/  @P5 BRA `(.L_x_4474) ;  /* 0x0000000000205947 */ /* 0x002fea0003800000 */
[----:B------:R-:W-:-:S04]  /*0820*/  ISETP.NE.U32.AND P3, PT, RZ, UR12, PT ;  /* 0x0000000cff007c0c */ /* 0x000fc8000bf65070 */
[----:B------:R-:W-:-:S13]  /*0830*/  ISETP.NE.AND.EX P3, PT, RZ, UR13, PT, P3 ;  /* 0x0000000dff007c0c */ /* 0x000fda000bf65330 */
[----:B------:R-:W-:Y:S05]  /*0840*/  @P3 BRA `(.L_x_4475) ;  /* 0x0000000000083947 */ /* 0x000fea0003800000 */
[----:B------:R-:W-:Y:S05]  /*0850*/  @P2 BRA `(.L_x_4476) ;  /* 0x0000000000202947 */ /* 0x000fea0003800000 */
[----:B------:R-:W-:Y:S05]  /*0860*/  BRA `(.L_x_4477) ;  /* 0x0000000000247947 */ /* 0x000fea0003800000 */
.L_x_4475:
[----:B-----5:R-:W-:-:S05]  /*0870*/  SHF.L.U32 R14, R20, 0x10, RZ ;  /* 0x00000010140e7819 */ /* 0x020fca00000006ff */
[----:B------:R-:W-:Y:S01]  /*0880*/  FADD.FTZ R7, R14, R7 ;  /* 0x000000070e077221 */ /* 0x000fe20000010000 */
[----:B------:R-:W-:Y:S06]  /*0890*/  BRA `(.L_x_4476) ;  /* 0x0000000000107947 */ /* 0x000fec0003800000 */
.L_x_4474:
[----:B-----5:R-:W-:Y:S01]  /*08a0*/  IMAD.U32 R14, R24, 0x10000, RZ ;  /* 0x00010000180e7824 */ /* 0x020fe200078e00ff */
[----:B------:R-:W-:-:S03]  /*08b0*/  @P4 SHF.L.U32 R16, R20, 0x10, RZ ;  /* 0x0000001014104819 */ /* 0x000fc600000006ff */
[----:B------:R-:W-:-:S04]  /*08c0*/  FADD.FTZ R7, R14, R7 ;  /* 0x000000070e077221 */ /* 0x000fc80000010000 */
[----:B------:R-:W-:-:S07]  /*08d0*/  @P4 FADD.FTZ R7, R16, R7 ;  /* 0x0000000710074221 */ /* 0x000fce0000010000 */
.L_x_4476:
[----:B------:R-:W-:-:S04]  /*08e0*/  F2FP.BF16.F32.PACK_AB R14, RZ, R7 ;  /* 0x00000007ff0e723e */ /* 0x000fc800000010ff */
[----:B------:R-:W-:-:S07]  /*08f0*/  PRMT R76, R14, 0x7610, R76 ;  /* 0x000076100e4c7816 */ /* 0x000fce000000004c */
.L_x_4477:
[----:B------:R-:W-:Y:S01]  /*0900*/  IMAD.U32 R13, R13, 0x10000, RZ ;  /* 0x000100000d0d7824 */ /* 0x000fe200078e00ff */
[----:B------:R-:W-:Y:S06]  /*0910*/  @P5 BRA `(.L_x_4478) ;  /* 0x0000000000245947 */ /* 0x000fec0003800000 */
[----:B------:R-:W-:-:S04]  /*0920*/  ISETP.NE.U32.AND P3, PT, RZ, UR12, PT ;  /* 0x0000000cff007c0c */ /* 0x000fc8000bf65070 */
[----:B------:R-:W-:-:S13]  /*0930*/  ISETP.NE.AND.EX P3, PT, RZ, UR13, PT, P3 ;  /* 0x0000000dff007c0c */ /* 0x000fda000bf65330 */
[----:B------:R-:W-:Y:S05]  /*0940*/  @P3 BRA `(.L_x_4479) ;  /* 0x0000000000083947 */ /* 0x000fea0003800000 */
[----:B------:R-:W-:Y:S05]  /*0950*/  @P2 BRA `(.L_x_4480) ;  /* 0x00000000002c2947 */ /* 0x000fea0003800000 */
[----:B------:R-:W-:Y:S05]  /*0960*/  BRA `(.L_x_4481) ;  /* 0x0000000000307947 */ /* 0x000fea0003800000 */
.L_x_4479:
[----:B-----5:R-:W-:-:S04]  /*0970*/  PRMT R14, R20, 0x7632, R14 ;  /* 0x00007632140e7816 */ /* 0x020fc8000000000e */
[----:B------:R-:W-:-:S05]  /*0980*/  SHF.L.U32 R14, R14, 0x10, RZ ;  /* 0x000000100e0e7819 */ /* 0x000fca00000006ff */
[----:B------:R-:W-:Y:S01]  /*0990*/  FADD.FTZ R13, R14, R13 ;  /* 0x0000000d0e0d7221 */ /* 0x000fe20000010000 */
[----:B------:R-:W-:Y:S06]  /*09a0*/  BRA `(.L_x_4480) ;  /* 0x0000000000187947 */ /* 0x000fec0003800000 */
.L_x_4478:
[----:B-----5:R-:W-:Y:S02]  /*09b0*/  PRMT R14, R24, 0x7632, R14 ;  /* 0x00007632180e7816 */ /* 0x020fe4000000000e */
[----:B------:R-:W-:-:S03]  /*09c0*/  @P4 PRMT R15, R20, 0x7632, R15 ;  /* 0x00007632140f4816 */ /* 0x000fc6000000000f */
[----:B------:R-:W-:Y:S01]  /*09d0*/  IMAD.U32 R14, R14, 0x10000, RZ ;  /* 0x000100000e0e7824 */ /* 0x000fe200078e00ff */
[----:B------:R-:W-:-:S03]  /*09e0*/  @P4 SHF.L.U32 R16, R15, 0x10, RZ ;  /* 0x000000100f104819 */ /* 0x000fc600000006ff */
[----:B------:R-:W-:-:S04]  /*09f0*/  FADD.FTZ R13, R14, R13 ;  /* 0x0000000d0e0d7221 */ /* 0x000fc80000010000 */
[----:B------:R-:W-:-:S07]  /*0a00*/  @P4 FADD.FTZ R13, R16, R13 ;  /* 0x0000000d100d4221 */ /* 0x000fce0000010000 */
.L_x_4480:
[----:B------:R-:W-:-:S04]  /*0a10*/  F2FP.BF16.F32.PACK_AB R14, RZ, R13 ;  /* 0x0000000dff0e723e */ /* 0x000fc800000010ff */
[----:B------:R-:W-:-:S07]  /*0a20*/  PRMT R76, R76, 0x5410, R14 ;  /* 0x000054104c4c7816 */ /* 0x000fce000000000e */
.L_x_4481:
        /* <DEDUP_REMOVED lines=8> */
.L_x_4483:
[----:B-----5:R-:W-:-:S05]  /*0ab0*/  SHF.L.U32 R14, R21, 0x10, RZ ;  /* 0x00000010150e7819 */ /* 0x020fca00000006ff */
[----:B------:R-:W-:Y:S01]  /*0ac0*/  FADD.FTZ R15, R14, R15 ;  /* 0x0000000f0e0f7221 */ /* 0x000fe20000010000 */
[----:B------:R-:W-:Y:S06]  /*0ad0*/  BRA `(.L_x_4484) ;  /* 0x0000000000107947 */ /* 0x000fec0003800000 */
.L_x_4482:
[----:B-----5:R-:W-:Y:S01]  /*0ae0*/  IMAD.U32 R14, R25, 0x10000, RZ ;  /* 0x00010000190e7824 */ /* 0x020fe200078e00ff */
[----:B------:R-:W-:-:S03]  /*0af0*/  @P4 SHF.L.U32 R16, R21, 0x10, RZ ;  /* 0x0000001015104819 */ /* 0x000fc600000006ff */
[----:B------:R-:W-:-:S04]  /*0b00*/  FADD.FTZ R15, R14, R15 ;  /* 0x0000000f0e0f7221 */ /* 0x000fc80000010000 */
[----:B------:R-:W-:-:S07]  /*0b10*/  @P4 FADD.FTZ R15, R16, R15 ;  /* 0x0000000f100f4221 */ /* 0x000fce0000010000 */
.L_x_4484:
[----:B------:R-:W-:-:S04]  /*0b20*/  F2FP.BF16.F32.PACK_AB R14, RZ, R15 ;  /* 0x0000000fff0e723e */ /* 0x000fc800000010ff */
[----:B------:R-:W-:-:S07]  /*0b30*/  PRMT R77, R14, 0x7610, R77 ;  /* 0x000076100e4d7816 */ /* 0x000fce000000004d */
.L_x_4485:
[----:B------:R-:W-:Y:S01]  /*0b40*/  IMAD.U32 R89, R81, 0x10000, RZ ;  /* 0x0001000051597824 */ /* 0x000fe200078e00ff */
[----:B------:R-:W-:Y:S06]  /*0b50*/  @P5 BRA `(.L_x_4486) ;  /* 0x0000000000245947 */ /* 0x000fec0003800000 */
[----:B------:R-:W-:-:S04]  /*0b60*/  ISETP.NE.U32.AND P3, PT, RZ, UR12, PT ;  /* 0x0000000cff007c0c */ /* 0x000fc8000bf65070 */
[----:B------:R-:W-:-:S13]  /*0b70*/  ISETP.NE.AND.EX P3, PT, RZ, UR13, PT, P3 ;  /* 0x0000000dff007c0c */ /* 0x000fda000bf65330 */
[----:B------:R-:W-:Y:S05]  /*0b80*/  @P3 BRA `(.L_x_4487) ;  /* 0x0000000000083947 */ /* 0x000fea0003800000 */
[----:B------:R-:W-:Y:S05]  /*0b90*/  @P2 BRA `(.L_x_4488) ;  /* 0x00000000002c2947 */ /* 0x000fea0003800000 */
[----:B------:R-:W-:Y:S05]  /*0ba0*/  BRA `(.L_x_4489) ;  /* 0x0000000000307947 */ /* 0x000fea0003800000 */
.L_x_4487:
[----:B-----5:R-:W-:-:S04]  /*0bb0*/  PRMT R14, R21, 0x7632, R14 ;  /* 0x00007632150e7816 */ /* 0x020fc8000000000e */
[----:B------:R-:W-:-:S05]  /*0bc0*/  SHF.L.U32 R14, R14, 0x10, RZ ;  /* 0x000000100e0e7819 */ /* 0x000fca00000006ff */
[----:B------:R-:W-:Y:S01]  /*0bd0*/  FADD.FTZ R89, R14, R89 ;  /* 0x000000590e597221 */ /* 0x000fe20000010000 */
[----:B------:R-:W-:Y:S06]  /*0be0*/  BRA `(.L_x_4488) ;  /* 0x0000000000187947 */ /* 0x000fec0003800000 */
.L_x_4486:
[----:B-----5:R-:W-:Y:S02]  /*0bf0*/  PRMT R14, R25, 0x7632, R14 ;  /* 0x00007632190e7816 */ /* 0x020fe4000000000e */
[----:B------:R-:W-:-:S03]  /*0c00*/  @P4 PRMT R16, R21, 0x7632, R16 ;  /* 0x0000763215104816 */ /* 0x000fc60000000010 */
[----:B------:R-:W-:Y:S01]  /*0c10*/  IMAD.U32 R14, R14, 0x10000, RZ ;  /* 0x000100000e0e7824 */ /* 0x000fe200078e00ff */
[----:B------:R-:W-:-:S03]  /*0c20*/  @P4 SHF.L.U32 R16, R16, 0x10, RZ ;  /* 0x0000001010104819 */ /* 0x000fc600000006ff */
[----:B------:R-:W-:-:S04]  /*0c30*/  FADD.FTZ R89, R14, R89 ;  /* 0x000000590e597221 */ /* 0x000fc80000010000 */
[----:B------:R-:W-:-:S07]  /*0c40*/  @P4 FADD.FTZ R89, R16, R89 ;  /* 0x0000005910594221 */ /* 0x000fce0000010000 */
.L_x_4488:
[----:B------:R-:W-:-:S04]  /*0c50*/  F2FP.BF16.F32.PACK_AB R14, RZ, R89 ;  /* 0x00000059ff0e723e */ /* 0x000fc800000010ff */
[----:B------:R-:W-:-:S07]  /*0c60*/  PRMT R77, R77, 0x5410, R14 ;  /* 0x000054104d4d7816 */ /* 0x000fce000000000e */
.L_x_4489:
        /* <DEDUP_REMOVED lines=8> */
.L_x_4491:
[----:B-----5:R-:W-:-:S05]  /*0cf0*/  SHF.L.U32 R14, R22, 0x10, RZ ;  /* 0x00000010160e7819 */ /* 0x020fca00000006ff */
[----:B------:R-:W-:Y:S01]  /*0d00*/  FADD.FTZ R91, R14, R91 ;  /* 0x0000005b0e5b7221 */ /* 0x000fe20000010000 */
[----:B------:R-:W-:Y:S06]  /*0d10*/  BRA `(.L_x_4492) ;  /* 0x0000000000107947 */ /* 0x000fec0003800000 */
.L_x_4490:
[----:B-----5:R-:W-:Y:S01]  /*0d20*/  IMAD.U32 R14, R26, 0x10000, RZ ;  /* 0x000100001a0e7824 */ /* 0x020fe200078e00ff */
[----:B------:R-:W-:-:S03]  /*0d30*/  @P4 SHF.L.U32 R16, R22, 0x10, RZ ;  /* 0x0000001016104819 */ /* 0x000fc600000006ff */
[----:B------:R-:W-:-:S04]  /*0d40*/  FADD.FTZ R91, R14, R91 ;  /* 0x0000005b0e5b7221 */ /* 0x000fc80000010000 */
[----:B------:R-:W-:-:S07]  /*0d50*/  @P4 FADD.FTZ R91, R16, R91 ;  /* 0x0000005b105b4221 */ /* 0x000fce0000010000 */
.L_x_4492:
[----:B------:R-:W-:-:S04]  /*0d60*/  F2FP.BF16.F32.PACK_AB R14, RZ, R91 ;  /* 0x0000005bff0e723e */ /* 0x000fc800000010ff */
[----:B------:R-:W-:-:S07]  /*0d70*/  PRMT R78, R14, 0x7610, R78 ;  /* 0x000076100e4e7816 */ /* 0x000fce000000004e */
.L_x_4493:
[----:B------:R-:W-:Y:S01]  /*0d80*/  IMAD.U32 R101, R82, 0x10000, RZ ;  /* 0x0001000052657824 */ /* 0x000fe200078e00ff */
[----:B------:R-:W-:Y:S06]  /*0d90*/  @P5 BRA `(.L_x_4494) ;  /* 0x0000000000245947 */ /* 0x000fec0003800000 */
[----:B------:R-:W-:-:S04]  /*0da0*/  ISETP.NE.U32.AND P3, PT, RZ, UR12, PT ;  /* 0x0000000cff007c0c */ /* 0x000fc8000bf65070 */
[----:B------:R-:W-:-:S13]  /*0db0*/  ISETP.NE.AND.EX P3, PT, RZ, UR13, PT, P3 ;  /* 0x0000000dff007c0c */ /* 0x000fda000bf65330 */
[----:B------:R-:W-:Y:S05]  /*0dc0*/  @P3 BRA `(.L_x_4495) ;  /* 0x0000000000083947 */ /* 0x000fea0003800000 */
[----:B------:R-:W-:Y:S05]  /*0dd0*/  @P2 BRA `(.L_x_4496) ;  /* 0x00000000002c2947 */ /* 0x000fea0003800000 */
[----:B------:R-:W-:Y:S05]  /*0de0*/  BRA `(.L_x_4497) ;  /* 0x0000000000307947 */ /* 0x000fea0003800000 */
.L_x_4495:
[----:B-----5:R-:W-:-:S04]  /*0df0*/  PRMT R14, R22, 0x7632, R14 ;  /* 0x00007632160e7816 */ /* 0x020fc8000000000e */
[----:B------:R-:W-:-:S05]  /*0e00*/  SHF.L.U32 R14, R14, 0x10, RZ ;  /* 0x000000100e0e7819 */ /* 0x000fca00000006ff */
[----:B------:R-:W-:Y:S01]  /*0e10*/  FADD.FTZ R101, R14, R101 ;  /* 0x000000650e657221 */ /* 0x000fe20000010000 */
[----:B------:R-:W-:Y:S06]  /*0e20*/  BRA `(.L_x_4496) ;  /* 0x0000000000187947 */ /* 0x000fec0003800000 */
.L_x_4494:
[----:B-----5:R-:W-:Y:S02]  /*0e30*/  PRMT R14, R26, 0x7632, R14 ;  /* 0x000076321a0e7816 */ /* 0x020fe4000000000e */
[----:B------:R-:W-:Y:S02]  /*0e40*/  @P4 PRMT R16, R22, 0x7632, R16 ;  /* 0x0000763216104816 */ /* 0x000fe40000000010 */
[----:B------:R-:W-:-:S03]  /*0e50*/  SHF.L.U32 R14, R14, 0x10, RZ ;  /* 0x000000100e0e7819 */ /* 0x000fc600000006ff */
[----:B------:R-:W-:Y:S02]  /*0e60*/  @P4 IMAD.U32 R16, R16, 0x10000, RZ ;  /* 0x0001000010104824 */ /* 0x000fe400078e00ff */
[----:B------:R-:W-:-:S04]  /*0e70*/  FADD.FTZ R101, R14, R101 ;  /* 0x000000650e657221 */ /* 0x000fc80000010000 */
[----:B------:R-:W-:-:S07]  /*0e80*/  @P4 FADD.FTZ R101, R16, R101 ;  /* 0x0000006510654221 */ /* 0x000fce0000010000 */
.L_x_4496:
[----:B------:R-:W-:-:S04]  /*0e90*/  F2FP.BF16.F32.PACK_AB R14, RZ, R101 ;  /* 0x00000065ff0e723e */ /* 0x000fc800000010ff */
[----:B------:R-:W-:-:S07]  /*0ea0*/  PRMT R78, R78, 0x5410, R14 ;  /* 0x000054104e4e7816 */ /* 0x000fce000000000e */
.L_x_4497:
        /* <DEDUP_REMOVED lines=8> */
.L_x_4499:
[----:B-----5:R-:W-:-:S05]  /*0f30*/  SHF.L.U32 R14, R23, 0x10, RZ ;  /* 0x00000010170e7819 */ /* 0x020fca00000006ff */
[----:B------:R-:W-:Y:S01]  /*0f40*/  FADD.FTZ R103, R14, R103 ;  /* 0x000000670e677221 */ /* 0x000fe20000010000 */
[----:B------:R-:W-:Y:S06]  /*0f50*/  BRA `(.L_x_4500) ;  /* 0x0000000000107947 */ /* 0x000fec0003800000 */
.L_x_4498:
[----:B-----5:R-:W-:Y:S01]  /*0f60*/  IMAD.U32 R14, R27, 0x10000, RZ ;  /* 0x000100001b0e7824 */ /* 0x020fe200078e00ff */
[----:B------:R-:W-:-:S03]  /*0f70*/  @P4 SHF.L.U32 R16, R23, 0x10, RZ ;  /* 0x0000001017104819 */ /* 0x000fc600000006ff */
[----:B------:R-:W-:-:S04]  /*0f80*/  FADD.FTZ R103, R14, R103 ;  /* 0x000000670e677221 */ /* 0x000fc80000010000 */
[----:B------:R-:W-:-:S07]  /*0f90*/  @P4 FADD.FTZ R103, R16, R103 ;  /* 0x0000006710674221 */ /* 0x000fce0000010000 */
.L_x_4500:
[----:B------:R-:W-:-:S04]  /*0fa0*/  F2FP.BF16.F32.PACK_AB R14, RZ, R103 ;  /* 0x00000067ff0e723e */ /* 0x000fc800000010ff */
[----:B------:R-:W-:-:S07]  /*0fb0*/  PRMT R79, R14, 0x7610, R79 ;  /* 0x000076100e4f7816 */ /* 0x000fce000000004f */
.L_x_4501:
[----:B------:R-:W-:Y:S01]  /*0fc0*/  SHF.L.U32 R113, R83, 0x10, RZ ;  /* 0x0000001053717819 */ /* 0x000fe200000006ff */
[----:B------:R-:W-:Y:S06]  /*0fd0*/  @P5 BRA `(.L_x_4502) ;  /* 0x0000000000245947 */ /* 0x000fec0003800000 */
[----:B------:R-:W-:-:S04]  /*0fe0*/  ISETP.NE.U32.AND P3, PT, RZ, UR12, PT ;  /* 0x0000000cff007c0c */ /* 0x000fc8000bf65070 */
[----:B------:R-:W-:-:S13]  /*0ff0*/  ISETP.NE.AND.EX P3, PT, RZ, UR13, PT, P3 ;  /* 0x0000000dff007c0c */ /* 0x000fda000bf65330 */
[----:B------:R-:W-:Y:S05]  /*1000*/  @P3 BRA `(.L_x_4503) ;  /* 0x0000000000083947 */ /* 0x000fea0003800000 */
[----:B------:R-:W-:Y:S05]  /*1010*/  @P2 BRA `(.L_x_4504) ;  /* 0x00000000002c2947 */ /* 0x000fea0003800000 */
[----:B------:R-:W-:Y:S05]  /*1020*/  BRA `(.L_x_4505) ;  /* 0x0000000000307947 */ /* 0x000fea0003800000 */
.L_x_4503:
[----:B-----5:R-:W-:-:S05]  /*1030*/  PRMT R14, R23, 0x7632, R14 ;  /* 0x00007632170e7816 */ /* 0x020fca000000000e */
[----:B------:R-:W-:-:S04]  /*1040*/  IMAD.U32 R14, R14, 0x10000, RZ ;  /* 0x000100000e0e7824 */ /* 0x000fc800078e00ff */
[----:B------:R-:W-:Y:S01]  /*1050*/  FADD.FTZ R113, R14, R113 ;  /* 0x000000710e717221 */ /* 0x000fe20000010000 */
[----:B------:R-:W-:Y:S06]  /*1060*/  BRA `(.L_x_4504) ;  /* 0x0000000000187947 */ /* 0x000fec0003800000 */
.L_x_4502:
[----:B-----5:R-:W-:Y:S02]  /*1070*/  PRMT R14, R27, 0x7632, R14 ;  /* 0x000076321b0e7816 */ /* 0x020fe4000000000e */
[----:B------:R-:W-:Y:S02]  /*1080*/  @P4 PRMT R16, R23, 0x7632, R16 ;  /* 0x0000763217104816 */ /* 0x000fe40000000010 */
[----:B------:R-:W-:Y:S02]  /*1090*/  SHF.L.U32 R14, R14, 0x10, RZ ;  /* 0x000000100e0e7819 */ /* 0x000fe400000006ff */
[----:B------:R-:W-:-:S03]  /*10a0*/  @P4 SHF.L.U32 R16, R16, 0x10, RZ ;  /* 0x0000001010104819 */ /* 0x000fc600000006ff */
[----:B------:R-:W-:-:S04]  /*10b0*/  FADD.FTZ R113, R14, R113 ;  /* 0x000000710e717221 */ /* 0x000fc80000010000 */
[----:B------:R-:W-:-:S07]  /*10c0*/  @P4 FADD.FTZ R113, R16, R113 ;  /* 0x0000007110714221 */ /* 0x000fce0000010000 */
.L_x_4504:
[----:B------:R-:W-:-:S04]  /*10d0*/  F2FP.BF16.F32.PACK_AB R14, RZ, R113 ;  /* 0x00000071ff0e723e */ /* 0x000fc800000010ff */
[----:B------:R-:W-:-:S07]  /*10e0*/  PRMT R79, R79, 0x5410, R14 ;  /* 0x000054104f4f7816 */ /* 0x000fce000000000e */
.L_x_4505:
[----:B------:R-:W1:Y:S01]  /*10f0*/  @P2 LDC.64 R80, c[0x0][0x238] ;  /* 0x00008e00ff502b82 */ /* 0x000e620000000a00 */
[C---:B------:R-:W-:Y:S01]  /*1100*/  VIADD R14, R10.reuse, 0x80 ;  /* 0x000000800a0e7836 */ /* 0x040fe20000000000 */
[----:B-1----:R-:W-:-:S04]  /*1110*/  @P2 LEA R80, P3, R10, R80, 0x4 ;  /* 0x000000500a502211 */ /* 0x002fc800078620ff */
[----:B------:R-:W-:-:S05]  /*1120*/  @P2 LEA.HI.X R81, R10, R81, RZ, 0x4, P3 ;  /* 0x000000510a512211 */ /* 0x000fca00018f24ff */
[----:B------:R1:W-:Y:S04]  /*1130*/  @P2 STG.E.128 desc[UR4][R80.64], R76 ;  /* 0x0000004c50002986 */ /* 0x0003e8000c101d04 */
.L_x_4473:
[----:B------:R-:W-:Y:S05]  /*1140*/  BSYNC B0 ;  /* 0x0000000000007941 */ /* 0x000fea0003800000 */
.L_x_4472:
[----:B------:R-:W-:Y:S01]  /*1150*/  ISETP.GE.U32.AND P3, PT, R2, 0x100, PT ;  /* 0x000001000200780c */ /* 0x000fe20003f66070 */
[----:B------:R-:W-:-:S12]  /*1160*/  BSSY B0, `(.L_x_4506) ;  /* 0x00000a6000007945 */ /* 0x000fd80003800000 */
[----:B------:R-:W-:Y:S05]  /*1170*/  @!P3 BRA `(.L_x_4507) ;  /* 0x000000080090b947 */ /* 0x000fea0003800000 */
[----:B------:R-:W-:Y:S01]  /*1180*/  ISETP.NE.U32.AND P3, PT, RZ, UR10, PT ;  /* 0x0000000aff007c0c */ /* 0x000fe2000bf65070 */
[----:B-1----:R-:W1:Y:S03]  /*1190*/  LDC.64 R80, c[0x0][0x220] ;  /* 0x00008800ff507b82 */ /* 0x002e660000000a00 */
[----:B------:R-:W-:-:S13]  /*11a0*/  ISETP.NE.AND.EX P3, PT, RZ, UR11, PT, P3 ;  /* 0x0000000bff007c0c */ /* 0x000fda000bf65330 */
[----:B------:R-:W-:-:S04]  /*11b0*/  @P3 LEA R16, P4, R14, UR10, 0x4 ;  /* 0x0000000a0e103c11 */ /* 0x000fc8000f8820ff */
[C---:B------:R-:W-:Y:S02]  /*11c0*/  @P3 LEA.HI.X R17, R14.reuse, UR11, RZ, 0x4, P4 ;  /* 0x0000000b0e113c11 */ /* 0x040fe4000a0f24ff */
[----:B------:R-:W-:Y:S01]  /*11d0*/  ISETP.NE.U32.AND P4, PT, RZ, UR12, PT ;  /* 0x0000000cff007c0c */ /* 0x000fe2000bf85070 */
[----:B-1----:R-:W-:Y:S02]  /*11e0*/  IMAD.WIDE.U32 R80, R14, 0x10, R80 ;  /* 0x000000100e507825 */ /* 0x002fe400078e0050 */
        /* <DEDUP_REMOVED lines=10> */
[----:B-1----:R-:W-:Y:S05]  /*1290*/  @P5 BRA `(.L_x_4508) ;  /* 0x0000000000205947 */ /* 0x002fea0003800000 */
[----:B------:R-:W-:-:S04]  /*12a0*/  ISETP.NE.U32.AND P3, PT, RZ, UR12, PT ;  /* 0x0000000cff007c0c */ /* 0x000fc8000bf65070 */
[----:B------:R-:W-:-:S13]  /*12b0*/  ISETP.NE.AND.EX P3, PT, RZ, UR13, PT, P3 ;  /* 0x0000000dff007c0c */ /* 0x000fda000bf65330 */
[----:B------:R-:W-:Y:S05]  /*12c0*/  @P3 BRA `(.L_x_4509) ;  /* 0x0000000000083947 */ /* 0x000fea0003800000 */
[----:B------:R-:W-:Y:S05]  /*12d0*/  @P2 BRA `(.L_x_4510) ;  /* 0x0000000000202947 */ /* 0x000fea0003800000 */
[----:B------:R-:W-:Y:S05]  /*12e0*/  BRA `(.L_x_4511) ;  /* 0x0000000000247947 */ /* 0x000fea0003800000 */
.L_x_4509:
[----:B-----5:R-:W-:-:S05]  /*12f0*/  SHF.L.U32 R16, R20, 0x10, RZ ;  /* 0x0000001014107819 */ /* 0x020fca00000006ff */
[----:B------:R-:W-:Y:S01]  /*1300*/  FADD.FTZ R9, R16, R9 ;  /* 0x0000000910097221 */ /* 0x000fe20000010000 */
[----:B------:R-:W-:Y:S06]  /*1310*/  BRA `(.L_x_4510) ;  /* 0x0000000000107947 */ /* 0x000fec0003800000 */
.L_x_4508:
[----:B-----5:R-:W-:Y:S01]  /*1320*/  IMAD.U32 R16, R24, 0x10000, RZ ;  /* 0x0001000018107824 */ /* 0x020fe200078e00ff */
[----:B------:R-:W-:-:S03]  /*1330*/  @P4 SHF.L.U32 R18, R20, 0x10, RZ ;  /* 0x0000001014124819 */ /* 0x000fc600000006ff */
[----:B------:R-:W-:-:S04]  /*1340*/  FADD.FTZ R9, R16, R9 ;  /* 0x0000000910097221 */ /* 0x000fc80000010000 */
[----:B------:R-:W-:-:S07]  /*1350*/  @P4 FADD.FTZ R9, R18, R9 ;  /* 0x0000000912094221 */ /* 0x000fce0000010000 */
.L_x_4510:
[----:B------:R-:W-:-:S04]  /*1360*/  F2FP.BF16.F32.PACK_AB R16, RZ, R9 ;  /* 0x00000009ff10723e */ /* 0x000fc800000010ff */
[----:B------:R-:W-:-:S07]  /*1370*/  PRMT R76, R16, 0x7610, R76 ;  /* 0x00007610104c7816 */ /* 0x000fce000000004c */
.L_x_4511:
[----:B------:R-:W-:Y:S01]  /*1380*/  SHF.L.U32 R17, R84, 0x10, RZ ;  /* 0x0000001054117819 */ /* 0x000fe200000006ff */
[----:B------:R-:W-:Y:S06]  /*1390*/  @P5 BRA `(.L_x_4512) ;  /* 0x0000000000245947 */ /* 0x000fec0003800000 */
[----:B------:R-:W-:-:S04]  /*13a0*/  ISETP.NE.U32.AND P3, PT, RZ, UR12, PT ;  /* 0x0000000cff007c0c */ /* 0x000fc8000bf65070 */
[----:B------:R-:W-:-:S13]  /*13b0*/  ISETP.NE.AND.EX P3, PT, RZ, UR13, PT, P3 ;  /* 0x0000000dff007c0c */ /* 0x000fda000bf65330 */
[----:B------:R-:W-:Y:S05]  /*13c0*/  @P3 BRA `(.L_x_4513) ;  /* 0x0000000000083947 */ /* 0x000fea0003800000 */
[----:B------:R-:W-:Y:S05]  /*13d0*/  @P2 BRA `(.L_x_4514) ;  /* 0x00000000002c2947 */ /* 0x000fea0003800000 */
[----:B------:R-:W-:Y:S05]  /*13e0*/  BRA `(.L_x_4515) ;  /* 0x0000000000307947 */ /* 0x000fea0003800000 */
.L_x_4513:
[----:B-----5:R-:W-:-:S05]  /*13f0*/  PRMT R16, R20, 0x7632, R16 ;  /* 0x0000763214107816 */ /* 0x020fca0000000010 */
[----:B------:R-:W-:-:S04]  /*1400*/  IMAD.U32 R16, R16, 0x10000, RZ ;  /* 0x0001000010107824 */ /* 0x000fc800078e00ff */
[----:B------:R-:W-:Y:S01]  /*1410*/  FADD.FTZ R17, R16, R17 ;  /* 0x0000001110117221 */ /* 0x000fe20000010000 */
[----:B------:R-:W-:Y:S06]  /*1420*/  BRA `(.L_x_4514) ;  /* 0x0000000000187947 */ /* 0x000fec0003800000 */
.L_x_4512:
[----:B-----5:R-:W-:Y:S02]  /*1430*/  PRMT R16, R24, 0x7632, R16 ;  /* 0x0000763218107816 */ /* 0x020fe40000000010 */
[----:B------:R-:W-:Y:S02]  /*1440*/  @P4 PRMT R18, R20, 0x7632, R18 ;  /* 0x0000763214124816 */ /* 0x000fe40000000012 */
[----:B------:R-:W-:Y:S02]  /*1450*/  SHF.L.U32 R16, R16, 0x10, RZ ;  /* 0x0000001010107819 */ /* 0x000fe400000006ff */
[----:B------:R-:W-:-:S03]  /*1460*/  @P4 SHF.L.U32 R18, R18, 0x10, RZ ;  /* 0x0000001012124819 */ /* 0x000fc600000006ff */
[----:B------:R-:W-:-:S04]  /*1470*/  FADD.FTZ R17, R16, R17 ;  /* 0x0000001110117221 */ /* 0x000fc80000010000 */
[----:B------:R-:W-:-:S07]  /*1480*/  @P4 FADD.FTZ R17, R18, R17 ;  /* 0x0000001112114221 */ /* 0x000fce0000010000 */
.L_x_4514:
[----:B------:R-:W-:-:S04]  /*1490*/  F2FP.BF16.F32.PACK_AB R16, RZ, R17 ;  /* 0x00000011ff10723e */ /* 0x000fc800000010ff */
[----:B------:R-:W-:-:S07]  /*14a0*/  PRMT R76, R76, 0x5410, R16 ;  /* 0x000054104c4c7816 */ /* 0x000fce0000000010 */
.L_x_4515:
        /* <DEDUP_REMOVED lines=8> */
.L_x_4517:
[----:B-----5:R-:W-:-:S05]  /*1530*/  SHF.L.U32 R16, R21, 0x10, RZ ;  /* 0x0000001015107819 */ /* 0x020fca00000006ff */
[----:B------:R-:W-:Y:S01]  /*1540*/  FADD.FTZ R19, R16, R19 ;  /* 0x0000001310137221 */ /* 0x000fe20000010000 */
[----:B------:R-:W-:Y:S06]  /*1550*/  BRA `(.L_x_4518) ;  /* 0x0000000000107947 */ /* 0x000fec0003800000 */
.L_x_4516:
[----:B-----5:R-:W-:Y:S01]  /*1560*/  SHF.L.U32 R16, R25, 0x10, RZ ;  /* 0x0000001019107819 */ /* 0x020fe200000006ff */
[----:B------:R-:W-:-:S04]  /*1570*/  @P4 IMAD.U32 R18, R21, 0x10000, RZ ;  /* 0x0001000015124824 */ /* 0x000fc800078e00ff */
[----:B------:R-:W-:-:S04]  /*1580*/  FADD.FTZ R19, R16, R19 ;  /* 0x0000001310137221 */ /* 0x000fc80000010000 */
[----:B------:R-:W-:-:S07]  /*1590*/  @P4 FADD.FTZ R19, R18, R19 ;  /* 0x0000001312134221 */ /* 0x000fce0000010000 */
.L_x_4518:
[----:B------:R-:W-:-:S04]  /*15a0*/  F2FP.BF16.F32.PACK_AB R16, RZ, R19 ;  /* 0x00000013ff10723e */ /* 0x000fc800000010ff */
[----:B------:R-:W-:-:S07]  /*15b0*/  PRMT R77, R16, 0x7610, R77 ;  /* 0x00007610104d7816 */ /* 0x000fce000000004d */
.L_x_4519:
[----:B------:R-:W-:Y:S01]  /*15c0*/  SHF.L.U32 R93, R81, 0x10, RZ ;  /* 0x00000010515d7819 */ /* 0x000fe200000006ff */
[----:B------:R-:W-:Y:S06]  /*15d0*/  @P5 BRA `(.L_x_4520) ;  /* 0x0000000000245947 */ /* 0x000fec0003800000 */
[----:B------:R-:W-:-:S04]  /*15e0*/  ISETP.NE.U32.AND P3, PT, RZ, UR12, PT ;  /* 0x0000000cff007c0c */ /* 0x000fc8000bf65070 */
[----:B------:R-:W-:-:S13]  /*15f0*/  ISETP.NE.AND.EX P3, PT, RZ, UR13, PT, P3 ;  /* 0x0000000dff007c0c */ /* 0x000fda000bf65330 */
[----:B------:R-:W-:Y:S05]  /*1600*/  @P3 BRA `(.L_x_4521) ;  /* 0x0000000000083947 */ /* 0x000fea0003800000 */
[----:B------:R-:W-:Y:S05]  /*1610*/  @P2 BRA `(.L_x_4522) ;  /* 0x00000000002c2947 */ /* 0x000fea0003800000 */
[----:B------:R-:W-:Y:S05]  /*1620*/  BRA `(.L_x_4523) ;  /* 0x0000000000307947 */ /* 0x000fea0003800000 */
.L_x_4521:
[----:B-----5:R-:W-:-:S04]  /*1630*/  PRMT R16, R21, 0x7632, R16 ;  /* 0x0000763215107816 */ /* 0x020fc80000000010 */
[----:B------:R-:W-:-:S05]  /*1640*/  SHF.L.U32 R16, R16, 0x10, RZ ;  /* 0x0000001010107819 */ /* 0x000fca00000006ff */
[----:B------:R-:W-:Y:S01]  /*1650*/  FADD.FTZ R93, R16, R93 ;  /* 0x0000005d105d7221 */ /* 0x000fe20000010000 */
[----:B------:R-:W-:Y:S06]  /*1660*/  BRA `(.L_x_4522) ;  /* 0x0000000000187947 */ /* 0x000fec0003800000 */
.L_x_4520:
[----:B-----5:R-:W-:Y:S02]  /*1670*/  PRMT R16, R25, 0x7632, R16 ;  /* 0x0000763219107816 */ /* 0x020fe40000000010 */
[----:B------:R-:W-:-:S03]  /*1680*/  @P4 PRMT R18, R21, 0x7632, R18 ;  /* 0x0000763215124816 */ /* 0x000fc60000000012 */
[----:B------:R-:W-:Y:S01]  /*1690*/  IMAD.U32 R16, R16, 0x10000, RZ ;  /* 0x0001000010107824 */ /* 0x000fe200078e00ff */
[----:B------:R-:W-:-:S03]  /*16a0*/  @P4 SHF.L.U32 R18, R18, 0x10, RZ ;  /* 0x0000001012124819 */ /* 0x000fc600000006ff */
[----:B------:R-:W-:-:S04]  /*16b0*/  FADD.FTZ R93, R16, R93 ;  /* 0x0000005d105d7221 */ /* 0x000fc80000010000 */
[----:B------:R-:W-:-:S07]  /*16c0*/  @P4 FADD.FTZ R93, R18, R93 ;  /* 0x0000005d125d4221 */ /* 0x000fce0000010000 */
.L_x_4522:
[----:B------:R-:W-:-:S04]  /*16d0*/  F2FP.BF16.F32.PACK_AB R16, RZ, R93 ;  /* 0x0000005dff10723e */ /* 0x000fc800000010ff */
[----:B------:R-:W-:-:S07]  /*16e0*/  PRMT R77, R77, 0x5410, R16 ;  /* 0x000054104d4d7816 */ /* 0x000fce0000000010 */
.L_x_4523:
        /* <DEDUP_REMOVED lines=8> */
.L_x_4525:
[----:B-----5:R-:W-:-:S04]  /*1770*/  IMAD.U32 R16, R22, 0x10000, RZ ;  /* 0x0001000016107824 */ /* 0x020fc800078e00ff */
[----:B------:R-:W-:Y:S01]  /*1780*/  FADD.FTZ R95, R16, R95 ;  /* 0x0000005f105f7221 */ /* 0x000fe20000010000 */
[----:B------:R-:W-:Y:S06]  /*1790*/  BRA `(.L_x_4526) ;  /* 0x0000000000107947 */ /* 0x000fec0003800000 */
.L_x_4524:
[----:B-----5:R-:W-:Y:S02]  /*17a0*/  SHF.L.U32 R16, R26, 0x10, RZ ;  /* 0x000000101a107819 */ /* 0x020fe400000006ff */
[----:B------:R-:W-:-:S03]  /*17b0*/  @P4 SHF.L.U32 R18, R22, 0x10, RZ ;  /* 0x0000001016124819 */ /* 0x000fc600000006ff */
[----:B------:R-:W-:-:S04]  /*17c0*/  FADD.FTZ R95, R16, R95 ;  /* 0x0000005f105f7221 */ /* 0x000fc80000010000 */
[----:B------:R-:W-:-:S07]  /*17d0*/  @P4 FADD.FTZ R95, R18, R95 ;  /* 0x0000005f125f4221 */ /* 0x000fce0000010000 */
.L_x_4526:
[----:B------:R-:W-:-:S04]  /*17e0*/  F2FP.BF16.F32.PACK_AB R16, RZ, R95 ;  /* 0x0000005fff10723e */ /* 0x000fc800000010ff */
[----:B------:R-:W-:-:S07]  /*17f0*/  PRMT R78, R16, 0x7610, R78 ;  /* 0x00007610104e7816 */ /* 0x000fce000000004e */
.L_x_4527:
[----:B------:R-:W-:Y:S01]  /*1800*/  IMAD.U32 R105, R82, 0x10000, RZ ;  /* 0x0001000052697824 */ /* 0x000fe200078e00ff */
[----:B------:R-:W-:Y:S06]  /*1810*/  @P5 BRA `(.L_x_4528) ;  /* 0x0000000000245947 */ /* 0x000fec0003800000 */
[----:B------:R-:W-:-:S04]  /*1820*/  ISETP.NE.U32.AND P3, PT, RZ, UR12, PT ;  /* 0x0000000cff007c0c */ /* 0x000fc8000bf65070 */
[----:B------:R-:W-:-:S13]  /*1830*/  ISETP.NE.AND.EX P3, PT, RZ, UR13, PT, P3 ;  /* 0x0000000dff007c0c */ /* 0x000fda000bf65330 */
[----:B------:R-:W-:Y:S05]  /*1840*/  @P3 BRA `(.L_x_4529) ;  /* 0x0000000000083947 */ /* 0x000fea0003800000 */
[----:B------:R-:W-:Y:S05]  /*1850*/  @P2 BRA `(.L_x_4530) ;  /* 0x00000000002c2947 */ /* 0x000fea0003800000 */
[----:B------:R-:W-:Y:S05]  /*1860*/  BRA `(.L_x_4531) ;  /* 0x0000000000307947 */ /* 0x000fea0003800000 */
.L_x_4529:
[----:B-----5:R-:W-:-:S04]  /*1870*/  PRMT R16, R22, 0x7632, R16 ;  /* 0x0000763216107816 */ /* 0x020fc80000000010 */
[----:B------:R-:W-:-:S05]  /*1880*/  SHF.L.U32 R16, R16, 0x10, RZ ;  /* 0x0000001010107819 */ /* 0x000fca00000006ff */
[----:B------:R-:W-:Y:S01]  /*1890*/  FADD.FTZ R105, R16, R105 ;  /* 0x0000006910697221 */ /* 0x000fe20000010000 */
[----:B------:R-:W-:Y:S06]  /*18a0*/  BRA `(.L_x_4530) ;  /* 0x0000000000187947 */ /* 0x000fec0003800000 */
.L_x_4528:
[----:B-----5:R-:W-:Y:S02]  /*18b0*/  PRMT R16, R26, 0x7632, R16 ;  /* 0x000076321a107816 */ /* 0x020fe40000000010 */
[----:B------:R-:W-:Y:S02]  /*18c0*/  @P4 PRMT R18, R22, 0x7632, R18 ;  /* 0x0000763216124816 */ /* 0x000fe40000000012 */
[----:B------:R-:W-:-:S03]  /*18d0*/  SHF.L.U32 R16, R16, 0x10, RZ ;  /* 0x0000001010107819 */ /* 0x000fc600000006ff */
[----:B------:R-:W-:Y:S02]  /*18e0*/  @P4 IMAD.U32 R18, R18, 0x10000, RZ ;  /* 0x0001000012124824 */ /* 0x000fe400078e00ff */
[----:B------:R-:W-:-:S04]  /*18f0*/  FADD.FTZ R105, R16, R105 ;  /* 0x0000006910697221 */ /* 0x000fc80000010000 */
[----:B------:R-:W-:-:S07]  /*1900*/  @P4 FADD.FTZ R105, R18, R105 ;  /* 0x0000006912694221 */ /* 0x000fce0000010000 */
.L_x_4530:
[----:B------:R-:W-:-:S04]  /*1910*/  F2FP.BF16.F32.PACK_AB R16, RZ, R105 ;  /* 0x00000069ff10723e */ /* 0x000fc800000010ff */
[----:B------:R-:W-:-:S07]  /*1920*/  PRMT R78, R78, 0x5410, R16 ;  /* 0x000054104e4e7816 */ /* 0x000fce0000000010 */
.L_x_4531:
        /* <DEDUP_REMOVED lines=8> */
.L_x_4533:
[----:B-----5:R-:W-:-:S05]  /*19b0*/  SHF.L.U32 R16, R23, 0x10, RZ ;  /* 0x0000001017107819 */ /* 0x020fca00000006ff */
[----:B------:R-:W-:Y:S01]  /*19c0*/  FADD.FTZ R107, R16, R107 ;  /* 0x0000006b106b7221 */ /* 0x000fe20000010000 */
[----:B------:R-:W-:Y:S06]  /*19d0*/  BRA `(.L_x_4534) ;  /* 0x0000000000107947 */ /* 0x000fec0003800000 */
.L_x_4532:
[----:B-----5:R-:W-:Y:S01]  /*19e0*/  IMAD.U32 R16, R27, 0x10000, RZ ;  /* 0x000100001b107824 */ /* 0x020fe200078e00ff */
[----:B------:R-:W-:-:S03]  /*19f0*/  @P4 SHF.L.U32 R18, R23, 0x10, RZ ;  /* 0x0000001017124819 */ /* 0x000fc600000006ff */
[----:B------:R-:W-:-:S04]  /*1a00*/  FADD.FTZ R107, R16, R107 ;  /* 0x0000006b106b7221 */ /* 0x000fc80000010000 */
[----:B------:R-:W-:-:S07]  /*1a10*/  @P4 FADD.FTZ R107, R18, R107 ;  /* 0x0000006b126b4221 */ /* 0x000fce0000010000 */
.L_x_4534:
[----:B------:R-:W-:-:S04]  /*1a20*/  F2FP.BF16.F32.PACK_AB R16, RZ, R107 ;  /* 0x0000006bff10723e */ /* 0x000fc800000010ff */
[----:B------:R-:W-:-:S07]  /*1a30*/  PRMT R79, R16, 0x7610, R79 ;  /* 0x00007610104f7816 */ /* 0x000fce000000004f */
.L_x_4535:
[----:B------:R-:W-:Y:S01]  /*1a40*/  SHF.L.U32 R117, R83, 0x10, RZ ;  /* 0x0000001053757819 */ /* 0x000fe200000006ff */
[----:B------:R-:W-:Y:S06]  /*1a50*/  @P5 BRA `(.L_x_4536) ;  /* 0x0000000000245947 */ /* 0x000fec0003800000 */
[----:B------:R-:W-:-:S04]  /*1a60*/  ISETP.NE.U32.AND P3, PT, RZ, UR12, PT ;  /* 0x0000000cff007c0c */ /* 0x000fc8000bf65070 */
[----:B------:R-:W-:-:S13]  /*1a70*/  ISETP.NE.AND.EX P3, PT, RZ, UR13, PT, P3 ;  /* 0x0000000dff007c0c */ /* 0x000fda000bf65330 */
[----:B------:R-:W-:Y:S05]  /*1a80*/  @P3 BRA `(.L_x_4537) ;  /* 0x0000000000083947 */ /* 0x000fea0003800000 */
[----:B------:R-:W-:Y:S05]  /*1a90*/  @P2 BRA `(.L_x_4538) ;  /* 0x00000000002c2947 */ /* 0x000fea0003800000 */
[----:B------:R-:W-:Y:S05]  /*1aa0*/  BRA `(.L_x_4539) ;  /* 0x0000000000307947 */ /* 0x000fea0003800000 */
.L_x_4537:
[----:B-----5:R-:W-:-:S05]  /*1ab0*/  PRMT R16, R23, 0x7632, R16 ;  /* 0x0000763217107816 */ /* 0x020fca0000000010 */
[----:B------:R-:W-:-:S04]  /*1ac0*/  IMAD.U32 R16, R16, 0x10000, RZ ;  /* 0x0001000010107824 */ /* 0x000fc800078e00ff */
[----:B------:R-:W-:Y:S01]  /*1ad0*/  FADD.FTZ R117, R16, R117 ;  /* 0x0000007510757221 */ /* 0x000fe20000010000 */
[----:B------:R-:W-:Y:S06]  /*1ae0*/  BRA `(.L_x_4538) ;  /* 0x0000000000187947 */ /* 0x000fec0003800000 */
.L_x_4536:
[----:B-----5:R-:W-:Y:S02]  /*1af0*/  PRMT R16, R27, 0x7632, R16 ;  /* 0x000076321b107816 */ /* 0x020fe40000000010 */
[----:B------:R-:W-:Y:S02]  /*1b00*/  @P4 PRMT R18, R23, 0x7632, R18 ;  /* 0x0000763217124816 */ /* 0x000fe40000000012 */
[----:B------:R-:W-:Y:S02]  /*1b10*/  SHF.L.U32 R16, R16, 0x10, RZ ;  /* 0x0000001010107819 */ /* 0x000fe400000006ff */
[----:B------:R-:W-:-:S03]  /*1b20*/  @P4 SHF.L.U32 R18, R18, 0x10, RZ ;  /* 0x0000001012124819 */ /* 0x000fc600000006ff */
[----:B------:R-:W-:-:S04]  /*1b30*/  FADD.FTZ R117, R16, R117 ;  /* 0x0000007510757221 */ /* 0x000fc80000010000 */
[----:B------:R-:W-:-:S07]  /*1b40*/  @P4 FADD.FTZ R117, R18, R117 ;  /* 0x0000007512754221 */ /* 0x000fce0000010000 */
.L_x_4538:
[----:B------:R-:W-:-:S04]  /*1b50*/  F2FP.BF16.F32.PACK_AB R16, RZ, R117 ;  /* 0x00000075ff10723e */ /* 0x000fc800000010ff */
[----:B------:R-:W-:-:S07]  /*1b60*/  PRMT R79, R79, 0x5410, R16 ;  /* 0x000054104f4f7816 */ /* 0x000fce0000000010 */
.L_x_4539:
[----:B------:R-:W1:Y:S02]  /*1b70*/  @P2 LDC.64 R80, c[0x0][0x238] ;  /* 0x00008e00ff502b82 */ /* 0x000e640000000a00 */
[----:B-1----:R-:W-:-:S04]  /*1b80*/  @P2 LEA R80, P3, R14, R80, 0x4 ;  /* 0x000000500e502211 */ /* 0x002fc800078620ff */
[C---:B------:R-:W-:Y:S01]  /*1b90*/  @P2 LEA.HI.X R81, R14.reuse, R81, RZ, 0x4, P3 ;  /* 0x000000510e512211 */ /* 0x040fe200018f24ff */
[----:B------:R-:W-:-:S04]  /*1ba0*/  VIADD R14, R14, 0x80 ;  /* 0x000000800e0e7836 */ /* 0x000fc80000000000 */
[----:B------:R2:W-:Y:S04]  /*1bb0*/  @P2 STG.E.128 desc[UR4][R80.64], R76 ;  /* 0x0000004c50002986 */ /* 0x0005e8000c101d04 */
.L_x_4507:
[----:B------:R-:W-:Y:S05]  /*1bc0*/  BSYNC B0 ;  /* 0x0000000000007941 */ /* 0x000fea0003800000 */
.L_x_4506:
[----:B------:R-:W-:Y:S04]  /*1bd0*/  BSSY B0, `(.L_x_4540) ;  /* 0x00000a5000007945 */ /* 0x000fe80003800000 */
[----:B------:R-:W-:Y:S05]  /*1be0*/  @!P1 BRA `(.L_x_4541) ;  /* 0x00000008008c9947 */ /* 0x000fea0003800000 */
[----:B------:R-:W-:Y:S01]  /*1bf0*/  ISETP.NE.U32.AND P3, PT, RZ, UR10, PT ;  /* 0x0000000aff007c0c */ /* 0x000fe2000bf65070 */
[----:B-12---:R-:W1:Y:S03]  /*1c00*/  LDC.64 R80, c[0x0][0x220] ;  /* 0x00008800ff507b82 */ /* 0x006e660000000a00 */
        /* <DEDUP_REMOVED lines=21> */
.L_x_4543:
[----:B-----5:R-:W-:-:S05]  /*1d60*/  SHF.L.U32 R18, R20, 0x10, RZ ;  /* 0x0000001014127819 */ /* 0x020fca00000006ff */
[----:B------:R-:W-:Y:S01]  /*1d70*/  FADD.FTZ R11, R18, R11 ;  /* 0x0000000b120b7221 */ /* 0x000fe20000010000 */
[----:B------:R-:W-:Y:S06]  /*1d80*/  BRA `(.L_x_4544) ;  /* 0x0000000000107947 */ /* 0x000fec0003800000 */
.L_x_4542:
[----:B-----5:R-:W-:Y:S01]  /*1d90*/  IMAD.U32 R18, R24, 0x10000, RZ ;  /* 0x0001000018127824 */ /* 0x020fe200078e00ff */
[----:B------:R-:W-:-:S03]  /*1da0*/  @P4 SHF.L.U32 R80, R20, 0x10, RZ ;  /* 0x0000001014504819 */ /* 0x000fc600000006ff */
[----:B------:R-:W-:-:S04]  /*1db0*/  FADD.FTZ R11, R18, R11 ;  /* 0x0000000b120b7221 */ /* 0x000fc80000010000 */
[----:B------:R-:W-:-:S07]  /*1dc0*/  @P4 FADD.FTZ R11, R80, R11 ;  /* 0x0000000b500b4221 */ /* 0x000fce0000010000 */
.L_x_4544:
[----:B------:R-:W-:-:S04]  /*1dd0*/  F2FP.BF16.F32.PACK_AB R18, RZ, R11 ;  /* 0x0000000bff12723e */ /* 0x000fc800000010ff */
[----:B------:R-:W-:-:S07]  /*1de0*/  PRMT R76, R18, 0x7610, R76 ;  /* 0x00007610124c7816 */ /* 0x000fce000000004c */
.L_x_4545:
[----:B------:R-:W-:Y:S01]  /*1df0*/  SHF.L.U32 R85, R16, 0x10, RZ ;  /* 0x0000001010557819 */ /* 0x000fe200000006ff */
[----:B------:R-:W-:Y:S06]  /*1e00*/  @P5 BRA `(.L_x_4546) ;  /* 0x0000000000245947 */ /* 0x000fec0003800000 */
[----:B------:R-:W-:-:S04]  /*1e10*/  ISETP.NE.U32.AND P3, PT, RZ, UR12, PT ;  /* 0x0000000cff007c0c */ /* 0x000fc8000bf65070 */
[----:B------:R-:W-:-:S13]  /*1e20*/  ISETP.NE.AND.EX P3, PT, RZ, UR13, PT, P3 ;  /* 0x0000000dff007c0c */ /* 0x000fda000bf65330 */
[----:B------:R-:W-:Y:S05]  /*1e30*/  @P3 BRA `(.L_x_4547) ;  /* 0x0000000000083947 */ /* 0x000fea0003800000 */
[----:B------:R-:W-:Y:S05]  /*1e40*/  @P2 BRA `(.L_x_4548) ;  /* 0x00000000002c2947 */ /* 0x000fea0003800000 */
[----:B------:R-:W-:Y:S05]  /*1e50*/  BRA `(.L_x_4549) ;  /* 0x0000000000307947 */ /* 0x000fea0003800000 */
.L_x_4547:
[----:B-----5:R-:W-:-:S05]  /*1e60*/  PRMT R16, R20, 0x7632, R16 ;  /* 0x0000763214107816 */ /* 0x020fca0000000010 */
[----:B------:R-:W-:-:S04]  /*1e70*/  IMAD.U32 R16, R16, 0x10000, RZ ;  /* 0x0001000010107824 */ /* 0x000fc800078e00ff */
[----:B------:R-:W-:Y:S01]  /*1e80*/  FADD.FTZ R85, R16, R85 ;  /* 0x0000005510557221 */ /* 0x000fe20000010000 */
[----:B------:R-:W-:Y:S06]  /*1e90*/  BRA `(.L_x_4548) ;  /* 0x0000000000187947 */ /* 0x000fec0003800000 */
.L_x_4546:
[----:B-----5:R-:W-:Y:S02]  /*1ea0*/  PRMT R16, R24, 0x7632, R16 ;  /* 0x0000763218107816 */ /* 0x020fe40000000010 */
[----:B------:R-:W-:Y:S02]  /*1eb0*/  @P4 PRMT R18, R20, 0x7632, R18 ;  /* 0x0000763214124816 */ /* 0x000fe40000000012 */
[----:B------:R-:W-:Y:S02]  /*1ec0*/  SHF.L.U32 R16, R16, 0x10, RZ ;  /* 0x0000001010107819 */ /* 0x000fe400000006ff */
[----:B------:R-:W-:-:S03]  /*1ed0*/  @P4 SHF.L.U32 R18, R18, 0x10, RZ ;  /* 0x0000001012124819 */ /* 0x000fc600000006ff */
[----:B------:R-:W-:-:S04]  /*1ee0*/  FADD.FTZ R85, R16, R85 ;  /* 0x0000005510557221 */ /* 0x000fc80000010000 */
[----:B------:R-:W-:-:S07]  /*1ef0*/  @P4 FADD.FTZ R85, R18, R85 ;  /* 0x0000005512554221 */ /* 0x000fce0000010000 */
.L_x_4548:
[----:B------:R-:W-:-:S04]  /*1f00*/  F2FP.BF16.F32.PACK_AB R16, RZ, R85 ;  /* 0x00000055ff10723e */ /* 0x000fc800000010ff */
[----:B------:R-:W-:-:S07]  /*1f10*/  PRMT R76, R76, 0x5410, R16 ;  /* 0x000054104c4c7816 */ /* 0x000fce0000000010 */
.L_x_4549:
        /* <DEDUP_REMOVED lines=8> */
.L_x_4551:
[----:B-----5:R-:W-:-:S05]  /*1fa0*/  SHF.L.U32 R16, R21, 0x10, RZ ;  /* 0x0000001015107819 */ /* 0x020fca00000006ff */
[----:B------:R-:W-:Y:S01]  /*1fb0*/  FADD.FTZ R87, R16, R87 ;  /* 0x0000005710577221 */ /* 0x000fe20000010000 */
[----:B------:R-:W-:Y:S06]  /*1fc0*/  BRA `(.L_x_4552) ;  /* 0x0000000000107947 */ /* 0x000fec0003800000 */
.L_x_4550:
[----:B-----5:R-:W-:Y:S01]  /*1fd0*/  SHF.L.U32 R16, R25, 0x10, RZ ;  /* 0x0000001019107819 */ /* 0x020fe200000006ff */
[----:B------:R-:W-:-:S04]  /*1fe0*/  @P4 IMAD.U32 R18, R21, 0x10000, RZ ;  /* 0x0001000015124824 */ /* 0x000fc800078e00ff */
[----:B------:R-:W-:-:S04]  /*1ff0*/  FADD.FTZ R87, R16, R87 ;  /* 0x0000005710577221 */ /* 0x000fc80000010000 */
[----:B------:R-:W-:-:S07]  /*2000*/  @P4 FADD.FTZ R87, R18, R87 ;  /* 0x0000005712574221 */ /* 0x000fce0000010000 */
.L_x_4552:
[----:B------:R-:W-:-:S04]  /*2010*/  F2FP.BF16.F32.PACK_AB R16, RZ, R87 ;  /* 0x00000057ff10723e */ /* 0x000fc800000010ff */
[----:B------:R-:W-:-:S07]  /*2020*/  PRMT R77, R16, 0x7610, R77 ;  /* 0x00007610104d7816 */ /* 0x000fce000000004d */
.L_x_4553:
[----:B------:R-:W-:Y:S01]  /*2030*/  SHF.L.U32 R97, R81, 0x10, RZ ;  /* 0x0000001051617819 */ /* 0x000fe200000006ff */
[----:B------:R-:W-:Y:S06]  /*2040*/  @P5 BRA `(.L_x_4554) ;  /* 0x0000000000245947 */ /* 0x000fec0003800000 */
[----:B------:R-:W-:-:S04]  /*2050*/  ISETP.NE.U32.AND P3, PT, RZ, UR12, PT ;  /* 0x0000000cff007c0c */ /* 0x000fc8000bf65070 */
[----:B------:R-:W-:-:S13]  /*2060*/  ISETP.NE.AND.EX P3, PT, RZ, UR13, PT, P3 ;  /* 0x0000000dff007c0c */ /* 0x000fda000bf65330 */
[----:B------:R-:W-:Y:S05]  /*2070*/  @P3 BRA `(.L_x_4555) ;  /* 0x0000000000083947 */ /* 0x000fea0003800000 */
[----:B------:R-:W-:Y:S05]  /*2080*/  @P2 BRA `(.L_x_4556) ;  /* 0x00000000002c2947 */ /* 0x000fea0003800000 */
[----:B------:R-:W-:Y:S05]  /*2090*/  BRA `(.L_x_4557) ;  /* 0x0000000000307947 */ /* 0x000fea0003800000 */
.L_x_4555:
[----:B-----5:R-:W-:-:S04]  /*20a0*/  PRMT R16, R21, 0x7632, R16 ;  /* 0x0000763215107816 */ /* 0x020fc80000000010 */
[----:B------:R-:W-:-:S05]  /*20b0*/  SHF.L.U32 R16, R16, 0x10, RZ ;  /* 0x0000001010107819 */ /* 0x000fca00000006ff */
[----:B------:R-:W-:Y:S01]  /*20c0*/  FADD.FTZ R97, R16, R97 ;  /* 0x0000006110617221 */ /* 0x000fe20000010000 */
[----:B------:R-:W-:Y:S06]  /*20d0*/  BRA `(.L_x_4556) ;  /* 0x0000000000187947 */ /* 0x000fec0003800000 */
.L_x_4554:
[----:B-----5:R-:W-:Y:S02]  /*20e0*/  PRMT R16, R25, 0x7632, R16 ;  /* 0x0000763219107816 */ /* 0x020fe40000000010 */
[----:B------:R-:W-:-:S03]  /*20f0*/  @P4 PRMT R18, R21, 0x7632, R18 ;  /* 0x0000763215124816 */ /* 0x000fc60000000012 */
[----:B------:R-:W-:Y:S01]  /*2100*/  IMAD.U32 R16, R16, 0x10000, RZ ;  /* 0x0001000010107824 */ /* 0x000fe200078e00ff */
[----:B------:R-:W-:-:S03]  /*2110*/  @P4 SHF.L.U32 R18, R18, 0x10, RZ ;  /* 0x0000001012124819 */ /* 0x000fc600000006ff */
[----:B------:R-:W-:-:S04]  /*2120*/  FADD.FTZ R97, R16, R97 ;  /* 0x0000006110617221 */ /* 0x000fc80000010000 */
[----:B------:R-:W-:-:S07]  /*2130*/  @P4 FADD.FTZ R97, R18, R97 ;  /* 0x0000006112614221 */ /* 0x000fce0000010000 */
.L_x_4556:
[----:B------:R-:W-:-:S04]  /*2140*/  F2FP.BF16.F32.PACK_AB R16, RZ, R97 ;  /* 0x00000061ff10723e */ /* 0x000fc800000010ff */
[----:B------:R-:W-:-:S07]  /*2150*/  PRMT R77, R77, 0x5410, R16 ;  /* 0x000054104d4d7816 */ /* 0x000fce0000000010 */
.L_x_4557:
        /* <DEDUP_REMOVED lines=8> */
.L_x_4559:
[----:B-----5:R-:W-:-:S04]  /*21e0*/  IMAD.U32 R16, R22, 0x10000, RZ ;  /* 0x0001000016107824 */ /* 0x020fc800078e00ff */
[----:B------:R-:W-:Y:S01]  /*21f0*/  FADD.FTZ R99, R16, R99 ;  /* 0x0000006310637221 */ /* 0x000fe20000010000 */
[----:B------:R-:W-:Y:S06]  /*2200*/  BRA `(.L_x_4560) ;  /* 0x0000000000107947 */ /* 0x000fec0003800000 */
.L_x_4558:
[----:B-----5:R-:W-:Y:S02]  /*2210*/  SHF.L.U32 R16, R26, 0x10, RZ ;  /* 0x000000101a107819 */ /* 0x020fe400000006ff */
[----:B------:R-:W-:-:S03]  /*2220*/  @P4 SHF.L.U32 R18, R22, 0x10, RZ ;  /* 0x0000001016124819 */ /* 0x000fc600000006ff */
[----:B------:R-:W-:-:S04]  /*2230*/  FADD.FTZ R99, R16, R99 ;  /* 0x0000006310637221 */ /* 0x000fc80000010000 */
[----:B------:R-:W-:-:S07]  /*2240*/  @P4 FADD.FTZ R99, R18, R99 ;  /* 0x0000006312634221 */ /* 0x000fce0000010000 */
.L_x_4560:
[----:B------:R-:W-:-:S04]  /*2250*/  F2FP.BF16.F32.PACK_AB R16, RZ, R99 ;  /* 0x00000063ff10723e */ /* 0x000fc800000010ff */
[----:B------:R-:W-:-:S07]  /*2260*/  PRMT R78, R16, 0x7610, R78 ;  /* 0x00007610104e7816 */ /* 0x000fce000000004e */
.L_x_4561:
[----:B------:R-:W-:Y:S01]  /*2270*/  IMAD.U32 R109, R82, 0x10000, RZ ;  /* 0x00010000526d7824 */ /* 0x000fe200078e00ff */
[----:B------:R-:W-:Y:S06]  /*2280*/  @P5 BRA `(.L_x_4562) ;  /* 0x0000000000245947 */ /* 0x000fec0003800000 */
[----:B------:R-:W-:-:S04]  /*2290*/  ISETP.NE.U32.AND P3, PT, RZ, UR12, PT ;  /* 0x0000000cff007c0c */ /* 0x000fc8000bf65070 */
[----:B------:R-:W-:-:S13]  /*22a0*/  ISETP.NE.AND.EX P3, PT, RZ, UR13, PT, P3 ;  /* 0x0000000dff007c0c */ /* 0x000fda000bf65330 */
[----:B------:R-:W-:Y:S05]  /*22b0*/  @P3 BRA `(.L_x_4563) ;  /* 0x0000000000083947 */ /* 0x000fea0003800000 */
[----:B------:R-:W-:Y:S05]  /*22c0*/  @P2 BRA `(.L_x_4564) ;  /* 0x00000000002c2947 */ /* 0x000fea0003800000 */
[----:B------:R-:W-:Y:S05]  /*22d0*/  BRA `(.L_x_4565) ;  /* 0x0000000000307947 */ /* 0x000fea0003800000 */
.L_x_4563:
[----:B-----5:R-:W-:-:S04]  /*22e0*/  PRMT R16, R22, 0x7632, R16 ;  /* 0x0000763216107816 */ /* 0x020fc80000000010 */
[----:B------:R-:W-:-:S05]  /*22f0*/  SHF.L.U32 R16, R16, 0x10, RZ ;  /* 0x0000001010107819 */ /* 0x000fca00000006ff */
[----:B------:R-:W-:Y:S01]  /*2300*/  FADD.FTZ R109, R16, R109 ;  /* 0x0000006d106d7221 */ /* 0x000fe20000010000 */
[----:B------:R-:W-:Y:S06]  /*2310*/  BRA `(.L_x_4564) ;  /* 0x0000000000187947 */ /* 0x000fec0003800000 */
.L_x_4562:
[----:B-----5:R-:W-:Y:S02]  /*2320*/  PRMT R16, R26, 0x7632, R16 ;  /* 0x000076321a107816 */ /* 0x020fe40000000010 */
[----:B------:R-:W-:Y:S02]  /*2330*/  @P4 PRMT R18, R22, 0x7632, R18 ;  /* 0x0000763216124816 */ /* 0x000fe40000000012 */
[----:B------:R-:W-:-:S03]  /*2340*/  SHF.L.U32 R16, R16, 0x10, RZ ;  /* 0x0000001010107819 */ /* 0x000fc600000006ff */
[----:B------:R-:W-:Y:S02]  /*2350*/  @P4 IMAD.U32 R18, R18, 0x10000, RZ ;  /* 0x0001000012124824 */ /* 0x000fe400078e00ff */
[----:B------:R-:W-:-:S04]  /*2360*/  FADD.FTZ R109, R16, R109 ;  /* 0x0000006d106d7221 */ /* 0x000fc80000010000 */
[----:B------:R-:W-:-:S07]  /*2370*/  @P4 FADD.FTZ R109, R18, R109 ;  /* 0x0000006d126d4221 */ /* 0x000fce0000010000 */
.L_x_4564:
[----:B------:R-:W-:-:S04]  /*2380*/  F2FP.BF16.F32.PACK_AB R16, RZ, R109 ;  /* 0x0000006dff10723e */ /* 0x000fc800000010ff */
[----:B------:R-:W-:-:S07]  /*2390*/  PRMT R78, R78, 0x5410, R16 ;  /* 0x000054104e4e7816 */ /* 0x000fce0000000010 */
.L_x_4565:
        /* <DEDUP_REMOVED lines=8> */
.L_x_4567:
[----:B-----5:R-:W-:-:S05]  /*2420*/  SHF.L.U32 R16, R23, 0x10, RZ ;  /* 0x0000001017107819 */ /* 0x020fca00000006ff */
[----:B------:R-:W-:Y:S01]  /*2430*/  FADD.FTZ R111, R16, R111 ;  /* 0x0000006f106f7221 */ /* 0x000fe20000010000 */
[----:B------:R-:W-:Y:S06]  /*2440*/  BRA `(.L_x_4568) ;  /* 0x0000000000107947 */ /* 0x000fec0003800000 */
.L_x_4566:
[----:B-----5:R-:W-:Y:S01]  /*2450*/  IMAD.U32 R16, R27, 0x10000, RZ ;  /* 0x000100001b107824 */ /* 0x020fe200078e00ff */
[----:B------:R-:W-:-:S03]  /*2460*/  @P4 SHF.L.U32 R18, R23, 0x10, RZ ;  /* 0x0000001017124819 */ /* 0x000fc600000006ff */
[----:B------:R-:W-:-:S04]  /*2470*/  FADD.FTZ R111, R16, R111 ;  /* 0x0000006f106f7221 */ /* 0x000fc80000010000 */
[----:B------:R-:W-:-:S07]  /*2480*/  @P4 FADD.FTZ R111, R18, R111 ;  /* 0x0000006f126f4221 */ /* 0x000fce0000010000 */
.L_x_4568:
[----:B------:R-:W-:-:S04]  /*2490*/  F2FP.BF16.F32.PACK_AB R16, RZ, R111 ;  /* 0x0000006fff10723e */ /* 0x000fc800000010ff */
[----:B------:R-:W-:-:S07]  /*24a0*/  PRMT R79, R16, 0x7610, R79 ;  /* 0x00007610104f7816 */ /* 0x000fce000000004f */
.L_x_4569:
[----:B------:R-:W-:Y:S01]  /*24b0*/  SHF.L.U32 R119, R83, 0x10, RZ ;  /* 0x0000001053777819 */ /* 0x000fe200000006ff */
[----:B------:R-:W-:Y:S06]  /*24c0*/  @P5 BRA `(.L_x_4570) ;  /* 0x0000000000245947 */ /* 0x000fec0003800000 */
[----:B------:R-:W-:-:S04]  /*24d0*/  ISETP.NE.U32.AND P3, PT, RZ, UR12, PT ;  /* 0x0000000cff007c0c */ /* 0x000fc8000bf65070 */
[----:B------:R-:W-:-:S13]  /*24e0*/  ISETP.NE.AND.EX P3, PT, RZ, UR13, PT, P3 ;  /* 0x0000000dff007c0c */ /* 0x000fda000bf65330 */
[----:B------:R-:W-:Y:S05]  /*24f0*/  @P3 BRA `(.L_x_4571) ;  /* 0x0000000000083947 */ /* 0x000fea0003800000 */
[----:B------:R-:W-:Y:S05]  /*2500*/  @P2 BRA `(.L_x_4572) ;  /* 0x00000000002c2947 */ /* 0x000fea0003800000 */
[----:B------:R-:W-:Y:S05]  /*2510*/  BRA `(.L_x_4573) ;  /* 0x0000000000307947 */ /* 0x000fea0003800000 */
.L_x_4571:
[----:B-----5:R-:W-:-:S05]  /*2520*/  PRMT R16, R23, 0x7632, R16 ;  /* 0x0000763217107816 */ /* 0x020fca0000000010 */
[----:B------:R-:W-:-:S04]  /*2530*/  IMAD.U32 R16, R16, 0x10000, RZ ;  /* 0x0001000010107824 */ /* 0x000fc800078e00ff */
[----:B------:R-:W-:Y:S01]  /*2540*/  FADD.FTZ R119, R16, R119 ;  /* 0x0000007710777221 */ /* 0x000fe20000010000 */
[----:B------:R-:W-:Y:S06]  /*2550*/  BRA `(.L_x_4572) ;  /* 0x0000000000187947 */ /* 0x000fec0003800000 */
.L_x_4570:
[----:B-----5:R-:W-:Y:S02]  /*2560*/  PRMT R16, R27, 0x7632, R16 ;  /* 0x000076321b107816 */ /* 0x020fe40000000010 */
[----:B------:R-:W-:Y:S02]  /*2570*/  @P4 PRMT R18, R23, 0x7632, R18 ;  /* 0x0000763217124816 */ /* 0x000fe40000000012 */
[----:B------:R-:W-:Y:S02]  /*2580*/  SHF.L.U32 R16, R16, 0x10, RZ ;  /* 0x0000001010107819 */ /* 0x000fe400000006ff */
[----:B------:R-:W-:-:S03]  /*2590*/  @P4 SHF.L.U32 R18, R18, 0x10, RZ ;  /* 0x0000001012124819 */ /* 0x000fc600000006ff */
[----:B------:R-:W-:-:S04]  /*25a0*/  FADD.FTZ R119, R16, R119 ;  /* 0x0000007710777221 */ /* 0x000fc80000010000 */
[----:B------:R-:W-:-:S07]  /*25b0*/  @P4 FADD.FTZ R119, R18, R119 ;  /* 0x0000007712774221 */ /* 0x000fce0000010000 */
.L_x_4572:
[----:B------:R-:W-:-:S04]  /*25c0*/  F2FP.BF16.F32.PACK_AB R16, RZ, R119 ;  /* 0x00000077ff10723e */ /* 0x000fc800000010ff */
[----:B------:R-:W-:-:S07]  /*25d0*/  PRMT R79, R79, 0x5410, R16 ;  /* 0x000054104f4f7816 */ /* 0x000fce0000000010 */
.L_x_4573:
[----:B------:R-:W1:Y:S02]  /*25e0*/  @P2 LDC.64 R80, c[0x0][0x238] ;  /* 0x00008e00ff502b82 */ /* 0x000e640000000a00 */
[----:B-1----:R-:W-:-:S04]  /*25f0*/  @P2 LEA R80, P3, R14, R80, 0x4 ;  /* 0x000000500e502211 */ /* 0x002fc800078620ff */
[----:B------:R-:W-:-:S05]  /*2600*/  @P2 LEA.HI.X R81, R14, R81, RZ, 0x4, P3 ;  /* 0x000000510e512211 */ /* 0x000fca00018f24ff */
[----:B------:R3:W-:Y:S04]  /*2610*/  @P2 STG.E.128 desc[UR4][R80.64], R76 ;  /* 0x0000004c50002986 */ /* 0x0007e8000c101d04 */
.L_x_4541:
[----:B------:R-:W-:Y:S05]  /*2620*/  BSYNC B0 ;  /* 0x0000000000007941 */ /* 0x000fea0003800000 */
.L_x_4540:
[----:B------:R-:W-:Y:S01]  /*2630*/  FADD.FTZ R14, RZ, R7 ;  /* 0x00000007ff0e7221 */ /* 0x000fe20000010000 */
[----:B------:R-:W-:Y:S01]  /*2640*/  ISETP.GT.U32.AND P3, PT, R2, 0xff, PT ;  /* 0x000000ff0200780c */ /* 0x000fe20003f64070 */
[----:B------:R-:W-:Y:S01]  /*2650*/  UMOV UR14, 0xffffffff ;  /* 0xffffffff000e7882 */ /* 0x000fe20000000000 */
[----:B------:R-:W-:Y:S01]  /*2660*/  LOP3.LUT P4, RZ, R12, 0xff, RZ, 0xc0, !PT ;  /* 0x000000ff0cff7812 */ /* 0x000fe2000788c0ff */
[----:B------:R-:W-:Y:S01]  /*2670*/  FADD.FTZ R14, R13, R14 ;  /* 0x0000000e0d0e7221 */ /* 0x000fe20000010000 */
[----:B------:R-:W-:Y:S02]  /*2680*/  ISETP.GT.U32.AND P5, PT, R2, 0x17f, PT ;  /* 0x0000017f0200780c */ /* 0x000fe40003fa4070 */
[----:B------:R-:W-:Y:S01]  /*2690*/  SHF.R.U32.HI R16, RZ, 0x5, R0 ;  /* 0x00000005ff107819 */ /* 0x000fe20000011600 */
        /* <DEDUP_REMOVED lines=21> */
[----:B------:R-:W-:-:S03]  /*27f0*/  LOP3.LUT R14, R16, 0x7fffffc, RZ, 0xc0, !PT ;  /* 0x07fffffc100e7812 */ /* 0x000fc600078ec0ff */
[----:B------:R-:W-:Y:S02]  /*2800*/  FADD.FTZ R12, R109, R12 ;  /* 0x0000000c6d0c7221 */ /* 0x000fe40000010000 */
[----:B------:R-:W-:Y:S02]  /*2810*/  @!P4 VIADD R14, R14, 0x4 ;  /* 0x000000040e0ec836 */ /* 0x000fe40000000000 */
[----:B------:R-:W-:-:S04]  /*2820*/  FADD.FTZ R12, R111, R12 ;  /* 0x0000000c6f0c7221 */ /* 0x000fc80000010000 */
[----:B------:R-:W-:Y:S01]  /*2830*/  @P5 FADD.FTZ R18, R119, R12 ;  /* 0x0000000c77125221 */ /* 0x000fe20000010000 */
[----:B------:R-:W-:Y:S01]  /*2840*/  P2R R12, PR, RZ, 0x40 ;  /* 0x00000040ff0c7803 */ /* 0x000fe20000000000 */
[----:B------:R-:W-:Y:S06]  /*2850*/  BRA.DIV UR14, `(.L_x_4574) ;  /* 0x0000000e0eec7947 */ /* 0x000fec000b800000 */
[----:B-123--:R-:W1:Y:S02]  /*2860*/  SHFL.BFLY PT, R81, R18, 0x1, 0x1f ;  /* 0x0c201f0012517f89 */ /* 0x00ee6400000e0000 */
[----:B-1----:R-:W-:-:S05]  /*2870*/  FADD.FTZ R81, R18, R81 ;  /* 0x0000005112517221 */ /* 0x002fca0000010000 */
[----:B------:R-:W1:Y:S02]  /*2880*/  SHFL.BFLY PT, R12, R81, 0x2, 0x1f ;  /* 0x0c401f00510c7f89 */ /* 0x000e6400000e0000 */
[----:B-1----:R-:W-:-:S05]  /*2890*/  FADD.FTZ R82, R81, R12 ;  /* 0x0000000c51527221 */ /* 0x002fca0000010000 */
[----:B------:R-:W1:Y:S02]  /*28a0*/  SHFL.BFLY PT, R83, R82, 0x4, 0x1f ;  /* 0x0c801f0052537f89 */ /* 0x000e6400000e0000 */
[----:B-1----:R-:W-:-:S05]  /*28b0*/  FADD.FTZ R83, R82, R83 ;  /* 0x0000005352537221 */ /* 0x002fca0000010000 */
[----:B------:R-:W1:Y:S02]  /*28c0*/  SHFL.BFLY PT, R12, R83, 0x8, 0x1f ;  /* 0x0d001f00530c7f89 */ /* 0x000e6400000e0000 */
[----:B-1----:R-:W-:-:S05]  /*28d0*/  FADD.FTZ R84, R83, R12 ;  /* 0x0000000c53547221 */ /* 0x002fca0000010000 */
[----:B------:R-:W1:Y:S02]  /*28e0*/  SHFL.BFLY PT, R115, R84, 0x10, 0x1f ;  /* 0x0e001f0054737f89 */ /* 0x000e6400000e0000 */
[----:B-1----:R-:W-:-:S04]  /*28f0*/  FADD.FTZ R115, R84, R115 ;  /* 0x0000007354737221 */ /* 0x002fc80000010000 */
[----:B0-----:R-:W-:-:S04]  /*2900*/  FMUL.FTZ R80, R4, R115 ;  /* 0x0000007304507220 */ /* 0x001fc80000410000 */
[--C-:B------:R-:W-:Y:S01]  /*2910*/  FADD.FTZ R12, R7, -R80.reuse ;  /* 0x80000050070c7221 */ /* 0x100fe20000010000 */
[--C-:B------:R-:W-:Y:S01]  /*2920*/  FADD.FTZ R115, R13, -R80.reuse ;  /* 0x800000500d737221 */ /* 0x100fe20000010000 */
[--C-:B------:R-:W-:Y:S01]  /*2930*/  FADD.FTZ R81, R15, -R80.reuse ;  /* 0x800000500f517221 */ /* 0x100fe20000010000 */
[--C-:B------:R-:W-:Y:S01]  /*2940*/  FADD.FTZ R83, R101, -R80.reuse ;  /* 0x8000005065537221 */ /* 0x100fe20000010000 */
[----:B------:R-:W-:Y:S01]  /*2950*/  FFMA.FTZ R12, R12, R12, RZ ;  /* 0x0000000c0c0c7223 */ /* 0x000fe200000100ff */
[--C-:B------:R-:W-:Y:S01]  /*2960*/  FADD.FTZ R18, R17, -R80.reuse ;  /* 0x8000005011127221 */ /* 0x100fe20000010000 */
[----:B------:R-:W-:Y:S02]  /*2970*/  FADD.FTZ R82, R19, -R80 ;  /* 0x8000005013527221 */ /* 0x000fe40000010000 */
        /* <DEDUP_REMOVED lines=11> */
[----:B------:R-:W-:-:S05]  /*2a30*/  FFMA.FTZ R12, R83, R83, R12 ;  /* 0x00000053530c7223 */ /* 0x000fca000001000c */
        /* <DEDUP_REMOVED lines=39> */
.L_x_4592:
[----:B------:R-:W-:Y:S01]  /*2cb0*/  LOP3.LUT P3, RZ, R0, 0x1f, RZ, 0xc0, !PT ;  /* 0x0000001f00ff7812 */ /* 0x000fe2000786c0ff */
[----:B-1----:R-:W-:Y:S01]  /*2cc0*/  FADD.FTZ R81, R82, R115 ;  /* 0x0000007352517221 */ /* 0x002fe20000010000 */
[----:B------:R-:W-:Y:S01]  /*2cd0*/  LOP3.LUT R83, R16, 0x3, RZ, 0xc0, !PT ;  /* 0x0000000310537812 */ /* 0x000fe200078ec0ff */
[----:B------:R-:W-:Y:S05]  /*2ce0*/  WARPSYNC.ALL ;  /* 0x0000000000007948 */ /* 0x000fea0003800000 */
[----:B------:R-:W-:-:S05]  /*2cf0*/  LOP3.LUT R115, R0, 0x1f, RZ, 0xc0, !PT ;  /* 0x0000001f00737812 */ /* 0x000fca00078ec0ff */
[----:B------:R-:W1:Y:S01]  /*2d00*/  @!P3 S2R R121, SR_CgaCtaId ;  /* 0x000000000079b919 */ /* 0x000e620000008800 */
[----:B------:R-:W-:-:S04]  /*2d10*/  @!P3 MOV R12, 0x400 ;  /* 0x00000400000cb802 */ /* 0x000fc80000000f00 */
[----:B-1----:R-:W-:Y:S02]  /*2d20*/  @!P3 LEA R121, R121, R12, 0x18 ;  /* 0x0000000c7979b211 */ /* 0x002fe400078ec0ff */
[----:B------:R-:W-:-:S04]  /*2d30*/  @!P3 IADD3 R12, R14, R83, RZ ;  /* 0x000000530e0cb210 */ /* 0x000fc80007ffe0ff */
[----:B------:R-:W-:-:S05]  /*2d40*/  @!P3 LEA R12, R12, R121, 0x3 ;  /* 0x000000790c0cb211 */ /* 0x000fca00078e18ff */
[----:B------:R1:W-:Y:S01]  /*2d50*/  @!P3 STS.64 [R12], R80 ;  /* 0x000000500c00b388 */ /* 0x0003e20000000a00 */
[----:B------:R-:W-:-:S13]  /*2d60*/  ISETP.GT.U32.AND P3, PT, R115, 0x3, PT ;  /* 0x000000037300780c */ /* 0x000fda0003f64070 */
[----:B-1----:R-:W1:Y:S01]  /*2d70*/  @!P3 S2R R81, SR_CgaCtaId ;  /* 0x000000000051b919 */ /* 0x002e620000008800 */
[----:B------:R-:W-:Y:S01]  /*2d80*/  @!P3 MOV R12, 0x400 ;  /* 0x00000400000cb802 */ /* 0x000fe20000000f00 */
[----:B------:R-:W-:Y:S01]  /*2d90*/  @!P3 IMAD.IADD R14, R14, 0x1, R115 ;  /* 0x000000010e0eb824 */ /* 0x000fe200078e0273 */
[----:B------:R-:W-:Y:S01]  /*2da0*/  BAR.SYNC.DEFER_BLOCKING 0x0 ;  /* 0x0000000000007b1d */ /* 0x000fe20000010000 */
[----:B------:R-:W-:-:S05]  /*2db0*/  ISETP.NE.AND P5, PT, R8, RZ, PT ;  /* 0x000000ff0800720c */ /* 0x000fca0003fa5270 */
[----:B------:R-:W-:Y:S01]  /*2dc0*/  BSSY B0, `(.L_x_4575) ;  /* 0x0000059000007945 */ /* 0x000fe20003800000 */
[----:B-1----:R-:W-:Y:S02]  /*2dd0*/  @!P3 LEA R115, R81, R12, 0x18 ;  /* 0x0000000c5173b211 */ /* 0x002fe400078ec0ff */
[----:B------:R-:W-:Y:S01]  /*2de0*/  CS2R R80, SRZ ;  /* 0x0000000000507805 */ /* 0x000fe2000001ff00 */
[----:B------:R-:W-:Y:S01]  /*2df0*/  HFMA2.MMA R12, -RZ, RZ, 0, 0 ;  /* 0x00000000ff0c7435 */ /* 0x000fe200000001ff */
[----:B------:R-:W-:-:S05]  /*2e00*/  @!P3 LEA R14, R14, R115, 0x3 ;  /* 0x000000730e0eb211 */ /* 0x000fca00078e18ff */
[----:B------:R-:W-:Y:S01]  /*2e10*/  @!P3 IMAD.MOV.U32 R12, RZ, RZ, R6 ;  /* 0x000000ffff0cb224 */ /* 0x000fe200078e0006 */
[----:B------:R1:W-:Y:S01]  /*2e20*/  @!P3 LDS.64 R80, [R14] ;  /* 0x000000000e50b984 */ /* 0x0003e20000000a00 */
[----:B------:R-:W-:-:S03]  /*2e30*/  LOP3.LUT P3, RZ, R83, 0x1f, R0, 0xf8, !PT ;  /* 0x0000001f53ff7812 */ /* 0x000fc6000786f800 */
[----:B------:R-:W2:Y:S01]  /*2e40*/  SHFL.DOWN PT, R115, R12, 0x2, 0x1f ;  /* 0x08401f000c737f89 */ /* 0x000ea200000e0000 */
[-C--:B-1----:R-:W-:Y:S02]  /*2e50*/  I2FP.F32.S32 R14, R12.reuse ;  /* 0x0000000c000e7245 */ /* 0x082fe40000201400 */
[----:B--2---:R-:W-:Y:S02]  /*2e60*/  IADD3 R18, R115, R12, RZ ;  /* 0x0000000c73127210 */ /* 0x004fe40007ffe0ff */
[----:B------:R-:W-:Y:S02]  /*2e70*/  I2FP.F32.S32 R86, R115 ;  /* 0x0000007300567245 */ /* 0x000fe40000201400 */
[----:B0-----:R-:W-:Y:S01]  /*2e80*/  I2FP.F32.S32 R82, R18 ;  /* 0x0000001200527245 */ /* 0x001fe20000201400 */
[----:B------:R-:W0:Y:S03]  /*2e90*/  SHFL.DOWN PT, R123, R18, 0x1, 0x1f ;  /* 0x08201f00127b7f89 */ /* 0x000e2600000e0000 */
[----:B------:R-:W1:Y:S01]  /*2ea0*/  MUFU.RCP R84, R82 ;  /* 0x0000005200547308 */ /* 0x000e620000001000 */
[----:B------:R-:W2:Y:S04]  /*2eb0*/  SHFL.DOWN PT, R121, R80, 0x2, 0x1f ;  /* 0x08401f0050797f89 */ /* 0x000ea800000e0000 */
[----:B------:R-:W3:Y:S01]  /*2ec0*/  SHFL.DOWN PT, R16, R81, 0x2, 0x1f ;  /* 0x08401f0051107f89 */ /* 0x000ee200000e0000 */
[----:B0-----:R-:W-:-:S02]  /*2ed0*/  IADD3 R18, R18, R123, RZ ;  /* 0x0000007b12127210 */ /* 0x001fc40007ffe0ff */
[----:B------:R-:W-:Y:S02]  /*2ee0*/  I2FP.F32.S32 R123, R123 ;  /* 0x0000007b007b7245 */ /* 0x000fe40000201400 */
[----:B------:R-:W-:Y:S01]  /*2ef0*/  I2FP.F32.S32 R18, R18 ;  /* 0x0000001200127245 */ /* 0x000fe20000201400 */
[C---:B--2---:R-:W-:Y:S01]  /*2f00*/  FMUL.FTZ R115, R121.reuse, R86 ;  /* 0x0000005679737220 */ /* 0x044fe20000410000 */
[----:B------:R-:W-:-:S04]  /*2f10*/  FADD.FTZ R121, -R121, R80 ;  /* 0x0000005079797221 */ /* 0x000fc80000010100 */
[----:B------:R-:W0:Y:S01]  /*2f20*/  MUFU.RCP R18, R18 ;  /* 0x0000001200127308 */ /* 0x000e220000001000 */
[----:B------:R-:W-:Y:S01]  /*2f30*/  FFMA.FTZ R115, R14, R80, R115 ;  /* 0x000000500e737223 */ /* 0x000fe20000010073 */
[----:B------:R-:W-:Y:S01]  /*2f40*/  FMUL.FTZ R121, R121, R121 ;  /* 0x0000007979797220 */ /* 0x000fe20000410000 */
[----:B---3--:R-:W-:Y:S02]  /*2f50*/  FADD.FTZ R81, R16, R81 ;  /* 0x0000005110517221 */ /* 0x008fe40000010000 */
[----:B-1----:R-:W-:Y:S01]  /*2f60*/  FMUL.FTZ R115, R84, R115 ;  /* 0x0000007354737220 */ /* 0x002fe20000410000 */
[----:B------:R-:W-:-:S04]  /*2f70*/  FMUL.FTZ R121, R121, R14 ;  /* 0x0000000e79797220 */ /* 0x000fc80000410000 */
[----:B------:R-:W1:Y:S01]  /*2f80*/  SHFL.DOWN PT, R12, R115, 0x1, 0x1f ;  /* 0x08201f00730c7f89 */ /* 0x000e6200000e0000 */
[----:B------:R-:W-:-:S04]  /*2f90*/  FMUL.FTZ R121, R121, R86 ;  /* 0x0000005679797220 */ /* 0x000fc80000410000 */
[----:B------:R-:W-:-:S05]  /*2fa0*/  FFMA.FTZ R81, R84, R121, R81 ;  /* 0x0000007954517223 */ /* 0x000fca0000010051 */
[----:B------:R-:W2:Y:S01]  /*2fb0*/  SHFL.DOWN PT, R14, R81, 0x1, 0x1f ;  /* 0x08201f00510e7f89 */ /* 0x000ea200000e0000 */
[----:B-1----:R-:W-:Y:S01]  /*2fc0*/  FADD.FTZ R16, R115, -R12 ;  /* 0x8000000c73107221 */ /* 0x002fe20000010000 */
[----:B------:R-:W-:-:S03]  /*2fd0*/  FMUL.FTZ R125, R12, R123 ;  /* 0x0000007b0c7d7220 */ /* 0x000fc60000410000 */
[----:B------:R-:W-:Y:S01]  /*2fe0*/  FMUL.FTZ R121, R16, R16 ;  /* 0x0000001010797220 */ /* 0x000fe20000410000 */
[----:B------:R-:W-:-:S03]  /*2ff0*/  FFMA.FTZ R125, R82, R115, R125 ;  /* 0x00000073527d7223 */ /* 0x000fc6000001007d */
[----:B------:R-:W-:Y:S01]  /*3000*/  FMUL.FTZ R121, R82, R121 ;  /* 0x0000007952797220 */ /* 0x000fe20000410000 */
[----:B0-----:R-:W-:Y:S01]  /*3010*/  FMUL.FTZ R125, R18, R125 ;  /* 0x0000007d127d7220 */ /* 0x001fe20000410000 */
[----:B--2---:R-:W-:Y:S01]  /*3020*/  FADD.FTZ R115, R81, R14 ;  /* 0x0000000e51737221 */ /* 0x004fe20000010000 */
[----:B------:R-:W0:Y:S01]  /*3030*/  @!P3 LDC.64 R82, c[0x0][0x250] ;  /* 0x00009400ff52bb82 */ /* 0x000e220000000a00 */
[----:B------:R-:W-:-:S03]  /*3040*/  FMUL.FTZ R121, R121, R123 ;  /* 0x0000007b79797220 */ /* 0x000fc60000410000 */
[----:B------:R-:W1:Y:S01]  /*3050*/  SHFL.IDX PT, R125, R125, RZ, 0x1f ;  /* 0x00001fff7d7d7589 */ /* 0x000e6200000e0000 */
[----:B------:R-:W-:-:S03]  /*3060*/  FFMA.FTZ R115, R18, R121, R115 ;  /* 0x0000007912737223 */ /* 0x000fc60000010073 */
[----:B------:R-:W2:Y:S03]  /*3070*/  LDC R14, c[0x0][0x2d8] ;  /* 0x0000b600ff0e7b82 */ /* 0x000ea60000000800 */
[----:B------:R-:W2:Y:S05]  /*3080*/  SHFL.IDX PT, R115, R115, RZ, 0x1f ;  /* 0x00001fff73737589 */ /* 0x000eaa00000e0000 */
[----:B------:R-:W3:Y:S01]  /*3090*/  @!P3 LDC.64 R80, c[0x0][0x258] ;  /* 0x00009600ff50bb82 */ /* 0x000ee20000000a00 */
[----:B0-----:R-:W-:-:S04]  /*30a0*/  @!P3 IMAD.WIDE R82, R5, 0x4, R82 ;  /* 0x000000040552b825 */ /* 0x001fc800078e0252 */
[----:B-1----:R-:W-:Y:S01]  /*30b0*/  FMUL.FTZ R12, R125, R125 ;  /* 0x0000007d7d0c7220 */ /* 0x002fe20000410000 */
[----:B------:R0:W-:Y:S04]  /*30c0*/  @!P3 STG.E desc[UR4][R82.64], R125 ;  /* 0x0000007d5200b986 */ /* 0x0001e8000c101904 */
[----:B------:R-:W-:Y:S01]  /*30d0*/  FSEL R121, R12, RZ, P5 ;  /* 0x000000ff0c797208 */ /* 0x000fe20002800000 */
[----:B--2---:R-:W-:-:S04]  /*30e0*/  FFMA.FTZ R12, R115, UR6, R14 ;  /* 0x00000006730c7c23 */ /* 0x004fc8000801000e */
[----:B------:R-:W-:Y:S01]  /*30f0*/  FADD.FTZ R121, R12, R121 ;  /* 0x000000790c797221 */ /* 0x000fe20000010000 */
[----:B---3--:R-:W-:Y:S01]  /*3100*/  @!P3 IMAD.WIDE R80, R5, 0x4, R80 ;  /* 0x000000040550b825 */ /* 0x008fe200078e0250 */
[----:B------:R-:W-:-:S04]  /*3110*/  FSEL R12, R125, RZ, !P5 ;  /* 0x000000ff7d0c7208 */ /* 0x000fc80006800000 */
[----:B------:R-:W1:Y:S02]  /*3120*/  MUFU.RSQ R121, R121 ;  /* 0x0000007900797308 */ /* 0x000e640000001400 */
[----:B-1----:R0:W-:Y:S01]  /*3130*/  @!P3 STG.E desc[UR4][R80.64], R121 ;  /* 0x000000795000b986 */ /* 0x0021e2000c101904 */
[----:B------:R-:W-:Y:S05]  /*3140*/  @!P0 BRA `(.L_x_4576) ;  /* 0x0000000000808947 */ /* 0x000fea0003800000 */
[----:B------:R-:W1:Y:S01]  /*3150*/  LDC.64 R114, c[0x0][0x2b8] ;  /* 0x0000ae00ff727b82 */ /* 0x000e620000000a00 */
[--C-:B------:R-:W-:Y:S01]  /*3160*/  FADD.FTZ R14, R7, -R12.reuse ;  /* 0x8000000c070e7221 */ /* 0x100fe20000010000 */
[--C-:B------:R-:W-:Y:S01]  /*3170*/  FADD.FTZ R16, R13, -R12.reuse ;  /* 0x8000000c0d107221 */ /* 0x100fe20000010000 */
[--C-:B------:R-:W-:Y:S01]  /*3180*/  FADD.FTZ R18, R15, -R12.reuse ;  /* 0x8000000c0f127221 */ /* 0x100fe20000010000 */
        /* <DEDUP_REMOVED lines=13> */
[----:B-----5:R-:W-:Y:S01]  /*3260*/  FFMA.FTZ R80, R36, R81, R28 ;  /* 0x0000005124507223 */ /* 0x020fe2000001001c */
        /* <DEDUP_REMOVED lines=11> */
[----:B------:R-:W-:Y:S01]  /*3320*/  VIADD R10, R10, 0x80 ;  /* 0x000000800a0a7836 */ /* 0x000fe20000000000 */
[----:B------:R-:W-:-:S05]  /*3330*/  F2FP.BF16.F32.PACK_AB R83, R88, R125 ;  /* 0x0000007d5853723e */ /* 0x000fca00000010ff */
[----:B------:R1:W-:Y:S02]  /*3340*/  STG.E.128 desc[UR4][R114.64], R80 ;  /* 0x0000005072007986 */ /* 0x0003e4000c101d04 */
.L_x_4576:
[----:B------:R-:W-:Y:S05]  /*3350*/  BSYNC B0 ;  /* 0x0000000000007941 */ /* 0x000fea0003800000 */
.L_x_4575:
[----:B------:R-:W-:Y:S01]  /*3360*/  ISETP.GE.U32.AND P3, PT, R2, 0x100, PT ;  /* 0x000001000200780c */ /* 0x000fe20003f66070 */
[----:B------:R-:W-:-:S12]  /*3370*/  BSSY B0, `(.L_x_4577) ;  /* 0x0000022000007945 */ /* 0x000fd80003800000 */
[----:B------:R-:W-:Y:S05]  /*3380*/  @!P3 BRA `(.L_x_4578) ;  /* 0x000000000080b947 */ /* 0x000fea0003800000 */
[----:B-1----:R-:W1:Y:S01]  /*3390*/  LDC.64 R114, c[0x0][0x2b8] ;  /* 0x0000ae00ff727b82 */ /* 0x002e620000000a00 */
        /* <DEDUP_REMOVED lines=31> */
.L_x_4578:
[----:B------:R-:W-:Y:S05]  /*3590*/  BSYNC B0 ;  /* 0x0000000000007941 */ /* 0x000fea0003800000 */
.L_x_4577:
[----:B------:R-:W-:Y:S04]  /*35a0*/  BSSY B0, `(.L_x_4579) ;  /* 0x0000021000007945 */ /* 0x000fe80003800000 */
[----:B------:R-:W-:Y:S05]  /*35b0*/  @!P1 BRA `(.L_x_4580) ;  /* 0x00000000007c9947 */ /* 0x000fea0003800000 */
[----:B-12---:R-:W1:Y:S01]  /*35c0*/  LDC.64 R114, c[0x0][0x2b8] ;  /* 0x0000ae00ff727b82 */ /* 0x006e620000000a00 */
[--C-:B------:R-:W-:Y:S01]  /*35d0*/  FADD.FTZ R14, R11, -R12.reuse ;  /* 0x8000000c0b0e7221 */ /* 0x100fe20000010000 */
[--C-:B------:R-:W-:Y:S01]  /*35e0*/  FADD.FTZ R18, R87, -R12.reuse ;  /* 0x8000000c57127221 */ /* 0x100fe20000010000 */
[--C-:B0-----:R-:W-:Y:S01]  /*35f0*/  FADD.FTZ R82, R99, -R12.reuse ;  /* 0x8000000c63527221 */ /* 0x101fe20000010000 */
        /* <DEDUP_REMOVED lines=27> */
.L_x_4580:
[----:B------:R-:W-:Y:S05]  /*37b0*/  BSYNC B0 ;  /* 0x0000000000007941 */ /* 0x000fea0003800000 */
.L_x_4579:
[----:B------:R-:W-:Y:S02]  /*37c0*/  IADD3 R5, R5, UR8, RZ ;  /* 0x0000000805057c10 */ /* 0x000fe4000fffe0ff */
[----:B------:R-:W-:Y:S02]  /*37d0*/  SEL R12, RZ, 0x1, P4 ;  /* 0x00000001ff0c7807 */ /* 0x000fe40002000000 */
[----:B------:R-:W-:-:S13]  /*37e0*/  ISETP.GE.AND P3, PT, R5, UR9, PT ;  /* 0x0000000905007c0c */ /* 0x000fda000bf66270 */
[----:B------:R-:W-:Y:S05]  /*37f0*/  @!P3 BRA `(.L_x_4581) ;  /* 0xffffffcc00a4b947 */ /* 0x000fea000383ffff */
[----:B------:R-:W-:Y:S05]  /*3800*/  EXIT ;  /* 0x000000000000794d */ /* 0x000fea0003800000 */
.L_x_4574:
[----:B------:R-:W-:Y:S01]  /*3810*/  HFMA2.MMA R123, -RZ, RZ, 0, 1.847743988037109375e-06 ;  /* 0x0000001fff7b7435 */ /* 0x000fe200000001ff */
[----:B------:R-:W-:Y:S01]  /*3820*/  IMAD.MOV.U32 R121, RZ, RZ, R18 ;  /* 0x000000ffff797224 */ /* 0x000fe200078e0012 */
[----:B------:R-:W-:Y:S01]  /*3830*/  MOV R88, 0x1 ;  /* 0x0000000100587802 */ /* 0x000fe20000000f00 */
[----:B------:R-:W-:-:S08]  /*3840*/  IMAD.MOV.U32 R86, RZ, RZ, -0x1 ;  /* 0xffffffffff567424 */ /* 0x000fd000078e00ff */
[----:B0123-5:R-:W-:Y:S05]  /*3850*/  WARPSYNC.COLLECTIVE R86, `(.L_x_4582) ;  /* 0x0000000056087348 */ /* 0x02ffea0003c00000 */
[----:B------:R4:W0:Y:S02]  /*3860*/  SHFL.BFLY P6, R115, R121, R88, R123 ;  /* 0x0c00005879737389 */ /* 0x00082400000c007b */
[----:B012345:R-:W-:Y:S01]  /*3870*/  ENDCOLLECTIVE ;  /* 0x000000000000791b */ /* 0x03ffe20003800000 */
.L_x_4582:
[----:B------:R-:W-:Y:S01]  /*3880*/  IMAD.MOV.U32 R88, RZ, RZ, 0x2 ;  /* 0x00000002ff587424 */ /* 0x000fe200078e00ff */
[----:B------:R-:W-:-:S05]  /*3890*/  MOV R81, R115 ;  /* 0x0000007300517202 */ /* 0x000fca0000000f00 */
[----:B------:R-:W-:-:S05]  /*38a0*/  FADD.FTZ R81, R18, R81 ;  /* 0x0000005112517221 */ /* 0x000fca0000010000 */
[----:B------:R-:W-:-:S07]  /*38b0*/  MOV R121, R81 ;  /* 0x0000005100797202 */ /* 0x000fce0000000f00 */
[----:B------:R-:W-:Y:S05]  /*38c0*/  WARPSYNC.COLLECTIVE R86, `(.L_x_4583) ;  /* 0x0000000056087348 */ /* 0x000fea0003c00000 */
[----:B------:R0:W1:Y:S02]  /*38d0*/  SHFL.BFLY P6, R115, R121, R88, R123 ;  /* 0x0c00005879737389 */ /* 0x00006400000c007b */
[----:B01----:R-:W-:Y:S01]  /*38e0*/  ENDCOLLECTIVE ;  /* 0x000000000000791b */ /* 0x003fe20003800000 */
.L_x_4583:
[----:B------:R-:W-:Y:S01]  /*38f0*/  IMAD.MOV.U32 R88, RZ, RZ, 0x4 ;  /* 0x00000004ff587424 */ /* 0x000fe200078e00ff */
[----:B------:R-:W-:-:S05]  /*3900*/  MOV R12, R115 ;  /* 0x00000073000c7202 */ /* 0x000fca0000000f00 */
[----:B------:R-:W-:-:S05]  /*3910*/  FADD.FTZ R82, R81, R12 ;  /* 0x0000000c51527221 */ /* 0x000fca0000010000 */
[----:B------:R-:W-:-:S07]  /*3920*/  MOV R121, R82 ;  /* 0x0000005200797202 */ /* 0x000fce0000000f00 */
[----:B------:R-:W-:Y:S05]  /*3930*/  WARPSYNC.COLLECTIVE R86, `(.L_x_4584) ;  /* 0x0000000056087348 */ /* 0x000fea0003c00000 */
[----:B------:R0:W1:Y:S02]  /*3940*/  SHFL.BFLY P6, R115, R121, R88, R123 ;  /* 0x0c00005879737389 */ /* 0x00006400000c007b */
[----:B01----:R-:W-:Y:S01]  /*3950*/  ENDCOLLECTIVE ;  /* 0x000000000000791b */ /* 0x003fe20003800000 */
.L_x_4584:
[----:B------:R-:W-:Y:S01]  /*3960*/  IMAD.MOV.U32 R88, RZ, RZ, 0x8 ;  /* 0x00000008ff587424 */ /* 0x000fe200078e00ff */
[----:B------:R-:W-:-:S05]  /*3970*/  MOV R83, R115 ;  /* 0x0000007300537202 */ /* 0x000fca0000000f00 */
[----:B------:R-:W-:-:S05]  /*3980*/  FADD.FTZ R83, R82, R83 ;  /* 0x0000005352537221 */ /* 0x000fca0000010000 */
[----:B------:R-:W-:-:S07]  /*3990*/  MOV R121, R83 ;  /* 0x0000005300797202 */ /* 0x000fce0000000f00 */
[----:B------:R-:W-:Y:S05]  /*39a0*/  WARPSYNC.COLLECTIVE R86, `(.L_x_4585) ;  /* 0x0000000056087348 */ /* 0x000fea0003c00000 */
[----:B------:R0:W1:Y:S02]  /*39b0*/  SHFL.BFLY P6, R115, R121, R88, R123 ;  /* 0x0c00005879737389 */ /* 0x00006400000c007b */
[----:B01----:R-:W-:Y:S01]  /*39c0*/  ENDCOLLECTIVE ;  /* 0x000000000000791b */ /* 0x003fe20003800000 */
.L_x_4585:
[----:B------:R-:W-:Y:S01]  /*39d0*/  IMAD.MOV.U32 R88, RZ, RZ, 0x10 ;  /* 0x00000010ff587424 */ /* 0x000fe200078e00ff */
[----:B------:R-:W-:-:S05]  /*39e0*/  MOV R12, R115 ;  /* 0x00000073000c7202 */ /* 0x000fca0000000f00 */
[----:B------:R-:W-:-:S05]  /*39f0*/  FADD.FTZ R84, R83, R12 ;  /* 0x0000000c53547221 */ /* 0x000fca0000010000 */
[----:B------:R-:W-:-:S07]  /*3a00*/  MOV R121, R84 ;  /* 0x0000005400797202 */ /* 0x000fce0000000f00 */
[----:B------:R-:W-:Y:S05]  /*3a10*/  WARPSYNC.COLLECTIVE R86, `(.L_x_4586) ;  /* 0x0000000056087348 */ /* 0x000fea0003c00000 */
[----:B------:R0:W1:Y:S02]  /*3a20*/  SHFL.BFLY P6, R115, R121, R88, R123 ;  /* 0x0c00005879737389 */ /* 0x00006400000c007b */
[----:B01----:R-:W-:Y:S01]  /*3a30*/  ENDCOLLECTIVE ;  /* 0x000000000000791b */ /* 0x003fe20003800000 */
.L_x_4586:
[----:B------:R-:W-:Y:S01]  /*3a40*/  HFMA2.MMA R88, -RZ, RZ, 0, 5.9604644775390625e-08 ;  /* 0x00000001ff587435 */ /* 0x000fe200000001ff */
        /* <DEDUP_REMOVED lines=55> */
.L_x_4587:
[----:B------:R-:W-:Y:S01]  /*3dc0*/  HFMA2.MMA R88, -RZ, RZ, 0, 1.1920928955078125e-07 ;  /* 0x00000002ff587435 */ /* 0x000fe200000001ff */
[----:B------:R-:W-:-:S04]  /*3dd0*/  IMAD.MOV.U32 R81, RZ, RZ, R115 ;  /* 0x000000ffff517224 */ /* 0x000fc800078e0073 */
[----:B------:R-:W-:-:S05]  /*3de0*/  FADD.FTZ R81, R12, R81 ;  /* 0x000000510c517221 */ /* 0x000fca0000010000 */
[----:B------:R-:W-:-:S07]  /*3df0*/  MOV R121, R81 ;  /* 0x0000005100797202 */ /* 0x000fce0000000f00 */
[----:B------:R-:W-:Y:S05]  /*3e00*/  WARPSYNC.COLLECTIVE R86, `(.L_x_4588) ;  /* 0x0000000056087348 */ /* 0x000fea0003c00000 */
[----:B------:R0:W1:Y:S02]  /*3e10*/  SHFL.BFLY P6, R115, R121, R88, R123 ;  /* 0x0c00005879737389 */ /* 0x00006400000c007b */
[----:B01----:R-:W-:Y:S01]  /*3e20*/  ENDCOLLECTIVE ;  /* 0x000000000000791b */ /* 0x003fe20003800000 */
.L_x_4588:
[----:B------:R-:W-:Y:S01]  /*3e30*/  HFMA2.MMA R88, -RZ, RZ, 0, 2.384185791015625e-07 ;  /* 0x00000004ff587435 */ /* 0x000fe200000001ff */
[----:B------:R-:W-:-:S04]  /*3e40*/  IMAD.MOV.U32 R18, RZ, RZ, R115 ;  /* 0x000000ffff127224 */ /* 0x000fc800078e0073 */
[----:B------:R-:W-:-:S05]  /*3e50*/  FADD.FTZ R18, R81, R18 ;  /* 0x0000001251127221 */ /* 0x000fca0000010000 */
[----:B------:R-:W-:-:S07]  /*3e60*/  MOV R121, R18 ;  /* 0x0000001200797202 */ /* 0x000fce0000000f00 */
[----:B------:R-:W-:Y:S05]  /*3e70*/  WARPSYNC.COLLECTIVE R86, `(.L_x_4589) ;  /* 0x0000000056087348 */ /* 0x000fea0003c00000 */
[----:B------:R0:W1:Y:S02]  /*3e80*/  SHFL.BFLY P6, R115, R121, R88, R123 ;  /* 0x0c00005879737389 */ /* 0x00006400000c007b */
[----:B01----:R-:W-:Y:S01]  /*3e90*/  ENDCOLLECTIVE ;  /* 0x000000000000791b */ /* 0x003fe20003800000 */
.L_x_4589:
[----:B------:R-:W-:Y:S01]  /*3ea0*/  HFMA2.MMA R88, -RZ, RZ, 0, 4.76837158203125e-07 ;  /* 0x00000008ff587435 */ /* 0x000fe200000001ff */
[----:B------:R-:W-:-:S04]  /*3eb0*/  IMAD.MOV.U32 R83, RZ, RZ, R115 ;  /* 0x000000ffff537224 */ /* 0x000fc800078e0073 */
[----:B------:R-:W-:-:S05]  /*3ec0*/  FADD.FTZ R83, R18, R83 ;  /* 0x0000005312537221 */ /* 0x000fca0000010000 */
[----:B------:R-:W-:-:S07]  /*3ed0*/  MOV R121, R83 ;  /* 0x0000005300797202 */ /* 0x000fce0000000f00 */
[----:B------:R-:W-:Y:S05]  /*3ee0*/  WARPSYNC.COLLECTIVE R86, `(.L_x_4590) ;  /* 0x0000000056087348 */ /* 0x000fea0003c00000 */
[----:B------:R0:W1:Y:S02]  /*3ef0*/  SHFL.BFLY P6, R115, R121, R88, R123 ;  /* 0x0c00005879737389 */ /* 0x00006400000c007b */
[----:B01----:R-:W-:Y:S01]  /*3f00*/  ENDCOLLECTIVE ;  /* 0x000000000000791b */ /* 0x003fe20003800000 */
.L_x_4590:
[----:B------:R-:W-:Y:S01]  /*3f10*/  HFMA2.MMA R88, -RZ, RZ, 0, 9.5367431640625e-07 ;  /* 0x00000010ff587435 */ /* 0x000fe200000001ff */
[----:B------:R-:W-:-:S04]  /*3f20*/  IMAD.MOV.U32 R82, RZ, RZ, R115 ;  /* 0x000000ffff527224 */ /* 0x000fc800078e0073 */
[----:B------:R-:W-:-:S05]  /*3f30*/  FADD.FTZ R82, R83, R82 ;  /* 0x0000005253527221 */ /* 0x000fca0000010000 */
[----:B------:R-:W-:-:S07]  /*3f40*/  MOV R121, R82 ;  /* 0x0000005200797202 */ /* 0x000fce0000000f00 */
[----:B------:R-:W-:Y:S05]  /*3f50*/  WARPSYNC.COLLECTIVE R86, `(.L_x_4591) ;  /* 0x0000000056087348 */ /* 0x000fea0003c00000 */
[----:B------:R0:W1:Y:S02]  /*3f60*/  SHFL.BFLY P6, R115, R121, R88, R123 ;  /* 0x0c00005879737389 */ /* 0x00006400000c007b */
[----:B01----:R-:W-:Y:S01]  /*3f70*/  ENDCOLLECTIVE ;  /* 0x000000000000791b */ /* 0x003fe20003800000 */
.L_x_4591:
[----:B------:R-:W-:Y:S05]  /*3f80*/  BRA `(.L_x_4592) ;  /* 0xffffffec00487947 */ /* 0x000fea000383ffff */
.L_x_4593:
        /* <DEDUP_REMOVED lines=15> */
.L_x_20558:


//--------------------- .text._ZN10layer_norm31ln_parallel_residual_fwd_kernelINS_13Kernel_traitsIf13__nv_bfloat16S2_S2_fjLj3072ELj1ELj1ELj4ELj16ENS_18Kernel_traits_baseILj3072EfS2_S2_S2_fjLj128EEEEELb0ELb1ELb1EEEvNS_9FwdParamsE --------------------------
	.section	.text._ZN10layer_norm31ln_parallel_residual_fwd_kernelINS_13Kernel_traitsIf13__nv_bfloat16S2_S2_fjLj3072ELj1ELj1ELj4ELj16ENS_18Kernel_traits_baseILj3072EfS2_S2_S2_fjLj128EEEEELb0ELb1ELb1EEEvNS_9FwdParamsE,"ax",@progbits
	.align	128
        .global         _ZN10layer_norm31ln_parallel_residual_fwd_kernelINS_13Kernel_traitsIf13__nv_bfloat16S2_S2_fjLj3072ELj1ELj1ELj4ELj16ENS_18Kernel_traits_baseILj3072EfS2_S2_S2_fjLj128EEEEELb0ELb1ELb1EEEvNS_9FwdParamsE
        .type           _ZN10layer_norm31ln_parallel_residual_fwd_kernelINS_13Kernel_traitsIf13__nv_bfloat16S2_S2_fjLj3072ELj1ELj1ELj4ELj16ENS_18Kernel_traits_baseILj3072EfS2_S2_S2_fjLj128EEEEELb0ELb1ELb1EEEvNS_9FwdParamsE,@function
        .size           _ZN10layer_norm31ln_parallel_residual_fwd_kernelINS_13Kernel_traitsIf13__nv_bfloat16S2_S2_fjLj3072ELj1ELj1ELj4ELj16ENS_18Kernel_traits_baseILj3072EfS2_S2_S2_fjLj128EEEEELb0ELb1ELb1EEEvNS_9FwdParamsE,(.L_x_20559 - _ZN10layer_norm31ln_parallel_residual_fwd_kernelINS_13Kernel_traitsIf13__nv_bfloat16S2_S2_fjLj3072ELj1ELj1ELj4ELj16ENS_18Kernel_traits_baseILj3072EfS2_S2_S2_fjLj128EEEEELb0ELb1ELb1EEEvNS_9FwdParamsE)
        .other          _ZN10layer_norm31ln_parallel_residual_fwd_kernelINS_13Kernel_traitsIf13__nv_bfloat16S2_S2_fjLj3072ELj1ELj1ELj4ELj16ENS_18Kernel_traits_baseILj3072EfS2_S2_S2_fjLj128EEEEELb0ELb1ELb1EEEvNS_9FwdParamsE,@"STO_CUDA_ENTRY STV_DEFAULT"
_ZN10layer_norm31ln_parallel_residual_fwd_kernelINS_13Kernel_traitsIf13__nv_bfloat16S2_S2_fjLj3072ELj1ELj1ELj4ELj16ENS_18Kernel_traits_baseILj3072EfS2_S2_S2_fjLj128EEEEELb0ELb1ELb1EEEvNS_9FwdParamsE:
.text._ZN10layer_norm31ln_parallel_residual_fwd_kernelINS_13Kernel_traitsIf13__nv_bfloat16S2_S2_fjLj3072ELj1ELj1ELj4ELj16ENS_18Kernel_traits_baseILj3072EfS2_S2_S2_fjLj128EEEEELb0ELb1ELb1EEEvNS_9FwdParamsE:
[----:B------:R-:W-:Y:S01]  /*0000*/  LDC R1, c[0x0][0x28] ;  /* 0x00000a00ff017b82 */ /* 0x000fe20000000800 */
[----:B------:R-:W0:Y:S01]  /*0010*/  S2R R68, SR_TID.X ;  /* 0x0000000000447919 */ /* 0x000e220000002100 */
[----:B------:R-:W-:Y:S01]  /*0020*/  ULDC.64 UR4, c[0x0][0x2c8] ;  /* 0x0000b20000047ab9 */ /* 0x000fe20000000a00 */
[----:B------:R-:W-:Y:S02]  /*0030*/  CS2R R4, SRZ ;  /* 0x0000000000047805 */ /* 0x000fe4000001ff00 */
[----:B------:R-:W-:Y:S02]  /*0040*/  ISETP.NE.U32.AND P1, PT, RZ, UR4, PT ;  /* 0x00000004ff007c0c */ /* 0x000fe4000bf25070 */
[----:B------:R-:W-:Y:S02]  /*0050*/  CS2R R6, SRZ ;  /* 0x0000000000067805 */ /* 0x000fe4000001ff00 */
[----:B------:R-:W-:Y:S02]  /*0060*/  CS2R R8, SRZ ;  /* 0x0000000000087805 */ /* 0x000fe4000001ff00 */
[----:B------:R-:W-:-:S02]  /*0070*/  CS2R R10, SRZ ;  /* 0x00000000000a7805 */ /* 0x000fc4000001ff00 */
[----:B------:R-:W-:Y:S02]  /*0080*/  ISETP.NE.AND.EX P1, PT, RZ, UR5, PT, P1 ;  /* 0x00000005ff007c0c */ /* 0x000fe4000bf25310 */
[----:B------:R-:W-:Y:S02]  /*0090*/  CS2R R12, SRZ ;  /* 0x00000000000c7805 */ /* 0x000fe4000001ff00 */
[----:B------:R-:W-:Y:S02]  /*00a0*/  CS2R R14, SRZ ;  /* 0x00000000000e7805 */ /* 0x000fe4000001ff00 */
[----:B------:R-:W-:Y:S02]  /*00b0*/  CS2R R16, SRZ ;  /* 0x0000000000107805 */ /* 0x000fe4000001ff00 */
[----:B------:R-:W-:Y:S02]  /*00c0*/  CS2R R18, SRZ ;  /* 0x0000000000127805 */ /* 0x000fe4000001ff00 */
[----:B------:R-:W-:-:S02]  /*00d0*/  CS2R R20, SRZ ;  /* 0x0000000000147805 */ /* 0x000fc4000001ff00 */
[----:B------:R-:W-:Y:S02]  /*00e0*/  CS2R R22, SRZ ;  /* 0x0000000000167805 */ /* 0x000fe4000001ff00 */
[----:B------:R-:W-:Y:S02]  /*00f0*/  CS2R R24, SRZ ;  /* 0x0000000000187805 */ /* 0x000fe4000001ff00 */
[----:B------:R-:W-:Y:S01]  /*0100*/  CS2R R26, SRZ ;  /* 0x00000000001a7805 */ /* 0x000fe2000001ff00 */
[----:B------:R-:W-:Y:S01]  /*0110*/  ULDC.64 UR6, c[0x0][0x260] ;  /* 0x0000980000067ab9 */ /* 0x000fe20000000a00 */
[----:B------:R-:W1:Y:S01]  /*0120*/  LDC.64 R54, c[0x0][0x228] ;  /* 0x00008a00ff367b82 */ /* 0x000e620000000a00 */
[----:B------:R-:W-:Y:S01]  /*0130*/  ULDC.64 UR8, c[0x0][0x230] ;  /* 0x00008c0000087ab9 */ /* 0x000fe20000000a00 */
[----:B0-----:R-:W-:-:S04]  /*0140*/  SHF.L.U32 R0, R68, 0x5, RZ ;  /* 0x0000000544007819 */ /* 0x001fc800000006ff */
[----:B------:R-:W-:-:S04]  /*0150*/  LOP3.LUT R0, R0, 0xfe0, RZ, 0xc0, !PT ;  /* 0x00000fe000007812 */ /* 0x000fc800078ec0ff */
[C---:B------:R-:W-:Y:S02]  /*0160*/  IADD3 R2, P3, R0.reuse, UR4, RZ ;  /* 0x0000000400027c10 */ /* 0x040fe4000ff7e0ff */
[----:B------:R-:W-:Y:S01]  /*0170*/  IADD3 R52, P2, R0, UR6, RZ ;  /* 0x0000000600347c10 */ /* 0x000fe2000ff5e0ff */
[----:B------:R-:W0:Y:S01]  /*0180*/  S2UR UR6, SR_CTAID.X ;  /* 0x00000000000679c3 */ /* 0x000e220000002500 */
[----:B------:R-:W-:Y:S01]  /*0190*/  IADD3.X R3, RZ, UR5, RZ, P3, !PT ;  /* 0x00000005ff037c10 */ /* 0x000fe20009ffe4ff */
[----:B------:R-:W-:Y:S01]  /*01a0*/  ULDC.64 UR4, c[0x0][0x208] ;  /* 0x0000820000047ab9 */ /* 0x000fe20000000a00 */
[----:B------:R-:W-:Y:S01]  /*01b0*/  IADD3.X R53, RZ, UR7, RZ, P2, !PT ;  /* 0x00000007ff357c10 */ /* 0x000fe200097fe4ff */
[----:B------:R-:W-:Y:S01]  /*01c0*/  ULDC UR7, c[0x0][0x214] ;  /* 0x0000850000077ab9 */ /* 0x000fe20000000800 */
[----:B-1----:R-:W-:Y:S01]  /*01d0*/  LOP3.LUT P0, RZ, R54, UR8, RZ, 0xfc, !PT ;  /* 0x0000000836ff7c12 */ /* 0x002fe2000f80fcff */
[----:B------:R1:W5:Y:S03]  /*01e0*/  @P1 LDG.E.128 R4, desc[UR4][R2.64] ;  /* 0x0000000402041981 */ /* 0x000366000c1e1d00 */
[----:B------:R-:W-:Y:S01]  /*01f0*/  LOP3.LUT P0, RZ, R55, UR9, RZ, 0xfc, P0 ;  /* 0x0000000937ff7c12 */ /* 0x000fe2000800fcff */
[----:B------:R1:W5:Y:S04]  /*0200*/  @P1 LDG.E.128 R8, desc[UR4][R2.64+0x10] ;  /* 0x0000100402081981 */ /* 0x000368000c1e1d00 */
[----:B------:R1:W5:Y:S04]  /*0210*/  @P1 LDG.E.128 R12, desc[UR4][R2.64+0x1000] ;  /* 0x00100004020c1981 */ /* 0x000368000c1e1d00 */
[----:B------:R1:W5:Y:S04]  /*0220*/  @P1 LDG.E.128 R16, desc[UR4][R2.64+0x1010] ;  /* 0x0010100402101981 */ /* 0x000368000c1e1d00 */
[----:B------:R1:W5:Y:S01]  /*0230*/  @P1 LDG.E.128 R20, desc[UR4][R2.64+0x2000] ;  /* 0x0020000402141981 */ /* 0x000362000c1e1d00 */
[----:B0-----:R-:W-:-:S03]  /*0240*/  LEA.HI R0, R68, UR6, RZ, 0x19 ;  /* 0x0000000644007c11 */ /* 0x001fc6000f8fc8ff */
[----:B------:R1:W5:Y:S01]  /*0250*/  @P1 LDG.E.128 R24, desc[UR4][R2.64+0x2010] ;  /* 0x0020100402181981 */ /* 0x000362000c1e1d00 */
[----:B------:R-:W-:-:S13]  /*0260*/  ISETP.GE.AND P2, PT, R0, UR7, PT ;  /* 0x0000000700007c0c */ /* 0x000fda000bf46270 */
[----:B-1----:R-:W-:Y:S05]  /*0270*/  @P2 EXIT ;  /* 0x000000000000294d */ /* 0x002fea0003800000 */
[----:B------:R0:W5:Y:S04]  /*0280*/  LDG.E.128 R28, desc[UR4][R52.64] ;  /* 0x00000004341c7981 */ /* 0x000168000c1e1d00 */
[----:B------:R0:W5:Y:S04]  /*0290*/  LDG.E.128 R32, desc[UR4][R52.64+0x10] ;  /* 0x0000100434207981 */ /* 0x000168000c1e1d00 */
[----:B------:R0:W5:Y:S04]  /*02a0*/  LDG.E.128 R36, desc[UR4][R52.64+0x1000] ;  /* 0x0010000434247981 */ /* 0x000168000c1e1d00 */
[----:B------:R0:W5:Y:S04]  /*02b0*/  LDG.E.128 R40, desc[UR4][R52.64+0x1010] ;  /* 0x0010100434287981 */ /* 0x000168000c1e1d00 */
[----:B------:R0:W5:Y:S04]  /*02c0*/  LDG.E.128 R44, desc[UR4][R52.64+0x2000] ;  /* 0x00200004342c7981 */ /* 0x000168000c1e1d00 */
[----:B------:R0:W5:Y:S01]  /*02d0*/  LDG.E.128 R48, desc[UR4][R52.64+0x2010] ;  /* 0x0020100434307981 */ /* 0x000162000c1e1d00 */
[----:B------:R-:W-:Y:S01]  /*02e0*/  ISETP.NE.U32.AND P1, PT, R54, RZ, PT ;  /* 0x000000ff3600720c */ /* 0x000fe20003f25070 */
[----:B------:R-:W-:Y:S01]  /*02f0*/  HFMA2.MMA R82, -RZ, RZ, 0, 5.9604644775390625e-08 ;  /* 0x00000001ff527435 */ /* 0x000fe200000001ff */
[----:B------:R-:W-:Y:S01]  /*0300*/  ULDC.U8 UR6, c[0x0][0x2a0] ;  /* 0x0000a80000067ab9 */ /* 0x000fe20000000000 */
[----:B------:R-:W-:Y:S01]  /*0310*/  MOV R3, R0 ;  /* 0x0000000000037202 */ /* 0x000fe20000000f00 */
[----:B------:R-:W-:Y:S01]  /*0320*/  ULDC UR7, c[0x0][0x290] ;  /* 0x0000a40000077ab9 */ /* 0x000fe20000000800 */
[----:B------:R-:W-:Y:S01]  /*0330*/  ISETP.NE.AND.EX P1, PT, R55, RZ, PT, P1 ;  /* 0x000000ff3700720c */ /* 0x000fe20003f25310 */
[----:B------:R-:W-:Y:S01]  /*0340*/  ULDC.64 UR10, c[0x0][0x230] ;  /* 0x00008c00000a7ab9 */ /* 0x000fe20000000a00 */
[----:B------:R-:W-:Y:S01]  /*0350*/  LOP3.LUT R2, R68, 0x7f, RZ, 0xc0, !PT ;  /* 0x0000007f44027812 */ /* 0x000fe200078ec0ff */
[----:B------:R-:W-:Y:S01]  /*0360*/  ULDC.64 UR12, c[0x0][0x228] ;  /* 0x00008a00000c7ab9 */ /* 0x000fe20000000a00 */
[----:B------:R-:W-:Y:S01]  /*0370*/  ISETP.NE.AND P5, PT, RZ, UR6, PT ;  /* 0x00000006ff007c0c */ /* 0x000fe2000bfa5270 */
[----:B------:R-:W-:Y:S01]  /*0380*/  ULDC UR6, c[0x0][0x218] ;  /* 0x0000860000067ab9 */ /* 0x000fe20000000800 */
[----:B0-----:R-:W-:-:S11]  /*0390*/  ULDC.64 UR8, c[0x0][0x210] ;  /* 0x0000840000087ab9 */ /* 0x001fd60000000a00 */
.L_x_4691:
        /* <DEDUP_REMOVED lines=25> */
.L_x_4595:
[----:B-----5:R-:W-:-:S05]  /*0530*/  SHF.L.U32 R0, R56, 0x10, RZ ;  /* 0x0000001038007819 */ /* 0x020fca00000006ff */
[----:B------:R-:W-:Y:S01]  /*0540*/  FADD.FTZ R77, R77, R0 ;  /* 0x000000004d4d7221 */ /* 0x000fe20000010000 */
[----:B------:R-:W-:Y:S06]  /*0550*/  BRA `(.L_x_4596) ;  /* 0x0000000000107947 */ /* 0x000fec0003800000 */
.L_x_4594:
[----:B-----5:R-:W-:Y:S01]  /*0560*/  SHF.L.U32 R0, R52, 0x10, RZ ;  /* 0x0000001034007819 */ /* 0x020fe200000006ff */
[----:B------:R-:W-:-:S04]  /*0570*/  @P2 IMAD.U32 R64, R56, 0x10000, RZ ;  /* 0x0001000038402824 */ /* 0x000fc800078e00ff */
[----:B------:R-:W-:-:S04]  /*0580*/  FADD.FTZ R77, R77, R0 ;  /* 0x000000004d4d7221 */ /* 0x000fc80000010000 */
[----:B------:R-:W-:-:S07]  /*0590*/  @P2 FADD.FTZ R77, R77, R64 ;  /* 0x000000404d4d2221 */ /* 0x000fce0000010000 */
.L_x_4596:
[----:B------:R-:W-:-:S04]  /*05a0*/  F2FP.BF16.F32.PACK_AB R0, RZ, R77 ;  /* 0x0000004dff00723e */ /* 0x000fc800000010ff */
[----:B------:R-:W-:-:S07]  /*05b0*/  PRMT R60, R0, 0x7610, R60 ;  /* 0x00007610003c7816 */ /* 0x000fce000000003c */
.L_x_4597:
[----:B------:R-:W-:Y:S01]  /*05c0*/  SHF.L.U32 R79, R79, 0x10, RZ ;  /* 0x000000104f4f7819 */ /* 0x000fe200000006ff */
[----:B------:R-:W-:Y:S06]  /*05d0*/  @P3 BRA `(.L_x_4598) ;  /* 0x0000000000243947 */ /* 0x000fec0003800000 */
[----:B------:R-:W-:-:S04]  /*05e0*/  ISETP.NE.U32.AND P4, PT, RZ, UR10, PT ;  /* 0x0000000aff007c0c */ /* 0x000fc8000bf85070 */
[----:B------:R-:W-:-:S13]  /*05f0*/  ISETP.NE.AND.EX P4, PT, RZ, UR11, PT, P4 ;  /* 0x0000000bff007c0c */ /* 0x000fda000bf85340 */
[----:B------:R-:W-:Y:S05]  /*0600*/  @P4 BRA `(.L_x_4599) ;  /* 0x0000000000084947 */ /* 0x000fea0003800000 */
[----:B------:R-:W-:Y:S05]  /*0610*/  @P0 BRA `(.L_x_4600) ;  /* 0x00000000002c0947 */ /* 0x000fea0003800000 */
[----:B------:R-:W-:Y:S05]  /*0620*/  BRA `(.L_x_4601) ;  /* 0x0000000000307947 */ /* 0x000fea0003800000 */
.L_x_4599:
[----:B-----5:R-:W-:-:S04]  /*0630*/  PRMT R0, R56, 0x7632, R0 ;  /* 0x0000763238007816 */ /* 0x020fc80000000000 */
[----:B------:R-:W-:-:S05]  /*0640*/  SHF.L.U32 R0, R0, 0x10, RZ ;  /* 0x0000001000007819 */ /* 0x000fca00000006ff */
[----:B------:R-:W-:Y:S01]  /*0650*/  FADD.FTZ R79, R79, R0 ;  /* 0x000000004f4f7221 */ /* 0x000fe20000010000 */
[----:B------:R-:W-:Y:S06]  /*0660*/  BRA `(.L_x_4600) ;  /* 0x0000000000187947 */ /* 0x000fec0003800000 */
.L_x_4598:
[----:B-----5:R-:W-:Y:S02]  /*0670*/  PRMT R0, R52, 0x7632, R0 ;  /* 0x0000763234007816 */ /* 0x020fe40000000000 */
[----:B------:R-:W-:Y:S02]  /*0680*/  @P2 PRMT R64, R56, 0x7632, R64 ;  /* 0x0000763238402816 */ /* 0x000fe40000000040 */
[----:B------:R-:W-:Y:S02]  /*0690*/  SHF.L.U32 R0, R0, 0x10, RZ ;  /* 0x0000001000007819 */ /* 0x000fe400000006ff */
[----:B------:R-:W-:-:S03]  /*06a0*/  @P2 SHF.L.U32 R64, R64, 0x10, RZ ;  /* 0x0000001040402819 */ /* 0x000fc600000006ff */
[----:B------:R-:W-:-:S04]  /*06b0*/  FADD.FTZ R79, R79, R0 ;  /* 0x000000004f4f7221 */ /* 0x000fc80000010000 */
[----:B------:R-:W-:-:S07]  /*06c0*/  @P2 FADD.FTZ R79, R79, R64 ;  /* 0x000000404f4f2221 */ /* 0x000fce0000010000 */
.L_x_4600:
[----:B------:R-:W-:-:S04]  /*06d0*/  F2FP.BF16.F32.PACK_AB R0, RZ, R79 ;  /* 0x0000004fff00723e */ /* 0x000fc800000010ff */
[----:B------:R-:W-:-:S07]  /*06e0*/  PRMT R60, R60, 0x5410, R0 ;  /* 0x000054103c3c7816 */ /* 0x000fce0000000000 */
.L_x_4601:
        /* <DEDUP_REMOVED lines=8> */
.L_x_4603:
[----:B-----5:R-:W-:-:S05]  /*0770*/  SHF.L.U32 R0, R57, 0x10, RZ ;  /* 0x0000001039007819 */ /* 0x020fca00000006ff */
[----:B------:R-:W-:Y:S01]  /*0780*/  FADD.FTZ R81, R81, R0 ;  /* 0x0000000051517221 */ /* 0x000fe20000010000 */
[----:B------:R-:W-:Y:S06]  /*0790*/  BRA `(.L_x_4604) ;  /* 0x0000000000107947 */ /* 0x000fec0003800000 */
.L_x_4602:
[----:B-----5:R-:W-:Y:S02]  /*07a0*/  SHF.L.U32 R0, R53, 0x10, RZ ;  /* 0x0000001035007819 */ /* 0x020fe400000006ff */
[----:B------:R-:W-:-:S03]  /*07b0*/  @P2 SHF.L.U32 R64, R57, 0x10, RZ ;  /* 0x0000001039402819 */ /* 0x000fc600000006ff */
[----:B------:R-:W-:-:S04]  /*07c0*/  FADD.FTZ R81, R81, R0 ;  /* 0x0000000051517221 */ /* 0x000fc80000010000 */
[----:B------:R-:W-:-:S07]  /*07d0*/  @P2 FADD.FTZ R81, R81, R64 ;  /* 0x0000004051512221 */ /* 0x000fce0000010000 */
.L_x_4604:
[----:B------:R-:W-:-:S04]  /*07e0*/  F2FP.BF16.F32.PACK_AB R0, RZ, R81 ;  /* 0x00000051ff00723e */ /* 0x000fc800000010ff */
[----:B------:R-:W-:-:S07]  /*07f0*/  PRMT R61, R0, 0x7610, R61 ;  /* 0x00007610003d7816 */ /* 0x000fce000000003d */
.L_x_4605:
[----:B------:R-:W-:Y:S01]  /*0800*/  IMAD.U32 R83, R65, 0x10000, RZ ;  /* 0x0001000041537824 */ /* 0x000fe200078e00ff */
[----:B------:R-:W-:Y:S06]  /*0810*/  @P3 BRA `(.L_x_4606) ;  /* 0x0000000000243947 */ /* 0x000fec0003800000 */
[----:B------:R-:W-:-:S04]  /*0820*/  ISETP.NE.U32.AND P4, PT, RZ, UR10, PT ;  /* 0x0000000aff007c0c */ /* 0x000fc8000bf85070 */
[----:B------:R-:W-:-:S13]  /*0830*/  ISETP.NE.AND.EX P4, PT, RZ, UR11, PT, P4 ;  /* 0x0000000bff007c0c */ /* 0x000fda000bf85340 */
[----:B------:R-:W-:Y:S05]  /*0840*/  @P4 BRA `(.L_x_4607) ;  /* 0x0000000000084947 */ /* 0x000fea0003800000 */
[----:B------:R-:W-:Y:S05]  /*0850*/  @P0 BRA `(.L_x_4608) ;  /* 0x00000000002c0947 */ /* 0x000fea0003800000 */
[----:B------:R-:W-:Y:S05]  /*0860*/  BRA `(.L_x_4609) ;  /* 0x0000000000307947 */ /* 0x000fea0003800000 */
.L_x_4607:
[----:B-----5:R-:W-:-:S04]  /*0870*/  PRMT R0, R57, 0x7632, R0 ;  /* 0x0000763239007816 */ /* 0x020fc80000000000 */
[----:B------:R-:W-:-:S05]  /*0880*/  SHF.L.U32 R0, R0, 0x10, RZ ;  /* 0x0000001000007819 */ /* 0x000fca00000006ff */
[----:B------:R-:W-:Y:S01]  /*0890*/  FADD.FTZ R83, R83, R0 ;  /* 0x0000000053537221 */ /* 0x000fe20000010000 */
[----:B------:R-:W-:Y:S06]  /*08a0*/  BRA `(.L_x_4608) ;  /* 0x0000000000187947 */ /* 0x000fec0003800000 */
.L_x_4606:
[----:B-----5:R-:W-:Y:S02]  /*08b0*/  PRMT R0, R53, 0x7632, R0 ;  /* 0x0000763235007816 */ /* 0x020fe40000000000 */
[----:B------:R-:W-:Y:S02]  /*08c0*/  @P2 PRMT R64, R57, 0x7632, R64 ;  /* 0x0000763239402816 */ /* 0x000fe40000000040 */
[----:B------:R-:W-:Y:S02]  /*08d0*/  SHF.L.U32 R0, R0, 0x10, RZ ;  /* 0x0000001000007819 */ /* 0x000fe400000006ff */
[----:B------:R-:W-:-:S03]  /*08e0*/  @P2 SHF.L.U32 R64, R64, 0x10, RZ ;  /* 0x0000001040402819 */ /* 0x000fc600000006ff */
[----:B------:R-:W-:-:S04]  /*08f0*/  FADD.FTZ R83, R83, R0 ;  /* 0x0000000053537221 */ /* 0x000fc80000010000 */
[----:B------:R-:W-:-:S07]  /*0900*/  @P2 FADD.FTZ R83, R83, R64 ;  /* 0x0000004053532221 */ /* 0x000fce0000010000 */
.L_x_4608:
[----:B------:R-:W-:-:S04]  /*0910*/  F2FP.BF16.F32.PACK_AB R0, RZ, R83 ;  /* 0x00000053ff00723e */ /* 0x000fc800000010ff */
[----:B------:R-:W-:-:S07]  /*0920*/  PRMT R61, R61, 0x5410, R0 ;  /* 0x000054103d3d7816 */ /* 0x000fce0000000000 */
.L_x_4609:
        /* <DEDUP_REMOVED lines=8> */
.L_x_4611:
[----:B-----5:R-:W-:-:S05]  /*09b0*/  SHF.L.U32 R0, R58, 0x10, RZ ;  /* 0x000000103a007819 */ /* 0x020fca00000006ff */
[----:B------:R-:W-:Y:S01]  /*09c0*/  FADD.FTZ R85, R85, R0 ;  /* 0x0000000055557221 */ /* 0x000fe20000010000 */
[----:B------:R-:W-:Y:S06]  /*09d0*/  BRA `(.L_x_4612) ;  /* 0x0000000000107947 */ /* 0x000fec0003800000 */
.L_x_4610:
[----:B-----5:R-:W-:Y:S02]  /*09e0*/  SHF.L.U32 R0, R54, 0x10, RZ ;  /* 0x0000001036007819 */ /* 0x020fe400000006ff */
[----:B------:R-:W-:-:S03]  /*09f0*/  @P2 SHF.L.U32 R64, R58, 0x10, RZ ;  /* 0x000000103a402819 */ /* 0x000fc600000006ff */
[----:B------:R-:W-:-:S04]  /*0a00*/  FADD.FTZ R85, R85, R0 ;  /* 0x0000000055557221 */ /* 0x000fc80000010000 */
[----:B------:R-:W-:-:S07]  /*0a10*/  @P2 FADD.FTZ R85, R85, R64 ;  /* 0x0000004055552221 */ /* 0x000fce0000010000 */
.L_x_4612:
[----:B------:R-:W-:-:S04]  /*0a20*/  F2FP.BF16.F32.PACK_AB R0, RZ, R85 ;  /* 0x00000055ff00723e */ /* 0x000fc800000010ff */
[----:B------:R-:W-:-:S07]  /*0a30*/  PRMT R62, R0, 0x7610, R62 ;  /* 0x00007610003e7816 */ /* 0x000fce000000003e */
.L_x_4613:
[----:B------:R-:W-:Y:S01]  /*0a40*/  SHF.L.U32 R87, R66, 0x10, RZ ;  /* 0x0000001042577819 */ /* 0x000fe200000006ff */
[----:B------:R-:W-:Y:S06]  /*0a50*/  @P3 BRA `(.L_x_4614) ;  /* 0x0000000000243947 */ /* 0x000fec0003800000 */
[----:B------:R-:W-:-:S04]  /*0a60*/  ISETP.NE.U32.AND P4, PT, RZ, UR10, PT ;  /* 0x0000000aff007c0c */ /* 0x000fc8000bf85070 */
[----:B------:R-:W-:-:S13]  /*0a70*/  ISETP.NE.AND.EX P4, PT, RZ, UR11, PT, P4 ;  /* 0x0000000bff007c0c */ /* 0x000fda000bf85340 */
[----:B------:R-:W-:Y:S05]  /*0a80*/  @P4 BRA `(.L_x_4615) ;  /* 0x0000000000084947 */ /* 0x000fea0003800000 */
[----:B------:R-:W-:Y:S05]  /*0a90*/  @P0 BRA `(.L_x_4616) ;  /* 0x00000000002c0947 */ /* 0x000fea0003800000 */
[----:B------:R-:W-:Y:S05]  /*0aa0*/  BRA `(.L_x_4617) ;  /* 0x0000000000307947 */ /* 0x000fea0003800000 */
.L_x_4615:
[----:B-----5:R-:W-:-:S05]  /*0ab0*/  PRMT R0, R58, 0x7632, R0 ;  /* 0x000076323a007816 */ /* 0x020fca0000000000 */
[----:B------:R-:W-:-:S04]  /*0ac0*/  IMAD.U32 R0, R0, 0x10000, RZ ;  /* 0x0001000000007824 */ /* 0x000fc800078e00ff */
[----:B------:R-:W-:Y:S01]  /*0ad0*/  FADD.FTZ R87, R87, R0 ;  /* 0x0000000057577221 */ /* 0x000fe20000010000 */
[----:B------:R-:W-:Y:S06]  /*0ae0*/  BRA `(.L_x_4616) ;  /* 0x0000000000187947 */ /* 0x000fec0003800000 */
.L_x_4614:
[----:B-----5:R-:W-:Y:S02]  /*0af0*/  PRMT R0, R54, 0x7632, R0 ;  /* 0x0000763236007816 */ /* 0x020fe40000000000 */
[----:B------:R-:W-:Y:S02]  /*0b00*/  @P2 PRMT R64, R58, 0x7632, R64 ;  /* 0x000076323a402816 */ /* 0x000fe40000000040 */
[----:B------:R-:W-:Y:S02]  /*0b10*/  SHF.L.U32 R0, R0, 0x10, RZ ;  /* 0x0000001000007819 */ /* 0x000fe400000006ff */
[----:B------:R-:W-:-:S03]  /*0b20*/  @P2 SHF.L.U32 R64, R64, 0x10, RZ ;  /* 0x0000001040402819 */ /* 0x000fc600000006ff */
[----:B------:R-:W-:-:S04]  /*0b30*/  FADD.FTZ R87, R87, R0 ;  /* 0x0000000057577221 */ /* 0x000fc80000010000 */
[----:B------:R-:W-:-:S07]  /*0b40*/  @P2 FADD.FTZ R87, R87, R64 ;  /* 0x0000004057572221 */ /* 0x000fce0000010000 */
.L_x_4616:
[----:B------:R-:W-:-:S04]  /*0b50*/  F2FP.BF16.F32.PACK_AB R0, RZ, R87 ;  /* 0x00000057ff00723e */ /* 0x000fc800000010ff */
[----:B------:R-:W-:-:S07]  /*0b60*/  PRMT R62, R62, 0x5410, R0 ;  /* 0x000054103e3e7816 */ /* 0x000fce0000000000 */
.L_x_4617:
        /* <DEDUP_REMOVED lines=8> */
.L_x_4619:
[----:B-----5:R-:W-:-:S05]  /*0bf0*/  SHF.L.U32 R0, R59, 0x10, RZ ;  /* 0x000000103b007819 */ /* 0x020fca00000006ff */
[----:B------:R-:W-:Y:S01]  /*0c00*/  FADD.FTZ R89, R89, R0 ;  /* 0x0000000059597221 */ /* 0x000fe20000010000 */
[----:B------:R-:W-:Y:S06]  /*0c10*/  BRA `(.L_x_4620) ;  /* 0x0000000000107947 */ /* 0x000fec0003800000 */
.L_x_4618:
[----:B-----5:R-:W-:Y:S02]  /*0c20*/  SHF.L.U32 R0, R55, 0x10, RZ ;  /* 0x0000001037007819 */ /* 0x020fe400000006ff */
[----:B------:R-:W-:-:S03]  /*0c30*/  @P2 SHF.L.U32 R64, R59, 0x10, RZ ;  /* 0x000000103b402819 */ /* 0x000fc600000006ff */
[----:B------:R-:W-:-:S04]  /*0c40*/  FADD.FTZ R89, R89, R0 ;  /* 0x0000000059597221 */ /* 0x000fc80000010000 */
[----:B------:R-:W-:-:S07]  /*0c50*/  @P2 FADD.FTZ R89, R89, R64 ;  /* 0x0000004059592221 */ /* 0x000fce0000010000 */
.L_x_4620:
[----:B------:R-:W-:-:S04]  /*0c60*/  F2FP.BF16.F32.PACK_AB R0, RZ, R89 ;  /* 0x00000059ff00723e */ /* 0x000fc800000010ff */
[----:B------:R-:W-:-:S07]  /*0c70*/  PRMT R63, R0, 0x7610, R63 ;  /* 0x00007610003f7816 */ /* 0x000fce000000003f */
.L_x_4621:
[----:B------:R-:W-:Y:S01]  /*0c80*/  SHF.L.U32 R91, R67, 0x10, RZ ;  /* 0x00000010435b7819 */ /* 0x000fe200000006ff */
[----:B------:R-:W-:Y:S06]  /*0c90*/  @P3 BRA `(.L_x_4622) ;  /* 0x0000000000243947 */ /* 0x000fec0003800000 */
[----:B------:R-:W-:-:S04]  /*0ca0*/  ISETP.NE.U32.AND P4, PT, RZ, UR10, PT ;  /* 0x0000000aff007c0c */ /* 0x000fc8000bf85070 */
[----:B------:R-:W-:-:S13]  /*0cb0*/  ISETP.NE.AND.EX P4, PT, RZ, UR11, PT, P4 ;  /* 0x0000000bff007c0c */ /* 0x000fda000bf85340 */
[----:B------:R-:W-:Y:S05]  /*0cc0*/  @P4 BRA `(.L_x_4623) ;  /* 0x0000000000084947 */ /* 0x000fea0003800000 */
[----:B------:R-:W-:Y:S05]  /*0cd0*/  @P0 BRA `(.L_x_4624) ;  /* 0x00000000002c0947 */ /* 0x000fea0003800000 */
[----:B------:R-:W-:Y:S05]  /*0ce0*/  BRA `(.L_x_4625) ;  /* 0x0000000000307947 */ /* 0x000fea0003800000 */
.L_x_4623:
[----:B-----5:R-:W-:-:S04]  /*0cf0*/  PRMT R0, R59, 0x7632, R0 ;  /* 0x000076323b007816 */ /* 0x020fc80000000000 */
[----:B------:R-:W-:-:S05]  /*0d00*/  SHF.L.U32 R0, R0, 0x10, RZ ;  /* 0x0000001000007819 */ /* 0x000fca00000006ff */
[----:B------:R-:W-:Y:S01]  /*0d10*/  FADD.FTZ R91, R91, R0 ;  /* 0x000000005b5b7221 */ /* 0x000fe20000010000 */
[----:B------:R-:W-:Y:S06]  /*0d20*/  BRA `(.L_x_4624) ;  /* 0x0000000000187947 */ /* 0x000fec0003800000 */
.L_x_4622:
[----:B-----5:R-:W-:Y:S02]  /*0d30*/  PRMT R0, R55, 0x7632, R0 ;  /* 0x0000763237007816 */ /* 0x020fe40000000000 */
[----:B------:R-:W-:-:S03]  /*0d40*/  @P2 PRMT R64, R59, 0x7632, R64 ;  /* 0x000076323b402816 */ /* 0x000fc60000000040 */
[----:B------:R-:W-:Y:S01]  /*0d50*/  IMAD.U32 R0, R0, 0x10000, RZ ;  /* 0x0001000000007824 */ /* 0x000fe200078e00ff */
[----:B------:R-:W-:-:S03]  /*0d60*/  @P2 SHF.L.U32 R64, R64, 0x10, RZ ;  /* 0x0000001040402819 */ /* 0x000fc600000006ff */
[----:B------:R-:W-:-:S04]  /*0d70*/  FADD.FTZ R91, R91, R0 ;  /* 0x000000005b5b7221 */ /* 0x000fc80000010000 */
[----:B------:R-:W-:-:S07]  /*0d80*/  @P2 FADD.FTZ R91, R91, R64 ;  /* 0x000000405b5b2221 */ /* 0x000fce0000010000 */
.L_x_4624:
[----:B------:R-:W-:-:S04]  /*0d90*/  F2FP.BF16.F32.PACK_AB R0, RZ, R91 ;  /* 0x0000005bff00723e */ /* 0x000fc800000010ff */
[----:B------:R-:W-:-:S07]  /*0da0*/  PRMT R63, R63, 0x5410, R0 ;  /* 0x000054103f3f7816 */ /* 0x000fce0000000000 */
.L_x_4625:
        /* <DEDUP_REMOVED lines=20> */
.L_x_4627:
[----:B-----5:R-:W-:-:S05]  /*0ef0*/  SHF.L.U32 R0, R56, 0x10, RZ ;  /* 0x0000001038007819 */ /* 0x020fca00000006ff */
[----:B------:R-:W-:Y:S01]  /*0f00*/  FADD.FTZ R105, R0, R105 ;  /* 0x0000006900697221 */ /* 0x000fe20000010000 */
[----:B------:R-:W-:Y:S06]  /*0f10*/  BRA `(.L_x_4628) ;  /* 0x0000000000107947 */ /* 0x000fec0003800000 */
.L_x_4626:
[----:B-----5:R-:W-:Y:S02]  /*0f20*/  SHF.L.U32 R0, R52, 0x10, RZ ;  /* 0x0000001034007819 */ /* 0x020fe400000006ff */
[----:B------:R-:W-:-:S03]  /*0f30*/  @P2 SHF.L.U32 R64, R56, 0x10, RZ ;  /* 0x0000001038402819 */ /* 0x000fc600000006ff */
[----:B------:R-:W-:-:S04]  /*0f40*/  FADD.FTZ R105, R0, R105 ;  /* 0x0000006900697221 */ /* 0x000fc80000010000 */
[----:B------:R-:W-:-:S07]  /*0f50*/  @P2 FADD.FTZ R105, R64, R105 ;  /* 0x0000006940692221 */ /* 0x000fce0000010000 */
.L_x_4628:
[----:B------:R-:W-:-:S04]  /*0f60*/  F2FP.BF16.F32.PACK_AB R0, RZ, R105 ;  /* 0x00000069ff00723e */ /* 0x000fc800000010ff */
[----:B------:R-:W-:-:S07]  /*0f70*/  PRMT R60, R0, 0x7610, R60 ;  /* 0x00007610003c7816 */ /* 0x000fce000000003c */
.L_x_4629:
[----:B------:R-:W-:Y:S01]  /*0f80*/  SHF.L.U32 R107, R107, 0x10, RZ ;  /* 0x000000106b6b7819 */ /* 0x000fe200000006ff */
[----:B------:R-:W-:Y:S06]  /*0f90*/  @P3 BRA `(.L_x_4630) ;  /* 0x0000000000243947 */ /* 0x000fec0003800000 */
[----:B------:R-:W-:-:S04]  /*0fa0*/  ISETP.NE.U32.AND P4, PT, RZ, UR10, PT ;  /* 0x0000000aff007c0c */ /* 0x000fc8000bf85070 */
[----:B------:R-:W-:-:S13]  /*0fb0*/  ISETP.NE.AND.EX P4, PT, RZ, UR11, PT, P4 ;  /* 0x0000000bff007c0c */ /* 0x000fda000bf85340 */
[----:B------:R-:W-:Y:S05]  /*0fc0*/  @P4 BRA `(.L_x_4631) ;  /* 0x0000000000084947 */ /* 0x000fea0003800000 */
[----:B------:R-:W-:Y:S05]  /*0fd0*/  @P0 BRA `(.L_x_4632) ;  /* 0x00000000002c0947 */ /* 0x000fea0003800000 */
[----:B------:R-:W-:Y:S05]  /*0fe0*/  BRA `(.L_x_4633) ;  /* 0x0000000000307947 */ /* 0x000fea0003800000 */
.L_x_4631:
[----:B-----5:R-:W-:-:S04]  /*0ff0*/  PRMT R0, R56, 0x7632, R0 ;  /* 0x0000763238007816 */ /* 0x020fc80000000000 */
[----:B------:R-:W-:-:S05]  /*1000*/  SHF.L.U32 R0, R0, 0x10, RZ ;  /* 0x0000001000007819 */ /* 0x000fca00000006ff */
[----:B------:R-:W-:Y:S01]  /*1010*/  FADD.FTZ R107, R107, R0 ;  /* 0x000000006b6b7221 */ /* 0x000fe20000010000 */
[----:B------:R-:W-:Y:S06]  /*1020*/  BRA `(.L_x_4632) ;  /* 0x0000000000187947 */ /* 0x000fec0003800000 */
.L_x_4630:
[----:B-----5:R-:W-:Y:S02]  /*1030*/  PRMT R0, R52, 0x7632, R0 ;  /* 0x0000763234007816 */ /* 0x020fe40000000000 */
[----:B------:R-:W-:-:S03]  /*1040*/  @P2 PRMT R64, R56, 0x7632, R64 ;  /* 0x0000763238402816 */ /* 0x000fc60000000040 */
[----:B------:R-:W-:Y:S01]  /*1050*/  IMAD.U32 R0, R0, 0x10000, RZ ;  /* 0x0001000000007824 */ /* 0x000fe200078e00ff */
[----:B------:R-:W-:-:S03]  /*1060*/  @P2 SHF.L.U32 R64, R64, 0x10, RZ ;  /* 0x0000001040402819 */ /* 0x000fc600000006ff */
[----:B------:R-:W-:-:S04]  /*1070*/  FADD.FTZ R107, R107, R0 ;  /* 0x000000006b6b7221 */ /* 0x000fc80000010000 */
[----:B------:R-:W-:-:S07]  /*1080*/  @P2 FADD.FTZ R107, R107, R64 ;  /* 0x000000406b6b2221 */ /* 0x000fce0000010000 */
.L_x_4632:
[----:B------:R-:W-:-:S04]  /*1090*/  F2FP.BF16.F32.PACK_AB R0, RZ, R107 ;  /* 0x0000006bff00723e */ /* 0x000fc800000010ff */
[----:B------:R-:W-:-:S07]  /*10a0*/  PRMT R60, R60, 0x5410, R0 ;  /* 0x000054103c3c7816 */ /* 0x000fce0000000000 */
.L_x_4633:
        /* <DEDUP_REMOVED lines=8> */
.L_x_4635:
[----:B-----5:R-:W-:-:S05]  /*1130*/  SHF.L.U32 R0, R57, 0x10, RZ ;  /* 0x0000001039007819 */ /* 0x020fca00000006ff */
[----:B------:R-:W-:Y:S01]  /*1140*/  FADD.FTZ R101, R0, R101 ;  /* 0x0000006500657221 */ /* 0x000fe20000010000 */
[----:B------:R-:W-:Y:S06]  /*1150*/  BRA `(.L_x_4636) ;  /* 0x0000000000107947 */ /* 0x000fec0003800000 */
.L_x_4634:
[----:B-----5:R-:W-:Y:S02]  /*1160*/  SHF.L.U32 R0, R53, 0x10, RZ ;  /* 0x0000001035007819 */ /* 0x020fe400000006ff */
[----:B------:R-:W-:-:S03]  /*1170*/  @P2 SHF.L.U32 R64, R57, 0x10, RZ ;  /* 0x0000001039402819 */ /* 0x000fc600000006ff */
[----:B------:R-:W-:-:S04]  /*1180*/  FADD.FTZ R101, R0, R101 ;  /* 0x0000006500657221 */ /* 0x000fc80000010000 */
[----:B------:R-:W-:-:S07]  /*1190*/  @P2 FADD.FTZ R101, R64, R101 ;  /* 0x0000006540652221 */ /* 0x000fce0000010000 */
.L_x_4636:
[----:B------:R-:W-:-:S04]  /*11a0*/  F2FP.BF16.F32.PACK_AB R0, RZ, R101 ;  /* 0x00000065ff00723e */ /* 0x000fc800000010ff */
[----:B------:R-:W-:-:S07]  /*11b0*/  PRMT R61, R0, 0x7610, R61 ;  /* 0x00007610003d7816 */ /* 0x000fce000000003d */
.L_x_4637:
[----:B------:R-:W-:Y:S01]  /*11c0*/  SHF.L.U32 R103, R65, 0x10, RZ ;  /* 0x0000001041677819 */ /* 0x000fe200000006ff */
[----:B------:R-:W-:Y:S06]  /*11d0*/  @P3 BRA `(.L_x_4638) ;  /* 0x0000000000243947 */ /* 0x000fec0003800000 */
[----:B------:R-:W-:-:S04]  /*11e0*/  ISETP.NE.U32.AND P4, PT, RZ, UR10, PT ;  /* 0x0000000aff007c0c */ /* 0x000fc8000bf85070 */
[----:B------:R-:W-:-:S13]  /*11f0*/  ISETP.NE.AND.EX P4, PT, RZ, UR11, PT, P4 ;  /* 0x0000000bff007c0c */ /* 0x000fda000bf85340 */
[----:B------:R-:W-:Y:S05]  /*1200*/  @P4 BRA `(.L_x_4639) ;  /* 0x0000000000084947 */ /* 0x000fea0003800000 */
[----:B------:R-:W-:Y:S05]  /*1210*/  @P0 BRA `(.L_x_4640) ;  /* 0x00000000002c0947 */ /* 0x000fea0003800000 */
[----:B------:R-:W-:Y:S05]  /*1220*/  BRA `(.L_x_4641) ;  /* 0x0000000000307947 */ /* 0x000fea0003800000 */
.L_x_4639:
[----:B-----5:R-:W-:-:S04]  /*1230*/  PRMT R0, R57, 0x7632, R0 ;  /* 0x0000763239007816 */ /* 0x020fc80000000000 */
[----:B------:R-:W-:-:S05]  /*1240*/  SHF.L.U32 R0, R0, 0x10, RZ ;  /* 0x0000001000007819 */ /* 0x000fca00000006ff */
[----:B------:R-:W-:Y:S01]  /*1250*/  FADD.FTZ R103, R103, R0 ;  /* 0x0000000067677221 */ /* 0x000fe20000010000 */
[----:B------:R-:W-:Y:S06]  /*1260*/  BRA `(.L_x_4640) ;  /* 0x0000000000187947 */ /* 0x000fec0003800000 */
.L_x_4638:
[----:B-----5:R-:W-:Y:S02]  /*1270*/  PRMT R0, R53, 0x7632, R0 ;  /* 0x0000763235007816 */ /* 0x020fe40000000000 */
[----:B------:R-:W-:Y:S02]  /*1280*/  @P2 PRMT R64, R57, 0x7632, R64 ;  /* 0x0000763239402816 */ /* 0x000fe40000000040 */
[----:B------:R-:W-:-:S03]  /*1290*/  SHF.L.U32 R0, R0, 0x10, RZ ;  /* 0x0000001000007819 */ /* 0x000fc600000006ff */
[----:B------:R-:W-:Y:S02]  /*12a0*/  @P2 IMAD.U32 R64, R64, 0x10000, RZ ;  /* 0x0001000040402824 */ /* 0x000fe400078e00ff */
[----:B------:R-:W-:-:S04]  /*12b0*/  FADD.FTZ R103, R103, R0 ;  /* 0x0000000067677221 */ /* 0x000fc80000010000 */
[----:B------:R-:W-:-:S07]  /*12c0*/  @P2 FADD.FTZ R103, R103, R64 ;  /* 0x0000004067672221 */ /* 0x000fce0000010000 */
.L_x_4640:
[----:B------:R-:W-:-:S04]  /*12d0*/  F2FP.BF16.F32.PACK_AB R0, RZ, R103 ;  /* 0x00000067ff00723e */ /* 0x000fc800000010ff */
[----:B------:R-:W-:-:S07]  /*12e0*/  PRMT R61, R61, 0x5410, R0 ;  /* 0x000054103d3d7816 */ /* 0x000fce0000000000 */
.L_x_4641:
        /* <DEDUP_REMOVED lines=8> */
.L_x_4643:
[----:B-----5:R-:W-:-:S05]  /*1370*/  SHF.L.U32 R0, R58, 0x10, RZ ;  /* 0x000000103a007819 */ /* 0x020fca00000006ff */
[----:B------:R-:W-:Y:S01]  /*1380*/  FADD.FTZ R93, R0, R93 ;  /* 0x0000005d005d7221 */ /* 0x000fe20000010000 */
[----:B------:R-:W-:Y:S06]  /*1390*/  BRA `(.L_x_4644) ;  /* 0x0000000000107947 */ /* 0x000fec0003800000 */
.L_x_4642:
[----:B-----5:R-:W-:Y:S02]  /*13a0*/  SHF.L.U32 R0, R54, 0x10, RZ ;  /* 0x0000001036007819 */ /* 0x020fe400000006ff */
[----:B------:R-:W-:-:S03]  /*13b0*/  @P2 SHF.L.U32 R64, R58, 0x10, RZ ;  /* 0x000000103a402819 */ /* 0x000fc600000006ff */
[----:B------:R-:W-:-:S04]  /*13c0*/  FADD.FTZ R93, R0, R93 ;  /* 0x0000005d005d7221 */ /* 0x000fc80000010000 */
[----:B------:R-:W-:-:S07]  /*13d0*/  @P2 FADD.FTZ R93, R64, R93 ;  /* 0x0000005d405d2221 */ /* 0x000fce0000010000 */
.L_x_4644:
[----:B------:R-:W-:-:S04]  /*13e0*/  F2FP.BF16.F32.PACK_AB R0, RZ, R93 ;  /* 0x0000005dff00723e */ /* 0x000fc800000010ff */
[----:B------:R-:W-:-:S07]  /*13f0*/  PRMT R62, R0, 0x7610, R62 ;  /* 0x00007610003e7816 */ /* 0x000fce000000003e */
.L_x_4645:
[----:B------:R-:W-:Y:S01]  /*1400*/  SHF.L.U32 R95, R66, 0x10, RZ ;  /* 0x00000010425f7819 */ /* 0x000fe200000006ff */
[----:B------:R-:W-:Y:S06]  /*1410*/  @P3 BRA `(.L_x_4646) ;  /* 0x0000000000243947 */ /* 0x000fec0003800000 */
[----:B------:R-:W-:-:S04]  /*1420*/  ISETP.NE.U32.AND P4, PT, RZ, UR10, PT ;  /* 0x0000000aff007c0c */ /* 0x000fc8000bf85070 */
[----:B------:R-:W-:-:S13]  /*1430*/  ISETP.NE.AND.EX P4, PT, RZ, UR11, PT, P4 ;  /* 0x0000000bff007c0c */ /* 0x000fda000bf85340 */
[----:B------:R-:W-:Y:S05]  /*1440*/  @P4 BRA `(.L_x_4647) ;  /* 0x0000000000084947 */ /* 0x000fea0003800000 */
[----:B------:R-:W-:Y:S05]  /*1450*/  @P0 BRA `(.L_x_4648) ;  /* 0x00000000002c0947 */ /* 0x000fea0003800000 */
[----:B------:R-:W-:Y:S05]  /*1460*/  BRA `(.L_x_4649) ;  /* 0x0000000000307947 */ /* 0x000fea0003800000 */
.L_x_4647:
[----:B-----5:R-:W-:-:S04]  /*1470*/  PRMT R0, R58, 0x7632, R0 ;  /* 0x000076323a007816 */ /* 0x020fc80000000000 */
[----:B------:R-:W-:-:S05]  /*1480*/  SHF.L.U32 R0, R0, 0x10, RZ ;  /* 0x0000001000007819 */ /* 0x000fca00000006ff */
[----:B------:R-:W-:Y:S01]  /*1490*/  FADD.FTZ R95, R95, R0 ;  /* 0x000000005f5f7221 */ /* 0x000fe20000010000 */
[----:B------:R-:W-:Y:S06]  /*14a0*/  BRA `(.L_x_4648) ;  /* 0x0000000000187947 */ /* 0x000fec0003800000 */
.L_x_4646:
[----:B-----5:R-:W-:Y:S02]  /*14b0*/  PRMT R0, R54, 0x7632, R0 ;  /* 0x0000763236007816 */ /* 0x020fe40000000000 */
[----:B------:R-:W-:Y:S02]  /*14c0*/  @P2 PRMT R64, R58, 0x7632, R64 ;  /* 0x000076323a402816 */ /* 0x000fe40000000040 */
[----:B------:R-:W-:Y:S02]  /*14d0*/  SHF.L.U32 R0, R0, 0x10, RZ ;  /* 0x0000001000007819 */ /* 0x000fe400000006ff */
[----:B------:R-:W-:-:S03]  /*14e0*/  @P2 SHF.L.U32 R64, R64, 0x10, RZ ;  /* 0x0000001040402819 */ /* 0x000fc600000006ff */
[----:B------:R-:W-:-:S04]  /*14f0*/  FADD.FTZ R95, R95, R0 ;  /* 0x000000005f5f7221 */ /* 0x000fc80000010000 */
[----:B------:R-:W-:-:S07]  /*1500*/  @P2 FADD.FTZ R95, R95, R64 ;  /* 0x000000405f5f2221 */ /* 0x000fce0000010000 */
.L_x_4648:
[----:B------:R-:W-:-:S04]  /*1510*/  F2FP.BF16.F32.PACK_AB R0, RZ, R95 ;  /* 0x0000005fff00723e */ /* 0x000fc800000010ff */
[----:B------:R-:W-:-:S07]  /*1520*/  PRMT R62, R62, 0x5410, R0 ;  /* 0x000054103e3e7816 */ /* 0x000fce0000000000 */
.L_x_4649:
        /* <DEDUP_REMOVED lines=8> */
.L_x_4651:
[----:B-----5:R-:W-:-:S05]  /*15b0*/  SHF.L.U32 R0, R59, 0x10, RZ ;  /* 0x000000103b007819 */ /* 0x020fca00000006ff */
[----:B------:R-:W-:Y:S01]  /*15c0*/  FADD.FTZ R97, R0, R97 ;  /* 0x0000006100617221 */ /* 0x000fe20000010000 */
[----:B------:R-:W-:Y:S06]  /*15d0*/  BRA `(.L_x_4652) ;  /* 0x0000000000107947 */ /* 0x000fec0003800000 */
.L_x_4650:
[----:B-----5:R-:W-:Y:S02]  /*15e0*/  SHF.L.U32 R0, R55, 0x10, RZ ;  /* 0x0000001037007819 */ /* 0x020fe400000006ff */
[----:B------:R-:W-:-:S03]  /*15f0*/  @P2 SHF.L.U32 R64, R59, 0x10, RZ ;  /* 0x000000103b402819 */ /* 0x000fc600000006ff */
[----:B------:R-:W-:-:S04]  /*1600*/  FADD.FTZ R97, R0, R97 ;  /* 0x0000006100617221 */ /* 0x000fc80000010000 */
[----:B------:R-:W-:-:S07]  /*1610*/  @P2 FADD.FTZ R97, R64, R97 ;  /* 0x0000006140612221 */ /* 0x000fce0000010000 */
.L_x_4652:
[----:B------:R-:W-:-:S04]  /*1620*/  F2FP.BF16.F32.PACK_AB R0, RZ, R97 ;  /* 0x00000061ff00723e */ /* 0x000fc800000010ff */
[----:B------:R-:W-:-:S07]  /*1630*/  PRMT R63, R0, 0x7610, R63 ;  /* 0x00007610003f7816 */ /* 0x000fce000000003f */
.L_x_4653:
[----:B------:R-:W-:Y:S01]  /*1640*/  SHF.L.U32 R99, R67, 0x10, RZ ;  /* 0x0000001043637819 */ /* 0x000fe200000006ff */
[----:B------:R-:W-:Y:S06]  /*1650*/  @P3 BRA `(.L_x_4654) ;  /* 0x0000000000243947 */ /* 0x000fec0003800000 */
[----:B------:R-:W-:-:S04]  /*1660*/  ISETP.NE.U32.AND P4, PT, RZ, UR10, PT ;  /* 0x0000000aff007c0c */ /* 0x000fc8000bf85070 */
[----:B------:R-:W-:-:S13]  /*1670*/  ISETP.NE.AND.EX P4, PT, RZ, UR11, PT, P4 ;  /* 0x0000000bff007c0c */ /* 0x000fda000bf85340 */
[----:B------:R-:W-:Y:S05]  /*1680*/  @P4 BRA `(.L_x_4655) ;  /* 0x0000000000084947 */ /* 0x000fea0003800000 */
[----:B------:R-:W-:Y:S05]  /*1690*/  @P0 BRA `(.L_x_4656) ;  /* 0x00000000002c0947 */ /* 0x000fea0003800000 */
[----:B------:R-:W-:Y:S05]  /*16a0*/  BRA `(.L_x_4657) ;  /* 0x0000000000307947 */ /* 0x000fea0003800000 */
.L_x_4655:
[----:B-----5:R-:W-:-:S04]  /*16b0*/  PRMT R0, R59, 0x7632, R0 ;  /* 0x000076323b007816 */ /* 0x020fc80000000000 */
[----:B------:R-:W-:-:S05]  /*16c0*/  SHF.L.U32 R0, R0, 0x10, RZ ;  /* 0x0000001000007819 */ /* 0x000fca00000006ff */
[----:B------:R-:W-:Y:S01]  /*16d0*/  FADD.FTZ R99, R99, R0 ;  /* 0x0000000063637221 */ /* 0x000fe20000010000 */
[----:B------:R-:W-:Y:S06]  /*16e0*/  BRA `(.L_x_4656) ;  /* 0x0000000000187947 */ /* 0x000fec0003800000 */
.L_x_4654:
[----:B-----5:R-:W-:Y:S02]  /*16f0*/  PRMT R0, R55, 0x7632, R0 ;  /* 0x0000763237007816 */ /* 0x020fe40000000000 */
[----:B------:R-:W-:Y:S02]  /*1700*/  @P2 PRMT R64, R59, 0x7632, R64 ;  /* 0x000076323b402816 */ /* 0x000fe40000000040 */
[----:B------:R-:W-:Y:S02]  /*1710*/  SHF.L.U32 R0, R0, 0x10, RZ ;  /* 0x0000001000007819 */ /* 0x000fe400000006ff */
[----:B------:R-:W-:-:S03]  /*1720*/  @P2 SHF.L.U32 R64, R64, 0x10, RZ ;  /* 0x0000001040402819 */ /* 0x000fc600000006ff */
[----:B------:R-:W-:-:S04]  /*1730*/  FADD.FTZ R99, R99, R0 ;  /* 0x0000000063637221 */ /* 0x000fc80000010000 */
[----:B------:R-:W-:-:S07]  /*1740*/  @P2 FADD.FTZ R99, R99, R64 ;  /* 0x0000004063632221 */ /* 0x000fce0000010000 */
.L_x_4656:
[----:B------:R-:W-:-:S04]  /*1750*/  F2FP.BF16.F32.PACK_AB R0, RZ, R99 ;  /* 0x00000063ff00723e */ /* 0x000fc800000010ff */
[----:B------:R-:W-:-:S07]  /*1760*/  PRMT R63, R63, 0x5410, R0 ;  /* 0x000054103f3f7816 */ /* 0x000fce0000000000 */
.L_x_4657:
        /* <DEDUP_REMOVED lines=12> */
[C---:B---3--:R-:W-:Y:S01]  /*1830*/  IMAD.U32 R75, R64.reuse, 0x10000, RZ ;  /* 0x00010000404b7824 */ /* 0x048fe200078e00ff */
[----:B------:R-:W-:Y:S01]  /*1840*/  PRMT R0, R64, 0x7632, R0 ;  /* 0x0000763240007816 */ /* 0x000fe20000000000 */
[----:B0-----:R-:W-:Y:S06]  /*1850*/  @P3 BRA `(.L_x_4658) ;  /* 0x0000000000203947 */ /* 0x001fec0003800000 */
[----:B------:R-:W-:-:S04]  /*1860*/  ISETP.NE.U32.AND P4, PT, RZ, UR10, PT ;  /* 0x0000000aff007c0c */ /* 0x000fc8000bf85070 */
[----:B------:R-:W-:-:S13]  /*1870*/  ISETP.NE.AND.EX P4, PT, RZ, UR11, PT, P4 ;  /* 0x0000000bff007c0c */ /* 0x000fda000bf85340 */
[----:B------:R-:W-:Y:S05]  /*1880*/  @P4 BRA `(.L_x_4659) ;  /* 0x0000000000084947 */ /* 0x000fea0003800000 */
[----:B------:R-:W-:Y:S05]  /*1890*/  @P0 BRA `(.L_x_4660) ;  /* 0x0000000000200947 */ /* 0x000fea0003800000 */
[----:B------:R-:W-:Y:S05]  /*18a0*/  BRA `(.L_x_4661) ;  /* 0x0000000000247947 */ /* 0x000fea0003800000 */
.L_x_4659:
[----:B-----5:R-:W-:-:S05]  /*18b0*/  SHF.L.U32 R64, R56, 0x10, RZ ;  /* 0x0000001038407819 */ /* 0x020fca00000006ff */
[----:B------:R-:W-:Y:S01]  /*18c0*/  FADD.FTZ R75, R64, R75 ;  /* 0x0000004b404b7221 */ /* 0x000fe20000010000 */
[----:B------:R-:W-:Y:S06]  /*18d0*/  BRA `(.L_x_4660) ;  /* 0x0000000000107947 */ /* 0x000fec0003800000 */
.L_x_4658:
[----:B-----5:R-:W-:Y:S02]  /*18e0*/  SHF.L.U32 R64, R52, 0x10, RZ ;  /* 0x0000001034407819 */ /* 0x020fe400000006ff */
[----:B------:R-:W-:-:S03]  /*18f0*/  @P2 SHF.L.U32 R70, R56, 0x10, RZ ;  /* 0x0000001038462819 */ /* 0x000fc600000006ff */
[----:B------:R-:W-:-:S04]  /*1900*/  FADD.FTZ R75, R64, R75 ;  /* 0x0000004b404b7221 */ /* 0x000fc80000010000 */
[----:B------:R-:W-:-:S07]  /*1910*/  @P2 FADD.FTZ R75, R70, R75 ;  /* 0x0000004b464b2221 */ /* 0x000fce0000010000 */
.L_x_4660:
[----:B------:R-:W-:-:S04]  /*1920*/  F2FP.BF16.F32.PACK_AB R64, RZ, R75 ;  /* 0x0000004bff40723e */ /* 0x000fc800000010ff */
[----:B------:R-:W-:-:S07]  /*1930*/  PRMT R60, R64, 0x7610, R60 ;  /* 0x00007610403c7816 */ /* 0x000fce000000003c */
.L_x_4661:
[----:B------:R-:W-:Y:S01]  /*1940*/  SHF.L.U32 R109, R0, 0x10, RZ ;  /* 0x00000010006d7819 */ /* 0x000fe200000006ff */
[----:B------:R-:W-:Y:S06]  /*1950*/  @P3 BRA `(.L_x_4662) ;  /* 0x0000000000243947 */ /* 0x000fec0003800000 */
[----:B------:R-:W-:-:S04]  /*1960*/  ISETP.NE.U32.AND P4, PT, RZ, UR10, PT ;  /* 0x0000000aff007c0c */ /* 0x000fc8000bf85070 */
[----:B------:R-:W-:-:S13]  /*1970*/  ISETP.NE.AND.EX P4, PT, RZ, UR11, PT, P4 ;  /* 0x0000000bff007c0c */ /* 0x000fda000bf85340 */
[----:B------:R-:W-:Y:S05]  /*1980*/  @P4 BRA `(.L_x_4663) ;  /* 0x0000000000084947 */ /* 0x000fea0003800000 */
[----:B------:R-:W-:Y:S05]  /*1990*/  @P0 BRA `(.L_x_4664) ;  /* 0x00000000002c0947 */ /* 0x000fea0003800000 */
[----:B------:R-:W-:Y:S05]  /*19a0*/  BRA `(.L_x_4665) ;  /* 0x0000000000307947 */ /* 0x000fea0003800000 */
.L_x_4663:
[----:B-----5:R-:W-:-:S04]  /*19b0*/  PRMT R0, R56, 0x7632, R0 ;  /* 0x0000763238007816 */ /* 0x020fc80000000000 */
[----:B------:R-:W-:-:S05]  /*19c0*/  SHF.L.U32 R0, R0, 0x10, RZ ;  /* 0x0000001000007819 */ /* 0x000fca00000006ff */
[----:B------:R-:W-:Y:S01]  /*19d0*/  FADD.FTZ R109, R109, R0 ;  /* 0x000000006d6d7221 */ /* 0x000fe20000010000 */
[----:B------:R-:W-:Y:S06]  /*19e0*/  BRA `(.L_x_4664) ;  /* 0x0000000000187947 */ /* 0x000fec0003800000 */
.L_x_4662:
[----:B-----5:R-:W-:Y:S02]  /*19f0*/  PRMT R0, R52, 0x7632, R0 ;  /* 0x0000763234007816 */ /* 0x020fe40000000000 */
[----:B------:R-:W-:Y:S02]  /*1a00*/  @P2 PRMT R64, R56, 0x7632, R64 ;  /* 0x0000763238402816 */ /* 0x000fe40000000040 */
[----:B------:R-:W-:Y:S02]  /*1a10*/  SHF.L.U32 R0, R0, 0x10, RZ ;  /* 0x0000001000007819 */ /* 0x000fe400000006ff */
[----:B------:R-:W-:-:S03]  /*1a20*/  @P2 SHF.L.U32 R64, R64, 0x10, RZ ;  /* 0x0000001040402819 */ /* 0x000fc600000006ff */
[----:B------:R-:W-:-:S04]  /*1a30*/  FADD.FTZ R109, R109, R0 ;  /* 0x000000006d6d7221 */ /* 0x000fc80000010000 */
[----:B------:R-:W-:-:S07]  /*1a40*/  @P2 FADD.FTZ R109, R109, R64 ;  /* 0x000000406d6d2221 */ /* 0x000fce0000010000 */
.L_x_4664:
[----:B------:R-:W-:-:S04]  /*1a50*/  F2FP.BF16.F32.PACK_AB R0, RZ, R109 ;  /* 0x0000006dff00723e */ /* 0x000fc800000010ff */
[----:B------:R-:W-:-:S07]  /*1a60*/  PRMT R60, R60, 0x5410, R0 ;  /* 0x000054103c3c7816 */ /* 0x000fce0000000000 */
.L_x_4665:
        /* <DEDUP_REMOVED lines=8> */
.L_x_4667:
[----:B-----5:R-:W-:-:S04]  /*1af0*/  IMAD.U32 R0, R57, 0x10000, RZ ;  /* 0x0001000039007824 */ /* 0x020fc800078e00ff */
[----:B------:R-:W-:Y:S01]  /*1b00*/  FADD.FTZ R111, R0, R111 ;  /* 0x0000006f006f7221 */ /* 0x000fe20000010000 */
[----:B------:R-:W-:Y:S06]  /*1b10*/  BRA `(.L_x_4668) ;  /* 0x0000000000107947 */ /* 0x000fec0003800000 */
.L_x_4666:
[----:B-----5:R-:W-:Y:S02]  /*1b20*/  SHF.L.U32 R0, R53, 0x10, RZ ;  /* 0x0000001035007819 */ /* 0x020fe400000006ff */
[----:B------:R-:W-:-:S03]  /*1b30*/  @P2 SHF.L.U32 R64, R57, 0x10, RZ ;  /* 0x0000001039402819 */ /* 0x000fc600000006ff */
[----:B------:R-:W-:-:S04]  /*1b40*/  FADD.FTZ R111, R0, R111 ;  /* 0x0000006f006f7221 */ /* 0x000fc80000010000 */
[----:B------:R-:W-:-:S07]  /*1b50*/  @P2 FADD.FTZ R111, R64, R111 ;  /* 0x0000006f406f2221 */ /* 0x000fce0000010000 */
.L_x_4668:
[----:B------:R-:W-:-:S04]  /*1b60*/  F2FP.BF16.F32.PACK_AB R0, RZ, R111 ;  /* 0x0000006fff00723e */ /* 0x000fc800000010ff */
[----:B------:R-:W-:-:S07]  /*1b70*/  PRMT R61, R0, 0x7610, R61 ;  /* 0x00007610003d7816 */ /* 0x000fce000000003d */
.L_x_4669:
[----:B------:R-:W-:Y:S01]  /*1b80*/  SHF.L.U32 R113, R65, 0x10, RZ ;  /* 0x0000001041717819 */ /* 0x000fe200000006ff */
[----:B------:R-:W-:Y:S06]  /*1b90*/  @P3 BRA `(.L_x_4670) ;  /* 0x0000000000243947 */ /* 0x000fec0003800000 */
[----:B------:R-:W-:-:S04]  /*1ba0*/  ISETP.NE.U32.AND P4, PT, RZ, UR10, PT ;  /* 0x0000000aff007c0c */ /* 0x000fc8000bf85070 */
[----:B------:R-:W-:-:S13]  /*1bb0*/  ISETP.NE.AND.EX P4, PT, RZ, UR11, PT, P4 ;  /* 0x0000000bff007c0c */ /* 0x000fda000bf85340 */
[----:B------:R-:W-:Y:S05]  /*1bc0*/  @P4 BRA `(.L_x_4671) ;  /* 0x0000000000084947 */ /* 0x000fea0003800000 */
[----:B------:R-:W-:Y:S05]  /*1bd0*/  @P0 BRA `(.L_x_4672) ;  /* 0x00000000002c0947 */ /* 0x000fea0003800000 */
[----:B------:R-:W-:Y:S05]  /*1be0*/  BRA `(.L_x_4673) ;  /* 0x0000000000307947 */ /* 0x000fea0003800000 */
.L_x_4671:
[----:B-----5:R-:W-:-:S04]  /*1bf0*/  PRMT R0, R57, 0x7632, R0 ;  /* 0x0000763239007816 */ /* 0x020fc80000000000 */
[----:B------:R-:W-:-:S05]  /*1c00*/  SHF.L.U32 R0, R0, 0x10, RZ ;  /* 0x0000001000007819 */ /* 0x000fca00000006ff */
[----:B------:R-:W-:Y:S01]  /*1c10*/  FADD.FTZ R113, R113, R0 ;  /* 0x0000000071717221 */ /* 0x000fe20000010000 */
[----:B------:R-:W-:Y:S06]  /*1c20*/  BRA `(.L_x_4672) ;  /* 0x0000000000187947 */ /* 0x000fec0003800000 */
.L_x_4670:
[----:B-----5:R-:W-:Y:S02]  /*1c30*/  PRMT R0, R53, 0x7632, R0 ;  /* 0x0000763235007816 */ /* 0x020fe40000000000 */
[----:B------:R-:W-:Y:S02]  /*1c40*/  @P2 PRMT R64, R57, 0x7632, R64 ;  /* 0x0000763239402816 */ /* 0x000fe40000000040 */
[----:B------:R-:W-:Y:S02]  /*1c50*/  SHF.L.U32 R0, R0, 0x10, RZ ;  /* 0x0000001000007819 */ /* 0x000fe400000006ff */
[----:B------:R-:W-:-:S03]  /*1c60*/  @P2 SHF.L.U32 R64, R64, 0x10, RZ ;  /* 0x0000001040402819 */ /* 0x000fc600000006ff */
[----:B------:R-:W-:-:S04]  /*1c70*/  FADD.FTZ R113, R113, R0 ;  /* 0x0000000071717221 */ /* 0x000fc80000010000 */
[----:B------:R-:W-:-:S07]  /*1c80*/  @P2 FADD.FTZ R113, R113, R64 ;  /* 0x0000004071712221 */ /* 0x000fce0000010000 */
.L_x_4672:
[----:B------:R-:W-:-:S04]  /*1c90*/  F2FP.BF16.F32.PACK_AB R0, RZ, R113 ;  /* 0x00000071ff00723e */ /* 0x000fc800000010ff */
[----:B------:R-:W-:-:S07]  /*1ca0*/  PRMT R61, R61, 0x5410, R0 ;  /* 0x000054103d3d7816 */ /* 0x000fce0000000000 */
.L_x_4673:
        /* <DEDUP_REMOVED lines=8> */
.L_x_4675:
[----:B-----5:R-:W-:-:S05]  /*1d30*/  SHF.L.U32 R0, R58, 0x10, RZ ;  /* 0x000000103a007819 */ /* 0x020fca00000006ff */
[----:B------:R-:W-:Y:S01]  /*1d40*/  FADD.FTZ R115, R0, R115 ;  /* 0x0000007300737221 */ /* 0x000fe20000010000 */
[----:B------:R-:W-:Y:S06]  /*1d50*/  BRA `(.L_x_4676) ;  /* 0x0000000000107947 */ /* 0x000fec0003800000 */
.L_x_4674:
[----:B-----5:R-:W-:Y:S01]  /*1d60*/  IMAD.U32 R0, R54, 0x10000, RZ ;  /* 0x0001000036007824 */ /* 0x020fe200078e00ff */
[----:B------:R-:W-:-:S03]  /*1d70*/  @P2 SHF.L.U32 R64, R58, 0x10, RZ ;  /* 0x000000103a402819 */ /* 0x000fc600000006ff */
[----:B------:R-:W-:-:S04]  /*1d80*/  FADD.FTZ R115, R0, R115 ;  /* 0x0000007300737221 */ /* 0x000fc80000010000 */
[----:B------:R-:W-:-:S07]  /*1d90*/  @P2 FADD.FTZ R115, R64, R115 ;  /* 0x0000007340732221 */ /* 0x000fce0000010000 */
.L_x_4676:
[----:B------:R-:W-:-:S04]  /*1da0*/  F2FP.BF16.F32.PACK_AB R0, RZ, R115 ;  /* 0x00000073ff00723e */ /* 0x000fc800000010ff */
[----:B------:R-:W-:-:S07]  /*1db0*/  PRMT R62, R0, 0x7610, R62 ;  /* 0x00007610003e7816 */ /* 0x000fce000000003e */
.L_x_4677:
[----:B------:R-:W-:Y:S01]  /*1dc0*/  SHF.L.U32 R117, R66, 0x10, RZ ;  /* 0x0000001042757819 */ /* 0x000fe200000006ff */
[----:B------:R-:W-:Y:S06]  /*1dd0*/  @P3 BRA `(.L_x_4678) ;  /* 0x0000000000243947 */ /* 0x000fec0003800000 */
[----:B------:R-:W-:-:S04]  /*1de0*/  ISETP.NE.U32.AND P4, PT, RZ, UR10, PT ;  /* 0x0000000aff007c0c */ /* 0x000fc8000bf85070 */
[----:B------:R-:W-:-:S13]  /*1df0*/  ISETP.NE.AND.EX P4, PT, RZ, UR11, PT, P4 ;  /* 0x0000000bff007c0c */ /* 0x000fda000bf85340 */
[----:B------:R-:W-:Y:S05]  /*1e00*/  @P4 BRA `(.L_x_4679) ;  /* 0x0000000000084947 */ /* 0x000fea0003800000 */
[----:B------:R-:W-:Y:S05]  /*1e10*/  @P0 BRA `(.L_x_4680) ;  /* 0x00000000002c0947 */ /* 0x000fea0003800000 */
[----:B------:R-:W-:Y:S05]  /*1e20*/  BRA `(.L_x_4681) ;  /* 0x0000000000307947 */ /* 0x000fea0003800000 */
.L_x_4679:
[----:B-----5:R-:W-:-:S04]  /*1e30*/  PRMT R0, R58, 0x7632, R0 ;  /* 0x000076323a007816 */ /* 0x020fc80000000000 */
[----:B------:R-:W-:-:S05]  /*1e40*/  SHF.L.U32 R0, R0, 0x10, RZ ;  /* 0x0000001000007819 */ /* 0x000fca00000006ff */
[----:B------:R-:W-:Y:S01]  /*1e50*/  FADD.FTZ R117, R117, R0 ;  /* 0x0000000075757221 */ /* 0x000fe20000010000 */
[----:B------:R-:W-:Y:S06]  /*1e60*/  BRA `(.L_x_4680) ;  /* 0x0000000000187947 */ /* 0x000fec0003800000 */
.L_x_4678:
[----:B-----5:R-:W-:Y:S02]  /*1e70*/  PRMT R0, R54, 0x7632, R0 ;  /* 0x0000763236007816 */ /* 0x020fe40000000000 */
[----:B------:R-:W-:Y:S02]  /*1e80*/  @P2 PRMT R64, R58, 0x7632, R64 ;  /* 0x000076323a402816 */ /* 0x000fe40000000040 */
[----:B------:R-:W-:Y:S02]  /*1e90*/  SHF.L.U32 R0, R0, 0x10, RZ ;  /* 0x0000001000007819 */ /* 0x000fe400000006ff */
[----:B------:R-:W-:-:S03]  /*1ea0*/  @P2 SHF.L.U32 R64, R64, 0x10, RZ ;  /* 0x0000001040402819 */ /* 0x000fc600000006ff */
[----:B------:R-:W-:-:S04]  /*1eb0*/  FADD.FTZ R117, R117, R0 ;  /* 0x0000000075757221 */ /* 0x000fc80000010000 */
[----:B------:R-:W-:-:S07]  /*1ec0*/  @P2 FADD.FTZ R117, R117, R64 ;  /* 0x0000004075752221 */ /* 0x000fce0000010000 */
.L_x_4680:
[----:B------:R-:W-:-:S04]  /*1ed0*/  F2FP.BF16.F32.PACK_AB R0, RZ, R117 ;  /* 0x00000075ff00723e */ /* 0x000fc800000010ff */
[----:B------:R-:W-:-:S07]  /*1ee0*/  PRMT R62, R62, 0x5410, R0 ;  /* 0x000054103e3e7816 */ /* 0x000fce0000000000 */
.L_x_4681:
        /* <DEDUP_REMOVED lines=8> */
.L_x_4683:
[----:B-----5:R-:W-:-:S05]  /*1f70*/  SHF.L.U32 R0, R59, 0x10, RZ ;  /* 0x000000103b007819 */ /* 0x020fca00000006ff */
[----:B------:R-:W-:Y:S01]  /*1f80*/  FADD.FTZ R119, R0, R119 ;  /* 0x0000007700777221 */ /* 0x000fe20000010000 */
[----:B------:R-:W-:Y:S06]  /*1f90*/  BRA `(.L_x_4684) ;  /* 0x0000000000107947 */ /* 0x000fec0003800000 */
.L_x_4682:
[----:B-----5:R-:W-:Y:S01]  /*1fa0*/  SHF.L.U32 R0, R55, 0x10, RZ ;  /* 0x0000001037007819 */ /* 0x020fe200000006ff */
[----:B------:R-:W-:-:S04]  /*1fb0*/  @P2 IMAD.U32 R64, R59, 0x10000, RZ ;  /* 0x000100003b402824 */ /* 0x000fc800078e00ff */
[----:B------:R-:W-:-:S04]  /*1fc0*/  FADD.FTZ R119, R0, R119 ;  /* 0x0000007700777221 */ /* 0x000fc80000010000 */
[----:B------:R-:W-:-:S07]  /*1fd0*/  @P2 FADD.FTZ R119, R64, R119 ;  /* 0x0000007740772221 */ /* 0x000fce0000010000 */
.L_x_4684:
[----:B------:R-:W-:-:S04]  /*1fe0*/  F2FP.BF16.F32.PACK_AB R0, RZ, R119 ;  /* 0x00000077ff00723e */ /* 0x000fc800000010ff */
[----:B------:R-:W-:-:S07]  /*1ff0*/  PRMT R63, R0, 0x7610, R63 ;  /* 0x00007610003f7816 */ /* 0x000fce000000003f */
.L_x_4685:
[----:B------:R-:W-:Y:S01]  /*2000*/  SHF.L.U32 R67, R67, 0x10, RZ ;  /* 0x0000001043437819 */ /* 0x000fe200000006ff */
[----:B------:R-:W-:Y:S06]  /*2010*/  @P3 BRA `(.L_x_4686) ;  /* 0x0000000000243947 */ /* 0x000fec0003800000 */
[----:B------:R-:W-:-:S04]  /*2020*/  ISETP.NE.U32.AND P2, PT, RZ, UR10, PT ;  /* 0x0000000aff007c0c */ /* 0x000fc8000bf45070 */
[----:B------:R-:W-:-:S13]  /*2030*/  ISETP.NE.AND.EX P2, PT, RZ, UR11, PT, P2 ;  /* 0x0000000bff007c0c */ /* 0x000fda000bf45320 */
[----:B------:R-:W-:Y:S05]  /*2040*/  @P2 BRA `(.L_x_4687) ;  /* 0x0000000000082947 */ /* 0x000fea0003800000 */
[----:B------:R-:W-:Y:S05]  /*2050*/  @P0 BRA `(.L_x_4688) ;  /* 0x00000000002c0947 */ /* 0x000fea0003800000 */
[----:B------:R-:W-:Y:S05]  /*2060*/  BRA `(.L_x_4689) ;  /* 0x0000000000307947 */ /* 0x000fea0003800000 */
.L_x_4687:
[----:B-----5:R-:W-:-:S04]  /*2070*/  PRMT R0, R59, 0x7632, R0 ;  /* 0x000076323b007816 */ /* 0x020fc80000000000 */
[----:B------:R-:W-:-:S05]  /*2080*/  SHF.L.U32 R0, R0, 0x10, RZ ;  /* 0x0000001000007819 */ /* 0x000fca00000006ff */
[----:B------:R-:W-:Y:S01]  /*2090*/  FADD.FTZ R67, R67, R0 ;  /* 0x0000000043437221 */ /* 0x000fe20000010000 */
[----:B------:R-:W-:Y:S06]  /*20a0*/  BRA `(.L_x_4688) ;  /* 0x0000000000187947 */ /* 0x000fec0003800000 */
.L_x_4686:
[----:B-----5:R-:W-:Y:S02]  /*20b0*/  PRMT R0, R55, 0x7632, R0 ;  /* 0x0000763237007816 */ /* 0x020fe40000000000 */
[----:B------:R-:W-:Y:S02]  /*20c0*/  @P2 PRMT R64, R59, 0x7632, R64 ;  /* 0x000076323b402816 */ /* 0x000fe40000000040 */
[----:B------:R-:W-:Y:S02]  /*20d0*/  SHF.L.U32 R0, R0, 0x10, RZ ;  /* 0x0000001000007819 */ /* 0x000fe400000006ff */
[----:B------:R-:W-:-:S03]  /*20e0*/  @P2 SHF.L.U32 R64, R64, 0x10, RZ ;  /* 0x0000001040402819 */ /* 0x000fc600000006ff */
[----:B------:R-:W-:-:S04]  /*20f0*/  FADD.FTZ R67, R67, R0 ;  /* 0x0000000043437221 */ /* 0x000fc80000010000 */
[----:B------:R-:W-:-:S07]  /*2100*/  @P2 FADD.FTZ R67, R67, R64 ;  /* 0x0000004043432221 */ /* 0x000fce0000010000 */
.L_x_4688:
[----:B------:R-:W-:-:S04]  /*2110*/  F2FP.BF16.F32.PACK_AB R0, RZ, R67 ;  /* 0x00000043ff00723e */ /* 0x000fc800000010ff */
[----:B------:R-:W-:-:S07]  /*2120*/  PRMT R63, R63, 0x5410, R0 ;  /* 0x000054103f3f7816 */ /* 0x000fce0000000000 */
.L_x_4689:
[----:B------:R-:W-:Y:S01]  /*2130*/  FADD.FTZ R0, RZ, R77 ;  /* 0x0000004dff007221 */ /* 0x000fe20000010000 */
[----:B------:R-:W0:Y:S01]  /*2140*/  @P0 LDC.64 R64, c[0x0][0x238] ;  /* 0x00008e00ff400b82 */ /* 0x000e220000000a00 */
[----:B------:R-:W-:Y:S01]  /*2150*/  LOP3.LUT P2, RZ, R82, 0xff, RZ, 0xc0, !PT ;  /* 0x000000ff52ff7812 */ /* 0x000fe2000784c0ff */
[----:B------:R-:W-:Y:S01]  /*2160*/  UMOV UR14, 0xffffffff ;  /* 0xffffffff000e7882 */ /* 0x000fe20000000000 */
[----:B------:R-:W-:Y:S01]  /*2170*/  FADD.FTZ R0, R0, R79 ;  /* 0x0000004f00007221 */ /* 0x000fe20000010000 */
[----:B------:R-:W-:Y:S02]  /*2180*/  SHF.R.U32.HI R70, RZ, 0x5, R68 ;  /* 0x00000005ff467819 */ /* 0x000fe40000011644 */
[----:B------:R-:W-:Y:S01]  /*2190*/  LOP3.LUT P3, RZ, R68, 0x1f, RZ, 0xc0, !PT ;  /* 0x0000001f44ff7812 */ /* 0x000fe2000786c0ff */
[----:B------:R-:W-:Y:S01]  /*21a0*/  FADD.FTZ R0, R0, R81 ;  /* 0x0000005100007221 */ /* 0x000fe20000010000 */
[----:B------:R-:W-:-:S03]  /*21b0*/  LOP3.LUT R66, R70, 0x7fffffc, RZ, 0xc0, !PT ;  /* 0x07fffffc46427812 */ /* 0x000fc600078ec0ff */
[----:B------:R-:W-:-:S03]  /*21c0*/  FADD.FTZ R0, R0, R83 ;  /* 0x0000005300007221 */ /* 0x000fc60000010000 */
[----:B------:R-:W-:Y:S01]  /*21d0*/  @!P2 IADD3 R66, R66, 0x4, RZ ;  /* 0x000000044242a810 */ /* 0x000fe20007ffe0ff */
[----:B------:R-:W-:-:S04]  /*21e0*/  FADD.FTZ R0, R0, R85 ;  /* 0x0000005500007221 */ /* 0x000fc80000010000 */
[----:B------:R-:W-:-:S04]  /*21f0*/  FADD.FTZ R0, R0, R87 ;  /* 0x0000005700007221 */ /* 0x000fc80000010000 */
[----:B------:R-:W-:Y:S01]  /*2200*/  FADD.FTZ R0, R0, R89 ;  /* 0x0000005900007221 */ /* 0x000fe20000010000 */
[----:B0-----:R-:W-:-:S04]  /*2210*/  @P0 IMAD.WIDE.U32 R64, R73, 0x10, R64 ;  /* 0x0000001049400825 */ /* 0x001fc800078e0040 */
[----:B------:R-:W-:Y:S01]  /*2220*/  FADD.FTZ R0, R0, R91 ;  /* 0x0000005b00007221 */ /* 0x000fe20000010000 */
[----:B------:R0:W-:Y:S03]  /*2230*/  @P0 STG.E.128 desc[UR4][R64.64], R60 ;  /* 0x0000003c40000986 */ /* 0x0001e6000c101d04 */
        /* <DEDUP_REMOVED lines=85> */
.L_x_4702:
        /* <DEDUP_REMOVED lines=10> */
[----:B------:R-:W-:Y:S02]  /*2830*/  @!P4 IADD3 R66, R66, R121, RZ ;  /* 0x000000794242c210 */ /* 0x000fe40007ffe0ff */
[----:B------:R-:W-:Y:S02]  /*2840*/  CS2R R120, SRZ ;  /* 0x0000000000787805 */ /* 0x000fe4000001ff00 */
[----:B------:R-:W-:Y:S01]  /*2850*/  @!P3 LEA R0, R0, R65, 0x3 ;  /* 0x000000410000b211 */ /* 0x000fe200078e18ff */
[----:B-1----:R-:W-:-:S05]  /*2860*/  FADD.FTZ R65, R74, R125 ;  /* 0x0000007d4a417221 */ /* 0x002fca0000010000 */
[----:B------:R-:W-:Y:S01]  /*2870*/  @!P3 STS.64 [R0], R64 ;  /* 0x000000400000b388 */ /* 0x000fe20000000a00 */
[----:B------:R-:W-:Y:S01]  /*2880*/  BAR.SYNC.DEFER_BLOCKING 0x0 ;  /* 0x0000000000007b1d */ /* 0x000fe20000010000 */
[----:B------:R-:W-:Y:S02]  /*2890*/  LOP3.LUT P3, RZ, R123, 0x1f, R68, 0xf8, !PT ;  /* 0x0000001f7bff7812 */ /* 0x000fe4000786f844 */
[----:B---3--:R-:W-:-:S05]  /*28a0*/  @!P4 LEA R125, R72, R70, 0x18 ;  /* 0x00000046487dc211 */ /* 0x008fca00078ec0ff */
[----:B------:R-:W-:Y:S01]  /*28b0*/  @!P4 IMAD R70, R66, 0x8, R125 ;  /* 0x000000084246c824 */ /* 0x000fe200078e027d */
[----:B------:R-:W-:-:S06]  /*28c0*/  HFMA2.MMA R66, -RZ, RZ, 0, 0 ;  /* 0x00000000ff427435 */ /* 0x000fcc00000001ff */
[----:B------:R-:W-:-:S05]  /*28d0*/  @!P4 MOV R66, 0x300 ;  /* 0x000003000042c802 */ /* 0x000fca0000000f00 */
[----:B------:R-:W1:Y:S04]  /*28e0*/  SHFL.DOWN PT, R125, R66, 0x2, 0x1f ;  /* 0x08401f00427d7f89 */ /* 0x000e6800000e0000 */
[----:B------:R-:W2:Y:S01]  /*28f0*/  @!P4 LDS.64 R120, [R70] ;  /* 0x000000004678c984 */ /* 0x000ea20000000a00 */
[----:B-1----:R-:W-:Y:S02]  /*2900*/  IADD3 R64, R125, R66, RZ ;  /* 0x000000427d407210 */ /* 0x002fe40007ffe0ff */
[----:B------:R-:W-:Y:S02]  /*2910*/  I2FP.F32.S32 R76, R125 ;  /* 0x0000007d004c7245 */ /* 0x000fe40000201400 */
[----:B------:R-:W-:Y:S01]  /*2920*/  I2FP.F32.S32 R65, R64 ;  /* 0x0000004000417245 */ /* 0x000fe20000201400 */
[----:B------:R-:W1:Y:S01]  /*2930*/  SHFL.DOWN PT, R78, R64, 0x1, 0x1f ;  /* 0x08201f00404e7f89 */ /* 0x000e6200000e0000 */
[----:B------:R-:W-:-:S02]  /*2940*/  I2FP.F32.S32 R125, R66 ;  /* 0x00000042007d7245 */ /* 0x000fc40000201400 */
[----:B0-----:R-:W0:Y:S01]  /*2950*/  MUFU.RCP R74, R65 ;  /* 0x00000041004a7308 */ /* 0x001e220000001000 */
[----:B--2---:R-:W2:Y:S04]  /*2960*/  SHFL.DOWN PT, R72, R120, 0x2, 0x1f ;  /* 0x08401f0078487f89 */ /* 0x004ea800000e0000 */
[----:B------:R-:W3:Y:S01]  /*2970*/  SHFL.DOWN PT, R0, R121, 0x2, 0x1f ;  /* 0x08401f0079007f89 */ /* 0x000ee200000e0000 */
[-C--:B-1----:R-:W-:Y:S02]  /*2980*/  IADD3 R64, R64, R78.reuse, RZ ;  /* 0x0000004e40407210 */ /* 0x082fe40007ffe0ff */
[----:B------:R-:W-:Y:S02]  /*2990*/  I2FP.F32.S32 R78, R78 ;  /* 0x0000004e004e7245 */ /* 0x000fe40000201400 */
[----:B------:R-:W-:-:S06]  /*29a0*/  I2FP.F32.S32 R64, R64 ;  /* 0x0000004000407245 */ /* 0x000fcc0000201400 */
[----:B------:R-:W1:Y:S01]  /*29b0*/  MUFU.RCP R64, R64 ;  /* 0x0000004000407308 */ /* 0x000e620000001000 */
[C---:B--2---:R-:W-:Y:S01]  /*29c0*/  FMUL.FTZ R70, R72.reuse, R76 ;  /* 0x0000004c48467220 */ /* 0x044fe20000410000 */
[----:B------:R-:W-:-:S03]  /*29d0*/  FADD.FTZ R72, -R72, R120 ;  /* 0x0000007848487221 */ /* 0x000fc60000010100 */
[----:B------:R-:W-:Y:S01]  /*29e0*/  FFMA.FTZ R70, R125, R120, R70 ;  /* 0x000000787d467223 */ /* 0x000fe20000010046 */
[----:B------:R-:W-:Y:S01]  /*29f0*/  FMUL.FTZ R72, R72, R72 ;  /* 0x0000004848487220 */ /* 0x000fe20000410000 */
[----:B---3--:R-:W-:Y:S02]  /*2a00*/  FADD.FTZ R121, R0, R121 ;  /* 0x0000007900797221 */ /* 0x008fe40000010000 */
[----:B0-----:R-:W-:Y:S01]  /*2a10*/  FMUL.FTZ R70, R74, R70 ;  /* 0x000000464a467220 */ /* 0x001fe20000410000 */
        /* <DEDUP_REMOVED lines=8> */
[C---:B------:R-:W-:Y:S02]  /*2aa0*/  FFMA.FTZ R125, R65.reuse, R70, R66 ;  /* 0x00000046417d7223 */ /* 0x040fe40000010042 */
[----:B------:R-:W0:Y:S01]  /*2ab0*/  LDC R66, c[0x0][0x2d8] ;  /* 0x0000b600ff427b82 */ /* 0x000e220000000800 */
[----:B------:R-:W-:Y:S01]  /*2ac0*/  FMUL.FTZ R0, R65, R0 ;  /* 0x0000000041007220 */ /* 0x000fe20000410000 */
[----:B-1----:R-:W-:Y:S01]  /*2ad0*/  FMUL.FTZ R125, R64, R125 ;  /* 0x0000007d407d7220 */ /* 0x002fe20000410000 */
[----:B--2---:R-:W-:Y:S02]  /*2ae0*/  FADD.FTZ R121, R72, R121 ;  /* 0x0000007948797221 */ /* 0x004fe40000010000 */
[----:B------:R-:W-:Y:S02]  /*2af0*/  FMUL.FTZ R78, R0, R78 ;  /* 0x0000004e004e7220 */ /* 0x000fe40000410000 */
[----:B------:R-:W1:Y:S02]  /*2b00*/  SHFL.IDX PT, R0, R125, RZ, 0x1f ;  /* 0x00001fff7d007589 */ /* 0x000e6400000e0000 */
[----:B------:R-:W-:-:S05]  /*2b10*/  FFMA.FTZ R78, R64, R78, R121 ;  /* 0x0000004e404e7223 */ /* 0x000fca0000010079 */
[----:B------:R-:W0:Y:S01]  /*2b20*/  SHFL.IDX PT, R121, R78, RZ, 0x1f ;  /* 0x00001fff4e797589 */ /* 0x000e2200000e0000 */
[C---:B-1----:R-:W-:Y:S01]  /*2b30*/  FMUL.FTZ R64, R0.reuse, R0 ;  /* 0x0000000000407220 */ /* 0x042fe20000410000 */
[----:B------:R-:W-:-:S04]  /*2b40*/  FSEL R110, R0, RZ, !P5 ;  /* 0x000000ff006e7208 */ /* 0x000fc80006800000 */
[----:B------:R-:W-:Y:S01]  /*2b50*/  FSEL R65, R64, RZ, P5 ;  /* 0x000000ff40417208 */ /* 0x000fe20002800000 */
[C---:B------:R-:W-:Y:S01]  /*2b60*/  FADD.FTZ R112, -R110.reuse, R83 ;  /* 0x000000536e707221 */ /* 0x040fe20000010100 */
[----:B0-----:R-:W-:Y:S01]  /*2b70*/  FFMA.FTZ R64, R121, UR7, R66 ;  /* 0x0000000779407c23 */ /* 0x001fe20008010042 */
[C---:B------:R-:W-:Y:S01]  /*2b80*/  FADD.FTZ R84, -R110.reuse, R77 ;  /* 0x0000004d6e547221 */ /* 0x040fe20000010100 */
[C---:B------:R-:W-:Y:S01]  /*2b90*/  FADD.FTZ R106, -R110.reuse, R79 ;  /* 0x0000004f6e6a7221 */ /* 0x040fe20000010100 */
[----:B------:R-:W-:Y:S01]  /*2ba0*/  FADD.FTZ R108, -R110, R81 ;  /* 0x000000516e6c7221 */ /* 0x000fe20000010100 */
[----:B------:R-:W-:Y:S01]  /*2bb0*/  FADD.FTZ R66, R64, R65 ;  /* 0x0000004140427221 */ /* 0x000fe20000010000 */
[C---:B------:R-:W-:Y:S01]  /*2bc0*/  FADD.FTZ R114, -R110.reuse, R85 ;  /* 0x000000556e727221 */ /* 0x040fe20000010100 */
[----:B------:R-:W0:Y:S01]  /*2bd0*/  LDC.64 R64, c[0x0][0x2b8] ;  /* 0x0000ae00ff407b82 */ /* 0x000e220000000a00 */
        /* <DEDUP_REMOVED lines=20> */
[C---:B-1----:R-:W-:Y:S01]  /*2d20*/  FMUL.FTZ R67, R83.reuse, R84 ;  /* 0x0000005453437220 */ /* 0x042fe20000410000 */
[C---:B------:R-:W-:Y:S01]  /*2d30*/  FMUL.FTZ R106, R83.reuse, R106 ;  /* 0x0000006a536a7220 */ /* 0x040fe20000410000 */
[----:B------:R-:W-:Y:S01]  /*2d40*/  FMUL.FTZ R75, R83, R108 ;  /* 0x0000006c534b7220 */ /* 0x000fe20000410000 */
[----:B0-----:R-:W-:-:S04]  /*2d50*/  IMAD.WIDE.U32 R80, R69, 0x10, R64 ;  /* 0x0000001045507825 */ /* 0x001fc800078e0040 */
[----:B------:R-:W-:Y:S01]  /*2d60*/  FFMA.FTZ R69, R28, R67, R4 ;  /* 0x000000431c457223 */ /* 0x000fe20000010004 */
[----:B------:R-:W-:Y:S01]  /*2d70*/  FFMA.FTZ R106, R29, R106, R5 ;  /* 0x0000006a1d6a7223 */ /* 0x000fe20000010005 */
[C---:B------:R-:W-:Y:S01]  /*2d80*/  FMUL.FTZ R112, R83.reuse, R112 ;  /* 0x0000007053707220 */ /* 0x040fe20000410000 */
[C---:B------:R-:W-:Y:S01]  /*2d90*/  FMUL.FTZ R77, R83.reuse, R114 ;  /* 0x00000072534d7220 */ /* 0x040fe20000410000 */
[----:B------:R-:W-:Y:S01]  /*2da0*/  FMUL.FTZ R116, R83, R116 ;  /* 0x0000007453747220 */ /* 0x000fe20000410000 */
[----:B------:R-:W-:Y:S01]  /*2db0*/  IMAD.WIDE.U32 R70, R71, 0x10, R64 ;  /* 0x0000001047467825 */ /* 0x000fe200078e0040 */
[----:B------:R-:W0:Y:S03]  /*2dc0*/  @!P3 LDC.64 R108, c[0x0][0x250] ;  /* 0x00009400ff6cbb82 */ /* 0x000e260000000a00 */
[----:B------:R-:W-:Y:S01]  /*2dd0*/  FFMA.FTZ R75, R30, R75, R6 ;  /* 0x0000004b1e4b7223 */ /* 0x000fe20000010006 */
[----:B------:R-:W-:Y:S01]  /*2de0*/  FFMA.FTZ R66, R32, R77, R8 ;  /* 0x0000004d20427223 */ /* 0x000fe20000010008 */
[----:B------:R-:W-:Y:S01]  /*2df0*/  IMAD.WIDE.U32 R84, R73, 0x10, R64 ;  /* 0x0000001049547825 */ /* 0x000fe200078e0040 */
[----:B------:R-:W-:-:S03]  /*2e00*/  F2FP.BF16.F32.PACK_AB R64, R106, R69 ;  /* 0x000000456a40723e */ /* 0x000fc600000010ff */
[----:B------:R-:W-:Y:S01]  /*2e10*/  FFMA.FTZ R112, R31, R112, R7 ;  /* 0x000000701f707223 */ /* 0x000fe20000010007 */
[----:B------:R-:W-:Y:S01]  /*2e20*/  FFMA.FTZ R77, R33, R116, R9 ;  /* 0x00000074214d7223 */ /* 0x000fe20000010009 */
[C---:B------:R-:W-:Y:S01]  /*2e30*/  FMUL.FTZ R74, R83.reuse, R74 ;  /* 0x0000004a534a7220 */ /* 0x040fe20000410000 */
[----:B------:R-:W1:Y:S01]  /*2e40*/  @!P3 LDC.64 R106, c[0x0][0x258] ;  /* 0x00009600ff6abb82 */ /* 0x000e620000000a00 */
[C---:B------:R-:W-:Y:S01]  /*2e50*/  FMUL.FTZ R69, R83.reuse, R72 ;  /* 0x0000004853457220 */ /* 0x040fe20000410000 */
[----:B------:R-:W-:Y:S01]  /*2e60*/  F2FP.BF16.F32.PACK_AB R65, R112, R75 ;  /* 0x0000004b7041723e */ /* 0x000fe200000010ff */
[----:B------:R-:W-:Y:S01]  /*2e70*/  FMUL.FTZ R75, R83, R86 ;  /* 0x00000056534b7220 */ /* 0x000fe20000410000 */
[----:B------:R-:W-:Y:S01]  /*2e80*/  F2FP.BF16.F32.PACK_AB R66, R77, R66 ;  /* 0x000000424d42723e */ /* 0x000fe200000010ff */
        /* <DEDUP_REMOVED lines=9> */
[----:B------:R-:W-:Y:S01]  /*2f20*/  FMUL.FTZ R79, R83, R118 ;  /* 0x00000076534f7220 */ /* 0x000fe20000410000 */
[----:B------:R-:W-:Y:S01]  /*2f30*/  FFMA.FTZ R73, R38, R73, R14 ;  /* 0x0000004926497223 */ /* 0x000fe2000001000e */
[----:B------:R-:W-:Y:S01]  /*2f40*/  FFMA.FTZ R78, R39, R78, R15 ;  /* 0x0000004e274e7223 */ /* 0x000fe2000001000f */
[C---:B------:R-:W-:Y:S01]  /*2f50*/  FMUL.FTZ R120, R83.reuse, R120 ;  /* 0x0000007853787220 */ /* 0x040fe20000410000 */
[----:B------:R-:W-:Y:S01]  /*2f60*/  FFMA.FTZ R67, R34, R79, R10 ;  /* 0x0000004f22437223 */ /* 0x000fe2000001000a */
[----:B------:R-:W-:Y:S01]  /*2f70*/  FMUL.FTZ R98, R83, R98 ;  /* 0x0000006253627220 */ /* 0x000fe20000410000 */
[----:B------:R-:W-:Y:S01]  /*2f80*/  F2FP.BF16.F32.PACK_AB R74, R77, R74 ;  /* 0x0000004a4d4a723e */ /* 0x000fe200000010ff */
[C---:B------:R-:W-:Y:S01]  /*2f90*/  FMUL.FTZ R87, R83.reuse, R100 ;  /* 0x0000006453577220 */ /* 0x040fe20000410000 */
[----:B------:R-:W-:Y:S01]  /*2fa0*/  F2FP.BF16.F32.PACK_AB R72, R72, R69 ;  /* 0x000000454848723e */ /* 0x000fe200000010ff */
        /* <DEDUP_REMOVED lines=18> */
[----:B0-----:R-:W-:Y:S01]  /*30d0*/  @!P3 IMAD.WIDE R108, R3, 0x4, R108 ;  /* 0x00000004036cb825 */ /* 0x001fe200078e026c */
[----:B------:R-:W-:-:S02]  /*30e0*/  F2FP.BF16.F32.PACK_AB R67, R120, R67 ;  /* 0x000000437843723e */ /* 0x000fc400000010ff */
[----:B------:R-:W-:Y:S01]  /*30f0*/  F2FP.BF16.F32.PACK_AB R75, R98, R75 ;  /* 0x0000004b624b723e */ /* 0x000fe200000010ff */
[----:B-1----:R-:W-:Y:S01]  /*3100*/  @!P3 IMAD.WIDE R106, R3, 0x4, R106 ;  /* 0x00000004036ab825 */ /* 0x002fe200078e026a */
[----:B------:R-:W-:Y:S01]  /*3110*/  F2FP.BF16.F32.PACK_AB R79, R110, R79 ;  /* 0x0000004f6e4f723e */ /* 0x000fe200000010ff */
[----:B------:R0:W-:Y:S01]  /*3120*/  @!P3 STG.E desc[UR4][R108.64], R0 ;  /* 0x000000006c00b986 */ /* 0x0001e2000c101904 */
[----:B------:R-:W-:Y:S02]  /*3130*/  F2FP.BF16.F32.PACK_AB R78, R87, R78 ;  /* 0x0000004e574e723e */ /* 0x000fe400000010ff */
[----:B------:R-:W-:Y:S01]  /*3140*/  F2FP.BF16.F32.PACK_AB R77, R96, R77 ;  /* 0x0000004d604d723e */ /* 0x000fe200000010ff */
[----:B------:R0:W-:Y:S01]  /*3150*/  @!P3 STG.E desc[UR4][R106.64], R83 ;  /* 0x000000536a00b986 */ /* 0x0001e2000c101904 */
[----:B------:R-:W-:Y:S02]  /*3160*/  F2FP.BF16.F32.PACK_AB R76, R76, R69 ;  /* 0x000000454c4c723e */ /* 0x000fe400000010ff */
[----:B------:R-:W-:Y:S01]  /*3170*/  IADD3 R3, R3, UR8, RZ ;  /* 0x0000000803037c10 */ /* 0x000fe2000fffe0ff */
[----:B------:R0:W-:Y:S01]  /*3180*/  STG.E.128 desc[UR4][R80.64], R64 ;  /* 0x0000004050007986 */ /* 0x0001e2000c101d04 */
[----:B------:R-:W-:-:S02]  /*3190*/  SEL R82, RZ, 0x1, P2 ;  /* 0x00000001ff527807 */ /* 0x000fc40001000000 */
[----:B------:R-:W-:Y:S01]  /*31a0*/  ISETP.GE.AND P3, PT, R3, UR9, PT ;  /* 0x0000000903007c0c */ /* 0x000fe2000bf66270 */
[----:B------:R0:W-:Y:S04]  /*31b0*/  STG.E.128 desc[UR4][R70.64], R72 ;  /* 0x0000004846007986 */ /* 0x0001e8000c101d04 */
[----:B------:R0:W-:Y:S08]  /*31c0*/  STG.E.128 desc[UR4][R84.64], R76 ;  /* 0x0000004c54007986 */ /* 0x0001f0000c101d04 */
[----:B------:R-:W-:Y:S05]  /*31d0*/  @!P3 BRA `(.L_x_4691) ;  /* 0xffffffd00070b947 */ /* 0x000fea000383ffff */
[----:B------:R-:W-:Y:S05]  /*31e0*/  EXIT ;  /* 0x000000000000794d */ /* 0x000fea0003800000 */
.L_x_4690:
[----:B------:R-:W-:Y:S01]  /*31f0*/  HFMA2.MMA R125, -RZ, RZ, 0, 5.9604644775390625e-08 ;  /* 0x00000001ff7d7435 */ /* 0x000fe200000001ff */
[----:B------:R-:W-:Y:S01]  /*3200*/  MOV R78, R0 ;  /* 0x00000000004e7202 */ /* 0x000fe20000000f00 */
[----:B------:R-:W-:Y:S01]  /*3210*/  IMAD.MOV.U32 R76, RZ, RZ, -0x1 ;  /* 0xffffffffff4c7424 */ /* 0x000fe200078e00ff */
[----:B------:R-:W-:-:S08]  /*3220*/  MOV R80, 0x1f ;  /* 0x0000001f00507802 */ /* 0x000fd00000000f00 */
[----:B-----5:R-:W-:Y:S05]  /*3230*/  WARPSYNC.COLLECTIVE R76, `(.L_x_4692) ;  /* 0x000000004c087348 */ /* 0x020fea0003c00000 */
[----:B------:R0:W1:Y:S02]  /*3240*/  SHFL.BFLY P4, R123, R78, R125, R80 ;  /* 0x0c00007d4e7b7389 */ /* 0x0000640000080050 */
[----:B01---5:R-:W-:Y:S01]  /*3250*/  ENDCOLLECTIVE ;  /* 0x000000000000791b */ /* 0x023fe20003800000 */
.L_x_4692:
[----:B------:R-:W-:Y:S01]  /*3260*/  HFMA2.MMA R125, -RZ, RZ, 0, 1.1920928955078125e-07 ;  /* 0x00000002ff7d7435 */ /* 0x000fe200000001ff */
[----:B------:R-:W-:-:S05]  /*3270*/  MOV R65, R123 ;  /* 0x0000007b00417202 */ /* 0x000fca0000000f00 */
[----:B------:R-:W-:-:S05]  /*3280*/  FADD.FTZ R65, R0, R65 ;  /* 0x0000004100417221 */ /* 0x000fca0000010000 */
[----:B------:R-:W-:-:S07]  /*3290*/  MOV R78, R65 ;  /* 0x00000041004e7202 */ /* 0x000fce0000000f00 */
[----:B------:R-:W-:Y:S05]  /*32a0*/  WARPSYNC.COLLECTIVE R76, `(.L_x_4693) ;  /* 0x000000004c087348 */ /* 0x000fea0003c00000 */
[----:B------:R0:W1:Y:S02]  /*32b0*/  SHFL.BFLY P4, R123, R78, R125, R80 ;  /* 0x0c00007d4e7b7389 */ /* 0x0000640000080050 */
[----:B01----:R-:W-:Y:S01]  /*32c0*/  ENDCOLLECTIVE ;  /* 0x000000000000791b */ /* 0x003fe20003800000 */
.L_x_4693:
[----:B------:R-:W-:Y:S01]  /*32d0*/  HFMA2.MMA R125, -RZ, RZ, 0, 2.384185791015625e-07 ;  /* 0x00000004ff7d7435 */ /* 0x000fe200000001ff */
[----:B------:R-:W-:-:S05]  /*32e0*/  MOV R64, R123 ;  /* 0x0000007b00407202 */ /* 0x000fca0000000f00 */
[----:B------:R-:W-:-:S05]  /*32f0*/  FADD.FTZ R72, R65, R64 ;  /* 0x0000004041487221 */ /* 0x000fca0000010000 */
[----:B------:R-:W-:-:S07]  /*3300*/  MOV R78, R72 ;  /* 0x00000048004e7202 */ /* 0x000fce0000000f00 */
[----:B------:R-:W-:Y:S05]  /*3310*/  WARPSYNC.COLLECTIVE R76, `(.L_x_4694) ;  /* 0x000000004c087348 */ /* 0x000fea0003c00000 */
[----:B------:R0:W1:Y:S02]  /*3320*/  SHFL.BFLY P4, R123, R78, R125, R80 ;  /* 0x0c00007d4e7b7389 */ /* 0x0000640000080050 */
[----:B01----:R-:W-:Y:S01]  /*3330*/  ENDCOLLECTIVE ;  /* 0x000000000000791b */ /* 0x003fe20003800000 */
.L_x_4694:
[----:B------:R-:W-:Y:S01]  /*3340*/  IMAD.MOV.U32 R125, RZ, RZ, 0x8 ;  /* 0x00000008ff7d7424 */ /* 0x000fe200078e00ff */
[----:B------:R-:W-:-:S05]  /*3350*/  MOV R121, R123 ;  /* 0x0000007b00797202 */ /* 0x000fca0000000f00 */
[----:B------:R-:W-:-:S05]  /*3360*/  FADD.FTZ R121, R72, R121 ;  /* 0x0000007948797221 */ /* 0x000fca0000010000 */
[----:B------:R-:W-:-:S07]  /*3370*/  MOV R78, R121 ;  /* 0x00000079004e7202 */ /* 0x000fce0000000f00 */
[----:B------:R-:W-:Y:S05]  /*3380*/  WARPSYNC.COLLECTIVE R76, `(.L_x_4695) ;  /* 0x000000004c087348 */ /* 0x000fea0003c00000 */
[----:B------:R0:W1:Y:S02]  /*3390*/  SHFL.BFLY P4, R123, R78, R125, R80 ;  /* 0x0c00007d4e7b7389 */ /* 0x0000640000080050 */
[----:B01----:R-:W-:Y:S01]  /*33a0*/  ENDCOLLECTIVE ;  /* 0x000000000000791b */ /* 0x003fe20003800000 */
.L_x_4695:
[----:B------:R-:W-:Y:S01]  /*33b0*/  HFMA2.MMA R125, -RZ, RZ, 0, 9.5367431640625e-07 ;  /* 0x00000010ff7d7435 */ /* 0x000fe200000001ff */
[----:B------:R-:W-:-:S05]  /*33c0*/  MOV R64, R123 ;  /* 0x0000007b00407202 */ /* 0x000fca0000000f00 */
[----:B------:R-:W-:-:S05]  /*33d0*/  FADD.FTZ R74, R121, R64 ;  /* 0x00000040794a7221 */ /* 0x000fca0000010000 */
[----:B------:R-:W-:-:S07]  /*33e0*/  MOV R78, R74 ;  /* 0x0000004a004e7202 */ /* 0x000fce0000000f00 */
[----:B------:R-:W-:Y:S05]  /*33f0*/  WARPSYNC.COLLECTIVE R76, `(.L_x_4696) ;  /* 0x000000004c087348 */ /* 0x000fea0003c00000 */
[----:B------:R0:W1:Y:S02]  /*3400*/  SHFL.BFLY P4, R123, R78, R125, R80 ;  /* 0x0c00007d4e7b7389 */ /* 0x0000640000080050 */
[----:B01----:R-:W-:Y:S01]  /*3410*/  ENDCOLLECTIVE ;  /* 0x000000000000791b */ /* 0x003fe20003800000 */
.L_x_4696:
        /* <DEDUP_REMOVED lines=55> */
.L_x_4697:
[----:B------:R-:W-:Y:S01]  /*3790*/  HFMA2.MMA R125, -RZ, RZ, 0, 1.1920928955078125e-07 ;  /* 0x00000002ff7d7435 */ /* 0x000fe200000001ff */
[----:B------:R-:W-:-:S05]  /*37a0*/  MOV R65, R123 ;  /* 0x0000007b00417202 */ /* 0x000fca0000000f00 */
[----:B------:R-:W-:-:S05]  /*37b0*/  FADD.FTZ R65, R0, R65 ;  /* 0x0000004100417221 */ /* 0x000fca0000010000 */
[----:B------:R-:W-:-:S07]  /*37c0*/  MOV R78, R65 ;  /* 0x00000041004e7202 */ /* 0x000fce0000000f00 */
[----:B------:R-:W-:Y:S05]  /*37d0*/  WARPSYNC.COLLECTIVE R76, `(.L_x_4698) ;  /* 0x000000004c087348 */ /* 0x000fea0003c00000 */
[----:B------:R0:W1:Y:S02]  /*37e0*/  SHFL.BFLY P4, R123, R78, R125, R80 ;  /* 0x0c00007d4e7b7389 */ /* 0x0000640000080050 */
[----:B01----:R-:W-:Y:S01]  /*37f0*/  ENDCOLLECTIVE ;  /* 0x000000000000791b */ /* 0x003fe20003800000 */
.L_x_4698:
[----:B------:R-:W-:Y:S01]  /*3800*/  HFMA2.MMA R125, -RZ, RZ, 0, 2.384185791015625e-07 ;  /* 0x00000004ff7d7435 */ /* 0x000fe200000001ff */
[----:B------:R-:W-:-:S04]  /*3810*/  IMAD.MOV.U32 R72, RZ, RZ, R123 ;  /* 0x000000ffff487224 */ /* 0x000fc800078e007b */
[----:B------:R-:W-:-:S05]  /*3820*/  FADD.FTZ R72, R65, R72 ;  /* 0x0000004841487221 */ /* 0x000fca0000010000 */
[----:B------:R-:W-:-:S07]  /*3830*/  MOV R78, R72 ;  /* 0x00000048004e7202 */ /* 0x000fce0000000f00 */
[----:B------:R-:W-:Y:S05]  /*3840*/  WARPSYNC.COLLECTIVE R76, `(.L_x_4699) ;  /* 0x000000004c087348 */ /* 0x000fea0003c00000 */
[----:B------:R0:W1:Y:S02]  /*3850*/  SHFL.BFLY P4, R123, R78, R125, R80 ;  /* 0x0c00007d4e7b7389 */ /* 0x0000640000080050 */
[----:B01----:R-:W-:Y:S01]  /*3860*/  ENDCOLLECTIVE ;  /* 0x000000000000791b */ /* 0x003fe20003800000 */
.L_x_4699:
[----:B------:R-:W-:Y:S01]  /*3870*/  HFMA2.MMA R125, -RZ, RZ, 0, 4.76837158203125e-07 ;  /* 0x00000008ff7d7435 */ /* 0x000fe200000001ff */
[----:B------:R-:W-:-:S05]  /*3880*/  MOV R121, R123 ;  /* 0x0000007b00797202 */ /* 0x000fca0000000f00 */
[----:B------:R-:W-:-:S05]  /*3890*/  FADD.FTZ R121, R72, R121 ;  /* 0x0000007948797221 */ /* 0x000fca0000010000 */
[----:B------:R-:W-:-:S07]  /*38a0*/  MOV R78, R121 ;  /* 0x00000079004e7202 */ /* 0x000fce0000000f00 */
[----:B------:R-:W-:Y:S05]  /*38b0*/  WARPSYNC.COLLECTIVE R76, `(.L_x_4700) ;  /* 0x000000004c087348 */ /* 0x000fea0003c00000 */
[----:B------:R0:W1:Y:S02]  /*38c0*/  SHFL.BFLY P4, R123, R78, R125, R80 ;  /* 0x0c00007d4e7b7389 */ /* 0x0000640000080050 */
[----:B01----:R-:W-:Y:S01]  /*38d0*/  ENDCOLLECTIVE ;  /* 0x000000000000791b */ /* 0x003fe20003800000 */
.L_x_4700:
[----:B------:R-:W-:Y:S01]  /*38e0*/  HFMA2.MMA R125, -RZ, RZ, 0, 9.5367431640625e-07 ;  /* 0x00000010ff7d7435 */ /* 0x000fe200000001ff */
[----:B------:R-:W-:-:S05]  /*38f0*/  MOV R74, R123 ;  /* 0x0000007b004a7202 */ /* 0x000fca0000000f00 */
[----:B------:R-:W-:-:S05]  /*3900*/  FADD.FTZ R74, R121, R74 ;  /* 0x0000004a794a7221 */ /* 0x000fca0000010000 */
[----:B------:R-:W-:-:S07]  /*3910*/  MOV R78, R74 ;  /* 0x0000004a004e7202 */ /* 0x000fce0000000f00 */
[----:B------:R-:W-:Y:S05]  /*3920*/  WARPSYNC.COLLECTIVE R76, `(.L_x_4701) ;  /* 0x000000004c087348 */ /* 0x000fea0003c00000 */
[----:B------:R0:W1:Y:S02]  /*3930*/  SHFL.BFLY P4, R123, R78, R125, R80 ;  /* 0x0c00007d4e7b7389 */ /* 0x0000640000080050 */
[----:B01----:R-:W-:Y:S01]  /*3940*/  ENDCOLLECTIVE ;  /* 0x000000000000791b */ /* 0x003fe20003800000 */
.L_x_4701:
[----:B------:R-:W-:Y:S01]  /*3950*/  MOV R125, R123 ;  /* 0x0000007b007d7202 */ /* 0x000fe20000000f00 */
[----:B------:R-:W-:Y:S06]  /*3960*/  BRA `(.L_x_4702) ;  /* 0xffffffec00887947 */ /* 0x000fec000383ffff */
.L_x_4703:
        /* <DEDUP_REMOVED lines=9> */
.L_x_20559:


//--------------------- .text._ZN10layer_norm31ln_parallel_residual_fwd_kernelINS_13Kernel_traitsIf13__nv_bfloat16S2_S2_fjLj3072ELj1ELj1ELj4ELj16ENS_18Kernel_traits_baseILj3072EfS2_S2_S2_fjLj128EEEEELb1ELb0ELb0EEEvNS_9FwdParamsE --------------------------
	.section	.text._ZN10layer_norm31ln_parallel_residual_fwd_kernelINS_13Kernel_traitsIf13__nv_bfloat16S2_S2_fjLj3072ELj1ELj1ELj4ELj16ENS_18Kernel_traits_baseILj3072EfS2_S2_S2_fjLj128EEEEELb1ELb0ELb0EEEvNS_9FwdParamsE,"ax",@progbits
	.align	128
        .global         _ZN10layer_norm31ln_parallel_residual_fwd_kernelINS_13Kernel_traitsIf13__nv_bfloat16S2_S2_fjLj3072ELj1ELj1ELj4ELj16ENS_18Kernel_traits_baseILj3072EfS2_S2_S2_fjLj128EEEEELb1ELb0ELb0EEEvNS_9FwdParamsE
        .type           _ZN10layer_norm31ln_parallel_residual_fwd_kernelINS_13Kernel_traitsIf13__nv_bfloat16S2_S2_fjLj3072ELj1ELj1ELj4ELj16ENS_18Kernel_traits_baseILj3072EfS2_S2_S2_fjLj128EEEEELb1ELb0ELb0EEEvNS_9FwdParamsE,@function
        .size           _ZN10layer_norm31ln_parallel_residual_fwd_kernelINS_13Kernel_traitsIf13__nv_bfloat16S2_S2_fjLj3072ELj1ELj1ELj4ELj16ENS_18Kernel_traits_baseILj3072EfS2_S2_S2_fjLj128EEEEELb1ELb0ELb0EEEvNS_9FwdParamsE,(.L_x_20560 - _ZN10layer_norm31ln_parallel_residual_fwd_kernelINS_13Kernel_traitsIf13__nv_bfloat16S2_S2_fjLj3072ELj1ELj1ELj4ELj16ENS_18Kernel_traits_baseILj3072EfS2_S2_S2_fjLj128EEEEELb1ELb0ELb0EEEvNS_9FwdParamsE)
        .other          _ZN10layer_norm31ln_parallel_residual_fwd_kernelINS_13Kernel_traitsIf13__nv_bfloat16S2_S2_fjLj3072ELj1ELj1ELj4ELj16ENS_18Kernel_traits_baseILj3072EfS2_S2_S2_fjLj128EEEEELb1ELb0ELb0EEEvNS_9FwdParamsE,@"STO_CUDA_ENTRY STV_DEFAULT"
_ZN10layer_norm31ln_parallel_residual_fwd_kernelINS_13Kernel_traitsIf13__nv_bfloat16S2_S2_fjLj3072ELj1ELj1ELj4ELj16ENS_18Kernel_traits_baseILj3072EfS2_S2_S2_fjLj128EEEEELb1ELb0ELb0EEEvNS_9FwdParamsE:
.text._ZN10layer_norm31ln_parallel_residual_fwd_kernelINS_13Kernel_traitsIf13__nv_bfloat16S2_S2_fjLj3072ELj1ELj1ELj4ELj16ENS_18Kernel_traits_baseILj3072EfS2_S2_S2_fjLj128EEEEELb1ELb0ELb0EEEvNS_9FwdParamsE:
        /* <DEDUP_REMOVED lines=27> */
[----:B----4-:R-:W-:Y:S01]  /*01b0*/  VIADD R124, R3, 0xbb67ae85 ;  /* 0xbb67ae85037c7836 */ /* 0x010fe20000000000 */
[C---:B------:R-:W-:Y:S01]  /*01c0*/  IADD3 R126, R2.reuse, 0x3c6ef372, RZ ;  /* 0x3c6ef372027e7810 */ /* 0x040fe20007ffe0ff */
[C---:B------:R-:W-:Y:S01]  /*01d0*/  VIADD R125, R2.reuse, 0x9e3779b9 ;  /* 0x9e3779b9027d7836 */ /* 0x040fe20000000000 */
[--C-:B------:R-:W-:Y:S01]  /*01e0*/  SHF.R.U64 R122, R147, 0x2, R0.reuse ;  /* 0x00000002937a7819 */ /* 0x100fe20000001200 */
[C---:B------:R-:W-:Y:S01]  /*01f0*/  VIADD R127, R3.reuse, 0x76cf5d0a ;  /* 0x76cf5d0a037f7836 */ /* 0x040fe20000000000 */
[----:B------:R-:W-:Y:S01]  /*0200*/  SHF.R.U32.HI R123, RZ, 0x2, R0 ;  /* 0x00000002ff7b7819 */ /* 0x000fe20000011600 */
[----:B------:R-:W-:Y:S01]  /*0210*/  VIADD R128, R3, 0x32370b8f ;  /* 0x32370b8f03807836 */ /* 0x000fe20000000000 */
[----:B------:R-:W-:Y:S01]  /*0220*/  IADD3 R131, R2, 0x78dde6e4, RZ ;  /* 0x78dde6e402837810 */ /* 0x000fe20007ffe0ff */
[----:B------:R-:W-:Y:S01]  /*0230*/  IMAD.WIDE.U32 R4, R122, -0x2daee0ad, RZ ;  /* 0xd2511f537a047825 */ /* 0x000fe200078e00ff */
[----:B------:R-:W-:-:S02]  /*0240*/  LOP3.LUT R8, R7, R123, R2, 0x96, !PT ;  /* 0x0000007b07087212 */ /* 0x000fc400078e9602 */
[----:B-1----:R-:W-:Y:S01]  /*0250*/  SHF.R.S32.HI R0, RZ, 0x1f, R13 ;  /* 0x0000001fff007819 */ /* 0x002fe2000001140d */
[----:B------:R-:W-:Y:S01]  /*0260*/  VIADD R129, R2, 0xdaa66d2b ;  /* 0xdaa66d2b02817836 */ /* 0x000fe20000000000 */
[----:B------:R-:W-:Y:S01]  /*0270*/  LOP3.LUT R10, R5, R3, RZ, 0x3c, !PT ;  /* 0x00000003050a7212 */ /* 0x000fe200078e3cff */
[----:B------:R-:W-:Y:S01]  /*0280*/  IMAD.WIDE.U32 R8, R8, -0x2daee0ad, RZ ;  /* 0xd2511f5308087825 */ /* 0x000fe200078e00ff */
[----:B------:R-:W-:Y:S02]  /*0290*/  LEA.HI R114, R0, R13, RZ, 0x3 ;  /* 0x0000000d00727211 */ /* 0x000fe400078f18ff */
[----:B------:R-:W-:Y:S01]  /*02a0*/  IADD3 R135, R2, 0x1715609d, RZ ;  /* 0x1715609d02877810 */ /* 0x000fe20007ffe0ff */
        /* <DEDUP_REMOVED lines=16> */
[----:B------:R-:W-:Y:S02]  /*03b0*/  LOP3.LUT R108, R7, R10, R131, 0x96, !PT ;  /* 0x0000000a076c7212 */ /* 0x000fe400078e9683 */
[----:B------:R-:W-:Y:S01]  /*03c0*/  LOP3.LUT R7, R77, 0x7f, RZ, 0x3c, !PT ;  /* 0x0000007f4d077812 */ /* 0x000fe200078e3cff */
[----:B------:R-:W-:Y:S01]  /*03d0*/  VIADD R137, R3, 0x646e171e ;  /* 0x646e171e03897836 */ /* 0x000fe20000000000 */
[----:B------:R-:W-:Y:S01]  /*03e0*/  LOP3.LUT R5, R5, R8, R132, 0x96, !PT ;  /* 0x0000000805057212 */ /* 0x000fe200078e9684 */
[----:B------:R-:W-:Y:S01]  /*03f0*/  IMAD.WIDE.U32 R108, R108, -0x2daee0ad, RZ ;  /* 0xd2511f536c6c7825 */ /* 0x000fe200078e00ff */
[----:B------:R-:W-:-:S04]  /*0400*/  LEA.HI.SX32 R134, R114, R7, 0x1d ;  /* 0x0000000772867211 */ /* 0x000fc800078feaff */
[C---:B------:R-:W-:Y:S02]  /*0410*/  LOP3.LUT P2, RZ, R134.reuse, 0xffffff80, RZ, 0xc0, !PT ;  /* 0xffffff8086ff7812 */ /* 0x040fe4000784c0ff */
[C---:B------:R-:W-:Y:S02]  /*0420*/  ISETP.GE.U32.AND P5, PT, R134.reuse, 0x100, PT ;  /* 0x000001008600780c */ /* 0x040fe40003fa6070 */
[----:B------:R-:W-:Y:S02]  /*0430*/  ISETP.GE.U32.AND P4, PT, R134, 0x180, PT ;  /* 0x000001808600780c */ /* 0x000fe40003f86070 */
[----:B------:R-:W-:Y:S01]  /*0440*/  LOP3.LUT R112, R109, R4, R133, 0x96, !PT ;  /* 0x000000046d707212 */ /* 0x000fe200078e9685 */
[----:B------:R-:W-:-:S04]  /*0450*/  IMAD.WIDE.U32 R4, R5, -0x326172a9, RZ ;  /* 0xcd9e8d5705047825 */ /* 0x000fc800078e00ff */
[----:B------:R-:W-:Y:S01]  /*0460*/  IMAD.WIDE.U32 R112, R112, -0x326172a9, RZ ;  /* 0xcd9e8d5770707825 */ /* 0x000fe200078e00ff */
[----:B------:R-:W-:Y:S02]  /*0470*/  LOP3.LUT R110, R5, R6, R135, 0x96, !PT ;  /* 0x00000006056e7212 */ /* 0x000fe400078e9687 */
[----:B------:R-:W-:Y:S02]  /*0480*/  @P2 LOP3.LUT R162, R162, 0x20, RZ, 0xfc, !PT ;  /* 0x00000020a2a22812 */ /* 0x000fe400078efcff */
[----:B------:R-:W-:Y:S01]  /*0490*/  LOP3.LUT R0, R113, R4, R136, 0x96, !PT ;  /* 0x0000000471007212 */ /* 0x000fe200078e9688 */
[----:B------:R-:W-:Y:S01]  /*04a0*/  IMAD.WIDE.U32 R110, R110, -0x2daee0ad, RZ ;  /* 0xd2511f536e6e7825 */ /* 0x000fe200078e00ff */
[----:B------:R-:W-:-:S04]  /*04b0*/  LOP3.LUT R162, R162, 0xffffff7f, RZ, 0xc0, !PT ;  /* 0xffffff7fa2a27812 */ /* 0x000fc800078ec0ff */
[----:B------:R-:W-:-:S04]  /*04c0*/  @P5 LOP3.LUT R162, R162, 0x80, RZ, 0xfc, !PT ;  /* 0x00000080a2a25812 */ /* 0x000fc800078efcff */
[----:B------:R-:W-:-:S04]  /*04d0*/  LOP3.LUT R162, R162, 0xffffffbf, RZ, 0xc0, !PT ;  /* 0xffffffbfa2a27812 */ /* 0x000fc800078ec0ff */
[----:B------:R-:W-:Y:S01]  /*04e0*/  @P4 LOP3.LUT R162, R162, 0x40, RZ, 0xfc, !PT ;  /* 0x00000040a2a24812 */ /* 0x000fe200078efcff */
[----:B------:R-:W-:Y:S06]  /*04f0*/  @!P2 BRA `(.L_x_4705) ;  /* 0x000000000088a947 */ /* 0x000fec0003800000 */
        /* <DEDUP_REMOVED lines=19> */
[----:B------:R-:W-:Y:S02]  /*0630*/  @P0 IADD3 R42, P3, R42, UR10, RZ ;  /* 0x0000000a2a2a0c10 */ /* 0x000fe4000ff7e0ff */
[----:B------:R-:W-:Y:S01]  /*0640*/  @P1 LEA R38, P2, R77, UR6, 0x5 ;  /* 0x000000064d261c11 */ /* 0x000fe2000f8428ff */
[----:B------:R1:W5:Y:S01]  /*0650*/  LDG.E.128 R28, desc[UR4][R40.64] ;  /* 0x00000004281c7981 */ /* 0x000362000c1e1d00 */
[----:B------:R-:W-:-:S02]  /*0660*/  @P0 IADD3.X R43, R4, UR11, RZ, P3, !PT ;  /* 0x0000000b042b0c10 */ /* 0x000fc40009ffe4ff */
[----:B------:R-:W-:Y:S02]  /*0670*/  CS2R R4, SRZ ;  /* 0x0000000000047805 */ /* 0x000fe4000001ff00 */
[C---:B------:R-:W-:Y:S01]  /*0680*/  @P1 LEA.HI.X R39, R77.reuse, UR7, RZ, 0x5, P2 ;  /* 0x000000074d271c11 */ /* 0x040fe200090f2cff */
[C---:B0-----:R-:W-:Y:S01]  /*0690*/  IMAD.WIDE.U32 R36, R77.reuse, 0x20, R36 ;  /* 0x000000204d247825 */ /* 0x041fe200078e0024 */
        /* <DEDUP_REMOVED lines=8> */
.L_x_4705:
[----:B------:R-:W-:Y:S05]  /*0720*/  BSYNC B0 ;  /* 0x0000000000007941 */ /* 0x000fea0003800000 */
.L_x_4704:
[----:B------:R-:W-:Y:S04]  /*0730*/  BSSY B0, `(.L_x_4706) ;  /* 0x0000024000007945 */ /* 0x000fe80003800000 */
[----:B------:R-:W-:Y:S05]  /*0740*/  @!P5 BRA `(.L_x_4707) ;  /* 0x000000000088d947 */ /* 0x000fea0003800000 */
[----:B------:R-:W-:Y:S01]  /*0750*/  ULDC.64 UR10, c[0x0][0x2d0] ;  /* 0x0000b400000a7ab9 */ /* 0x000fe20000000a00 */
[----:B------:R-:W0:Y:S01]  /*0760*/  LDC.64 R52, c[0x0][0x260] ;  /* 0x00009800ff347b82 */ /* 0x000e220000000a00 */
[----:B------:R-:W-:Y:S01]  /*0770*/  ULDC.64 UR6, c[0x0][0x2c8] ;  /* 0x0000b20000067ab9 */ /* 0x000fe20000000a00 */
[----:B------:R-:W-:Y:S01]  /*0780*/  ISETP.NE.U32.AND P0, PT, RZ, UR10, PT ;  /* 0x0000000aff007c0c */ /* 0x000fe2000bf05070 */
[----:B------:R-:W-:Y:S01]  /*0790*/  ULDC.64 UR8, c[0x0][0x268] ;  /* 0x00009a0000087ab9 */ /* 0x000fe20000000a00 */
[----:B------:R-:W-:Y:S02]  /*07a0*/  ISETP.NE.U32.AND P1, PT, RZ, UR6, PT ;  /* 0x00000006ff007c0c */ /* 0x000fe4000bf25070 */
[----:B-1----:R-:W-:Y:S02]  /*07b0*/  CS2R R38, SRZ ;  /* 0x0000000000267805 */ /* 0x002fe4000001ff00 */
        /* <DEDUP_REMOVED lines=8> */
[----:B------:R-:W-:Y:S02]  /*0840*/  IADD3 R70, P2, R72, UR8, RZ ;  /* 0x0000000848467c10 */ /* 0x000fe4000ff5e0ff */
[----:B------:R-:W-:Y:S02]  /*0850*/  CS2R R50, SRZ ;  /* 0x0000000000327805 */ /* 0x000fe4000001ff00 */
[----:B------:R-:W-:Y:S02]  /*0860*/  CS2R R48, SRZ ;  /* 0x0000000000307805 */ /* 0x000fe4000001ff00 */
[----:B------:R-:W-:Y:S02]  /*0870*/  IADD3.X R71, R36, UR9, RZ, P2, !PT ;  /* 0x0000000924477c10 */ /* 0x000fe400097fe4ff */
        /* <DEDUP_REMOVED lines=15> */
.L_x_4707:
[----:B------:R-:W-:Y:S05]  /*0970*/  BSYNC B0 ;  /* 0x0000000000007941 */ /* 0x000fea0003800000 */
.L_x_4706:
[----:B------:R-:W-:Y:S04]  /*0980*/  BSSY B0, `(.L_x_4708) ;  /* 0x0000023000007945 */ /* 0x000fe80003800000 */
[----:B------:R-:W-:Y:S05]  /*0990*/  @!P4 BRA `(.L_x_4709) ;  /* 0x000000000084c947 */ /* 0x000fea0003800000 */
[----:B------:R-:W-:Y:S01]  /*09a0*/  ULDC.64 UR6, c[0x0][0x2c8] ;  /* 0x0000b20000067ab9 */ /* 0x000fe20000000a00 */
[----:B------:R-:W0:Y:S01]  /*09b0*/  LDC.64 R100, c[0x0][0x260] ;  /* 0x00009800ff647b82 */ /* 0x000e220000000a00 */
[----:B------:R-:W-:Y:S01]  /*09c0*/  ISETP.NE.U32.AND P0, PT, RZ, UR6, PT ;  /* 0x00000006ff007c0c */ /* 0x000fe2000bf05070 */
[----:B------:R-:W-:Y:S01]  /*09d0*/  ULDC.64 UR8, c[0x0][0x2d0] ;  /* 0x0000b40000087ab9 */ /* 0x000fe20000000a00 */
[----:B------:R-:W-:Y:S01]  /*09e0*/  IMAD.SHL.U32 R106, R77, 0x20, RZ ;  /* 0x000000204d6a7824 */ /* 0x000fe200078e00ff */
[----:B------:R-:W-:Y:S02]  /*09f0*/  ISETP.NE.U32.AND P1, PT, RZ, UR8, PT ;  /* 0x00000008ff007c0c */ /* 0x000fe4000bf25070 */
[----:B--2---:R-:W-:Y:S02]  /*0a00*/  CS2R R70, SRZ ;  /* 0x0000000000467805 */ /* 0x004fe4000001ff00 */
        /* <DEDUP_REMOVED lines=8> */
[----:B------:R-:W-:-:S04]  /*0a90*/  @P0 LEA R102, P2, R77, UR6, 0x5 ;  /* 0x000000064d660c11 */ /* 0x000fc8000f8428ff */
[C---:B------:R-:W-:Y:S01]  /*0aa0*/  @P0 LEA.HI.X R103, R77.reuse, UR7, RZ, 0x5, P2 ;  /* 0x000000074d670c11 */ /* 0x040fe200090f2cff */
[----:B------:R-:W-:Y:S01]  /*0ab0*/  ULDC.64 UR6, c[0x0][0x268] ;  /* 0x00009a0000067ab9 */ /* 0x000fe20000000a00 */
[----:B0-----:R-:W-:Y:S01]  /*0ac0*/  IMAD.WIDE.U32 R100, R77, 0x20, R100 ;  /* 0x000000204d647825 */ /* 0x001fe200078e0064 */
[C---:B------:R-:W-:Y:S02]  /*0ad0*/  IADD3 R104, P2, R106.reuse, UR6, RZ ;  /* 0x000000066a687c10 */ /* 0x040fe4000ff5e0ff */
[----:B------:R-:W-:Y:S02]  /*0ae0*/  CS2R R76, SRZ ;  /* 0x00000000004c7805 */ /* 0x000fe4000001ff00 */
[----:B------:R-:W-:Y:S01]  /*0af0*/  @P1 IADD3 R106, P3, R106, UR8, RZ ;  /* 0x000000086a6a1c10 */ /* 0x000fe2000ff7e0ff */
[----:B------:R0:W5:Y:S01]  /*0b00*/  @P0 LDG.E.128 R72, desc[UR4][R102.64+0x10] ;  /* 0x0000100466480981 */ /* 0x000162000c1e1d00 */
[C---:B------:R-:W-:Y:S02]  /*0b10*/  IADD3.X R105, R68.reuse, UR7, RZ, P2, !PT ;  /* 0x0000000744697c10 */ /* 0x040fe400097fe4ff */
[----:B------:R-:W-:-:S02]  /*0b20*/  @P1 IADD3.X R107, R68, UR9, RZ, P3, !PT ;  /* 0x00000009446b1c10 */ /* 0x000fc40009ffe4ff */
[----:B------:R-:W-:Y:S01]  /*0b30*/  CS2R R68, SRZ ;  /* 0x0000000000447805 */ /* 0x000fe2000001ff00 */
[----:B------:R0:W5:Y:S04]  /*0b40*/  LDG.E.128 R84, desc[UR4][R100.64] ;  /* 0x0000000464547981 */ /* 0x000168000c1e1d00 */
[----:B------:R0:W5:Y:S04]  /*0b50*/  @P1 LDG.E.128 R76, desc[UR4][R106.64] ;  /* 0x000000046a4c1981 */ /* 0x000168000c1e1d00 */
[----:B------:R0:W5:Y:S04]  /*0b60*/  @P0 LDG.E.128 R68, desc[UR4][R102.64] ;  /* 0x0000000466440981 */ /* 0x000168000c1e1d00 */
[----:B------:R0:W5:Y:S04]  /*0b70*/  @P1 LDG.E.128 R80, desc[UR4][R106.64+0x10] ;  /* 0x000010046a501981 */ /* 0x000168000c1e1d00 */
[----:B------:R0:W5:Y:S04]  /*0b80*/  LDG.E.128 R88, desc[UR4][R100.64+0x10] ;  /* 0x0000100464587981 */ /* 0x000168000c1e1d00 */
[----:B------:R0:W5:Y:S04]  /*0b90*/  LDG.E.128 R92, desc[UR4][R104.64] ;  /* 0x00000004685c7981 */ /* 0x000168000c1e1d00 */
[----:B------:R0:W5:Y:S02]  /*0ba0*/  LDG.E.128 R96, desc[UR4][R104.64+0x10] ;  /* 0x0000100468607981 */ /* 0x000164000c1e1d00 */
.L_x_4709:
[----:B------:R-:W-:Y:S05]  /*0bb0*/  BSYNC B0 ;  /* 0x0000000000007941 */ /* 0x000fea0003800000 */
.L_x_4708:
[----:B------:R-:W-:Y:S01]  /*0bc0*/  ULDC UR6, c[0x0][0x214] ;  /* 0x0000850000067ab9 */ /* 0x000fe20000000800 */
[----:B0-----:R-:W-:Y:S01]  /*0bd0*/  LOP3.LUT R102, R111, R108, R137, 0x96, !PT ;  /* 0x0000006c6f667212 */ /* 0x001fe200078e9689 */
[----:B------:R-:W-:Y:S01]  /*0be0*/  IMAD.WIDE.U32 R100, R0, -0x2daee0ad, RZ ;  /* 0xd2511f5300647825 */ /* 0x000fe200078e00ff */
[----:B------:R-:W-:Y:S02]  /*0bf0*/  ISETP.GE.AND P0, PT, R138, UR6, PT ;  /* 0x000000068a007c0c */ /* 0x000fe4000bf06270 */
[----:B------:R-:W-:Y:S01]  /*0c00*/  IADD3 R140, R2, 0x5384540f, RZ ;  /* 0x5384540f028c7810 */ /* 0x000fe20007ffe0ff */
[----:B------:R-:W-:Y:S02]  /*0c10*/  VIADD R139, R3, 0x1fd5c5a3 ;  /* 0x1fd5c5a3038b7836 */ /* 0x000fe40000000000 */
[----:B------:R-:W-:-:S03]  /*0c20*/  IMAD.WIDE.U32 R102, R102, -0x326172a9, RZ ;  /* 0xcd9e8d5766667825 */ /* 0x000fc600078e00ff */
[----:B------:R-:W-:Y:S01]  /*0c30*/  LOP3.LUT R110, R101, R110, R139, 0x96, !PT ;  /* 0x0000006e656e7212 */ /* 0x000fe200078e968b */
[----:B------:R-:W-:Y:S01]  /*0c40*/  VIADD R141, R2, 0xf1bbcdc8 ;  /* 0xf1bbcdc8028d7836 */ /* 0x000fe20000000000 */
[----:B------:R-:W-:-:S03]  /*0c50*/  LOP3.LUT R112, R103, R112, R140, 0x96, !PT ;  /* 0x0000007067707212 */ /* 0x000fc600078e968c */
[----:B------:R-:W-:Y:S01]  /*0c60*/  IMAD.HI.U32 R0, R110, -0x326172a9, RZ ;  /* 0xcd9e8d576e007827 */ /* 0x000fe200078e00ff */
[----:B------:R-:W-:Y:S06]  /*0c70*/  @P0 EXIT ;  /* 0x000000000000094d */ /* 0x000fec0003800000 */
[----:B------:R-:W-:Y:S01]  /*0c80*/  SHF.R.S32.HI R114, RZ, 0x3, R114 ;  /* 0x00000003ff727819 */ /* 0x000fe20000011472 */
[----:B------:R-:W-:Y:S01]  /*0c90*/  IMAD.HI.U32 R101, R112, -0x2daee0ad, RZ ;  /* 0xd2511f5370657827 */ /* 0x000fe200078e00ff */
[----:B------:R-:W-:Y:S01]  /*0ca0*/  LOP3.LUT R152, R0, R102, R141, 0x96, !PT ;  /* 0x0000006600987212 */ /* 0x000fe200078e968d */
[----:B------:R-:W-:Y:S01]  /*0cb0*/  ULDC.U8 UR6, c[0x0][0x2a0] ;  /* 0x0000a80000067ab9 */ /* 0x000fe20000000000 */
[C---:B------:R-:W-:Y:S01]  /*0cc0*/  LOP3.LUT R103, R120.reuse, 0x60, RZ, 0xc0, !PT ;  /* 0x0000006078677812 */ /* 0x040fe200078ec0ff */
[----:B------:R-:W-:Y:S01]  /*0cd0*/  IMAD.SHL.U32 R102, R120, 0x20, RZ ;  /* 0x0000002078667824 */ /* 0x000fe200078e00ff */
[----:B------:R-:W-:Y:S01]  /*0ce0*/  LOP3.LUT R0, R114, 0x7f, RZ, 0xc0, !PT ;  /* 0x0000007f72007812 */ /* 0x000fe200078ec0ff */
[----:B------:R-:W-:Y:S01]  /*0cf0*/  VIADD R142, R3, 0xdb3d7428 ;  /* 0xdb3d7428038e7836 */ /* 0x000fe20000000000 */
[----:B------:R-:W-:Y:S01]  /*0d00*/  SHF.R.U32.HI R114, RZ, 0x2, R114 ;  /* 0x00000002ff727819 */ /* 0x000fe20000011672 */
[----:B------:R-:W-:Y:S01]  /*0d10*/  IMAD R145, R112, -0x2daee0ad, RZ ;  /* 0xd2511f5370917824 */ /* 0x000fe200078e02ff */
[----:B------:R-:W-:Y:S01]  /*0d20*/  VIADDMNMX R103, R0, -R103, RZ, !PT ;  /* 0x8000006700677246 */ /* 0x000fe200078001ff */
[----:B------:R-:W-:Y:S01]  /*0d30*/  IMAD R146, R110, -0x326172a9, RZ ;  /* 0xcd9e8d576e927824 */ /* 0x000fe200078e02ff */
[----:B------:R-:W-:Y:S01]  /*0d40*/  LOP3.LUT R114, R114, 0x3fffffe0, RZ, 0xc0, !PT ;  /* 0x3fffffe072727812 */ /* 0x000fe200078ec0ff */
[----:B------:R-:W-:Y:S01]  /*0d50*/  VIADD R144, R2, 0x8ff34781 ;  /* 0x8ff3478102907836 */ /* 0x000fe20000000000 */
[----:B------:R-:W-:Y:S01]  /*0d60*/  VIMNMX R103, R103, 0x20, PT ;  /* 0x0000002067677848 */ /* 0x000fe20003fe0100 */
[----:B------:R-:W-:Y:S01]  /*0d70*/  IMAD.MOV.U32 R149, RZ, RZ, RZ ;  /* 0x000000ffff957224 */ /* 0x000fe200078e00ff */
[----:B------:R-:W-:Y:S01]  /*0d80*/  LOP3.LUT R105, R102, 0x3e0, RZ, 0xc0, !PT ;  /* 0x000003e066697812 */ /* 0x000fe200078ec0ff */
[----:B------:R-:W-:Y:S01]  /*0d90*/  ULDC UR15, c[0x0][0x218] ;  /* 0x00008600000f7ab9 */ /* 0x000fe20000000800 */
[----:B------:R-:W-:Y:S01]  /*0da0*/  ISETP.NE.AND P0, PT, RZ, UR6, PT ;  /* 0x00000006ff007c0c */ /* 0x000fe2000bf05270 */
[----:B------:R-:W-:Y:S01]  /*0db0*/  IMAD.IADD R103, R103, 0x1, R114 ;  /* 0x0000000167677824 */ /* 0x000fe200078e0272 */
[----:B------:R-:W-:Y:S01]  /*0dc0*/  VIADDMNMX R105, R0, -R105, RZ, !PT ;  /* 0x8000006900697246 */ /* 0x000fe200078001ff */
[C---:B------:R-:W-:Y:S01]  /*0dd0*/  IMAD.HI.U32 R0, R152.reuse, -0x2daee0ad, RZ ;  /* 0xd2511f5398007827 */ /* 0x040fe200078e00ff */
[----:B------:R-:W-:Y:S01]  /*0de0*/  LOP3.LUT R100, R101, R100, R142, 0x96, !PT ;  /* 0x0000006465647212 */ /* 0x000fe200078e968e */
[----:B------:R-:W-:Y:S01]  /*0df0*/  ULDC UR14, c[0x0][0x290] ;  /* 0x0000a400000e7ab9 */ /* 0x000fe20000000800 */
[----:B------:R-:W-:Y:S01]  /*0e00*/  SHF.L.U32 R103, R103, 0x3, RZ ;  /* 0x0000000367677819 */ /* 0x000fe200000006ff */
[----:B------:R-:W-:Y:S01]  /*0e10*/  IMAD R152, R152, -0x2daee0ad, RZ ;  /* 0xd2511f5398987824 */ /* 0x000fe200078e02ff */
[----:B------:R-:W-:Y:S01]  /*0e20*/  VIMNMX R105, R105, 0x20, PT ;  /* 0x0000002069697848 */ /* 0x000fe20003fe0100 */
[----:B------:R-:W-:Y:S01]  /*0e30*/  IMAD.HI.U32 R101, R100, -0x326172a9, RZ ;  /* 0xcd9e8d5764657827 */ /* 0x000fe200078e00ff */
[----:B------:R-:W-:Y:S01]  /*0e40*/  I2FP.F32.U32 R103, R103 ;  /* 0x0000006700677245 */ /* 0x000fe20000201000 */
[----:B------:R-:W-:Y:S01]  /*0e50*/  ULDC.64 UR8, c[0x0][0x230] ;  /* 0x00008c0000087ab9 */ /* 0x000fe20000000a00 */
[----:B------:R-:W-:Y:S01]  /*0e60*/  IADD3 R143, R3, -0x695add53, RZ ;  /* 0x96a522ad038f7810 */ /* 0x000fe20007ffe0ff */
[----:B------:R-:W-:Y:S01]  /*0e70*/  IMAD.IADD R105, R114, 0x1, R105 ;  /* 0x0000000172697824 */ /* 0x000fe200078e0269 */
[----:B------:R0:W3:Y:S01]  /*0e80*/  MUFU.RCP R148, R103 ;  /* 0x0000006700947308 */ /* 0x0000e20000001000 */
[----:B------:R-:W-:Y:S01]  /*0e90*/  LOP3.LUT R162, R162, 0xfffffeff, RZ, 0xc0, !PT ;  /* 0xfffffeffa2a27812 */ /* 0x000fe200078ec0ff */
[----:B------:R-:W-:Y:S01]  /*0ea0*/  IMAD R154, R100, -0x326172a9, RZ ;  /* 0xcd9e8d57649a7824 */ /* 0x000fe200078e02ff */
[----:B------:R-:W-:Y:S01]  /*0eb0*/  LOP3.LUT R145, R0, R145, R143, 0x96, !PT ;  /* 0x0000009100917212 */ /* 0x000fe200078e968f */
[----:B------:R-:W-:Y:S01]  /*0ec0*/  IMAD.MOV.U32 R0, RZ, RZ, 0x1 ;  /* 0x00000001ff007424 */ /* 0x000fe200078e00ff */
[----:B------:R-:W-:Y:S01]  /*0ed0*/  LOP3.LUT R146, R101, R146, R144, 0x96, !PT ;  /* 0x0000009265927212 */ /* 0x000fe200078e9690 */
[----:B------:R-:W-:Y:S01]  /*0ee0*/  IMAD.SHL.U32 R150, R105, 0x8, RZ ;  /* 0x0000000869967824 */ /* 0x000fe200078e00ff */
[----:B------:R-:W-:Y:S01]  /*0ef0*/  LOP3.LUT R147, R147, 0x3, RZ, 0xc0, !PT ;  /* 0x0000000393937812 */ /* 0x000fe200078ec0ff */
[----:B------:R-:W-:Y:S01]  /*0f00*/  ULDC.64 UR6, c[0x0][0x238] ;  /* 0x00008e0000067ab9 */ /* 0x000fe20000000a00 */
[----:B------:R-:W-:Y:S01]  /*0f10*/  @P0 LOP3.LUT R162, R162, 0x100, RZ, 0xfc, !PT ;  /* 0x00000100a2a20812 */ /* 0x000fe200078efcff */
[----:B------:R-:W-:Y:S01]  /*0f20*/  ULDC.64 UR10, c[0x0][0x240] ;  /* 0x00009000000a7ab9 */ /* 0x000fe20000000a00 */
[----:B------:R-:W-:Y:S01]  /*0f30*/  ULDC.64 UR12, c[0x0][0x248] ;  /* 0x00009200000c7ab9 */ /* 0x000fe20000000a00 */
[----:B0-----:R-:W-:-:S05]  /*0f40*/  ULDC.64 UR16, c[0x0][0x210] ;  /* 0x0000840000107ab9 */ /* 0x001fca0000000a00 */
.L_x_5109:
[----:B0--34-:R-:W-:Y:S01]  /*0f50*/  IMAD R108, R138, UR15, RZ ;  /* 0x0000000f8a6c7c24 */ /* 0x019fe2000f8e02ff */
        /* <DEDUP_REMOVED lines=10> */
[----:B------:R-:W4:Y:S01]  /*1000*/  LDC.64 R108, c[0x0][0x220] ;  /* 0x00008800ff6c7b82 */ /* 0x000f220000000a00 */
[----:B0-----:R-:W-:-:S04]  /*1010*/  ISETP.NE.U32.AND P0, PT, R116, RZ, PT ;  /* 0x000000ff7400720c */ /* 0x001fc80003f05070 */
[----:B------:R-:W-:Y:S01]  /*1020*/  ISETP.NE.AND.EX P0, PT, R117, RZ, PT, P0 ;  /* 0x000000ff7500720c */ /* 0x000fe20003f05300 */
[----:B----4-:R-:W-:-:S06]  /*1030*/  IMAD.WIDE.U32 R108, R209, 0x10, R108 ;  /* 0x00000010d16c7825 */ /* 0x010fcc00078e006c */
        /* <DEDUP_REMOVED lines=19> */
.L_x_4713:
[----:B------:R-:W-:-:S07]  /*1170*/  IMAD.MOV.U32 R161, RZ, RZ, R154 ;  /* 0x000000ffffa17224 */ /* 0x000fce00078e009a */
.L_x_4714:
[----:B------:R-:W-:Y:S05]  /*1180*/  BSYNC B1 ;  /* 0x0000000000017941 */ /* 0x000fea0003800000 */
.L_x_4712:
        /* <DEDUP_REMOVED lines=16> */
.L_x_4718:
[----:B------:R-:W-:Y:S05]  /*1290*/  BSYNC B2 ;  /* 0x0000000000027941 */ /* 0x000fea0003800000 */
.L_x_4717:
[----:B------:R-:W-:Y:S01]  /*12a0*/  IMAD.HI.U32 R112, R121, -0x326172a9, RZ ;  /* 0xcd9e8d5779707827 */ /* 0x000fe200078e00ff */
[----:B------:R-:W-:-:S03]  /*12b0*/  LOP3.LUT R113, R113, R149, R3, 0x96, !PT ;  /* 0x0000009571717212 */ /* 0x000fc600078e9603 */
[----:B------:R-:W-:Y:S01]  /*12c0*/  IMAD R118, R121, -0x326172a9, RZ ;  /* 0xcd9e8d5779767824 */ /* 0x000fe200078e02ff */
[----:B------:R-:W-:Y:S01]  /*12d0*/  LOP3.LUT R112, R112, R123, R2, 0x96, !PT ;  /* 0x0000007b70707212 */ /* 0x000fe200078e9602 */
[----:B------:R-:W-:-:S04]  /*12e0*/  IMAD.WIDE.U32 R114, R113, -0x326172a9, RZ ;  /* 0xcd9e8d5771727825 */ /* 0x000fc800078e00ff */
[----:B------:R-:W-:Y:S01]  /*12f0*/  IMAD R119, R122, -0x2daee0ad, RZ ;  /* 0xd2511f537a777824 */ /* 0x000fe200078e02ff */
        /* <DEDUP_REMOVED lines=36> */
[----:B------:R-:W-:Y:S02]  /*1540*/  IMAD.MOV.U32 R152, RZ, RZ, R112 ;  /* 0x000000ffff987224 */ /* 0x000fe400078e0070 */
[----:B------:R-:W-:-:S07]  /*1550*/  IMAD.MOV.U32 R118, RZ, RZ, RZ ;  /* 0x000000ffff767224 */ /* 0x000fce00078e00ff */
.L_x_4716:
[----:B------:R-:W-:Y:S05]  /*1560*/  BSYNC B1 ;  /* 0x0000000000017941 */ /* 0x000fea0003800000 */
.L_x_4715:
[----:B------:R-:W0:Y:S01]  /*1570*/  LDC R113, c[0x0][0x294] ;  /* 0x0000a500ff717b82 */ /* 0x000e220000000800 */
[----:B------:R-:W-:Y:S01]  /*1580*/  HFMA2.MMA R114, -RZ, RZ, 0.1171875, 0 ;  /* 0x2f800000ff727435 */ /* 0x000fe200000001ff */
[----:B------:R-:W-:Y:S01]  /*1590*/  I2FP.F32.U32 R115, R161 ;  /* 0x000000a100737245 */ /* 0x000fe20000201000 */
[----:B-----5:R-:W-:Y:S01]  /*15a0*/  IMAD.U32 R119, R108, 0x10000, RZ ;  /* 0x000100006c777824 */ /* 0x020fe200078e00ff */
[----:B------:R-:W-:Y:S02]  /*15b0*/  ISETP.NE.U32.AND P2, PT, R116, RZ, PT ;  /* 0x000000ff7400720c */ /* 0x000fe40003f45070 */
[----:B------:R-:W-:Y:S02]  /*15c0*/  LOP3.LUT R162, R162, 0xffffffef, RZ, 0xc0, !PT ;  /* 0xffffffefa2a27812 */ /* 0x000fe400078ec0ff */
[----:B------:R-:W4:Y:S01]  /*15d0*/  LDC R112, c[0x0][0x298] ;  /* 0x0000a600ff707b82 */ /* 0x000f220000000800 */
[----:B------:R-:W-:Y:S02]  /*15e0*/  ISETP.NE.AND.EX P2, PT, R117, RZ, PT, P2 ;  /* 0x000000ff7500720c */ /* 0x000fe40003f45320 */
[----:B------:R-:W-:Y:S01]  /*15f0*/  FFMA.FTZ R116, R115, R114, 1.1641532182693481445e-10 ;  /* 0x2f00000073747423 */ /* 0x000fe20000010072 */
[----:B------:R-:W-:-:S04]  /*1600*/  PRMT R108, R108, 0x7632, R108 ;  /* 0x000076326c6c7816 */ /* 0x000fc8000000006c */
[----:B0-----:R-:W-:Y:S01]  /*1610*/  FSETP.GTU.FTZ.AND P3, PT, R116, R113, PT ;  /* 0x000000717400720b */ /* 0x001fe20003f7c000 */
[----:B----4-:R-:W-:-:S12]  /*1620*/  FMUL.FTZ R119, R119, R112 ;  /* 0x0000007077777220 */ /* 0x010fd80000410000 */
        /* <DEDUP_REMOVED lines=9> */
.L_x_4719:
[C---:B------:R-:W-:Y:S01]  /*16c0*/  ISETP.NE.AND P3, PT, R118.reuse, 0x1, PT ;  /* 0x000000017600780c */ /* 0x040fe20003f65270 */
[----:B------:R-:W-:Y:S01]  /*16d0*/  BSSY B1, `(.L_x_4721) ;  /* 0x000000c000017945 */ /* 0x000fe20003800000 */
[----:B------:R-:W-:-:S11]  /*16e0*/  VIADD R115, R118, 0x1 ;  /* 0x0000000176737836 */ /* 0x000fd60000000000 */
        /* <DEDUP_REMOVED lines=9> */
.L_x_4722:
[----:B------:R-:W-:-:S07]  /*1780*/  IMAD.MOV.U32 R151, RZ, RZ, R154 ;  /* 0x000000ffff977224 */ /* 0x000fce00078e009a */
.L_x_4723:
[----:B------:R-:W-:Y:S05]  /*1790*/  BSYNC B1 ;  /* 0x0000000000017941 */ /* 0x000fea0003800000 */
.L_x_4721:
        /* <DEDUP_REMOVED lines=16> */
.L_x_4727:
[----:B------:R-:W-:Y:S05]  /*18a0*/  BSYNC B2 ;  /* 0x0000000000027941 */ /* 0x000fea0003800000 */
.L_x_4726:
        /* <DEDUP_REMOVED lines=8> */
[----:B------:R-:W-:Y:S01]  /*1930*/  IMAD.MOV.U32 R115, RZ, RZ, RZ ;  /* 0x000000ffff737224 */ /* 0x000fe200078e00ff */
        /* <DEDUP_REMOVED lines=35> */
.L_x_4725:
[----:B------:R-:W-:Y:S05]  /*1b70*/  BSYNC B1 ;  /* 0x0000000000017941 */ /* 0x000fea0003800000 */
.L_x_4724:
        /* <DEDUP_REMOVED lines=10> */
.L_x_4720:
        /* <DEDUP_REMOVED lines=12> */
.L_x_4729:
[----:B------:R-:W-:-:S07]  /*1ce0*/  MOV R163, R154 ;  /* 0x0000009a00a37202 */ /* 0x000fce0000000f00 */
.L_x_4730:
[----:B------:R-:W-:Y:S05]  /*1cf0*/  BSYNC B1 ;  /* 0x0000000000017941 */ /* 0x000fea0003800000 */
.L_x_4728:
        /* <DEDUP_REMOVED lines=16> */
.L_x_4734:
[----:B------:R-:W-:Y:S05]  /*1e00*/  BSYNC B2 ;  /* 0x0000000000027941 */ /* 0x000fea0003800000 */
.L_x_4733:
        /* <DEDUP_REMOVED lines=44> */
.L_x_4732:
[----:B------:R-:W-:Y:S05]  /*20d0*/  BSYNC B1 ;  /* 0x0000000000017941 */ /* 0x000fea0003800000 */
.L_x_4731:
        /* <DEDUP_REMOVED lines=16> */
.L_x_4735:
        /* <DEDUP_REMOVED lines=12> */
.L_x_4738:
[----:B------:R-:W-:-:S07]  /*22a0*/  IMAD.MOV.U32 R115, RZ, RZ, R154 ;  /* 0x000000ffff737224 */ /* 0x000fce00078e009a */
.L_x_4739:
[----:B------:R-:W-:Y:S05]  /*22b0*/  BSYNC B1 ;  /* 0x0000000000017941 */ /* 0x000fea0003800000 */
.L_x_4737:
        /* <DEDUP_REMOVED lines=16> */
.L_x_4743:
[----:B------:R-:W-:Y:S05]  /*23c0*/  BSYNC B2 ;  /* 0x0000000000027941 */ /* 0x000fea0003800000 */
.L_x_4742:
        /* <DEDUP_REMOVED lines=41> */
[----:B------:R-:W-:Y:S02]  /*2660*/  MOV R154, R118 ;  /* 0x00000076009a7202 */ /* 0x000fe40000000f00 */
[----:B------:R-:W-:-:S07]  /*2670*/  LOP3.LUT R145, R153, R116, R143, 0x96, !PT ;  /* 0x0000007499917212 */ /* 0x000fce00078e968f */
.L_x_4741:
[----:B------:R-:W-:Y:S05]  /*2680*/  BSYNC B1 ;  /* 0x0000000000017941 */ /* 0x000fea0003800000 */
.L_x_4740:
        /* <DEDUP_REMOVED lines=12> */
.L_x_4736:
        /* <DEDUP_REMOVED lines=12> */
.L_x_4745:
[----:B------:R-:W-:-:S07]  /*2810*/  IMAD.MOV.U32 R168, RZ, RZ, R154 ;  /* 0x000000ffffa87224 */ /* 0x000fce00078e009a */
.L_x_4746:
[----:B------:R-:W-:Y:S05]  /*2820*/  BSYNC B1 ;  /* 0x0000000000017941 */ /* 0x000fea0003800000 */
.L_x_4744:
        /* <DEDUP_REMOVED lines=16> */
.L_x_4750:
[----:B------:R-:W-:Y:S05]  /*2930*/  BSYNC B2 ;  /* 0x0000000000027941 */ /* 0x000fea0003800000 */
.L_x_4749:
        /* <DEDUP_REMOVED lines=11> */
[----:B------:R-:W-:Y:S01]  /*29f0*/  IMAD.WIDE.U32 R164, R115, -0x326172a9, RZ ;  /* 0xcd9e8d5773a47825 */ /* 0x000fe200078e00ff */
[----:B------:R-:W-:-:S04]  /*2a00*/  HFMA2.MMA R115, -RZ, RZ, 0, 0 ;  /* 0x00000000ff737435 */ /* 0x000fc800000001ff */
        /* <DEDUP_REMOVED lines=31> */
.L_x_4748:
[----:B------:R-:W-:Y:S05]  /*2c00*/  BSYNC B1 ;  /* 0x0000000000017941 */ /* 0x000fea0003800000 */
.L_x_4747:
        /* <DEDUP_REMOVED lines=16> */
.L_x_4751:
        /* <DEDUP_REMOVED lines=12> */
.L_x_4754:
[----:B------:R-:W-:-:S07]  /*2dd0*/  MOV R164, R154 ;  /* 0x0000009a00a47202 */ /* 0x000fce0000000f00 */
.L_x_4755:
[----:B------:R-:W-:Y:S05]  /*2de0*/  BSYNC B1 ;  /* 0x0000000000017941 */ /* 0x000fea0003800000 */
.L_x_4753:
        /* <DEDUP_REMOVED lines=16> */
.L_x_4759:
[----:B------:R-:W-:Y:S05]  /*2ef0*/  BSYNC B2 ;  /* 0x0000000000027941 */ /* 0x000fea0003800000 */
.L_x_4758:
[----:B------:R-:W-:Y:S01]  /*2f00*/  IMAD.HI.U32 R108, R121, -0x326172a9, RZ ;  /* 0xcd9e8d57796c7827 */ /* 0x000fe200078e00ff */
[----:B------:R-:W-:-:S03]  /*2f10*/  LOP3.LUT R115, R115, R149, R3, 0x96, !PT ;  /* 0x0000009573737212 */ /* 0x000fc600078e9603 */
[----:B------:R-:W-:Y:S01]  /*2f20*/  IMAD R118, R121, -0x326172a9, RZ ;  /* 0xcd9e8d5779767824 */ /* 0x000fe200078e02ff */
[----:B------:R-:W-:Y:S01]  /*2f30*/  LOP3.LUT R108, R108, R123, R2, 0x96, !PT ;  /* 0x0000007b6c6c7212 */ /* 0x000fe200078e9602 */
[----:B------:R-:W-:-:S04]  /*2f40*/  IMAD.WIDE.U32 R116, R115, -0x326172a9, RZ ;  /* 0xcd9e8d5773747825 */ /* 0x000fc800078e00ff */
[----:B------:R-:W-:Y:S01]  /*2f50*/  IMAD R115, R122, -0x2daee0ad, RZ ;  /* 0xd2511f537a737824 */ /* 0x000fe200078e02ff */
[----:B------:R-:W-:Y:S01]  /*2f60*/  LOP3.LUT R118, R117, R118, R125, 0x96, !PT ;  /* 0x0000007675767212 */ /* 0x000fe200078e967d */
[----:B------:R-:W-:Y:S01]  /*2f70*/  IMAD.WIDE.U32 R146, R108, -0x2daee0ad, RZ ;  /* 0xd2511f536c927825 */ /* 0x000fe200078e00ff */
[----:B------:R-:W-:-:S03]  /*2f80*/  HFMA2.MMA R108, -RZ, RZ, 0, 0 ;  /* 0x00000000ff6c7435 */ /* 0x000fc600000001ff */
        /* <DEDUP_REMOVED lines=33> */
[----:B------:R-:W-:-:S07]  /*31a0*/  LOP3.LUT R145, R167, R116, R143, 0x96, !PT ;  /* 0x00000074a7917212 */ /* 0x000fce00078e968f */
.L_x_4757:
[----:B------:R-:W-:Y:S05]  /*31b0*/  BSYNC B1 ;  /* 0x0000000000017941 */ /* 0x000fea0003800000 */
.L_x_4756:
        /* <DEDUP_REMOVED lines=10> */
.L_x_4752:
        /* <DEDUP_REMOVED lines=12> */
.L_x_4761:
[----:B------:R-:W-:-:S07]  /*3320*/  IMAD.MOV.U32 R164, RZ, RZ, R154 ;  /* 0x000000ffffa47224 */ /* 0x000fce00078e009a */
.L_x_4762:
[----:B------:R-:W-:Y:S05]  /*3330*/  BSYNC B1 ;  /* 0x0000000000017941 */ /* 0x000fea0003800000 */
.L_x_4760:
        /* <DEDUP_REMOVED lines=16> */
.L_x_4766:
[----:B------:R-:W-:Y:S05]  /*3440*/  BSYNC B2 ;  /* 0x0000000000027941 */ /* 0x000fea0003800000 */
.L_x_4765:
        /* <DEDUP_REMOVED lines=44> */
.L_x_4764:
[----:B------:R-:W-:Y:S05]  /*3710*/  BSYNC B1 ;  /* 0x0000000000017941 */ /* 0x000fea0003800000 */
.L_x_4763:
        /* <DEDUP_REMOVED lines=16> */
.L_x_4767:
        /* <DEDUP_REMOVED lines=12> */
.L_x_4770:
[----:B------:R-:W-:-:S07]  /*38e0*/  IMAD.MOV.U32 R156, RZ, RZ, R154 ;  /* 0x000000ffff9c7224 */ /* 0x000fce00078e009a */
.L_x_4771:
[----:B------:R-:W-:Y:S05]  /*38f0*/  BSYNC B1 ;  /* 0x0000000000017941 */ /* 0x000fea0003800000 */
.L_x_4769:
        /* <DEDUP_REMOVED lines=16> */
.L_x_4775:
[----:B------:R-:W-:Y:S05]  /*3a00*/  BSYNC B2 ;  /* 0x0000000000027941 */ /* 0x000fea0003800000 */
.L_x_4774:
        /* <DEDUP_REMOVED lines=44> */
.L_x_4773:
[----:B------:R-:W-:Y:S05]  /*3cd0*/  BSYNC B1 ;  /* 0x0000000000017941 */ /* 0x000fea0003800000 */
.L_x_4772:
        /* <DEDUP_REMOVED lines=12> */
.L_x_4768:
        /* <DEDUP_REMOVED lines=12> */
.L_x_4777:
[----:B------:R-:W-:-:S07]  /*3e60*/  IMAD.MOV.U32 R115, RZ, RZ, R154 ;  /* 0x000000ffff737224 */ /* 0x000fce00078e009a */
.L_x_4778:
[----:B------:R-:W-:Y:S05]  /*3e70*/  BSYNC B1 ;  /* 0x0000000000017941 */ /* 0x000fea0003800000 */
.L_x_4776:
        /* <DEDUP_REMOVED lines=16> */
.L_x_4782:
[----:B------:R-:W-:Y:S05]  /*3f80*/  BSYNC B2 ;  /* 0x0000000000027941 */ /* 0x000fea0003800000 */
.L_x_4781:
        /* <DEDUP_REMOVED lines=44> */
.L_x_4780:
[----:B------:R-:W-:Y:S05]  /*4250*/  BSYNC B1 ;  /* 0x0000000000017941 */ /* 0x000fea0003800000 */
.L_x_4779:
        /* <DEDUP_REMOVED lines=16> */
.L_x_4783:
        /* <DEDUP_REMOVED lines=12> */
.L_x_4786:
[----:B------:R-:W-:-:S07]  /*4420*/  IMAD.MOV.U32 R115, RZ, RZ, R154 ;  /* 0x000000ffff737224 */ /* 0x000fce00078e009a */
.L_x_4787:
[----:B------:R-:W-:Y:S05]  /*4430*/  BSYNC B1 ;  /* 0x0000000000017941 */ /* 0x000fea0003800000 */
.L_x_4785:
        /* <DEDUP_REMOVED lines=16> */
.L_x_4791:
[----:B------:R-:W-:Y:S05]  /*4540*/  BSYNC B2 ;  /* 0x0000000000027941 */ /* 0x000fea0003800000 */
.L_x_4790:
        /* <DEDUP_REMOVED lines=44> */
.L_x_4789:
[----:B------:R-:W-:Y:S05]  /*4810*/  BSYNC B1 ;  /* 0x0000000000017941 */ /* 0x000fea0003800000 */
.L_x_4788:
        /* <DEDUP_REMOVED lines=10> */
.L_x_4784:
        /* <DEDUP_REMOVED lines=12> */
.L_x_4793:
[----:B------:R-:W-:-:S07]  /*4980*/  IMAD.MOV.U32 R115, RZ, RZ, R154 ;  /* 0x000000ffff737224 */ /* 0x000fce00078e009a */
.L_x_4794:
[----:B------:R-:W-:Y:S05]  /*4990*/  BSYNC B1 ;  /* 0x0000000000017941 */ /* 0x000fea0003800000 */
.L_x_4792:
        /* <DEDUP_REMOVED lines=16> */
.L_x_4798:
[----:B------:R-:W-:Y:S05]  /*4aa0*/  BSYNC B2 ;  /* 0x0000000000027941 */ /* 0x000fea0003800000 */
.L_x_4797:
        /* <DEDUP_REMOVED lines=36> */
[----:B------:R-:W-:Y:S01]  /*4cf0*/  IMAD.MOV.U32 R109, RZ, RZ, RZ ;  /* 0x000000ffff6d7224 */ /* 0x000fe200078e00ff */
[----:B------:R-:W-:Y:S01]  /*4d00*/  LOP3.LUT R116, R147, R116, R141, 0x96, !PT ;  /* 0x0000007493747212 */ /* 0x000fe200078e968d */
[----:B------:R-:W-:-:S04]  /*4d10*/  IMAD.WIDE.U32 R118, R118, -0x326172a9, RZ ;  /* 0xcd9e8d5776767825 */ /* 0x000fc800078e00ff */
[----:B------:R-:W-:Y:S01]  /*4d20*/  IMAD.WIDE.U32 R116, R116, -0x2daee0ad, RZ ;  /* 0xd2511f5374747825 */ /* 0x000fe200078e00ff */
[----:B------:R-:W-:Y:S02]  /*4d30*/  LOP3.LUT R146, R119, R146, R144, 0x96, !PT ;  /* 0x0000009277927212 */ /* 0x000fe400078e9690 */
[----:B------:R-:W-:Y:S01]  /*4d40*/  MOV R154, R118 ;  /* 0x00000076009a7202 */ /* 0x000fe20000000f00 */
[----:B------:R-:W-:Y:S01]  /*4d50*/  IMAD.MOV.U32 R152, RZ, RZ, R116 ;  /* 0x000000ffff987224 */ /* 0x000fe200078e0074 */
[----:B------:R-:W-:-:S07]  /*4d60*/  LOP3.LUT R145, R117, R108, R143, 0x96, !PT ;  /* 0x0000006c75917212 */ /* 0x000fce00078e968f */
.L_x_4796:
[----:B------:R-:W-:Y:S05]  /*4d70*/  BSYNC B1 ;  /* 0x0000000000017941 */ /* 0x000fea0003800000 */
.L_x_4795:
        /* <DEDUP_REMOVED lines=14> */
.L_x_4799:
        /* <DEDUP_REMOVED lines=12> */
.L_x_4802:
[----:B------:R-:W-:-:S07]  /*4f20*/  IMAD.MOV.U32 R110, RZ, RZ, R154 ;  /* 0x000000ffff6e7224 */ /* 0x000fce00078e009a */
.L_x_4803:
[----:B------:R-:W-:Y:S05]  /*4f30*/  BSYNC B1 ;  /* 0x0000000000017941 */ /* 0x000fea0003800000 */
.L_x_4801:
        /* <DEDUP_REMOVED lines=16> */
.L_x_4807:
[----:B------:R-:W-:Y:S05]  /*5040*/  BSYNC B2 ;  /* 0x0000000000027941 */ /* 0x000fea0003800000 */
.L_x_4806:
        /* <DEDUP_REMOVED lines=44> */
.L_x_4805:
[----:B------:R-:W-:Y:S05]  /*5310*/  BSYNC B1 ;  /* 0x0000000000017941 */ /* 0x000fea0003800000 */
.L_x_4804:
        /* <DEDUP_REMOVED lines=12> */
.L_x_4800:
        /* <DEDUP_REMOVED lines=12> */
.L_x_4809:
[----:B------:R-:W-:-:S07]  /*54a0*/  IMAD.MOV.U32 R110, RZ, RZ, R154 ;  /* 0x000000ffff6e7224 */ /* 0x000fce00078e009a */
.L_x_4810:
[----:B------:R-:W-:Y:S05]  /*54b0*/  BSYNC B1 ;  /* 0x0000000000017941 */ /* 0x000fea0003800000 */
.L_x_4808:
        /* <DEDUP_REMOVED lines=16> */
.L_x_4814:
[----:B------:R-:W-:Y:S05]  /*55c0*/  BSYNC B2 ;  /* 0x0000000000027941 */ /* 0x000fea0003800000 */
.L_x_4813:
        /* <DEDUP_REMOVED lines=44> */
.L_x_4812:
[----:B------:R-:W-:Y:S05]  /*5890*/  BSYNC B1 ;  /* 0x0000000000017941 */ /* 0x000fea0003800000 */
.L_x_4811:
        /* <DEDUP_REMOVED lines=14> */
.L_x_4815:
        /* <DEDUP_REMOVED lines=12> */
.L_x_4818:
[----:B------:R-:W-:-:S07]  /*5a40*/  IMAD.MOV.U32 R159, RZ, RZ, R154 ;  /* 0x000000ffff9f7224 */ /* 0x000fce00078e009a */
.L_x_4819:
[----:B------:R-:W-:Y:S05]  /*5a50*/  BSYNC B1 ;  /* 0x0000000000017941 */ /* 0x000fea0003800000 */
.L_x_4817:
        /* <DEDUP_REMOVED lines=16> */
.L_x_4823:
[----:B------:R-:W-:Y:S05]  /*5b60*/  BSYNC B2 ;  /* 0x0000000000027941 */ /* 0x000fea0003800000 */
.L_x_4822:
        /* <DEDUP_REMOVED lines=44> */
.L_x_4821:
[----:B------:R-:W-:Y:S05]  /*5e30*/  BSYNC B1 ;  /* 0x0000000000017941 */ /* 0x000fea0003800000 */
.L_x_4820:
        /* <DEDUP_REMOVED lines=10> */
.L_x_4816:
        /* <DEDUP_REMOVED lines=12> */
.L_x_4825:
[----:B------:R-:W-:-:S07]  /*5fa0*/  IMAD.MOV.U32 R164, RZ, RZ, R154 ;  /* 0x000000ffffa47224 */ /* 0x000fce00078e009a */
.L_x_4826:
[----:B------:R-:W-:Y:S05]  /*5fb0*/  BSYNC B1 ;  /* 0x0000000000017941 */ /* 0x000fea0003800000 */
.L_x_4824:
        /* <DEDUP_REMOVED lines=16> */
.L_x_4830:
[----:B------:R-:W-:Y:S05]  /*60c0*/  BSYNC B2 ;  /* 0x0000000000027941 */ /* 0x000fea0003800000 */
.L_x_4829:
[----:B------:R-:W-:Y:S01]  /*60d0*/  IMAD.HI.U32 R108, R121, -0x326172a9, RZ ;  /* 0xcd9e8d57796c7827 */ /* 0x000fe200078e00ff */
[----:B------:R-:W-:-:S03]  /*60e0*/  LOP3.LUT R109, R109, R149, R3, 0x96, !PT ;  /* 0x000000956d6d7212 */ /* 0x000fc600078e9603 */
[----:B------:R-:W-:Y:S01]  /*60f0*/  IMAD R110, R121, -0x326172a9, RZ ;  /* 0xcd9e8d57796e7824 */ /* 0x000fe200078e02ff */
[----:B------:R-:W-:Y:S01]  /*6100*/  LOP3.LUT R108, R108, R123, R2, 0x96, !PT ;  /* 0x0000007b6c6c7212 */ /* 0x000fe200078e9602 */
[----:B------:R-:W-:-:S04]  /*6110*/  IMAD.WIDE.U32 R116, R109, -0x326172a9, RZ ;  /* 0xcd9e8d576d747825 */ /* 0x000fc800078e00ff */
[----:B------:R-:W-:Y:S02]  /*6120*/  IMAD R109, R122, -0x2daee0ad, RZ ;  /* 0xd2511f537a6d7824 */ /* 0x000fe400078e02ff */
        /* <DEDUP_REMOVED lines=38> */
.L_x_4828:
[----:B------:R-:W-:Y:S05]  /*6390*/  BSYNC B1 ;  /* 0x0000000000017941 */ /* 0x000fea0003800000 */
.L_x_4827:
        /* <DEDUP_REMOVED lines=14> */
.L_x_4831:
        /* <DEDUP_REMOVED lines=12> */
.L_x_4834:
[----:B------:R-:W-:-:S07]  /*6540*/  IMAD.MOV.U32 R115, RZ, RZ, R154 ;  /* 0x000000ffff737224 */ /* 0x000fce00078e009a */
.L_x_4835:
[----:B------:R-:W-:Y:S05]  /*6550*/  BSYNC B1 ;  /* 0x0000000000017941 */ /* 0x000fea0003800000 */
.L_x_4833:
        /* <DEDUP_REMOVED lines=16> */
.L_x_4839:
[----:B------:R-:W-:Y:S05]  /*6660*/  BSYNC B2 ;  /* 0x0000000000027941 */ /* 0x000fea0003800000 */
.L_x_4838:
        /* <DEDUP_REMOVED lines=33> */
[----:B------:R-:W-:Y:S01]  /*6880*/  IMAD.WIDE.U32 R108, R108, -0x2daee0ad, RZ ;  /* 0xd2511f536c6c7825 */ /* 0x000fe200078e00ff */
[----:B------:R-:W-:-:S03]  /*6890*/  HFMA2.MMA R147, -RZ, RZ, 0, 0 ;  /* 0x00000000ff937435 */ /* 0x000fc600000001ff */
        /* <DEDUP_REMOVED lines=9> */
.L_x_4837:
[----:B------:R-:W-:Y:S05]  /*6930*/  BSYNC B1 ;  /* 0x0000000000017941 */ /* 0x000fea0003800000 */
.L_x_4836:
        /* <DEDUP_REMOVED lines=12> */
.L_x_4832:
        /* <DEDUP_REMOVED lines=36> */
[----:B------:R-:W-:Y:S02]  /*6c40*/  LOP3.LUT R110, R156, 0xff, RZ, 0xc0, !PT ;  /* 0x000000ff9c6e7812 */ /* 0x000fe400078ec0ff */
[----:B------:R-:W-:Y:S02]  /*6c50*/  LOP3.LUT R111, R109, 0xff0000, RZ, 0xc0, !PT ;  /* 0x00ff00006d6f7812 */ /* 0x000fe400078ec0ff */
[----:B------:R-:W-:Y:S02]  /*6c60*/  PRMT R109, R158, 0x7104, RZ ;  /* 0x000071049e6d7816 */ /* 0x000fe400000000ff */
[----:B------:R-:W-:Y:S01]  /*6c70*/  PRMT R108, R111, 0x4210, R108 ;  /* 0x000042106f6c7816 */ /* 0x000fe2000000006c */
[----:B------:R-:W-:Y:S01]  /*6c80*/  IMAD.WIDE.U32 R110, R110, 0x1000000, RZ ;  /* 0x010000006e6e7825 */ /* 0x000fe200078e00ff */
[----:B------:R-:W-:-:S02]  /*6c90*/  LOP3.LUT R112, R155, 0xff, RZ, 0xc0, !PT ;  /* 0x000000ff9b707812 */ /* 0x000fc400078ec0ff */
[----:B------:R-:W-:Y:S02]  /*6ca0*/  LOP3.LUT R114, R153, 0xff, RZ, 0xc0, !PT ;  /* 0x000000ff99727812 */ /* 0x000fe400078ec0ff */
        /* <DEDUP_REMOVED lines=11> */
.L_x_4840:
[----:B------:R-:W-:-:S07]  /*6d60*/  VIADD R118, R209, 0x80 ;  /* 0x00000080d1767836 */ /* 0x000fce0000000000 */
.L_x_4711:
[----:B------:R-:W-:Y:S05]  /*6d70*/  BSYNC B0 ;  /* 0x0000000000007941 */ /* 0x000fea0003800000 */
.L_x_4710:
[----:B------:R-:W-:Y:S01]  /*6d80*/  LOP3.LUT P0, RZ, R162, 0x80, RZ, 0xc0, !PT ;  /* 0x00000080a2ff7812 */ /* 0x000fe2000780c0ff */
[----:B------:R-:W-:-:S12]  /*6d90*/  BSSY B0, `(.L_x_4841) ;  /* 0x00005dc000007945 */ /* 0x000fd80003800000 */
[----:B------:R-:W-:Y:S05]  /*6da0*/  @!P0 BRA `(.L_x_4842) ;  /* 0x0000005c00688947 */ /* 0x000fea0003800000 */
[----:B0-----:R-:W0:Y:S01]  /*6db0*/  LDC.64 R116, c[0x0][0x228] ;  /* 0x00008a00ff747b82 */ /* 0x001e220000000a00 */
[----:B------:R-:W-:-:S04]  /*6dc0*/  ISETP.NE.U32.AND P1, PT, RZ, UR8, PT ;  /* 0x00000008ff007c0c */ /* 0x000fc8000bf25070 */
[----:B------:R-:W-:-:S03]  /*6dd0*/  ISETP.NE.AND.EX P1, PT, RZ, UR9, PT, P1 ;  /* 0x00000009ff007c0c */ /* 0x000fc6000bf25310 */
[----:B----4-:R-:W4:Y:S01]  /*6de0*/  LDC.64 R108, c[0x0][0x220] ;  /* 0x00008800ff6c7b82 */ /* 0x010f220000000a00 */
        /* <DEDUP_REMOVED lines=22> */
.L_x_4844:
[----:B------:R-:W-:-:S07]  /*6f50*/  IMAD.MOV.U32 R164, RZ, RZ, R154 ;  /* 0x000000ffffa47224 */ /* 0x000fce00078e009a */
.L_x_4845:
[----:B------:R-:W-:Y:S05]  /*6f60*/  BSYNC B1 ;  /* 0x0000000000017941 */ /* 0x000fea0003800000 */
.L_x_4843:
        /* <DEDUP_REMOVED lines=16> */
.L_x_4849:
[----:B------:R-:W-:Y:S05]  /*7070*/  BSYNC B2 ;  /* 0x0000000000027941 */ /* 0x000fea0003800000 */
.L_x_4848:
        /* <DEDUP_REMOVED lines=44> */
.L_x_4847:
[----:B------:R-:W-:Y:S05]  /*7340*/  BSYNC B1 ;  /* 0x0000000000017941 */ /* 0x000fea0003800000 */
.L_x_4846:
        /* <DEDUP_REMOVED lines=21> */
.L_x_4850:
        /* <DEDUP_REMOVED lines=12> */
.L_x_4853:
[----:B------:R-:W-:-:S07]  /*7560*/  MOV R151, R154 ;  /* 0x0000009a00977202 */ /* 0x000fce0000000f00 */
.L_x_4854:
[----:B------:R-:W-:Y:S05]  /*7570*/  BSYNC B1 ;  /* 0x0000000000017941 */ /* 0x000fea0003800000 */
.L_x_4852:
        /* <DEDUP_REMOVED lines=16> */
.L_x_4858:
[----:B------:R-:W-:Y:S05]  /*7680*/  BSYNC B2 ;  /* 0x0000000000027941 */ /* 0x000fea0003800000 */
.L_x_4857:
        /* <DEDUP_REMOVED lines=44> */
.L_x_4856:
[----:B------:R-:W-:Y:S05]  /*7950*/  BSYNC B1 ;  /* 0x0000000000017941 */ /* 0x000fea0003800000 */
.L_x_4855:
        /* <DEDUP_REMOVED lines=10> */
.L_x_4851:
        /* <DEDUP_REMOVED lines=12> */
.L_x_4860:
[----:B------:R-:W-:-:S07]  /*7ac0*/  IMAD.MOV.U32 R119, RZ, RZ, R154 ;  /* 0x000000ffff777224 */ /* 0x000fce00078e009a */
.L_x_4861:
[----:B------:R-:W-:Y:S05]  /*7ad0*/  BSYNC B1 ;  /* 0x0000000000017941 */ /* 0x000fea0003800000 */
.L_x_4859:
        /* <DEDUP_REMOVED lines=16> */
.L_x_4865:
[----:B------:R-:W-:Y:S05]  /*7be0*/  BSYNC B2 ;  /* 0x0000000000027941 */ /* 0x000fea0003800000 */
.L_x_4864:
        /* <DEDUP_REMOVED lines=44> */
.L_x_4863:
[----:B------:R-:W-:Y:S05]  /*7eb0*/  BSYNC B1 ;  /* 0x0000000000017941 */ /* 0x000fea0003800000 */
.L_x_4862:
        /* <DEDUP_REMOVED lines=16> */
.L_x_4866:
        /* <DEDUP_REMOVED lines=12> */
.L_x_4869:
[----:B------:R-:W-:-:S07]  /*8080*/  MOV R115, R154 ;  /* 0x0000009a00737202 */ /* 0x000fce0000000f00 */
.L_x_4870:
[----:B------:R-:W-:Y:S05]  /*8090*/  BSYNC B1 ;  /* 0x0000000000017941 */ /* 0x000fea0003800000 */
.L_x_4868:
        /* <DEDUP_REMOVED lines=16> */
.L_x_4874:
[----:B------:R-:W-:Y:S05]  /*81a0*/  BSYNC B2 ;  /* 0x0000000000027941 */ /* 0x000fea0003800000 */
.L_x_4873:
        /* <DEDUP_REMOVED lines=43> */
.L_x_4872:
[----:B------:R-:W-:Y:S05]  /*8460*/  BSYNC B1 ;  /* 0x0000000000017941 */ /* 0x000fea0003800000 */
.L_x_4871:
        /* <DEDUP_REMOVED lines=12> */
.L_x_4867:
        /* <DEDUP_REMOVED lines=12> */
.L_x_4876:
[----:B------:R-:W-:-:S07]  /*85f0*/  IMAD.MOV.U32 R119, RZ, RZ, R154 ;  /* 0x000000ffff777224 */ /* 0x000fce00078e009a */
.L_x_4877:
[----:B------:R-:W-:Y:S05]  /*8600*/  BSYNC B1 ;  /* 0x0000000000017941 */ /* 0x000fea0003800000 */
.L_x_4875:
        /* <DEDUP_REMOVED lines=16> */
.L_x_4881:
[----:B------:R-:W-:Y:S05]  /*8710*/  BSYNC B2 ;  /* 0x0000000000027941 */ /* 0x000fea0003800000 */
.L_x_4880:
        /* <DEDUP_REMOVED lines=44> */
.L_x_4879:
[----:B------:R-:W-:Y:S05]  /*89e0*/  BSYNC B1 ;  /* 0x0000000000017941 */ /* 0x000fea0003800000 */
.L_x_4878:
        /* <DEDUP_REMOVED lines=16> */
.L_x_4882:
        /* <DEDUP_REMOVED lines=12> */
.L_x_4885:
[----:B------:R-:W-:-:S07]  /*8bb0*/  IMAD.MOV.U32 R119, RZ, RZ, R154 ;  /* 0x000000ffff777224 */ /* 0x000fce00078e009a */
.L_x_4886:
[----:B------:R-:W-:Y:S05]  /*8bc0*/  BSYNC B1 ;  /* 0x0000000000017941 */ /* 0x000fea0003800000 */
.L_x_4884:
        /* <DEDUP_REMOVED lines=16> */
.L_x_4890:
[----:B------:R-:W-:Y:S05]  /*8cd0*/  BSYNC B2 ;  /* 0x0000000000027941 */ /* 0x000fea0003800000 */
.L_x_4889:
        /* <DEDUP_REMOVED lines=43> */
.L_x_4888:
[----:B------:R-:W-:Y:S05]  /*8f90*/  BSYNC B1 ;  /* 0x0000000000017941 */ /* 0x000fea0003800000 */
.L_x_4887:
        /* <DEDUP_REMOVED lines=10> */
.L_x_4883:
        /* <DEDUP_REMOVED lines=12> */
.L_x_4892:
[----:B------:R-:W-:-:S07]  /*9100*/  MOV R119, R154 ;  /* 0x0000009a00777202 */ /* 0x000fce0000000f00 */
.L_x_4893:
[----:B------:R-:W-:Y:S05]  /*9110*/  BSYNC B1 ;  /* 0x0000000000017941 */ /* 0x000fea0003800000 */
.L_x_4891:
        /* <DEDUP_REMOVED lines=16> */
.L_x_4897:
[----:B------:R-:W-:Y:S05]  /*9220*/  BSYNC B2 ;  /* 0x0000000000027941 */ /* 0x000fea0003800000 */
.L_x_4896:
        /* <DEDUP_REMOVED lines=44> */
.L_x_4895:
[----:B------:R-:W-:Y:S05]  /*94f0*/  BSYNC B1 ;  /* 0x0000000000017941 */ /* 0x000fea0003800000 */
.L_x_4894:
        /* <DEDUP_REMOVED lines=16> */
.L_x_4898:
        /* <DEDUP_REMOVED lines=12> */
.L_x_4901:
[----:B------:R-:W-:-:S07]  /*96c0*/  IMAD.MOV.U32 R119, RZ, RZ, R154 ;  /* 0x000000ffff777224 */ /* 0x000fce00078e009a */
.L_x_4902:
[----:B------:R-:W-:Y:S05]  /*96d0*/  BSYNC B1 ;  /* 0x0000000000017941 */ /* 0x000fea0003800000 */
.L_x_4900:
        /* <DEDUP_REMOVED lines=16> */
.L_x_4906:
[----:B------:R-:W-:Y:S05]  /*97e0*/  BSYNC B2 ;  /* 0x0000000000027941 */ /* 0x000fea0003800000 */
.L_x_4905:
        /* <DEDUP_REMOVED lines=44> */
.L_x_4904:
[----:B------:R-:W-:Y:S05]  /*9ab0*/  BSYNC B1 ;  /* 0x0000000000017941 */ /* 0x000fea0003800000 */
.L_x_4903:
[----:B------:R-:W-:Y:S02]  /*9ac0*/  I2FP.F32.U32 R109, R119 ;  /* 0x00000077006d7245 */ /* 0x000fe40000201000 */
[----:B------:R-:W-:-:S03]  /*9ad0*/  PRMT R115, R105, 0x7632, R115 ;  /* 0x0000763269737816 */ /* 0x000fc60000000073 */
[----:B------:R-:W-:Y:S01]  /*9ae0*/  FFMA.FTZ R116, R109, R114, 1.1641532182693481445e-10 ;  /* 0x2f0000006d747423 */ /* 0x000fe20000010072 */
[----:B------:R-:W-:Y:S02]  /*9af0*/  SHF.L.U32 R115, R115, 0x10, RZ ;  /* 0x0000001073737819 */ /* 0x000fe400000006ff */
[----:B------:R-:W-:Y:S02]  /*9b00*/  @P1 PRMT R109, R101, 0x7632, R109 ;  /* 0x00007632656d1816 */ /* 0x000fe4000000006d */
[----:B------:R-:W-:Y:S01]  /*9b10*/  FSETP.GTU.FTZ.AND P3, PT, R116, R113, PT ;  /* 0x000000717400720b */ /* 0x000fe20003f7c000 */
[----:B------:R-:W-:Y:S02]  /*9b20*/  FMUL.FTZ R115, R115, R112 ;  /* 0x0000007073737220 */ /* 0x000fe40000410000 */
[----:B------:R-:W-:Y:S01]  /*9b30*/  @P1 IMAD.U32 R164, R109, 0x10000, RZ ;  /* 0x000100006da41824 */ /* 0x000fe200078e00ff */
[----:B------:R-:W-:Y:S02]  /*9b40*/  SEL R156, RZ, 0x1, P3 ;  /* 0x00000001ff9c7807 */ /* 0x000fe40001800000 */
[----:B------:R-:W-:-:S05]  /*9b50*/  FSEL R116, R115, RZ, !P3 ;  /* 0x000000ff73747208 */ /* 0x000fca0005800000 */
[----:B------:R-:W-:-:S04]  /*9b60*/  FADD.FTZ R175, R116, R175 ;  /* 0x000000af74af7221 */ /* 0x000fc80000010000 */
[----:B------:R-:W-:-:S07]  /*9b70*/  @P1 FADD.FTZ R175, R164, R175 ;  /* 0x000000afa4af1221 */ /* 0x000fce0000010000 */
.L_x_4899:
        /* <DEDUP_REMOVED lines=12> */
.L_x_4908:
[----:B------:R-:W-:-:S07]  /*9c40*/  MOV R115, R154 ;  /* 0x0000009a00737202 */ /* 0x000fce0000000f00 */
.L_x_4909:
[----:B------:R-:W-:Y:S05]  /*9c50*/  BSYNC B1 ;  /* 0x0000000000017941 */ /* 0x000fea0003800000 */
.L_x_4907:
        /* <DEDUP_REMOVED lines=16> */
.L_x_4913:
[----:B------:R-:W-:Y:S05]  /*9d60*/  BSYNC B2 ;  /* 0x0000000000027941 */ /* 0x000fea0003800000 */
.L_x_4912:
        /* <DEDUP_REMOVED lines=40> */
[----:B------:R-:W-:-:S03]  /*9ff0*/  LOP3.LUT R146, R193, R146, R144, 0x96, !PT ;  /* 0x00000092c1927212 */ /* 0x000fc600078e9690 */
[----:B------:R-:W-:Y:S01]  /*a000*/  IMAD.MOV.U32 R154, RZ, RZ, R192 ;  /* 0x000000ffff9a7224 */ /* 0x000fe200078e00c0 */
[----:B------:R-:W-:Y:S02]  /*a010*/  LOP3.LUT R145, R117, R108, R143, 0x96, !PT ;  /* 0x0000006c75917212 */ /* 0x000fe400078e968f */
[----:B------:R-:W-:-:S07]  /*a020*/  MOV R152, R116 ;  /* 0x0000007400987202 */ /* 0x000fce0000000f00 */
.L_x_4911:
[----:B------:R-:W-:Y:S05]  /*a030*/  BSYNC B1 ;  /* 0x0000000000017941 */ /* 0x000fea0003800000 */
.L_x_4910:
        /* <DEDUP_REMOVED lines=16> */
.L_x_4914:
        /* <DEDUP_REMOVED lines=12> */
.L_x_4917:
[----:B------:R-:W-:-:S07]  /*a200*/  IMAD.MOV.U32 R115, RZ, RZ, R154 ;  /* 0x000000ffff737224 */ /* 0x000fce00078e009a */
.L_x_4918:
[----:B------:R-:W-:Y:S05]  /*a210*/  BSYNC B1 ;  /* 0x0000000000017941 */ /* 0x000fea0003800000 */
.L_x_4916:
        /* <DEDUP_REMOVED lines=16> */
.L_x_4922:
[----:B------:R-:W-:Y:S05]  /*a320*/  BSYNC B2 ;  /* 0x0000000000027941 */ /* 0x000fea0003800000 */
.L_x_4921:
        /* <DEDUP_REMOVED lines=44> */
.L_x_4920:
[----:B------:R-:W-:Y:S05]  /*a5f0*/  BSYNC B1 ;  /* 0x0000000000017941 */ /* 0x000fea0003800000 */
.L_x_4919:
        /* <DEDUP_REMOVED lines=10> */
.L_x_4915:
        /* <DEDUP_REMOVED lines=12> */
.L_x_4924:
[----:B------:R-:W-:-:S07]  /*a760*/  MOV R115, R154 ;  /* 0x0000009a00737202 */ /* 0x000fce0000000f00 */
.L_x_4925:
[----:B------:R-:W-:Y:S05]  /*a770*/  BSYNC B1 ;  /* 0x0000000000017941 */ /* 0x000fea0003800000 */
.L_x_4923:
        /* <DEDUP_REMOVED lines=16> */
.L_x_4929:
[----:B------:R-:W-:Y:S05]  /*a880*/  BSYNC B2 ;  /* 0x0000000000027941 */ /* 0x000fea0003800000 */
.L_x_4928:
        /* <DEDUP_REMOVED lines=44> */
.L_x_4927:
[----:B------:R-:W-:Y:S05]  /*ab50*/  BSYNC B1 ;  /* 0x0000000000017941 */ /* 0x000fea0003800000 */
.L_x_4926:
        /* <DEDUP_REMOVED lines=14> */
.L_x_4930:
        /* <DEDUP_REMOVED lines=12> */
.L_x_4933:
[----:B------:R-:W-:-:S07]  /*ad00*/  IMAD.MOV.U32 R110, RZ, RZ, R154 ;  /* 0x000000ffff6e7224 */ /* 0x000fce00078e009a */
.L_x_4934:
[----:B------:R-:W-:Y:S05]  /*ad10*/  BSYNC B1 ;  /* 0x0000000000017941 */ /* 0x000fea0003800000 */
.L_x_4932:
        /* <DEDUP_REMOVED lines=16> */
.L_x_4938:
[----:B------:R-:W-:Y:S05]  /*ae20*/  BSYNC B2 ;  /* 0x0000000000027941 */ /* 0x000fea0003800000 */
.L_x_4937:
        /* <DEDUP_REMOVED lines=44> */
.L_x_4936:
[----:B------:R-:W-:Y:S05]  /*b0f0*/  BSYNC B1 ;  /* 0x0000000000017941 */ /* 0x000fea0003800000 */
.L_x_4935:
[----:B------:R-:W-:Y:S02]  /*b100*/  I2FP.F32.U32 R109, R110 ;  /* 0x0000006e006d7245 */ /* 0x000fe40000201000 */
[----:B------:R-:W-:-:S04]  /*b110*/  PRMT R110, R106, 0x7632, R110 ;  /* 0x000076326a6e7816 */ /* 0x000fc8000000006e */
[----:B------:R-:W-:Y:S01]  /*b120*/  SHF.L.U32 R115, R110, 0x10, RZ ;  /* 0x000000106e737819 */ /* 0x000fe200000006ff */
[----:B------:R-:W-:Y:S01]  /*b130*/  FFMA.FTZ R110, R109, R114, 1.1641532182693481445e-10 ;  /* 0x2f0000006d6e7423 */ /* 0x000fe20000010072 */
[----:B------:R-:W-:-:S03]  /*b140*/  @P1 PRMT R109, R102, 0x7632, R109 ;  /* 0x00007632666d1816 */ /* 0x000fc6000000006d */
[----:B------:R-:W-:Y:S01]  /*b150*/  FMUL.FTZ R115, R115, R112 ;  /* 0x0000007073737220 */ /* 0x000fe20000410000 */
[----:B------:R-:W-:Y:S01]  /*b160*/  FSETP.GTU.FTZ.AND P4, PT, R110, R113, PT ;  /* 0x000000716e00720b */ /* 0x000fe20003f9c000 */
[----:B------:R-:W-:-:S03]  /*b170*/  @P1 IMAD.U32 R116, R109, 0x10000, RZ ;  /* 0x000100006d741824 */ /* 0x000fc600078e00ff */
[----:B------:R-:W-:Y:S02]  /*b180*/  FSEL R110, R115, RZ, !P4 ;  /* 0x000000ff736e7208 */ /* 0x000fe40006000000 */
[----:B------:R-:W-:-:S03]  /*b190*/  SEL R158, RZ, 0x1, P4 ;  /* 0x00000001ff9e7807 */ /* 0x000fc60002000000 */
[----:B------:R-:W-:-:S04]  /*b1a0*/  FADD.FTZ R195, R110, R195 ;  /* 0x000000c36ec37221 */ /* 0x000fc80000010000 */
[----:B------:R-:W-:-:S07]  /*b1b0*/  @P1 FADD.FTZ R195, R116, R195 ;  /* 0x000000c374c31221 */ /* 0x000fce0000010000 */
.L_x_4931:
        /* <DEDUP_REMOVED lines=12> */
.L_x_4940:
[----:B------:R-:W-:-:S07]  /*b280*/  MOV R110, R154 ;  /* 0x0000009a006e7202 */ /* 0x000fce0000000f00 */
.L_x_4941:
[----:B------:R-:W-:Y:S05]  /*b290*/  BSYNC B1 ;  /* 0x0000000000017941 */ /* 0x000fea0003800000 */
.L_x_4939:
        /* <DEDUP_REMOVED lines=16> */
.L_x_4945:
[----:B------:R-:W-:Y:S05]  /*b3a0*/  BSYNC B2 ;  /* 0x0000000000027941 */ /* 0x000fea0003800000 */
.L_x_4944:
        /* <DEDUP_REMOVED lines=44> */
.L_x_4943:
[----:B------:R-:W-:Y:S05]  /*b670*/  BSYNC B1 ;  /* 0x0000000000017941 */ /* 0x000fea0003800000 */
.L_x_4942:
[----:B------:R-:W-:Y:S01]  /*b680*/  I2FP.F32.U32 R115, R110 ;  /* 0x0000006e00737245 */ /* 0x000fe20000201000 */
[----:B------:R-:W-:-:S04]  /*b690*/  IMAD.U32 R117, R111, 0x10000, RZ ;  /* 0x000100006f757824 */ /* 0x000fc800078e00ff */
[----:B------:R-:W-:Y:S01]  /*b6a0*/  FFMA.FTZ R108, R115, R114, 1.1641532182693481445e-10 ;  /* 0x2f000000736c7423 */ /* 0x000fe20000010072 */
[----:B------:R-:W-:Y:S01]  /*b6b0*/  FMUL.FTZ R117, R117, R112 ;  /* 0x0000007075757220 */ /* 0x000fe20000410000 */
[----:B------:R-:W-:-:S03]  /*b6c0*/  PRMT R115, R111, 0x7632, R115 ;  /* 0x000076326f737816 */ /* 0x000fc60000000073 */
        /* <DEDUP_REMOVED lines=9> */
.L_x_4946:
        /* <DEDUP_REMOVED lines=12> */
.L_x_4949:
[----:B------:R-:W-:-:S07]  /*b820*/  IMAD.MOV.U32 R119, RZ, RZ, R154 ;  /* 0x000000ffff777224 */ /* 0x000fce00078e009a */
.L_x_4950:
[----:B------:R-:W-:Y:S05]  /*b830*/  BSYNC B1 ;  /* 0x0000000000017941 */ /* 0x000fea0003800000 */
.L_x_4948:
        /* <DEDUP_REMOVED lines=16> */
.L_x_4954:
[----:B------:R-:W-:Y:S05]  /*b940*/  BSYNC B2 ;  /* 0x0000000000027941 */ /* 0x000fea0003800000 */
.L_x_4953:
        /* <DEDUP_REMOVED lines=44> */
.L_x_4952:
[----:B------:R-:W-:Y:S05]  /*bc10*/  BSYNC B1 ;  /* 0x0000000000017941 */ /* 0x000fea0003800000 */
.L_x_4951:
        /* <DEDUP_REMOVED lines=10> */
.L_x_4947:
        /* <DEDUP_REMOVED lines=12> */
.L_x_4956:
[----:B------:R-:W-:-:S07]  /*bd80*/  MOV R119, R154 ;  /* 0x0000009a00777202 */ /* 0x000fce0000000f00 */
.L_x_4957:
[----:B------:R-:W-:Y:S05]  /*bd90*/  BSYNC B1 ;  /* 0x0000000000017941 */ /* 0x000fea0003800000 */
.L_x_4955:
        /* <DEDUP_REMOVED lines=16> */
.L_x_4961:
[----:B------:R-:W-:Y:S05]  /*bea0*/  BSYNC B2 ;  /* 0x0000000000027941 */ /* 0x000fea0003800000 */
.L_x_4960:
        /* <DEDUP_REMOVED lines=44> */
.L_x_4959:
[----:B------:R-:W-:Y:S05]  /*c170*/  BSYNC B1 ;  /* 0x0000000000017941 */ /* 0x000fea0003800000 */
.L_x_4958:
        /* <DEDUP_REMOVED lines=14> */
.L_x_4962:
        /* <DEDUP_REMOVED lines=12> */
.L_x_4965:
[----:B------:R-:W-:-:S07]  /*c320*/  IMAD.MOV.U32 R115, RZ, RZ, R154 ;  /* 0x000000ffff737224 */ /* 0x000fce00078e009a */
.L_x_4966:
[----:B------:R-:W-:Y:S05]  /*c330*/  BSYNC B1 ;  /* 0x0000000000017941 */ /* 0x000fea0003800000 */
.L_x_4964:
        /* <DEDUP_REMOVED lines=16> */
.L_x_4970:
[----:B------:R-:W-:Y:S05]  /*c440*/  BSYNC B2 ;  /* 0x0000000000027941 */ /* 0x000fea0003800000 */
.L_x_4969:
        /* <DEDUP_REMOVED lines=44> */
.L_x_4968:
[----:B------:R-:W-:Y:S05]  /*c710*/  BSYNC B1 ;  /* 0x0000000000017941 */ /* 0x000fea0003800000 */
.L_x_4967:
        /* <DEDUP_REMOVED lines=12> */
.L_x_4963:
        /* <DEDUP_REMOVED lines=38> */
[----:B------:R-:W-:Y:S02]  /*ca40*/  LOP3.LUT R110, R156, 0xff, RZ, 0xc0, !PT ;  /* 0x000000ff9c6e7812 */ /* 0x000fe400078ec0ff */
[----:B------:R-:W-:-:S02]  /*ca50*/  PRMT R108, R109, 0x4210, R108 ;  /* 0x000042106d6c7816 */ /* 0x000fc4000000006c */
[----:B------:R-:W-:Y:S02]  /*ca60*/  LOP3.LUT R112, R155, 0xff, RZ, 0xc0, !PT ;  /* 0x000000ff9b707812 */ /* 0x000fe400078ec0ff */
[----:B------:R-:W-:Y:S02]  /*ca70*/  LOP3.LUT R113, R153, 0xff, RZ, 0xc0, !PT ;  /* 0x000000ff99717812 */ /* 0x000fe400078ec0ff */
[----:B------:R-:W-:Y:S01]  /*ca80*/  LOP3.LUT R114, R108, 0xff00, R111, 0xf8, !PT ;  /* 0x0000ff006c727812 */ /* 0x000fe200078ef86f */
[----:B------:R-:W-:-:S03]  /*ca90*/  IMAD.WIDE.U32 R108, R110, 0x1000000, RZ ;  /* 0x010000006e6c7825 */ /* 0x000fc600078e00ff */
        /* <DEDUP_REMOVED lines=10> */
.L_x_4971:
[----:B------:R-:W-:-:S07]  /*cb40*/  VIADD R118, R118, 0x80 ;  /* 0x0000008076767836 */ /* 0x000fce0000000000 */
.L_x_4842:
[----:B------:R-:W-:Y:S05]  /*cb50*/  BSYNC B0 ;  /* 0x0000000000007941 */ /* 0x000fea0003800000 */
.L_x_4841:
        /* <DEDUP_REMOVED lines=29> */
.L_x_4975:
[----:B------:R-:W-:-:S07]  /*cd30*/  MOV R164, R154 ;  /* 0x0000009a00a47202 */ /* 0x000fce0000000f00 */
.L_x_4976:
[----:B------:R-:W-:Y:S05]  /*cd40*/  BSYNC B1 ;  /* 0x0000000000017941 */ /* 0x000fea0003800000 */
.L_x_4974:
        /* <DEDUP_REMOVED lines=16> */
.L_x_4980:
[----:B------:R-:W-:Y:S05]  /*ce50*/  BSYNC B2 ;  /* 0x0000000000027941 */ /* 0x000fea0003800000 */
.L_x_4979:
        /* <DEDUP_REMOVED lines=44> */
.L_x_4978:
[----:B------:R-:W-:Y:S05]  /*d120*/  BSYNC B1 ;  /* 0x0000000000017941 */ /* 0x000fea0003800000 */
.L_x_4977:
[----:B------:R-:W0:Y:S01]  /*d130*/  LDC R113, c[0x0][0x294] ;  /* 0x0000a500ff717b82 */ /* 0x000e220000000800 */
[----:B------:R-:W-:Y:S01]  /*d140*/  I2FP.F32.U32 R115, R164 ;  /* 0x000000a400737245 */ /* 0x000fe20000201000 */
[----:B------:R-:W-:Y:S01]  /*d150*/  IMAD.MOV.U32 R114, RZ, RZ, 0x2f800000 ;  /* 0x2f800000ff727424 */ /* 0x000fe200078e00ff */
[----:B------:R-:W-:Y:S02]  /*d160*/  ISETP.NE.U32.AND P2, PT, R116, RZ, PT ;  /* 0x000000ff7400720c */ /* 0x000fe40003f45070 */
[----:B-----5:R-:W-:Y:S01]  /*d170*/  SHF.L.U32 R147, R108, 0x10, RZ ;  /* 0x000000106c937819 */ /* 0x020fe200000006ff */
[----:B------:R-:W-:Y:S01]  /*d180*/  FFMA.FTZ R116, R115, R114, 1.1641532182693481445e-10 ;  /* 0x2f00000073747423 */ /* 0x000fe20000010072 */
[----:B------:R-:W-:Y:S01]  /*d190*/  ISETP.NE.AND.EX P2, PT, R117, RZ, PT, P2 ;  /* 0x000000ff7500720c */ /* 0x000fe20003f45320 */
[----:B------:R-:W4:Y:S01]  /*d1a0*/  LDC R112, c[0x0][0x298] ;  /* 0x0000a600ff707b82 */ /* 0x000f220000000800 */
[----:B------:R-:W-:Y:S02]  /*d1b0*/  LOP3.LUT R162, R162, 0xffffffef, RZ, 0xc0, !PT ;  /* 0xffffffefa2a27812 */ /* 0x000fe400078ec0ff */
[----:B------:R-:W-:-:S02]  /*d1c0*/  PRMT R108, R108, 0x7632, R108 ;  /* 0x000076326c6c7816 */ /* 0x000fc4000000006c */
        /* <DEDUP_REMOVED lines=11> */
.L_x_4981:
        /* <DEDUP_REMOVED lines=12> */
.L_x_4984:
[----:B------:R-:W-:-:S07]  /*d340*/  IMAD.MOV.U32 R151, RZ, RZ, R154 ;  /* 0x000000ffff977224 */ /* 0x000fce00078e009a */
.L_x_4985:
[----:B------:R-:W-:Y:S05]  /*d350*/  BSYNC B1 ;  /* 0x0000000000017941 */ /* 0x000fea0003800000 */
.L_x_4983:
        /* <DEDUP_REMOVED lines=16> */
.L_x_4989:
[----:B------:R-:W-:Y:S05]  /*d460*/  BSYNC B2 ;  /* 0x0000000000027941 */ /* 0x000fea0003800000 */
.L_x_4988:
        /* <DEDUP_REMOVED lines=44> */
.L_x_4987:
[----:B------:R-:W-:Y:S05]  /*d730*/  BSYNC B1 ;  /* 0x0000000000017941 */ /* 0x000fea0003800000 */
.L_x_4986:
        /* <DEDUP_REMOVED lines=10> */
.L_x_4982:
        /* <DEDUP_REMOVED lines=12> */
.L_x_4991:
[----:B------:R-:W-:-:S07]  /*d8a0*/  IMAD.MOV.U32 R119, RZ, RZ, R154 ;  /* 0x000000ffff777224 */ /* 0x000fce00078e009a */
.L_x_4992:
[----:B------:R-:W-:Y:S05]  /*d8b0*/  BSYNC B1 ;  /* 0x0000000000017941 */ /* 0x000fea0003800000 */
.L_x_4990:
        /* <DEDUP_REMOVED lines=16> */
.L_x_4996:
[----:B------:R-:W-:Y:S05]  /*d9c0*/  BSYNC B2 ;  /* 0x0000000000027941 */ /* 0x000fea0003800000 */
.L_x_4995:
        /* <DEDUP_REMOVED lines=44> */
.L_x_4994:
[----:B------:R-:W-:Y:S05]  /*dc90*/  BSYNC B1 ;  /* 0x0000000000017941 */ /* 0x000fea0003800000 */
.L_x_4993:
        /* <DEDUP_REMOVED lines=16> */
.L_x_4997:
        /* <DEDUP_REMOVED lines=12> */
.L_x_5000:
[----:B------:R-:W-:-:S07]  /*de60*/  IMAD.MOV.U32 R115, RZ, RZ, R154 ;  /* 0x000000ffff737224 */ /* 0x000fce00078e009a */
.L_x_5001:
[----:B------:R-:W-:Y:S05]  /*de70*/  BSYNC B1 ;  /* 0x0000000000017941 */ /* 0x000fea0003800000 */
.L_x_4999:
        /* <DEDUP_REMOVED lines=16> */
.L_x_5005:
[----:B------:R-:W-:Y:S05]  /*df80*/  BSYNC B2 ;  /* 0x0000000000027941 */ /* 0x000fea0003800000 */
.L_x_5004:
        /* <DEDUP_REMOVED lines=43> */
.L_x_5003:
[----:B------:R-:W-:Y:S05]  /*e240*/  BSYNC B1 ;  /* 0x0000000000017941 */ /* 0x000fea0003800000 */
.L_x_5002:
        /* <DEDUP_REMOVED lines=12> */
.L_x_4998:
        /* <DEDUP_REMOVED lines=12> */
.L_x_5007:
[----:B------:R-:W-:-:S07]  /*e3d0*/  MOV R119, R154 ;  /* 0x0000009a00777202 */ /* 0x000fce0000000f00 */
.L_x_5008:
[----:B------:R-:W-:Y:S05]  /*e3e0*/  BSYNC B1 ;  /* 0x0000000000017941 */ /* 0x000fea0003800000 */
.L_x_5006:
        /* <DEDUP_REMOVED lines=16> */
.L_x_5012:
[----:B------:R-:W-:Y:S05]  /*e4f0*/  BSYNC B2 ;  /* 0x0000000000027941 */ /* 0x000fea0003800000 */
.L_x_5011:
        /* <DEDUP_REMOVED lines=44> */
.L_x_5010:
[----:B------:R-:W-:Y:S05]  /*e7c0*/  BSYNC B1 ;  /* 0x0000000000017941 */ /* 0x000fea0003800000 */
.L_x_5009:
        /* <DEDUP_REMOVED lines=16> */
.L_x_5013:
        /* <DEDUP_REMOVED lines=12> */
.L_x_5016:
[----:B------:R-:W-:-:S07]  /*e990*/  IMAD.MOV.U32 R119, RZ, RZ, R154 ;  /* 0x000000ffff777224 */ /* 0x000fce00078e009a */
.L_x_5017:
[----:B------:R-:W-:Y:S05]  /*e9a0*/  BSYNC B1 ;  /* 0x0000000000017941 */ /* 0x000fea0003800000 */
.L_x_5015:
        /* <DEDUP_REMOVED lines=16> */
.L_x_5021:
[----:B------:R-:W-:Y:S05]  /*eab0*/  BSYNC B2 ;  /* 0x0000000000027941 */ /* 0x000fea0003800000 */
.L_x_5020:
        /* <DEDUP_REMOVED lines=41> */
[----:B------:R-:W-:Y:S02]  /*ed50*/  LOP3.LUT R145, R117, R182, R143, 0x96, !PT ;  /* 0x000000b675917212 */ /* 0x000fe400078e968f */
[----:B------:R-:W-:-:S07]  /*ed60*/  MOV R152, R116 ;  /* 0x0000007400987202 */ /* 0x000fce0000000f00 */
.L_x_5019:
[----:B------:R-:W-:Y:S05]  /*ed70*/  BSYNC B1 ;  /* 0x0000000000017941 */ /* 0x000fea0003800000 */
.L_x_5018:
        /* <DEDUP_REMOVED lines=10> */
.L_x_5014:
        /* <DEDUP_REMOVED lines=12> */
.L_x_5023:
[----:B------:R-:W-:-:S07]  /*eee0*/  IMAD.MOV.U32 R119, RZ, RZ, R154 ;  /* 0x000000ffff777224 */ /* 0x000fce00078e009a */
.L_x_5024:
[----:B------:R-:W-:Y:S05]  /*eef0*/  BSYNC B1 ;  /* 0x0000000000017941 */ /* 0x000fea0003800000 */
.L_x_5022:
        /* <DEDUP_REMOVED lines=16> */
.L_x_5028:
[----:B------:R-:W-:Y:S05]  /*f000*/  BSYNC B2 ;  /* 0x0000000000027941 */ /* 0x000fea0003800000 */
.L_x_5027:
        /* <DEDUP_REMOVED lines=44> */
.L_x_5026:
[----:B------:R-:W-:Y:S05]  /*f2d0*/  BSYNC B1 ;  /* 0x0000000000017941 */ /* 0x000fea0003800000 */
.L_x_5025:
        /* <DEDUP_REMOVED lines=16> */
.L_x_5029:
        /* <DEDUP_REMOVED lines=12> */
.L_x_5032:
[----:B------:R-:W-:-:S07]  /*f4a0*/  MOV R119, R154 ;  /* 0x0000009a00777202 */ /* 0x000fce0000000f00 */
.L_x_5033:
[----:B------:R-:W-:Y:S05]  /*f4b0*/  BSYNC B1 ;  /* 0x0000000000017941 */ /* 0x000fea0003800000 */
.L_x_5031:
        /* <DEDUP_REMOVED lines=16> */
.L_x_5037:
[----:B------:R-:W-:Y:S05]  /*f5c0*/  BSYNC B2 ;  /* 0x0000000000027941 */ /* 0x000fea0003800000 */
.L_x_5036:
        /* <DEDUP_REMOVED lines=44> */
.L_x_5035:
[----:B------:R-:W-:Y:S05]  /*f890*/  BSYNC B1 ;  /* 0x0000000000017941 */ /* 0x000fea0003800000 */
.L_x_5034:
        /* <DEDUP_REMOVED lines=12> */
.L_x_5030:
        /* <DEDUP_REMOVED lines=12> */
.L_x_5039:
[----:B------:R-:W-:-:S07]  /*fa20*/  IMAD.MOV.U32 R115, RZ, RZ, R154 ;  /* 0x000000ffff737224 */ /* 0x000fce00078e009a */
.L_x_5040:
[----:B------:R-:W-:Y:S05]  /*fa30*/  BSYNC B1 ;  /* 0x0000000000017941 */ /* 0x000fea0003800000 */
.L_x_5038:
        /* <DEDUP_REMOVED lines=16> */
.L_x_5044:
[----:B------:R-:W-:Y:S05]  /*fb40*/  BSYNC B2 ;  /* 0x0000000000027941 */ /* 0x000fea0003800000 */
.L_x_5043:
        /* <DEDUP_REMOVED lines=35> */
[----:B------:R-:W-:Y:S01]  /*fd80*/  LOP3.LUT R200, R109, R202, R142, 0x96, !PT ;  /* 0x000000ca6dc87212 */ /* 0x000fe200078e968e */
[----:B------:R-:W-:-:S03]  /*fd90*/  HFMA2.MMA R109, -RZ, RZ, 0, 0 ;  /* 0x00000000ff6d7435 */ /* 0x000fc600000001ff */
[----:B------:R-:W-:Y:S01]  /*fda0*/  LOP3.LUT R116, R147, R116, R141, 0x96, !PT ;  /* 0x0000007493747212 */ /* 0x000fe200078e968d */
[----:B------:R-:W-:-:S04]  /*fdb0*/  IMAD.WIDE.U32 R200, R200, -0x326172a9, RZ ;  /* 0xcd9e8d57c8c87825 */ /* 0x000fc800078e00ff */
[----:B------:R-:W-:Y:S01]  /*fdc0*/  IMAD.WIDE.U32 R116, R116, -0x2daee0ad, RZ ;  /* 0xd2511f5374747825 */ /* 0x000fe200078e00ff */
[----:B------:R-:W-:-:S03]  /*fdd0*/  LOP3.LUT R146, R201, R146, R144, 0x96, !PT ;  /* 0x00000092c9927212 */ /* 0x000fc600078e9690 */
[----:B------:R-:W-:Y:S01]  /*fde0*/  IMAD.MOV.U32 R154, RZ, RZ, R200 ;  /* 0x000000ffff9a7224 */ /* 0x000fe200078e00c8 */
[----:B------:R-:W-:Y:S01]  /*fdf0*/  LOP3.LUT R145, R117, R108, R143, 0x96, !PT ;  /* 0x0000006c75917212 */ /* 0x000fe200078e968f */
[----:B------:R-:W-:-:S07]  /*fe00*/  IMAD.MOV.U32 R152, RZ, RZ, R116 ;  /* 0x000000ffff987224 */ /* 0x000fce00078e0074 */
.L_x_5042:
[----:B------:R-:W-:Y:S05]  /*fe10*/  BSYNC B1 ;  /* 0x0000000000017941 */ /* 0x000fea0003800000 */
.L_x_5041:
        /* <DEDUP_REMOVED lines=16> */
.L_x_5045:
        /* <DEDUP_REMOVED lines=12> */
.L_x_5048:
[----:B------:R-:W-:-:S07]  /*ffe0*/  MOV R115, R154 ;  /* 0x0000009a00737202 */ /* 0x000fce0000000f00 */
.L_x_5049:
[----:B------:R-:W-:Y:S05]  /*fff0*/  BSYNC B1 ;  /* 0x0000000000017941 */ /* 0x000fea0003800000 */
.L_x_5047:
        /* <DEDUP_REMOVED lines=16> */
.L_x_5053:
[----:B------:R-:W-:Y:S05]  /*10100*/  BSYNC B2 ;  /* 0x0000000000027941 */ /* 0x000fea0003800000 */
.L_x_5052:
        /* <DEDUP_REMOVED lines=44> */
.L_x_5051:
[----:B------:R-:W-:Y:S05]  /*103d0*/  BSYNC B1 ;  /* 0x0000000000017941 */ /* 0x000fea0003800000 */
.L_x_5050:
        /* <DEDUP_REMOVED lines=10> */
.L_x_5046:
        /* <DEDUP_REMOVED lines=12> */
.L_x_5055:
[----:B------:R-:W-:-:S07]  /*10540*/  IMAD.MOV.U32 R115, RZ, RZ, R154 ;  /* 0x000000ffff737224 */ /* 0x000fce00078e009a */
.L_x_5056:
[----:B------:R-:W-:Y:S05]  /*10550*/  BSYNC B1 ;  /* 0x0000000000017941 */ /* 0x000fea0003800000 */
.L_x_5054:
        /* <DEDUP_REMOVED lines=16> */
.L_x_5060:
[----:B------:R-:W-:Y:S05]  /*10660*/  BSYNC B2 ;  /* 0x0000000000027941 */ /* 0x000fea0003800000 */
.L_x_5059:
        /* <DEDUP_REMOVED lines=44> */
.L_x_5058:
[----:B------:R-:W-:Y:S05]  /*10930*/  BSYNC B1 ;  /* 0x0000000000017941 */ /* 0x000fea0003800000 */
.L_x_5057:
        /* <DEDUP_REMOVED lines=14> */
.L_x_5061:
        /* <DEDUP_REMOVED lines=12> */
.L_x_5064:
[----:B------:R-:W-:-:S07]  /*10ae0*/  MOV R110, R154 ;  /* 0x0000009a006e7202 */ /* 0x000fce0000000f00 */
.L_x_5065:
[----:B------:R-:W-:Y:S05]  /*10af0*/  BSYNC B1 ;  /* 0x0000000000017941 */ /* 0x000fea0003800000 */
.L_x_5063:
        /* <DEDUP_REMOVED lines=16> */
.L_x_5069:
[----:B------:R-:W-:Y:S05]  /*10c00*/  BSYNC B2 ;  /* 0x0000000000027941 */ /* 0x000fea0003800000 */
.L_x_5068:
        /* <DEDUP_REMOVED lines=44> */
.L_x_5067:
[----:B------:R-:W-:Y:S05]  /*10ed0*/  BSYNC B1 ;  /* 0x0000000000017941 */ /* 0x000fea0003800000 */
.L_x_5066:
        /* <DEDUP_REMOVED lines=12> */
.L_x_5062:
        /* <DEDUP_REMOVED lines=12> */
.L_x_5071:
[----:B------:R-:W-:-:S07]  /*11060*/  IMAD.MOV.U32 R110, RZ, RZ, R154 ;  /* 0x000000ffff6e7224 */ /* 0x000fce00078e009a */
.L_x_5072:
[----:B------:R-:W-:Y:S05]  /*11070*/  BSYNC B1 ;  /* 0x0000000000017941 */ /* 0x000fea0003800000 */
.L_x_5070:
        /* <DEDUP_REMOVED lines=16> */
.L_x_5076:
[----:B------:R-:W-:Y:S05]  /*11180*/  BSYNC B2 ;  /* 0x0000000000027941 */ /* 0x000fea0003800000 */
.L_x_5075:
        /* <DEDUP_REMOVED lines=44> */
.L_x_5074:
[----:B------:R-:W-:Y:S05]  /*11450*/  BSYNC B1 ;  /* 0x0000000000017941 */ /* 0x000fea0003800000 */
.L_x_5073:
        /* <DEDUP_REMOVED lines=14> */
.L_x_5077:
        /* <DEDUP_REMOVED lines=12> */
.L_x_5080:
[----:B------:R-:W-:-:S07]  /*11600*/  MOV R119, R154 ;  /* 0x0000009a00777202 */ /* 0x000fce0000000f00 */
.L_x_5081:
[----:B------:R-:W-:Y:S05]  /*11610*/  BSYNC B1 ;  /* 0x0000000000017941 */ /* 0x000fea0003800000 */
.L_x_5079:
        /* <DEDUP_REMOVED lines=16> */
.L_x_5085:
[----:B------:R-:W-:Y:S05]  /*11720*/  BSYNC B2 ;  /* 0x0000000000027941 */ /* 0x000fea0003800000 */
.L_x_5084:
        /* <DEDUP_REMOVED lines=44> */
.L_x_5083:
[----:B------:R-:W-:Y:S05]  /*119f0*/  BSYNC B1 ;  /* 0x0000000000017941 */ /* 0x000fea0003800000 */
.L_x_5082:
        /* <DEDUP_REMOVED lines=10> */
.L_x_5078:
        /* <DEDUP_REMOVED lines=12> */
.L_x_5087:
[----:B------:R-:W-:-:S07]  /*11b60*/  IMAD.MOV.U32 R119, RZ, RZ, R154 ;  /* 0x000000ffff777224 */ /* 0x000fce00078e009a */
.L_x_5088:
[----:B------:R-:W-:Y:S05]  /*11b70*/  BSYNC B1 ;  /* 0x0000000000017941 */ /* 0x000fea0003800000 */
.L_x_5086:
        /* <DEDUP_REMOVED lines=16> */
.L_x_5092:
[----:B------:R-:W-:Y:S05]  /*11c80*/  BSYNC B2 ;  /* 0x0000000000027941 */ /* 0x000fea0003800000 */
.L_x_5091:
        /* <DEDUP_REMOVED lines=44> */
.L_x_5090:
[----:B------:R-:W-:Y:S05]  /*11f50*/  BSYNC B1 ;  /* 0x0000000000017941 */ /* 0x000fea0003800000 */
.L_x_5089:
        /* <DEDUP_REMOVED lines=14> */
.L_x_5093:
        /* <DEDUP_REMOVED lines=12> */
.L_x_5096:
[----:B------:R-:W-:-:S07]  /*12100*/  MOV R115, R154 ;  /* 0x0000009a00737202 */ /* 0x000fce0000000f00 */
.L_x_5097:
[----:B------:R-:W-:Y:S05]  /*12110*/  BSYNC B1 ;  /* 0x0000000000017941 */ /* 0x000fea0003800000 */
.L_x_5095:
        /* <DEDUP_REMOVED lines=16> */
.L_x_5101:
[----:B------:R-:W-:Y:S05]  /*12220*/  BSYNC B2 ;  /* 0x0000000000027941 */ /* 0x000fea0003800000 */
.L_x_5100:
        /* <DEDUP_REMOVED lines=44> */
.L_x_5099:
[----:B------:R-:W-:Y:S05]  /*124f0*/  BSYNC B1 ;  /* 0x0000000000017941 */ /* 0x000fea0003800000 */
.L_x_5098:
        /* <DEDUP_REMOVED lines=12> */
.L_x_5094:
        /* <DEDUP_REMOVED lines=40> */
[----:B------:R-:W-:-:S02]  /*12840*/  LOP3.LUT R112, R155, 0xff, RZ, 0xc0, !PT ;  /* 0x000000ff9b707812 */ /* 0x000fc400078ec0ff */
        /* <DEDUP_REMOVED lines=13> */
.L_x_4973:
[----:B------:R-:W-:Y:S05]  /*12920*/  BSYNC B0 ;  /* 0x0000000000007941 */ /* 0x000fea0003800000 */
.L_x_4972:
[----:B0---4-:R-:W-:Y:S01]  /*12930*/  FADD.FTZ R108, RZ, R161 ;  /* 0x000000a1ff6c7221 */ /* 0x011fe20000010000 */
        /* <DEDUP_REMOVED lines=44> */
[----:B---3--:R-:W-:-:S04]  /*12c00*/  FMUL.FTZ R108, R148, R117 ;  /* 0x00000075946c7220 */ /* 0x008fc80000410000 */
[--C-:B------:R-:W-:Y:S01]  /*12c10*/  FADD.FTZ R0, R161, -R108.reuse ;  /* 0x8000006ca1007221 */ /* 0x100fe20000010000 */
[--C-:B------:R-:W-:Y:S01]  /*12c20*/  FADD.FTZ R117, R163, -R108.reuse ;  /* 0x8000006ca3757221 */ /* 0x100fe20000010000 */
[--C-:B------:R-:W-:Y:S01]  /*12c30*/  FADD.FTZ R111, R165, -R108.reuse ;  /* 0x8000006ca56f7221 */ /* 0x100fe20000010000 */
[--C-:B------:R-:W-:Y:S01]  /*12c40*/  FADD.FTZ R113, R167, -R108.reuse ;  /* 0x8000006ca7717221 */ /* 0x100fe20000010000 */
[----:B------:R-:W-:Y:S01]  /*12c50*/  FFMA.FTZ R0, R0, R0, RZ ;  /* 0x0000000000007223 */ /* 0x000fe200000100ff */
[--C-:B------:R-:W-:Y:S01]  /*12c60*/  FADD.FTZ R112, R171, -R108.reuse ;  /* 0x8000006cab707221 */ /* 0x100fe20000010000 */
[----:B------:R-:W-:Y:S02]  /*12c70*/  FADD.FTZ R114, R173, -R108 ;  /* 0x8000006cad727221 */ /* 0x000fe40000010000 */
        /* <DEDUP_REMOVED lines=50> */
[----:B------:R0:W3:Y:S02]  /*12fa0*/  SHFL.BFLY PT, R115, R114, 0x10, 0x1f ;  /* 0x0e001f0072737f89 */ /* 0x0000e400000e0000 */
.L_x_5120:
[----:B------:R-:W4:Y:S01]  /*12fb0*/  @!P3 S2R R113, SR_CgaCtaId ;  /* 0x000000000071b919 */ /* 0x000f220000008800 */
[----:B------:R-:W-:Y:S01]  /*12fc0*/  @!P3 MOV R0, 0x400 ;  /* 0x000004000000b802 */ /* 0x000fe20000000f00 */
[----:B------:R-:W-:Y:S05]  /*12fd0*/  WARPSYNC.ALL ;  /* 0x0000000000007948 */ /* 0x000fea0003800000 */
[----:B------:R-:W-:Y:S01]  /*12fe0*/  LOP3.LUT R111, R109, 0x3, RZ, 0xc0, !PT ;  /* 0x000000036d6f7812 */ /* 0x000fe200078ec0ff */
[----:B---3--:R-:W-:Y:S01]  /*12ff0*/  FADD.FTZ R109, R114, R115 ;  /* 0x00000073726d7221 */ /* 0x008fe20000010000 */
[----:B----4-:R-:W-:-:S03]  /*13000*/  @!P3 LEA R113, R113, R0, 0x18 ;  /* 0x000000007171b211 */ /* 0x010fc600078ec0ff */
[----:B------:R-:W-:-:S04]  /*13010*/  @!P3 IMAD.IADD R0, R110, 0x1, R111 ;  /* 0x000000016e00b824 */ /* 0x000fc800078e026f */
[----:B------:R-:W-:Y:S01]  /*13020*/  @!P3 IMAD R0, R0, 0x8, R113 ;  /* 0x000000080000b824 */ /* 0x000fe200078e0271 */
[----:B------:R-:W-:-:S04]  /*13030*/  LOP3.LUT R113, R120, 0x1f, RZ, 0xc0, !PT ;  /* 0x0000001f78717812 */ /* 0x000fc800078ec0ff */
[----:B------:R3:W-:Y:S01]  /*13040*/  @!P3 STS.64 [R0], R108 ;  /* 0x0000006c0000b388 */ /* 0x0007e20000000a00 */
[----:B------:R-:W-:-:S13]  /*13050*/  ISETP.GT.U32.AND P0, PT, R113, 0x3, PT ;  /* 0x000000037100780c */ /* 0x000fda0003f04070 */
[----:B---3--:R-:W3:Y:S01]  /*13060*/  @!P0 S2R R109, SR_CgaCtaId ;  /* 0x00000000006d8919 */ /* 0x008ee20000008800 */
[----:B------:R-:W-:Y:S01]  /*13070*/  @!P0 MOV R0, 0x400 ;  /* 0x0000040000008802 */ /* 0x000fe20000000f00 */
[----:B------:R-:W-:Y:S01]  /*13080*/  BSSY B0, `(.L_x_5103) ;  /* 0x000006b000007945 */ /* 0x000fe20003800000 */
[----:B------:R-:W-:Y:S01]  /*13090*/  @!P0 IADD3 R110, R110, R113, RZ ;  /* 0x000000716e6e8210 */ /* 0x000fe20007ffe0ff */
[----:B------:R-:W-:Y:S01]  /*130a0*/  BAR.SYNC.DEFER_BLOCKING 0x0 ;  /* 0x0000000000007b1d */ /* 0x000fe20000010000 */
[----:B------:R-:W-:Y:S02]  /*130b0*/  LOP3.LUT P2, RZ, R162, 0x100, RZ, 0xc0, !PT ;  /* 0x00000100a2ff7812 */ /* 0x000fe4000784c0ff */
[----:B---3--:R-:W-:Y:S02]  /*130c0*/  @!P0 LEA R113, R109, R0, 0x18 ;  /* 0x000000006d718211 */ /* 0x008fe400078ec0ff */
[----:B------:R-:W-:Y:S01]  /*130d0*/  CS2R R108, SRZ ;  /* 0x00000000006c7805 */ /* 0x000fe2000001ff00 */
[----:B------:R-:W-:Y:S01]  /*130e0*/  IMAD.MOV.U32 R0, RZ, RZ, RZ ;  /* 0x000000ffff007224 */ /* 0x000fe200078e00ff */
[----:B------:R-:W-:Y:S01]  /*130f0*/  @!P0 MOV R0, R150 ;  /* 0x0000009600008202 */ /* 0x000fe20000000f00 */
[----:B------:R-:W-:-:S04]  /*13100*/  @!P0 IMAD R110, R110, 0x8, R113 ;  /* 0x000000086e6e8824 */ /* 0x000fc800078e0271 */
[----:B------:R-:W0:Y:S04]  /*13110*/  SHFL.DOWN PT, R113, R0, 0x2, 0x1f ;  /* 0x08401f0000717f89 */ /* 0x000e2800000e0000 */
[----:B------:R3:W4:Y:S01]  /*13120*/  @!P0 LDS.64 R108, [R110] ;  /* 0x000000006e6c8984 */ /* 0x0007220000000a00 */
[----:B------:R-:W-:Y:S02]  /*13130*/  LOP3.LUT P0, RZ, R111, 0x1f, R120, 0xf8, !PT ;  /* 0x0000001f6fff7812 */ /* 0x000fe4000780f878 */
[----:B---3--:R-:W-:Y:S01]  /*13140*/  I2FP.F32.S32 R110, R0 ;  /* 0x00000000006e7245 */ /* 0x008fe20000201400 */
[----:B0-----:R-:W-:Y:S01]  /*13150*/  IMAD.IADD R114, R113, 0x1, R0 ;  /* 0x0000000171727824 */ /* 0x001fe200078e0200 */
[----:B------:R-:W-:-:S04]  /*13160*/  I2FP.F32.S32 R118, R113 ;  /* 0x0000007100767245 */ /* 0x000fc80000201400 */
[----:B------:R-:W-:Y:S01]  /*13170*/  I2FP.F32.S32 R116, R114 ;  /* 0x0000007200747245 */ /* 0x000fe20000201400 */
[----:B------:R-:W0:Y:S03]  /*13180*/  SHFL.DOWN PT, R119, R114, 0x1, 0x1f ;  /* 0x08201f0072777f89 */ /* 0x000e2600000e0000 */
[----:B------:R-:W3:Y:S01]  /*13190*/  MUFU.RCP R117, R116 ;  /* 0x0000007400757308 */ /* 0x000ee20000001000 */
[----:B----4-:R-:W4:Y:S04]  /*131a0*/  SHFL.DOWN PT, R115, R108, 0x2, 0x1f ;  /* 0x08401f006c737f89 */ /* 0x010f2800000e0000 */
[----:B------:R-:W1:Y:S01]  /*131b0*/  SHFL.DOWN PT, R112, R109, 0x2, 0x1f ;  /* 0x08401f006d707f89 */ /* 0x000e6200000e0000 */
[----:B0-----:R-:W-:Y:S01]  /*131c0*/  IMAD.IADD R114, R114, 0x1, R119 ;  /* 0x0000000172727824 */ /* 0x001fe200078e0277 */
[----:B------:R-:W-:-:S04]  /*131d0*/  I2FP.F32.S32 R119, R119 ;  /* 0x0000007700777245 */ /* 0x000fc80000201400 */
[----:B------:R-:W-:-:S06]  /*131e0*/  I2FP.F32.S32 R114, R114 ;  /* 0x0000007200727245 */ /* 0x000fcc0000201400 */
[----:B------:R-:W0:Y:S01]  /*131f0*/  MUFU.RCP R114, R114 ;  /* 0x0000007200727308 */ /* 0x000e220000001000 */
[C---:B----4-:R-:W-:Y:S01]  /*13200*/  FMUL.FTZ R113, R115.reuse, R118 ;  /* 0x0000007673717220 */ /* 0x050fe20000410000 */
[----:B------:R-:W-:-:S03]  /*13210*/  FADD.FTZ R115, -R115, R108 ;  /* 0x0000006c73737221 */ /* 0x000fc60000010100 */
[----:B------:R-:W-:Y:S01]  /*13220*/  FFMA.FTZ R0, R110, R108, R113 ;  /* 0x0000006c6e007223 */ /* 0x000fe20000010071 */
[----:B------:R-:W-:Y:S01]  /*13230*/  FMUL.FTZ R115, R115, R115 ;  /* 0x0000007373737220 */ /* 0x000fe20000410000 */
[----:B-1----:R-:W-:Y:S02]  /*13240*/  FADD.FTZ R112, R112, R109 ;  /* 0x0000006d70707221 */ /* 0x002fe40000010000 */
[----:B---3--:R-:W-:Y:S01]  /*13250*/  FMUL.FTZ R113, R117, R0 ;  /* 0x0000000075717220 */ /* 0x008fe20000410000 */
[----:B------:R-:W-:Y:S02]  /*13260*/  FMUL.FTZ R115, R115, R110 ;  /* 0x0000006e73737220 */ /* 0x000fe40000410000 */
[----:B------:R-:W1:Y:S02]  /*13270*/  @!P0 LDC.64 R110, c[0x0][0x250] ;  /* 0x00009400ff6e8b82 */ /* 0x000e640000000a00 */
[----:B------:R-:W3:Y:S01]  /*13280*/  SHFL.DOWN PT, R0, R113, 0x1, 0x1f ;  /* 0x08201f0071007f89 */ /* 0x000ee200000e0000 */
[----:B------:R-:W-:-:S04]  /*13290*/  FMUL.FTZ R115, R115, R118 ;  /* 0x0000007673737220 */ /* 0x000fc80000410000 */
[----:B------:R-:W-:-:S05]  /*132a0*/  FFMA.FTZ R112, R117, R115, R112 ;  /* 0x0000007375707223 */ /* 0x000fca0000010070 */
[----:B------:R-:W4:Y:S01]  /*132b0*/  SHFL.DOWN PT, R109, R112, 0x1, 0x1f ;  /* 0x08201f00706d7f89 */ /* 0x000f2200000e0000 */
[----:B-1----:R-:W-:-:S04]  /*132c0*/  @!P0 IMAD.WIDE R110, R138, 0x4, R110 ;  /* 0x000000048a6e8825 */ /* 0x002fc800078e026e */
[----:B---3--:R-:W-:Y:S01]  /*132d0*/  FADD.FTZ R108, R113, -R0 ;  /* 0x80000000716c7221 */ /* 0x008fe20000010000 */
[----:B------:R-:W-:-:S03]  /*132e0*/  FMUL.FTZ R117, R0, R119 ;  /* 0x0000007700757220 */ /* 0x000fc60000410000 */
[----:B------:R-:W-:Y:S01]  /*132f0*/  FMUL.FTZ R115, R108, R108 ;  /* 0x0000006c6c737220 */ /* 0x000fe20000410000 */
[----:B------:R-:W-:-:S03]  /*13300*/  FFMA.FTZ R117, R116, R113, R117 ;  /* 0x0000007174757223 */ /* 0x000fc60000010075 */
[----:B------:R-:W-:Y:S01]  /*13310*/  FMUL.FTZ R115, R116, R115 ;  /* 0x0000007374737220 */ /* 0x000fe20000410000 */
[----:B0-----:R-:W-:Y:S01]  /*13320*/  FMUL.FTZ R117, R114, R117 ;  /* 0x0000007572757220 */ /* 0x001fe20000410000 */
[----:B----4-:R-:W-:Y:S02]  /*13330*/  FADD.FTZ R109, R112, R109 ;  /* 0x0000006d706d7221 */ /* 0x010fe40000010000 */
[----:B------:R-:W-:Y:S01]  /*13340*/  FMUL.FTZ R115, R115, R119 ;  /* 0x0000007773737220 */ /* 0x000fe20000410000 */
[----:B------:R-:W0:Y:S02]  /*13350*/  LDC R112, c[0x0][0x2d8] ;  /* 0x0000b600ff707b82 */ /* 0x000e240000000800 */
[----:B------:R-:W1:Y:S01]  /*13360*/  SHFL.IDX PT, R117, R117, RZ, 0x1f ;  /* 0x00001fff75757589 */ /* 0x000e6200000e0000 */
[----:B------:R-:W-:-:S05]  /*13370*/  FFMA.FTZ R115, R114, R115, R109 ;  /* 0x0000007372737223 */ /* 0x000fca000001006d */
[----:B------:R-:W3:Y:S01]  /*13380*/  @!P0 LDC.64 R108, c[0x0][0x258] ;  /* 0x00009600ff6c8b82 */ /* 0x000ee20000000a00 */
[----:B------:R-:W0:Y:S01]  /*13390*/  SHFL.IDX PT, R115, R115, RZ, 0x1f ;  /* 0x00001fff73737589 */ /* 0x000e2200000e0000 */
[----:B-1----:R-:W-:-:S03]  /*133a0*/  FMUL.FTZ R0, R117, R117 ;  /* 0x0000007575007220 */ /* 0x002fc60000410000 */
[----:B------:R1:W-:Y:S01]  /*133b0*/  @!P0 STG.E desc[UR4][R110.64], R117 ;  /* 0x000000756e008986 */ /* 0x0003e2000c101904 */
[----:B------:R-:W-:Y:S02]  /*133c0*/  FSEL R164, R117, RZ, !P2 ;  /* 0x000000ff75a47208 */ /* 0x000fe40005000000 */
[----:B------:R-:W-:Y:S01]  /*133d0*/  FSEL R113, R0, RZ, P2 ;  /* 0x000000ff00717208 */ /* 0x000fe20001000000 */
[----:B---3--:R-:W-:-:S04]  /*133e0*/  @!P0 IMAD.WIDE R108, R138, 0x4, R108 ;  /* 0x000000048a6c8825 */ /* 0x008fc800078e026c */
[----:B0-----:R-:W-:-:S04]  /*133f0*/  FFMA.FTZ R0, R115, UR14, R112 ;  /* 0x0000000e73007c23 */ /* 0x001fc80008010070 */
[----:B------:R-:W-:-:S06]  /*13400*/  FADD.FTZ R0, R0, R113 ;  /* 0x0000007100007221 */ /* 0x000fcc0000010000 */
[----:B------:R-:W0:Y:S02]  /*13410*/  MUFU.RSQ R0, R0 ;  /* 0x0000000000007308 */ /* 0x000e240000001400 */
[----:B0-----:R1:W-:Y:S01]  /*13420*/  @!P0 STG.E desc[UR4][R108.64], R0 ;  /* 0x000000006c008986 */ /* 0x0013e2000c101904 */
[----:B------:R-:W-:Y:S05]  /*13430*/  @!P5 BRA `(.L_x_5104) ;  /* 0x0000000000bcd947 */ /* 0x000fea0003800000 */
[----:B------:R-:W0:Y:S01]  /*13440*/  LDC.64 R118, c[0x0][0x2b8] ;  /* 0x0000ae00ff767b82 */ /* 0x000e220000000a00 */
[--C-:B-1----:R-:W-:Y:S01]  /*13450*/  FADD.FTZ R109, R161, -R164.reuse ;  /* 0x800000a4a16d7221 */ /* 0x102fe20000010000 */
[--C-:B------:R-:W-:Y:S01]  /*13460*/  FADD.FTZ R113, R163, -R164.reuse ;  /* 0x800000a4a3717221 */ /* 0x100fe20000010000 */
[--C-:B------:R-:W-:Y:S01]  /*13470*/  FADD.FTZ R115, R165, -R164.reuse ;  /* 0x800000a4a5737221 */ /* 0x100fe20000010000 */
[--C-:B------:R-:W-:Y:S01]  /*13480*/  FADD.FTZ R211, R167, -R164.reuse ;  /* 0x800000a4a7d37221 */ /* 0x100fe20000010000 */
[--C-:B------:R-:W-:Y:S01]  /*13490*/  FADD.FTZ R213, R185, -R164.reuse ;  /* 0x800000a4b9d57221 */ /* 0x100fe20000010000 */
[----:B------:R-:W-:Y:S01]  /*134a0*/  FADD.FTZ R215, R187, -R164 ;  /* 0x800000a4bbd77221 */ /* 0x000fe20000010000 */
[C---:B------:R-:W-:Y:S01]  /*134b0*/  FMUL.FTZ R111, R0.reuse, R109 ;  /* 0x0000006d006f7220 */ /* 0x040fe20000410000 */
[----:B------:R-:W1:Y:S01]  /*134c0*/  LDC.64 R116, c[0x0][0x2c0] ;  /* 0x0000b000ff747b82 */ /* 0x000e620000000a00 */
        /* <DEDUP_REMOVED lines=21> */
[-C--:B------:R-:W-:Y:S01]  /*13620*/  FFMA.FTZ R172, R27, R170.reuse, R11 ;  /* 0x000000aa1bac7223 */ /* 0x080fe2000001000b */
[----:B------:R-:W-:Y:S01]  /*13630*/  FFMA.FTZ R213, R32, R213, R16 ;  /* 0x000000d520d57223 */ /* 0x000fe20000010010 */
[----:B------:R-:W-:Y:S01]  /*13640*/  FFMA.FTZ R115, R34, R215, R18 ;  /* 0x000000d722737223 */ /* 0x000fe20000010012 */
[----:B------:R-:W-:Y:S01]  /*13650*/  FFMA.FTZ R170, R35, R170, R19 ;  /* 0x000000aa23aa7223 */ /* 0x000fe20000010013 */
[----:B------:R-:W-:Y:S01]  /*13660*/  FFMA.FTZ R168, R33, R168, R17 ;  /* 0x000000a821a87223 */ /* 0x000fe20000010011 */
[----:B------:R-:W-:Y:S01]  /*13670*/  FFMA.FTZ R166, R31, R166, R15 ;  /* 0x000000a61fa67223 */ /* 0x000fe2000001000f */
[----:B------:R-:W-:Y:S01]  /*13680*/  FFMA.FTZ R211, R29, R114, R13 ;  /* 0x000000721dd37223 */ /* 0x000fe2000001000d */
[----:B------:R-:W-:Y:S01]  /*13690*/  F2FP.BF16.F32.PACK_AB R111, R172, R111 ;  /* 0x0000006fac6f723e */ /* 0x000fe200000010ff */
[----:B0-----:R-:W-:Y:S01]  /*136a0*/  IMAD.WIDE.U32 R118, R209, 0x10, R118 ;  /* 0x00000010d1767825 */ /* 0x001fe200078e0076 */
[----:B------:R-:W-:-:S02]  /*136b0*/  F2FP.BF16.F32.PACK_AB R115, R170, R115 ;  /* 0x00000073aa73723e */ /* 0x000fc400000010ff */
[----:B------:R-:W-:Y:S01]  /*136c0*/  F2FP.BF16.F32.PACK_AB R114, R168, R213 ;  /* 0x000000d5a872723e */ /* 0x000fe200000010ff */
[----:B-1----:R-:W-:Y:S01]  /*136d0*/  IMAD.WIDE.U32 R116, R209, 0x10, R116 ;  /* 0x00000010d1747825 */ /* 0x002fe200078e0074 */
[----:B------:R-:W-:Y:S01]  /*136e0*/  F2FP.BF16.F32.PACK_AB R113, R166, R113 ;  /* 0x00000071a671723e */ /* 0x000fe200000010ff */
[----:B------:R0:W-:Y:S01]  /*136f0*/  STG.E.128 desc[UR4][R118.64], R108 ;  /* 0x0000006c76007986 */ /* 0x0001e2000c101d04 */
[----:B------:R-:W-:Y:S02]  /*13700*/  F2FP.BF16.F32.PACK_AB R112, R211, R112 ;  /* 0x00000070d370723e */ /* 0x000fe400000010ff */
[----:B------:R-:W-:-:S03]  /*13710*/  IADD3 R209, R209, 0x80, RZ ;  /* 0x00000080d1d17810 */ /* 0x000fc60007ffe0ff */
[----:B------:R0:W-:Y:S04]  /*13720*/  STG.E.128 desc[UR4][R116.64], R112 ;  /* 0x0000007074007986 */ /* 0x0001e8000c101d04 */
.L_x_5104:
[----:B------:R-:W-:Y:S05]  /*13730*/  BSYNC B0 ;  /* 0x0000000000007941 */ /* 0x000fea0003800000 */
.L_x_5103:
[----:B------:R-:W-:Y:S01]  /*13740*/  LOP3.LUT P0, RZ, R162, 0x80, RZ, 0xc0, !PT ;  /* 0x00000080a2ff7812 */ /* 0x000fe2000780c0ff */
[----:B------:R-:W-:-:S12]  /*13750*/  BSSY B0, `(.L_x_5105) ;  /* 0x0000031000007945 */ /* 0x000fd80003800000 */
[----:B------:R-:W-:Y:S05]  /*13760*/  @!P0 BRA `(.L_x_5106) ;  /* 0x0000000000bc8947 */ /* 0x000fea0003800000 */
[----:B0-----:R-:W0:Y:S01]  /*13770*/  LDC.64 R118, c[0x0][0x2b8] ;  /* 0x0000ae00ff767b82 */ /* 0x001e220000000a00 */
        /* <DEDUP_REMOVED lines=43> */
[----:B------:R-:W-:Y:S01]  /*13a30*/  F2FP.BF16.F32.PACK_AB R112, R211, R112 ;  /* 0x00000070d370723e */ /* 0x000fe200000010ff */
[----:B------:R-:W-:-:S04]  /*13a40*/  VIADD R209, R209, 0x80 ;  /* 0x00000080d1d17836 */ /* 0x000fc80000000000 */
[----:B------:R3:W-:Y:S03]  /*13a50*/  STG.E.128 desc[UR4][R116.64], R112 ;  /* 0x0000007074007986 */ /* 0x0007e6000c101d04 */
.L_x_5106:
[----:B------:R-:W-:Y:S05]  /*13a60*/  BSYNC B0 ;  /* 0x0000000000007941 */ /* 0x000fea0003800000 */
.L_x_5105:
[----:B------:R-:W-:Y:S01]  /*13a70*/  LOP3.LUT P0, RZ, R162, 0x40, RZ, 0xc0, !PT ;  /* 0x00000040a2ff7812 */ /* 0x000fe2000780c0ff */
[----:B------:R-:W-:-:S12]  /*13a80*/  BSSY B0, `(.L_x_5107) ;  /* 0x0000030000007945 */ /* 0x000fd80003800000 */
[----:B------:R-:W-:Y:S05]  /*13a90*/  @!P0 BRA `(.L_x_5108) ;  /* 0x0000000000b88947 */ /* 0x000fea0003800000 */
[----:B01-3--:R-:W0:Y:S01]  /*13aa0*/  LDC.64 R108, c[0x0][0x2c0] ;  /* 0x0000b000ff6c7b82 */ /* 0x00be220000000a00 */
        /* <DEDUP_REMOVED lines=8> */
[----:B------:R-:W-:Y:S01]  /*13b30*/  FADD.FTZ R219, R207, -R164 ;  /* 0x800000a4cfdb7221 */ /* 0x000fe20000010000 */
        /* <DEDUP_REMOVED lines=8> */
[C---:B------:R-:W-:Y:S01]  /*13bc0*/  FMUL.FTZ R217, R0.reuse, R217 ;  /* 0x000000d900d97220 */ /* 0x040fe20000410000 */
[----:B------:R-:W-:Y:S01]  /*13bd0*/  FMUL.FTZ R168, R0, R219 ;  /* 0x000000db00a87220 */ /* 0x000fe20000410000 */
[----:B------:R-:W-:Y:S01]  /*13be0*/  FFMA.FTZ R112, R88, R213, R72 ;  /* 0x000000d558707223 */ /* 0x000fe20000010048 */
[----:B------:R-:W-:Y:S01]  /*13bf0*/  FFMA.FTZ R215, R89, R166, R73 ;  /* 0x000000a659d77223 */ /* 0x000fe20000010049 */
[----:B------:R-:W-:Y:S01]  /*13c00*/  FFMA.FTZ R0, R84, R111, R68 ;  /* 0x0000006f54007223 */ /* 0x000fe20000010044 */
[----:B------:R-:W-:Y:S01]  /*13c10*/  FFMA.FTZ R113, R85, R114, R69 ;  /* 0x0000007255717223 */ /* 0x000fe20000010045 */
[----:B0-----:R-:W-:Y:S01]  /*13c20*/  IMAD.WIDE.U32 R118, R209, 0x10, R108 ;  /* 0x00000010d1767825 */ /* 0x001fe200078e006c */
[----:B------:R-:W-:-:S03]  /*13c30*/  F2FP.BF16.F32.PACK_AB R109, R211, R110 ;  /* 0x0000006ed36d723e */ /* 0x000fc600000010ff */
[----:B------:R-:W-:Y:S01]  /*13c40*/  FFMA.FTZ R213, R96, R213, R80 ;  /* 0x000000d560d57223 */ /* 0x000fe20000010050 */
[----:B------:R-:W-:Y:S01]  /*13c50*/  F2FP.BF16.F32.PACK_AB R110, R215, R112 ;  /* 0x00000070d76e723e */ /* 0x000fe200000010ff */
[----:B------:R-:W-:Y:S01]  /*13c60*/  FFMA.FTZ R112, R92, R111, R76 ;  /* 0x0000006f5c707223 */ /* 0x000fe2000001004c */
[----:B------:R-:W-:Y:S01]  /*13c70*/  F2FP.BF16.F32.PACK_AB R108, R113, R0 ;  /* 0x00000000716c723e */ /* 0x000fe200000010ff */
[----:B------:R-:W-:Y:S01]  /*13c80*/  FFMA.FTZ R113, R94, R115, R78 ;  /* 0x000000735e717223 */ /* 0x000fe2000001004e */
[----:B------:R-:W-:Y:S01]  /*13c90*/  FFMA.FTZ R111, R90, R217, R74 ;  /* 0x000000d95a6f7223 */ /* 0x000fe2000001004a */
[----:B-1----:R-:W-:-:S04]  /*13ca0*/  IMAD.WIDE.U32 R116, R209, 0x10, R116 ;  /* 0x00000010d1747825 */ /* 0x002fc800078e0074 */
[-C--:B------:R-:W-:Y:S01]  /*13cb0*/  FFMA.FTZ R0, R91, R168.reuse, R75 ;  /* 0x000000a85b007223 */ /* 0x080fe2000001004b */
[----:B------:R-:W-:Y:S01]  /*13cc0*/  FFMA.FTZ R115, R98, R217, R82 ;  /* 0x000000d962737223 */ /* 0x000fe20000010052 */
        /* <DEDUP_REMOVED lines=11> */
.L_x_5108:
[----:B------:R-:W-:Y:S05]  /*13d80*/  BSYNC B0 ;  /* 0x0000000000007941 */ /* 0x000fea0003800000 */
.L_x_5107:
[----:B------:R-:W-:Y:S01]  /*13d90*/  VIADD R138, R138, UR16 ;  /* 0x000000108a8a7c36 */ /* 0x000fe20008000000 */
[----:B-1----:R-:W-:-:S04]  /*13da0*/  SEL R0, RZ, 0x1, P1 ;  /* 0x00000001ff007807 */ /* 0x002fc80000800000 */
[----:B------:R-:W-:-:S13]  /*13db0*/  ISETP.GE.AND P0, PT, R138, UR17, PT ;  /* 0x000000118a007c0c */ /* 0x000fda000bf06270 */
[----:B------:R-:W-:Y:S05]  /*13dc0*/  @!P0 BRA `(.L_x_5109) ;  /* 0xfffffed000608947 */ /* 0x000fea000383ffff */
[----:B------:R-:W-:Y:S05]  /*13dd0*/  EXIT ;  /* 0x000000000000794d */ /* 0x000fea0003800000 */
.L_x_5102:
[----:B------:R-:W-:Y:S01]  /*13de0*/  MOV R119, R112 ;  /* 0x0000007000777202 */ /* 0x000fe20000000f00 */
[----:B------:R-:W-:Y:S01]  /*13df0*/  IMAD.MOV.U32 R118, RZ, RZ, 0x1 ;  /* 0x00000001ff767424 */ /* 0x000fe200078e00ff */
[----:B------:R-:W-:Y:S01]  /*13e00*/  MOV R116, 0xffffffff ;  /* 0xffffffff00747802 */ /* 0x000fe20000000f00 */
[----:B------:R-:W-:-:S07]  /*13e10*/  IMAD.MOV.U32 R211, RZ, RZ, 0x1f ;  /* 0x0000001fffd37424 */ /* 0x000fce00078e00ff */
[----:B-123-5:R-:W-:Y:S05]  /*13e20*/  WARPSYNC.COLLECTIVE R116, `(.L_x_5110) ;  /* 0x0000000074087348 */ /* 0x02efea0003c00000 */
[----:B------:R0:W4:Y:S02]  /*13e30*/  SHFL.BFLY P4, R117, R119, R118, R211 ;  /* 0x0c00007677757389 */ /* 0x00012400000800d3 */
[----:B012345:R-:W-:Y:S01]  /*13e40*/  ENDCOLLECTIVE ;  /* 0x000000000000791b */ /* 0x03ffe20003800000 */
.L_x_5110:
[----:B------:R-:W-:Y:S01]  /*13e50*/  HFMA2.MMA R118, -RZ, RZ, 0, 1.1920928955078125e-07 ;  /* 0x00000002ff767435 */ /* 0x000fe200000001ff */
[----:B------:R-:W-:-:S04]  /*13e60*/  IMAD.MOV.U32 R111, RZ, RZ, R117 ;  /* 0x000000ffff6f7224 */ /* 0x000fc800078e0075 */
[----:B------:R-:W-:-:S04]  /*13e70*/  FADD.FTZ R111, R112, R111 ;  /* 0x0000006f706f7221 */ /* 0x000fc80000010000 */
[----:B------:R-:W-:-:S07]  /*13e80*/  IMAD.MOV.U32 R119, RZ, RZ, R111 ;  /* 0x000000ffff777224 */ /* 0x000fce00078e006f */
[----:B------:R-:W-:Y:S05]  /*13e90*/  WARPSYNC.COLLECTIVE R116, `(.L_x_5111) ;  /* 0x0000000074087348 */ /* 0x000fea0003c00000 */
[----:B------:R0:W1:Y:S02]  /*13ea0*/  SHFL.BFLY P4, R117, R119, R118, R211 ;  /* 0x0c00007677757389 */ /* 0x00006400000800d3 */
[----:B01----:R-:W-:Y:S01]  /*13eb0*/  ENDCOLLECTIVE ;  /* 0x000000000000791b */ /* 0x003fe20003800000 */
.L_x_5111:
[----:B------:R-:W-:Y:S01]  /*13ec0*/  MOV R118, 0x4 ;  /* 0x0000000400767802 */ /* 0x000fe20000000f00 */
[----:B------:R-:W-:-:S04]  /*13ed0*/  IMAD.MOV.U32 R0, RZ, RZ, R117 ;  /* 0x000000ffff007224 */ /* 0x000fc800078e0075 */
[----:B------:R-:W-:-:S04]  /*13ee0*/  FADD.FTZ R113, R111, R0 ;  /* 0x000000006f717221 */ /* 0x000fc80000010000 */
[----:B------:R-:W-:-:S07]  /*13ef0*/  IMAD.MOV.U32 R119, RZ, RZ, R113 ;  /* 0x000000ffff777224 */ /* 0x000fce00078e0071 */
[----:B------:R-:W-:Y:S05]  /*13f00*/  WARPSYNC.COLLECTIVE R116, `(.L_x_5112) ;  /* 0x0000000074087348 */ /* 0x000fea0003c00000 */
[----:B------:R0:W1:Y:S02]  /*13f10*/  SHFL.BFLY P4, R117, R119, R118, R211 ;  /* 0x0c00007677757389 */ /* 0x00006400000800d3 */
[----:B01----:R-:W-:Y:S01]  /*13f20*/  ENDCOLLECTIVE ;  /* 0x000000000000791b */ /* 0x003fe20003800000 */
.L_x_5112:
[----:B------:R-:W-:Y:S01]  /*13f30*/  HFMA2.MMA R118, -RZ, RZ, 0, 4.76837158203125e-07 ;  /* 0x00000008ff767435 */ /* 0x000fe200000001ff */
[----:B------:R-:W-:-:S04]  /*13f40*/  IMAD.MOV.U32 R0, RZ, RZ, R117 ;  /* 0x000000ffff007224 */ /* 0x000fc800078e0075 */
[----:B------:R-:W-:-:S04]  /*13f50*/  FADD.FTZ R114, R113, R0 ;  /* 0x0000000071727221 */ /* 0x000fc80000010000 */
[----:B------:R-:W-:-:S07]  /*13f60*/  IMAD.MOV.U32 R119, RZ, RZ, R114 ;  /* 0x000000ffff777224 */ /* 0x000fce00078e0072 */
[----:B------:R-:W-:Y:S05]  /*13f70*/  WARPSYNC.COLLECTIVE R116, `(.L_x_5113) ;  /* 0x0000000074087348 */ /* 0x000fea0003c00000 */
[----:B------:R0:W1:Y:S02]  /*13f80*/  SHFL.BFLY P4, R117, R119, R118, R211 ;  /* 0x0c00007677757389 */ /* 0x00006400000800d3 */
[----:B01----:R-:W-:Y:S01]  /*13f90*/  ENDCOLLECTIVE ;  /* 0x000000000000791b */ /* 0x003fe20003800000 */
.L_x_5113:
[----:B------:R-:W-:Y:S01]  /*13fa0*/  MOV R118, 0x10 ;  /* 0x0000001000767802 */ /* 0x000fe20000000f00 */
[----:B------:R-:W-:-:S04]  /*13fb0*/  IMAD.MOV.U32 R115, RZ, RZ, R117 ;  /* 0x000000ffff737224 */ /* 0x000fc800078e0075 */
[----:B------:R-:W-:-:S04]  /*13fc0*/  FADD.FTZ R115, R114, R115 ;  /* 0x0000007372737221 */ /* 0x000fc80000010000 */
[----:B------:R-:W-:-:S07]  /*13fd0*/  IMAD.MOV.U32 R119, RZ, RZ, R115 ;  /* 0x000000ffff777224 */ /* 0x000fce00078e0073 */
[----:B------:R-:W-:Y:S05]  /*13fe0*/  WARPSYNC.COLLECTIVE R116, `(.L_x_5114) ;  /* 0x0000000074087348 */ /* 0x000fea0003c00000 */
[----:B------:R0:W1:Y:S02]  /*13ff0*/  SHFL.BFLY P4, R117, R119, R118, R211 ;  /* 0x0c00007677757389 */ /* 0x00006400000800d3 */
[----:B01----:R-:W-:Y:S01]  /*14000*/  ENDCOLLECTIVE ;  /* 0x000000000000791b */ /* 0x003fe20003800000 */
.L_x_5114:
        /* <DEDUP_REMOVED lines=57> */
.L_x_5115:
[----:B------:R-:W-:Y:S01]  /*143a0*/  MOV R118, 0x2 ;  /* 0x0000000200767802 */ /* 0x000fe20000000f00 */
[----:B------:R-:W-:-:S04]  /*143b0*/  IMAD.MOV.U32 R111, RZ, RZ, R117 ;  /* 0x000000ffff6f7224 */ /* 0x000fc800078e0075 */
[----:B------:R-:W-:-:S04]  /*143c0*/  FADD.FTZ R111, R0, R111 ;  /* 0x0000006f006f7221 */ /* 0x000fc80000010000 */
[----:B------:R-:W-:-:S07]  /*143d0*/  IMAD.MOV.U32 R119, RZ, RZ, R111 ;  /* 0x000000ffff777224 */ /* 0x000fce00078e006f */
[----:B------:R-:W-:Y:S05]  /*143e0*/  WARPSYNC.COLLECTIVE R116, `(.L_x_5116) ;  /* 0x0000000074087348 */ /* 0x000fea0003c00000 */
[----:B------:R0:W1:Y:S02]  /*143f0*/  SHFL.BFLY P4, R117, R119, R118, R211 ;  /* 0x0c00007677757389 */ /* 0x00006400000800d3 */
[----:B01----:R-:W-:Y:S01]  /*14400*/  ENDCOLLECTIVE ;  /* 0x000000000000791b */ /* 0x003fe20003800000 */
.L_x_5116:
[----:B------:R-:W-:Y:S01]  /*14410*/  HFMA2.MMA R118, -RZ, RZ, 0, 2.384185791015625e-07 ;  /* 0x00000004ff767435 */ /* 0x000fe200000001ff */
[----:B------:R-:W-:-:S04]  /*14420*/  IMAD.MOV.U32 R112, RZ, RZ, R117 ;  /* 0x000000ffff707224 */ /* 0x000fc800078e0075 */
[----:B------:R-:W-:-:S04]  /*14430*/  FADD.FTZ R112, R111, R112 ;  /* 0x000000706f707221 */ /* 0x000fc80000010000 */
[----:B------:R-:W-:-:S07]  /*14440*/  IMAD.MOV.U32 R119, RZ, RZ, R112 ;  /* 0x000000ffff777224 */ /* 0x000fce00078e0070 */
[----:B------:R-:W-:Y:S05]  /*14450*/  WARPSYNC.COLLECTIVE R116, `(.L_x_5117) ;  /* 0x0000000074087348 */ /* 0x000fea0003c00000 */
[----:B------:R0:W1:Y:S02]  /*14460*/  SHFL.BFLY P4, R117, R119, R118, R211 ;  /* 0x0c00007677757389 */ /* 0x00006400000800d3 */
[----:B01----:R-:W-:Y:S01]  /*14470*/  ENDCOLLECTIVE ;  /* 0x000000000000791b */ /* 0x003fe20003800000 */
.L_x_5117:
[----:B------:R-:W-:Y:S01]  /*14480*/  MOV R118, 0x8 ;  /* 0x0000000800767802 */ /* 0x000fe20000000f00 */
[----:B------:R-:W-:-:S04]  /*14490*/  IMAD.MOV.U32 R113, RZ, RZ, R117 ;  /* 0x000000ffff717224 */ /* 0x000fc800078e0075 */
[----:B------:R-:W-:-:S04]  /*144a0*/  FADD.FTZ R113, R112, R113 ;  /* 0x0000007170717221 */ /* 0x000fc80000010000 */
[----:B------:R-:W-:-:S07]  /*144b0*/  IMAD.MOV.U32 R119, RZ, RZ, R113 ;  /* 0x000000ffff777224 */ /* 0x000fce00078e0071 */
[----:B------:R-:W-:Y:S05]  /*144c0*/  WARPSYNC.COLLECTIVE R116, `(.L_x_5118) ;  /* 0x0000000074087348 */ /* 0x000fea0003c00000 */
[----:B------:R0:W1:Y:S02]  /*144d0*/  SHFL.BFLY P4, R117, R119, R118, R211 ;  /* 0x0c00007677757389 */ /* 0x00006400000800d3 */
[----:B01----:R-:W-:Y:S01]  /*144e0*/  ENDCOLLECTIVE ;  /* 0x000000000000791b */ /* 0x003fe20003800000 */
.L_x_5118:
[----:B------:R-:W-:Y:S01]  /*144f0*/  HFMA2.MMA R118, -RZ, RZ, 0, 9.5367431640625e-07 ;  /* 0x00000010ff767435 */ /* 0x000fe200000001ff */
[----:B------:R-:W-:-:S04]  /*14500*/  IMAD.MOV.U32 R114, RZ, RZ, R117 ;  /* 0x000000ffff727224 */ /* 0x000fc800078e0075 */
[----:B------:R-:W-:-:S04]  /*14510*/  FADD.FTZ R114, R113, R114 ;  /* 0x0000007271727221 */ /* 0x000fc80000010000 */
[----:B------:R-:W-:-:S07]  /*14520*/  IMAD.MOV.U32 R119, RZ, RZ, R114 ;  /* 0x000000ffff777224 */ /* 0x000fce00078e0072 */
[----:B------:R-:W-:Y:S05]  /*14530*/  WARPSYNC.COLLECTIVE R116, `(.L_x_5119) ;  /* 0x0000000074087348 */ /* 0x000fea0003c00000 */
[----:B------:R0:W1:Y:S02]  /*14540*/  SHFL.BFLY P4, R117, R119, R118, R211 ;  /* 0x0c00007677757389 */ /* 0x00006400000800d3 */
[----:B01----:R-:W-:Y:S01]  /*14550*/  ENDCOLLECTIVE ;  /* 0x000000000000791b */ /* 0x003fe20003800000 */
.L_x_5119:
[----:B------:R-:W-:Y:S01]  /*14560*/  IMAD.MOV.U32 R115, RZ, RZ, R117 ;  /* 0x000000ffff737224 */ /* 0x000fe200078e0075 */
[----:B------:R-:W-:Y:S06]  /*14570*/  BRA `(.L_x_5120) ;  /* 0xffffffe8008c7947 */ /* 0x000fec000383ffff */
.L_x_5121:
        /* <DEDUP_REMOVED lines=16> */
.L_x_20560:


//--------------------- .text._ZN10layer_norm31ln_parallel_residual_fwd_kernelINS_13Kernel_traitsIf13__nv_bfloat16S2_S2_fjLj3072ELj1ELj1ELj4ELj16ENS_18Kernel_traits_baseILj3072EfS2_S2_S2_fjLj128EEEEELb1ELb0ELb1EEEvNS_9FwdParamsE --------------------------
	.section	.text._ZN10layer_norm31ln_parallel_residual_fwd_kernelINS_13Kernel_traitsIf13__nv_bfloat16S2_S2_fjLj3072ELj1ELj1ELj4ELj16ENS_18Kernel_traits_baseILj3072EfS2_S2_S2_fjLj128EEEEELb1ELb0ELb1EEEvNS_9FwdParamsE,"ax",@progbits
	.align	128
        .global         _ZN10layer_norm31ln_parallel_residual_fwd_kernelINS_13Kernel_traitsIf13__nv_bfloat16S2_S2_fjLj3072ELj1ELj1ELj4ELj16ENS_18Kernel_traits_baseILj3072EfS2_S2_S2_fjLj128EEEEELb1ELb0ELb1EEEvNS_9FwdParamsE
        .type           _ZN10layer_norm31ln_parallel_residual_fwd_kernelINS_13Kernel_traitsIf13__nv_bfloat16S2_S2_fjLj3072ELj1ELj1ELj4ELj16ENS_18Kernel_traits_baseILj3072EfS2_S2_S2_fjLj128EEEEELb1ELb0ELb1EEEvNS_9FwdParamsE,@function
        .size           _ZN10layer_norm31ln_parallel_residual_fwd_kernelINS_13Kernel_traitsIf13__nv_bfloat16S2_S2_fjLj3072ELj1ELj1ELj4ELj16ENS_18Kernel_traits_baseILj3072EfS2_S2_S2_fjLj128EEEEELb1ELb0ELb1EEEvNS_9FwdParamsE,(.L_x_20561 - _ZN10layer_norm31ln_parallel_residual_fwd_kernelINS_13Kernel_traitsIf13__nv_bfloat16S2_S2_fjLj3072ELj1ELj1ELj4ELj16ENS_18Kernel_traits_baseILj3072EfS2_S2_S2_fjLj128EEEEELb1ELb0ELb1EEEvNS_9FwdParamsE)
        .other          _ZN10layer_norm31ln_parallel_residual_fwd_kernelINS_13Kernel_traitsIf13__nv_bfloat16S2_S2_fjLj3072ELj1ELj1ELj4ELj16ENS_18Kernel_traits_baseILj3072EfS2_S2_S2_fjLj128EEEEELb1ELb0ELb1EEEvNS_9FwdParamsE,@"STO_CUDA_ENTRY STV_DEFAULT"
_ZN10layer_norm31ln_parallel_residual_fwd_kernelINS_13Kernel_traitsIf13__nv_bfloat16S2_S2_fjLj3072ELj1ELj1ELj4ELj16ENS_18Kernel_traits_baseILj3072EfS2_S2_S2_fjLj128EEEEELb1ELb0ELb1EEEvNS_9FwdParamsE:
.text._ZN10layer_norm31ln_parallel_residual_fwd_kernelINS_13Kernel_traitsIf13__nv_bfloat16S2_S2_fjLj3072ELj1ELj1ELj4ELj16ENS_18Kernel_traits_baseILj3072EfS2_S2_S2_fjLj128EEEEELb1ELb0ELb1EEEvNS_9FwdParamsE:
        /* <DEDUP_REMOVED lines=10> */
[----:B------:R-:W-:Y:S01]  /*00a0*/  ULDC.64 UR14, c[0x0][0x2d0] ;  /* 0x0000b400000e7ab9 */ /* 0x000fe20000000a00 */
[----:B------:R-:W-:Y:S01]  /*00b0*/  ULDC.64 UR12, c[0x0][0x268] ;  /* 0x00009a00000c7ab9 */ /* 0x000fe20000000a00 */
[----:B------:R-:W-:-:S04]  /*00c0*/  ULDC.64 UR10, c[0x0][0x260] ;  /* 0x00009800000a7ab9 */ /* 0x000fc80000000a00 */
[----:B------:R-:W2:Y:S01]  /*00d0*/  S2UR UR8, SR_CTAID.X ;  /* 0x00000000000879c3 */ /* 0x000ea20000002500 */
[----:B------:R-:W3:Y:S07]  /*00e0*/  @P0 LDG.E.64 R2, desc[UR4][R2.64] ;  /* 0x0000000402020981 */ /* 0x000eee000c1e1b00 */
[----:B------:R-:W2:Y:S01]  /*00f0*/  LDC R14, c[0x0][RZ] ;  /* 0x00000000ff0e7b82 */ /* 0x000ea20000000800 */
[----:B0-----:R-:W-:Y:S02]  /*0100*/  @P0 MOV R4, R18 ;  /* 0x0000001200040202 */ /* 0x001fe40000000f00 */
[----:B------:R-:W-:-:S02]  /*0110*/  CS2R R88, SRZ ;  /* 0x0000000000587805 */ /* 0x000fc4000001ff00 */
[----:B------:R-:W-:Y:S02]  /*0120*/  CS2R R90, SRZ ;  /* 0x00000000005a7805 */ /* 0x000fe4000001ff00 */
[----:B------:R-:W-:Y:S02]  /*0130*/  CS2R R84, SRZ ;  /* 0x0000000000547805 */ /* 0x000fe4000001ff00 */
[----:B------:R-:W-:Y:S02]  /*0140*/  CS2R R86, SRZ ;  /* 0x0000000000567805 */ /* 0x000fe4000001ff00 */
[----:B------:R-:W-:Y:S02]  /*0150*/  CS2R R80, SRZ ;  /* 0x0000000000507805 */ /* 0x000fe4000001ff00 */
[----:B------:R-:W-:Y:S01]  /*0160*/  CS2R R82, SRZ ;  /* 0x0000000000527805 */ /* 0x000fe2000001ff00 */
[----:B-1----:R-:W-:Y:S01]  /*0170*/  @P0 IMAD.MOV.U32 R5, RZ, RZ, R19 ;  /* 0x000000ffff050224 */ /* 0x002fe200078e0013 */
[----:B------:R-:W0:Y:S01]  /*0180*/  @P0 LDC R7, c[0x0][0x2f0] ;  /* 0x0000bc00ff070b82 */ /* 0x000e220000000800 */
[----:B------:R-:W-:-:S02]  /*0190*/  CS2R R76, SRZ ;  /* 0x00000000004c7805 */ /* 0x000fc4000001ff00 */
[----:B------:R-:W-:Y:S02]  /*01a0*/  CS2R R78, SRZ ;  /* 0x00000000004e7805 */ /* 0x000fe4000001ff00 */
[----:B------:R-:W-:Y:S02]  /*01b0*/  CS2R R72, SRZ ;  /* 0x0000000000487805 */ /* 0x000fe4000001ff00 */
[----:B------:R-:W-:Y:S01]  /*01c0*/  CS2R R74, SRZ ;  /* 0x00000000004a7805 */ /* 0x000fe2000001ff00 */
[----:B------:R-:W0:Y:S01]  /*01d0*/  @P0 LDG.E.64 R4, desc[UR4][R4.64] ;  /* 0x0000000404040981 */ /* 0x000e22000c1e1b00 */
[----:B------:R-:W-:Y:S02]  /*01e0*/  CS2R R68, SRZ ;  /* 0x0000000000447805 */ /* 0x000fe4000001ff00 */
[----:B------:R-:W-:Y:S01]  /*01f0*/  CS2R R70, SRZ ;  /* 0x0000000000467805 */ /* 0x000fe2000001ff00 */
[----:B------:R-:W-:Y:S01]  /*0200*/  ULDC UR9, c[0x0][0x214] ;  /* 0x0000850000097ab9 */ /* 0x000fe20000000800 */
[----:B--2---:R-:W-:Y:S01]  /*0210*/  IMAD R14, R14, UR8, R17 ;  /* 0x000000080e0e7c24 */ /* 0x004fe2000f8e0211 */
[----:B------:R-:W-:-:S02]  /*0220*/  LOP3.LUT R165, R17, 0x7f, RZ, 0xc0, !PT ;  /* 0x0000007f11a57812 */ /* 0x000fc400078ec0ff */
[----:B------:R-:W-:Y:S02]  /*0230*/  CS2R R66, SRZ ;  /* 0x0000000000427805 */ /* 0x000fe4000001ff00 */
[----:B------:R-:W-:Y:S02]  /*0240*/  CS2R R64, SRZ ;  /* 0x0000000000407805 */ /* 0x000fe4000001ff00 */
[----:B------:R-:W-:Y:S02]  /*0250*/  CS2R R62, SRZ ;  /* 0x00000000003e7805 */ /* 0x000fe4000001ff00 */
        /* <DEDUP_REMOVED lines=9> */
[----:B---3--:R-:W-:Y:S02]  /*02f0*/  @P0 R2UR UR6, R2 ;  /* 0x00000000020602ca */ /* 0x008fe400000e0000 */
[----:B------:R-:W-:Y:S02]  /*0300*/  @P0 R2UR UR7, R3 ;  /* 0x00000000030702ca */ /* 0x000fe400000e0000 */
[----:B0-----:R-:W-:-:S05]  /*0310*/  @P0 IADD3 R18, P1, R4, R7, RZ ;  /* 0x0000000704120210 */ /* 0x001fca0007f3e0ff */
        /* <DEDUP_REMOVED lines=48> */
[----:B------:R-:W-:-:S03]  /*0620*/  UIADD3 UR34, UR6, -0xe443238, URZ ;  /* 0xf1bbcdc806227890 */ /* 0x000fc6000fffe03f */
[----:B------:R-:W-:Y:S01]  /*0630*/  LOP3.LUT R15, R9, UR32, R4, 0x96, !PT ;  /* 0x00000020090f7c12 */ /* 0x000fe2000f8e9604 */
[----:B------:R-:W-:Y:S01]  /*0640*/  IMAD.HI.U32 R3, R16, -0x326172a9, RZ ;  /* 0xcd9e8d5710037827 */ /* 0x000fe200078e00ff */
[----:B------:R-:W-:Y:S01]  /*0650*/  UIADD3 UR35, UR7, -0x24c28bd8, URZ ;  /* 0xdb3d742807237890 */ /* 0x000fe2000fffe03f */
[----:B------:R-:W-:Y:S02]  /*0660*/  ISETP.NE.U32.AND P1, PT, RZ, UR14, PT ;  /* 0x0000000eff007c0c */ /* 0x000fe4000bf25070 */
[----:B------:R-:W-:Y:S01]  /*0670*/  IMAD.HI.U32 R5, R15, -0x2daee0ad, RZ ;  /* 0xd2511f530f057827 */ /* 0x000fe200078e00ff */
[----:B------:R-:W-:-:S03]  /*0680*/  LOP3.LUT R10, R3, UR34, R8, 0x96, !PT ;  /* 0x00000022030a7c12 */ /* 0x000fc6000f8e9608 */
[----:B------:R-:W-:Y:S01]  /*0690*/  IMAD.SHL.U32 R8, R165, 0x20, RZ ;  /* 0x00000020a5087824 */ /* 0x000fe200078e00ff */
[----:B------:R-:W-:Y:S02]  /*06a0*/  ISETP.NE.AND.EX P1, PT, RZ, UR15, PT, P1 ;  /* 0x0000000fff007c0c */ /* 0x000fe4000bf25310 */
[----:B------:R-:W-:Y:S02]  /*06b0*/  LOP3.LUT R11, R5, UR35, R6, 0x96, !PT ;  /* 0x00000023050b7c12 */ /* 0x000fe4000f8e9606 */
[C---:B------:R-:W-:Y:S02]  /*06c0*/  IADD3 R6, P3, R8.reuse, UR12, RZ ;  /* 0x0000000c08067c10 */ /* 0x040fe4000ff7e0ff */
[----:B------:R-:W-:-:S05]  /*06d0*/  IADD3 R8, P4, R8, UR14, RZ ;  /* 0x0000000e08087c10 */ /* 0x000fca000ff9e0ff */
[----:B------:R-:W-:-:S05]  /*06e0*/  IMAD.X R9, RZ, RZ, UR15, P4 ;  /* 0x0000000fff097e24 */ /* 0x000fca000a0e06ff */
[----:B------:R0:W5:Y:S04]  /*06f0*/  @P1 LDG.E.128 R64, desc[UR4][R8.64] ;  /* 0x0000000408401981 */ /* 0x000168000c1e1d00 */
[----:B------:R0:W5:Y:S04]  /*0700*/  @P1 LDG.E.128 R60, desc[UR4][R8.64+0x10] ;  /* 0x00001004083c1981 */ /* 0x000168000c1e1d00 */
[----:B------:R0:W5:Y:S04]  /*0710*/  @P1 LDG.E.128 R56, desc[UR4][R8.64+0x1000] ;  /* 0x0010000408381981 */ /* 0x000168000c1e1d00 */
[----:B------:R0:W5:Y:S04]  /*0720*/  @P1 LDG.E.128 R52, desc[UR4][R8.64+0x1010] ;  /* 0x0010100408341981 */ /* 0x000168000c1e1d00 */
[----:B------:R0:W5:Y:S04]  /*0730*/  @P1 LDG.E.128 R48, desc[UR4][R8.64+0x2000] ;  /* 0x0020000408301981 */ /* 0x000168000c1e1d00 */
[----:B------:R0:W5:Y:S01]  /*0740*/  @P1 LDG.E.128 R44, desc[UR4][R8.64+0x2010] ;  /* 0x00201004082c1981 */ /* 0x000162000c1e1d00 */
[----:B------:R-:W-:-:S04]  /*0750*/  SHF.L.U32 R0, R17, 0x5, RZ ;  /* 0x0000000511007819 */ /* 0x000fc800000006ff */
[----:B------:R-:W-:-:S04]  /*0760*/  LOP3.LUT R0, R0, 0xfe0, RZ, 0xc0, !PT ;  /* 0x00000fe000007812 */ /* 0x000fc800078ec0ff */
[----:B------:R-:W-:-:S05]  /*0770*/  IADD3 R2, P0, R0, UR10, RZ ;  /* 0x0000000a00027c10 */ /* 0x000fca000ff1e0ff */
[----:B------:R-:W-:Y:S01]  /*0780*/  IMAD.X R3, RZ, RZ, UR11, P0 ;  /* 0x0000000bff037e24 */ /* 0x000fe200080e06ff */
[----:B------:R-:W-:Y:S02]  /*0790*/  ULDC.64 UR10, c[0x0][0x2c8] ;  /* 0x0000b200000a7ab9 */ /* 0x000fe40000000a00 */
[----:B------:R-:W-:-:S04]  /*07a0*/  ISETP.NE.U32.AND P0, PT, RZ, UR10, PT ;  /* 0x0000000aff007c0c */ /* 0x000fc8000bf05070 */
[----:B------:R-:W-:Y:S02]  /*07b0*/  ISETP.NE.AND.EX P0, PT, RZ, UR11, PT, P0 ;  /* 0x0000000bff007c0c */ /* 0x000fe4000bf05300 */
[----:B------:R-:W-:Y:S02]  /*07c0*/  IADD3 R4, P2, R0, UR10, RZ ;  /* 0x0000000a00047c10 */ /* 0x000fe4000ff5e0ff */
[----:B------:R-:W-:Y:S02]  /*07d0*/  LEA.HI R17, R17, UR8, RZ, 0x19 ;  /* 0x0000000811117c11 */ /* 0x000fe4000f8fc8ff */
[----:B------:R-:W-:-:S07]  /*07e0*/  IADD3.X R5, RZ, UR11, RZ, P2, !PT ;  /* 0x0000000bff057c10 */ /* 0x000fce00097fe4ff */
[----:B------:R0:W5:Y:S04]  /*07f0*/  @P0 LDG.E.128 R88, desc[UR4][R4.64] ;  /* 0x0000000404580981 */ /* 0x000168000c1e1d00 */
[----:B------:R0:W5:Y:S04]  /*0800*/  @P0 LDG.E.128 R84, desc[UR4][R4.64+0x10] ;  /* 0x0000100404540981 */ /* 0x000168000c1e1d00 */
[----:B------:R0:W5:Y:S04]  /*0810*/  @P0 LDG.E.128 R80, desc[UR4][R4.64+0x1000] ;  /* 0x0010000404500981 */ /* 0x000168000c1e1d00 */
[----:B------:R0:W5:Y:S04]  /*0820*/  @P0 LDG.E.128 R76, desc[UR4][R4.64+0x1010] ;  /* 0x00101004044c0981 */ /* 0x000168000c1e1d00 */
[----:B------:R0:W5:Y:S04]  /*0830*/  @P0 LDG.E.128 R72, desc[UR4][R4.64+0x2000] ;  /* 0x0020000404480981 */ /* 0x000168000c1e1d00 */
[----:B------:R0:W5:Y:S01]  /*0840*/  @P0 LDG.E.128 R68, desc[UR4][R4.64+0x2010] ;  /* 0x0020100404440981 */ /* 0x000162000c1e1d00 */
[----:B------:R-:W-:Y:S01]  /*0850*/  ISETP.GE.AND P0, PT, R17, UR9, PT ;  /* 0x0000000911007c0c */ /* 0x000fe2000bf06270 */
[----:B------:R-:W-:-:S12]  /*0860*/  IMAD.X R7, RZ, RZ, UR13, P3 ;  /* 0x0000000dff077e24 */ /* 0x000fd800098e06ff */
[----:B0-----:R-:W-:Y:S05]  /*0870*/  @P0 EXIT ;  /* 0x000000000000094d */ /* 0x001fea0003800000 */
[----:B------:R-:W5:Y:S04]  /*0880*/  LDG.E.128 R148, desc[UR4][R6.64] ;  /* 0x0000000406947981 */ /* 0x000f68000c1e1d00 */
[----:B------:R-:W5:Y:S04]  /*0890*/  LDG.E.128 R144, desc[UR4][R6.64+0x10] ;  /* 0x0000100406907981 */ /* 0x000f68000c1e1d00 */
[----:B------:R-:W5:Y:S04]  /*08a0*/  LDG.E.128 R32, desc[UR4][R6.64+0x1000] ;  /* 0x0010000406207981 */ /* 0x000f68000c1e1d00 */
[----:B------:R-:W5:Y:S04]  /*08b0*/  LDG.E.128 R28, desc[UR4][R6.64+0x1010] ;  /* 0x00101004061c7981 */ /* 0x000f68000c1e1d00 */
[----:B------:R-:W5:Y:S04]  /*08c0*/  LDG.E.128 R24, desc[UR4][R6.64+0x2000] ;  /* 0x0020000406187981 */ /* 0x000f68000c1e1d00 */
[----:B------:R-:W5:Y:S01]  /*08d0*/  LDG.E.128 R20, desc[UR4][R6.64+0x2010] ;  /* 0x0020100406147981 */ /* 0x000f62000c1e1d00 */
[----:B------:R-:W-:Y:S01]  /*08e0*/  UIADD3 UR13, UR6, -0x700cb87f, URZ ;  /* 0x8ff34781060d7890 */ /* 0x000fe2000fffe03f */
[----:B------:R-:W-:Y:S01]  /*08f0*/  IMAD R15, R15, -0x2daee0ad, RZ ;  /* 0xd2511f530f0f7824 */ /* 0x000fe200078e02ff */
[----:B------:R-:W-:Y:S01]  /*0900*/  UIADD3 UR36, UR7, -0x695add53, URZ ;  /* 0x96a522ad07247890 */ /* 0x000fe2000fffe03f */
[----:B------:R-:W5:Y:S01]  /*0910*/  LDG.E.128 R160, desc[UR4][R2.64] ;  /* 0x0000000402a07981 */ /* 0x000f62000c1e1d00 */
[----:B------:R-:W-:Y:S01]  /*0920*/  IMAD R16, R16, -0x326172a9, RZ ;  /* 0xcd9e8d5710107824 */ /* 0x000fe200078e02ff */
[----:B------:R-:W-:Y:S01]  /*0930*/  ULDC.64 UR8, c[0x0][0x228] ;  /* 0x00008a0000087ab9 */ /* 0x000fe20000000a00 */
[----:B------:R-:W-:Y:S01]  /*0940*/  IMAD.HI.U32 R0, R10, -0x2daee0ad, RZ ;  /* 0xd2511f530a007827 */ /* 0x000fe200078e00ff */
[----:B------:R-:W5:Y:S04]  /*0950*/  LDG.E.128 R152, desc[UR4][R2.64+0x10] ;  /* 0x0000100402987981 */ /* 0x000f68000c1e1d00 */
[----:B------:R-:W5:Y:S04]  /*0960*/  LDG.E.128 R136, desc[UR4][R2.64+0x1000] ;  /* 0x0010000402887981 */ /* 0x000f68000c1e1d00 */
[----:B------:R-:W5:Y:S04]  /*0970*/  LDG.E.128 R132, desc[UR4][R2.64+0x1010] ;  /* 0x0010100402847981 */ /* 0x000f68000c1e1d00 */
[----:B------:R-:W5:Y:S04]  /*0980*/  LDG.E.128 R40, desc[UR4][R2.64+0x2000] ;  /* 0x0020000402287981 */ /* 0x000f68000c1e1d00 */
[----:B------:R0:W5:Y:S01]  /*0990*/  LDG.E.128 R36, desc[UR4][R2.64+0x2010] ;  /* 0x0020100402247981 */ /* 0x000162000c1e1d00 */
[----:B------:R-:W-:Y:S01]  /*09a0*/  ISETP.NE.U32.AND P0, PT, RZ, UR8, PT ;  /* 0x00000008ff007c0c */ /* 0x000fe2000bf05070 */
[----:B------:R-:W-:Y:S01]  /*09b0*/  HFMA2.MMA R157, -RZ, RZ, 0, 5.9604644775390625e-08 ;  /* 0x00000001ff9d7435 */ /* 0x000fe200000001ff */
[----:B------:R-:W-:Y:S01]  /*09c0*/  LOP3.LUT R15, R0, UR36, R15, 0x96, !PT ;  /* 0x00000024000f7c12 */ /* 0x000fe2000f8e960f */
[----:B------:R-:W-:Y:S01]  /*09d0*/  IMAD R10, R10, -0x2daee0ad, RZ ;  /* 0xd2511f530a0a7824 */ /* 0x000fe200078e02ff */
[----:B------:R-:W-:Y:S01]  /*09e0*/  LOP3.LUT R18, R18, 0x3, RZ, 0xc0, !PT ;  /* 0x0000000312127812 */ /* 0x000fe200078ec0ff */
[----:B------:R-:W-:Y:S01]  /*09f0*/  IMAD.MOV.U32 R9, RZ, RZ, RZ ;  /* 0x000000ffff097224 */ /* 0x000fe200078e00ff */
[----:B------:R-:W-:Y:S01]  /*0a00*/  ULDC.U8 UR8, c[0x0][0x2a0] ;  /* 0x0000a80000087ab9 */ /* 0x000fe20000000000 */
[----:B------:R-:W-:Y:S01]  /*0a10*/  ULDC UR12, c[0x0][0x290] ;  /* 0x0000a400000c7ab9 */ /* 0x000fe20000000800 */
[----:B------:R-:W-:Y:S01]  /*0a20*/  ULDC.64 UR38, c[0x0][0x228] ;  /* 0x00008a0000267ab9 */ /* 0x000fe20000000a00 */
[C---:B0-----:R-:W-:Y:S01]  /*0a30*/  IMAD.HI.U32 R3, R11.reuse, -0x326172a9, RZ ;  /* 0xcd9e8d570b037827 */ /* 0x041fe200078e00ff */
[----:B------:R-:W-:Y:S01]  /*0a40*/  ISETP.NE.AND.EX P0, PT, RZ, UR9, PT, P0 ;  /* 0x00000009ff007c0c */ /* 0x000fe2000bf05300 */
[----:B------:R-:W-:Y:S01]  /*0a50*/  ULDC UR9, c[0x0][0x218] ;  /* 0x0000860000097ab9 */ /* 0x000fe20000000800 */
[----:B------:R-:W-:Y:S01]  /*0a60*/  ULDC.64 UR10, c[0x0][0x230] ;  /* 0x00008c00000a7ab9 */ /* 0x000fe20000000a00 */
[----:B------:R-:W-:Y:S01]  /*0a70*/  IMAD R11, R11, -0x326172a9, RZ ;  /* 0xcd9e8d570b0b7824 */ /* 0x000fe200078e02ff */
[----:B------:R-:W-:Y:S01]  /*0a80*/  LOP3.LUT R16, R3, UR13, R16, 0x96, !PT ;  /* 0x0000000d03107c12 */ /* 0x000fe2000f8e9610 */
[----:B------:R-:W-:Y:S01]  /*0a90*/  UISETP.NE.AND UP0, UPT, UR8, URZ, UPT ;  /* 0x0000003f0800728c */ /* 0x000fe2000bf05270 */
[----:B------:R-:W-:Y:S01]  /*0aa0*/  ULDC.64 UR14, c[0x0][0x2b8] ;  /* 0x0000ae00000e7ab9 */ /* 0x000fe20000000a00 */
[----:B------:R-:W-:Y:S01]  /*0ab0*/  ULDC.64 UR16, c[0x0][0x2c0] ;  /* 0x0000b00000107ab9 */ /* 0x000fe20000000a00 */
[----:B------:R-:W-:-:S08]  /*0ac0*/  ULDC.64 UR18, c[0x0][0x210] ;  /* 0x0000840000127ab9 */ /* 0x000fd00000000a00 */
.L_x_5510:
        /* <DEDUP_REMOVED lines=10> */
[----:B-----5:R-:W5:Y:S01]  /*0b70*/  LDG.E.128 R100, desc[UR4][R100.64] ;  /* 0x0000000464647981 */ /* 0x020f62000c1e1d00 */
[----:B-1----:R-:W-:-:S05]  /*0b80*/  @P0 IMAD.WIDE.U32 R104, R107, 0x10, R104 ;  /* 0x000000106b680825 */ /* 0x002fca00078e0068 */
[----:B------:R0:W5:Y:S01]  /*0b90*/  @P0 LDG.E.128 R92, desc[UR4][R104.64] ;  /* 0x00000004685c0981 */ /* 0x000162000c1e1d00 */
[----:B--2---:R-:W-:-:S05]  /*0ba0*/  @P1 IMAD.WIDE.U32 R108, R107, 0x10, R108 ;  /* 0x000000106b6c1825 */ /* 0x004fca00078e006c */
        /* <DEDUP_REMOVED lines=13> */
.L_x_5123:
[----:B------:R-:W-:-:S07]  /*0c80*/  MOV R19, R11 ;  /* 0x0000000b00137202 */ /* 0x000fce0000000f00 */
.L_x_5124:
[----:B------:R-:W-:Y:S05]  /*0c90*/  BSYNC B0 ;  /* 0x0000000000007941 */ /* 0x000fea0003800000 */
.L_x_5122:
        /* <DEDUP_REMOVED lines=16> */
.L_x_5128:
[----:B------:R-:W-:Y:S05]  /*0da0*/  BSYNC B1 ;  /* 0x0000000000017941 */ /* 0x000fea0003800000 */
.L_x_5127:
        /* <DEDUP_REMOVED lines=44> */
.L_x_5126:
[----:B------:R-:W-:Y:S05]  /*1070*/  BSYNC B0 ;  /* 0x0000000000007941 */ /* 0x000fea0003800000 */
.L_x_5125:
[----:B------:R-:W0:Y:S01]  /*1080*/  LDC R158, c[0x0][0x298] ;  /* 0x0000a600ff9e7b82 */ /* 0x000e220000000800 */
[----:B------:R-:W-:Y:S01]  /*1090*/  ISETP.NE.U32.AND P2, PT, RZ, UR38, PT ;  /* 0x00000026ff007c0c */ /* 0x000fe2000bf45070 */
[----:B------:R-:W-:Y:S01]  /*10a0*/  IMAD.MOV.U32 R164, RZ, RZ, 0x2f800000 ;  /* 0x2f800000ffa47424 */ /* 0x000fe200078e00ff */
[----:B------:R-:W-:Y:S02]  /*10b0*/  I2FP.F32.U32 R19, R19 ;  /* 0x0000001300137245 */ /* 0x000fe40000201000 */
[----:B------:R-:W-:-:S03]  /*10c0*/  ISETP.NE.AND.EX P2, PT, RZ, UR39, PT, P2 ;  /* 0x00000027ff007c0c */ /* 0x000fc6000bf45320 */
[----:B------:R-:W1:Y:S01]  /*10d0*/  LDC R159, c[0x0][0x294] ;  /* 0x0000a500ff9f7b82 */ /* 0x000e620000000800 */
[----:B------:R-:W-:Y:S01]  /*10e0*/  FFMA.FTZ R18, R19, R164, 1.1641532182693481445e-10 ;  /* 0x2f00000013127423 */ /* 0x000fe200000100a4 */
[C---:B-----5:R-:W-:Y:S02]  /*10f0*/  SHF.L.U32 R19, R100.reuse, 0x10, RZ ;  /* 0x0000001064137819 */ /* 0x060fe400000006ff */
[----:B------:R-:W-:-:S03]  /*1100*/  PRMT R100, R100, 0x7632, R100 ;  /* 0x0000763264647816 */ /* 0x000fc60000000064 */
[----:B0-----:R-:W-:Y:S01]  /*1110*/  FMUL.FTZ R19, R19, R158 ;  /* 0x0000009e13137220 */ /* 0x001fe20000410000 */
        /* <DEDUP_REMOVED lines=10> */
.L_x_5129:
        /* <DEDUP_REMOVED lines=12> */
.L_x_5132:
[----:B------:R-:W-:-:S07]  /*1280*/  IMAD.MOV.U32 R8, RZ, RZ, R11 ;  /* 0x000000ffff087224 */ /* 0x000fce00078e000b */
.L_x_5133:
[----:B------:R-:W-:Y:S05]  /*1290*/  BSYNC B0 ;  /* 0x0000000000007941 */ /* 0x000fea0003800000 */
.L_x_5131:
        /* <DEDUP_REMOVED lines=16> */
.L_x_5137:
[----:B------:R-:W-:Y:S05]  /*13a0*/  BSYNC B1 ;  /* 0x0000000000017941 */ /* 0x000fea0003800000 */
.L_x_5136:
        /* <DEDUP_REMOVED lines=42> */
[----:B------:R-:W-:Y:S01]  /*1650*/  IMAD.MOV.U32 R10, RZ, RZ, R104 ;  /* 0x000000ffff0a7224 */ /* 0x000fe200078e0068 */
[----:B------:R-:W-:-:S11]  /*1660*/  HFMA2.MMA R104, -RZ, RZ, 0, 0 ;  /* 0x00000000ff687435 */ /* 0x000fd600000001ff */
.L_x_5135:
[----:B------:R-:W-:Y:S05]  /*1670*/  BSYNC B0 ;  /* 0x0000000000007941 */ /* 0x000fea0003800000 */
.L_x_5134:
[----:B------:R-:W-:Y:S01]  /*1680*/  I2FP.F32.U32 R19, R8 ;  /* 0x0000000800137245 */ /* 0x000fe20000201000 */
[----:B------:R-:W-:-:S04]  /*1690*/  IMAD.U32 R105, R92, 0x10000, RZ ;  /* 0x000100005c697824 */ /* 0x000fc800078e00ff */
[----:B------:R-:W-:Y:S01]  /*16a0*/  FFMA.FTZ R8, R19, R164, 1.1641532182693481445e-10 ;  /* 0x2f00000013087423 */ /* 0x000fe200000100a4 */
[----:B------:R-:W-:Y:S01]  /*16b0*/  FMUL.FTZ R105, R105, R158 ;  /* 0x0000009e69697220 */ /* 0x000fe20000410000 */
[----:B------:R-:W-:-:S03]  /*16c0*/  @P1 IMAD.U32 R19, R96, 0x10000, RZ ;  /* 0x0001000060131824 */ /* 0x000fc600078e00ff */
[----:B------:R-:W-:-:S04]  /*16d0*/  FSETP.GTU.FTZ.AND P3, PT, R8, R159, PT ;  /* 0x0000009f0800720b */ /* 0x000fc80003f7c000 */
[----:B------:R-:W-:Y:S02]  /*16e0*/  FSEL R105, R105, RZ, !P3 ;  /* 0x000000ff69697208 */ /* 0x000fe40005800000 */
[----:B------:R-:W-:-:S03]  /*16f0*/  SEL R8, RZ, 0x1, P3 ;  /* 0x00000001ff087807 */ /* 0x000fc60001800000 */
[----:B------:R-:W-:-:S04]  /*1700*/  FADD.FTZ R108, R108, R105 ;  /* 0x000000696c6c7221 */ /* 0x000fc80000010000 */
[----:B------:R-:W-:-:S07]  /*1710*/  @P1 FADD.FTZ R108, R108, R19 ;  /* 0x000000136c6c1221 */ /* 0x000fce0000010000 */
.L_x_5130:
        /* <DEDUP_REMOVED lines=12> */
.L_x_5139:
[----:B------:R-:W-:-:S07]  /*17e0*/  IMAD.MOV.U32 R19, RZ, RZ, R11 ;  /* 0x000000ffff137224 */ /* 0x000fce00078e000b */
.L_x_5140:
[----:B------:R-:W-:Y:S05]  /*17f0*/  BSYNC B0 ;  /* 0x0000000000007941 */ /* 0x000fea0003800000 */
.L_x_5138:
        /* <DEDUP_REMOVED lines=16> */
.L_x_5144:
[----:B------:R-:W-:Y:S05]  /*1900*/  BSYNC B1 ;  /* 0x0000000000017941 */ /* 0x000fea0003800000 */
.L_x_5143:
        /* <DEDUP_REMOVED lines=40> */
[----:B------:R-:W-:Y:S02]  /*1b90*/  MOV R11, R110 ;  /* 0x0000006e000b7202 */ /* 0x000fe40000000f00 */
[----:B------:R-:W-:Y:S01]  /*1ba0*/  LOP3.LUT R15, R105, UR36, R10, 0x96, !PT ;  /* 0x00000024690f7c12 */ /* 0x000fe2000f8e960a */
[----:B------:R-:W-:Y:S02]  /*1bb0*/  IMAD.MOV.U32 R10, RZ, RZ, R104 ;  /* 0x000000ffff0a7224 */ /* 0x000fe400078e0068 */
[----:B------:R-:W-:-:S07]  /*1bc0*/  IMAD.MOV.U32 R105, RZ, RZ, RZ ;  /* 0x000000ffff697224 */ /* 0x000fce00078e00ff */
.L_x_5142:
[----:B------:R-:W-:Y:S05]  /*1bd0*/  BSYNC B0 ;  /* 0x0000000000007941 */ /* 0x000fea0003800000 */
.L_x_5141:
[----:B------:R-:W-:-:S05]  /*1be0*/  I2FP.F32.U32 R19, R19 ;  /* 0x0000001300137245 */ /* 0x000fca0000201000 */
[----:B------:R-:W-:Y:S01]  /*1bf0*/  FFMA.FTZ R104, R19, R164, 1.1641532182693481445e-10 ;  /* 0x2f00000013687423 */ /* 0x000fe200000100a4 */
[----:B------:R-:W-:-:S04]  /*1c00*/  SHF.L.U32 R19, R100, 0x10, RZ ;  /* 0x0000001064137819 */ /* 0x000fc800000006ff */
[----:B------:R-:W-:Y:S01]  /*1c10*/  FSETP.GTU.FTZ.AND P3, PT, R104, R159, PT ;  /* 0x0000009f6800720b */ /* 0x000fe20003f7c000 */
[----:B------:R-:W-:-:S03]  /*1c20*/  FMUL.FTZ R110, R19, R158 ;  /* 0x0000009e136e7220 */ /* 0x000fc60000410000 */
        /* <DEDUP_REMOVED lines=10> */
.L_x_5145:
        /* <DEDUP_REMOVED lines=12> */
.L_x_5148:
[----:B------:R-:W-:-:S07]  /*1d90*/  IMAD.MOV.U32 R7, RZ, RZ, R11 ;  /* 0x000000ffff077224 */ /* 0x000fce00078e000b */
.L_x_5149:
[----:B------:R-:W-:Y:S05]  /*1da0*/  BSYNC B0 ;  /* 0x0000000000007941 */ /* 0x000fea0003800000 */
.L_x_5147:
        /* <DEDUP_REMOVED lines=16> */
.L_x_5153:
[----:B------:R-:W-:Y:S05]  /*1eb0*/  BSYNC B1 ;  /* 0x0000000000017941 */ /* 0x000fea0003800000 */
.L_x_5152:
        /* <DEDUP_REMOVED lines=44> */
.L_x_5151:
[----:B------:R-:W-:Y:S05]  /*2180*/  BSYNC B0 ;  /* 0x0000000000007941 */ /* 0x000fea0003800000 */
.L_x_5150:
        /* <DEDUP_REMOVED lines=12> */
.L_x_5146:
        /* <DEDUP_REMOVED lines=12> */
.L_x_5155:
[----:B------:R-:W-:-:S07]  /*2310*/  IMAD.MOV.U32 R100, RZ, RZ, R11 ;  /* 0x000000ffff647224 */ /* 0x000fce00078e000b */
.L_x_5156:
[----:B------:R-:W-:Y:S05]  /*2320*/  BSYNC B0 ;  /* 0x0000000000007941 */ /* 0x000fea0003800000 */
.L_x_5154:
        /* <DEDUP_REMOVED lines=16> */
.L_x_5160:
[----:B------:R-:W-:Y:S05]  /*2430*/  BSYNC B1 ;  /* 0x0000000000017941 */ /* 0x000fea0003800000 */
.L_x_5159:
        /* <DEDUP_REMOVED lines=44> */
.L_x_5158:
[----:B------:R-:W-:Y:S05]  /*2700*/  BSYNC B0 ;  /* 0x0000000000007941 */ /* 0x000fea0003800000 */
.L_x_5157:
[----:B------:R-:W-:-:S05]  /*2710*/  I2FP.F32.U32 R109, R100 ;  /* 0x00000064006d7245 */ /* 0x000fca0000201000 */
[----:B------:R-:W-:Y:S01]  /*2720*/  FFMA.FTZ R100, R109, R164, 1.1641532182693481445e-10 ;  /* 0x2f0000006d647423 */ /* 0x000fe200000100a4 */
[C---:B------:R-:W-:Y:S02]  /*2730*/  SHF.L.U32 R109, R101.reuse, 0x10, RZ ;  /* 0x00000010656d7819 */ /* 0x040fe400000006ff */
[----:B------:R-:W-:Y:S02]  /*2740*/  PRMT R101, R101, 0x7632, R101 ;  /* 0x0000763265657816 */ /* 0x000fe40000000065 */
[----:B------:R-:W-:Y:S01]  /*2750*/  FSETP.GTU.FTZ.AND P3, PT, R100, R159, PT ;  /* 0x0000009f6400720b */ /* 0x000fe20003f7c000 */
[----:B------:R-:W-:-:S03]  /*2760*/  FMUL.FTZ R109, R109, R158 ;  /* 0x0000009e6d6d7220 */ /* 0x000fc60000410000 */
        /* <DEDUP_REMOVED lines=9> */
.L_x_5161:
        /* <DEDUP_REMOVED lines=12> */
.L_x_5164:
[----:B------:R-:W-:-:S07]  /*28c0*/  IMAD.MOV.U32 R6, RZ, RZ, R11 ;  /* 0x000000ffff067224 */ /* 0x000fce00078e000b */
.L_x_5165:
[----:B------:R-:W-:Y:S05]  /*28d0*/  BSYNC B0 ;  /* 0x0000000000007941 */ /* 0x000fea0003800000 */
.L_x_5163:
        /* <DEDUP_REMOVED lines=16> */
.L_x_5169:
[----:B------:R-:W-:Y:S05]  /*29e0*/  BSYNC B1 ;  /* 0x0000000000017941 */ /* 0x000fea0003800000 */
.L_x_5168:
        /* <DEDUP_REMOVED lines=44> */
.L_x_5167:
[----:B------:R-:W-:Y:S05]  /*2cb0*/  BSYNC B0 ;  /* 0x0000000000007941 */ /* 0x000fea0003800000 */
.L_x_5166:
        /* <DEDUP_REMOVED lines=10> */
.L_x_5162:
        /* <DEDUP_REMOVED lines=12> */
.L_x_5171:
[----:B------:R-:W-:-:S07]  /*2e20*/  IMAD.MOV.U32 R104, RZ, RZ, R11 ;  /* 0x000000ffff687224 */ /* 0x000fce00078e000b */
.L_x_5172:
[----:B------:R-:W-:Y:S05]  /*2e30*/  BSYNC B0 ;  /* 0x0000000000007941 */ /* 0x000fea0003800000 */
.L_x_5170:
        /* <DEDUP_REMOVED lines=16> */
.L_x_5176:
[----:B------:R-:W-:Y:S05]  /*2f40*/  BSYNC B1 ;  /* 0x0000000000017941 */ /* 0x000fea0003800000 */
.L_x_5175:
        /* <DEDUP_REMOVED lines=43> */
[----:B------:R-:W-:-:S07]  /*3200*/  IMAD.MOV.U32 R10, RZ, RZ, R112 ;  /* 0x000000ffff0a7224 */ /* 0x000fce00078e0070 */
.L_x_5174:
[----:B------:R-:W-:Y:S05]  /*3210*/  BSYNC B0 ;  /* 0x0000000000007941 */ /* 0x000fea0003800000 */
.L_x_5173:
        /* <DEDUP_REMOVED lines=15> */
.L_x_5177:
        /* <DEDUP_REMOVED lines=12> */
.L_x_5180:
[----:B------:R-:W-:-:S07]  /*33d0*/  IMAD.MOV.U32 R5, RZ, RZ, R11 ;  /* 0x000000ffff057224 */ /* 0x000fce00078e000b */
.L_x_5181:
[----:B------:R-:W-:Y:S05]  /*33e0*/  BSYNC B0 ;  /* 0x0000000000007941 */ /* 0x000fea0003800000 */
.L_x_5179:
        /* <DEDUP_REMOVED lines=16> */
.L_x_5185:
[----:B------:R-:W-:Y:S05]  /*34f0*/  BSYNC B1 ;  /* 0x0000000000017941 */ /* 0x000fea0003800000 */
.L_x_5184:
        /* <DEDUP_REMOVED lines=44> */
.L_x_5183:
[----:B------:R-:W-:Y:S05]  /*37c0*/  BSYNC B0 ;  /* 0x0000000000007941 */ /* 0x000fea0003800000 */
.L_x_5182:
[----:B------:R-:W-:Y:S02]  /*37d0*/  PRMT R104, R93, 0x7632, R104 ;  /* 0x000076325d687816 */ /* 0x000fe40000000068 */
[----:B------:R-:W-:-:S03]  /*37e0*/  I2FP.F32.U32 R5, R5 ;  /* 0x0000000500057245 */ /* 0x000fc60000201000 */
[----:B------:R-:W-:Y:S02]  /*37f0*/  IMAD.U32 R105, R104, 0x10000, RZ ;  /* 0x0001000068697824 */ /* 0x000fe400078e00ff */
[----:B------:R-:W-:Y:S02]  /*3800*/  FFMA.FTZ R104, R5, R164, 1.1641532182693481445e-10 ;  /* 0x2f00000005687423 */ /* 0x000fe400000100a4 */
[----:B------:R-:W-:-:S03]  /*3810*/  FMUL.FTZ R105, R105, R158 ;  /* 0x0000009e69697220 */ /* 0x000fc60000410000 */
[----:B------:R-:W-:Y:S02]  /*3820*/  FSETP.GTU.FTZ.AND P3, PT, R104, R159, PT ;  /* 0x0000009f6800720b */ /* 0x000fe40003f7c000 */
[----:B------:R-:W-:Y:S02]  /*3830*/  @P1 PRMT R104, R97, 0x7632, R104 ;  /* 0x0000763261681816 */ /* 0x000fe40000000068 */
[----:B------:R-:W-:Y:S02]  /*3840*/  FSEL R105, R105, RZ, !P3 ;  /* 0x000000ff69697208 */ /* 0x000fe40005800000 */
[----:B------:R-:W-:Y:S01]  /*3850*/  SEL R5, RZ, 0x1, P3 ;  /* 0x00000001ff057807 */ /* 0x000fe20001800000 */
[----:B------:R-:W-:Y:S02]  /*3860*/  @P1 IMAD.U32 R109, R104, 0x10000, RZ ;  /* 0x00010000686d1824 */ /* 0x000fe400078e00ff */
[----:B------:R-:W-:-:S04]  /*3870*/  FADD.FTZ R116, R116, R105 ;  /* 0x0000006974747221 */ /* 0x000fc80000010000 */
[----:B------:R-:W-:-:S07]  /*3880*/  @P1 FADD.FTZ R116, R116, R109 ;  /* 0x0000006d74741221 */ /* 0x000fce0000010000 */
.L_x_5178:
        /* <DEDUP_REMOVED lines=12> */
.L_x_5187:
[----:B------:R-:W-:-:S07]  /*3950*/  IMAD.MOV.U32 R104, RZ, RZ, R11 ;  /* 0x000000ffff687224 */ /* 0x000fce00078e000b */
.L_x_5188:
[----:B------:R-:W-:Y:S05]  /*3960*/  BSYNC B0 ;  /* 0x0000000000007941 */ /* 0x000fea0003800000 */
.L_x_5186:
        /* <DEDUP_REMOVED lines=16> */
.L_x_5192:
[----:B------:R-:W-:Y:S05]  /*3a70*/  BSYNC B1 ;  /* 0x0000000000017941 */ /* 0x000fea0003800000 */
.L_x_5191:
        /* <DEDUP_REMOVED lines=44> */
.L_x_5190:
[----:B------:R-:W-:Y:S05]  /*3d40*/  BSYNC B0 ;  /* 0x0000000000007941 */ /* 0x000fea0003800000 */
.L_x_5189:
        /* <DEDUP_REMOVED lines=15> */
.L_x_5193:
        /* <DEDUP_REMOVED lines=12> */
.L_x_5196:
[----:B------:R-:W-:-:S07]  /*3f00*/  IMAD.MOV.U32 R4, RZ, RZ, R11 ;  /* 0x000000ffff047224 */ /* 0x000fce00078e000b */
.L_x_5197:
[----:B------:R-:W-:Y:S05]  /*3f10*/  BSYNC B0 ;  /* 0x0000000000007941 */ /* 0x000fea0003800000 */
.L_x_5195:
        /* <DEDUP_REMOVED lines=16> */
.L_x_5201:
[----:B------:R-:W-:Y:S05]  /*4020*/  BSYNC B1 ;  /* 0x0000000000017941 */ /* 0x000fea0003800000 */
.L_x_5200:
        /* <DEDUP_REMOVED lines=44> */
.L_x_5199:
[----:B------:R-:W-:Y:S05]  /*42f0*/  BSYNC B0 ;  /* 0x0000000000007941 */ /* 0x000fea0003800000 */
.L_x_5198:
        /* <DEDUP_REMOVED lines=10> */
.L_x_5194:
        /* <DEDUP_REMOVED lines=12> */
.L_x_5203:
[----:B------:R-:W-:-:S07]  /*4460*/  IMAD.MOV.U32 R105, RZ, RZ, R11 ;  /* 0x000000ffff697224 */ /* 0x000fce00078e000b */
.L_x_5204:
[----:B------:R-:W-:Y:S05]  /*4470*/  BSYNC B0 ;  /* 0x0000000000007941 */ /* 0x000fea0003800000 */
.L_x_5202:
        /* <DEDUP_REMOVED lines=16> */
.L_x_5208:
[----:B------:R-:W-:Y:S05]  /*4580*/  BSYNC B1 ;  /* 0x0000000000017941 */ /* 0x000fea0003800000 */
.L_x_5207:
        /* <DEDUP_REMOVED lines=44> */
.L_x_5206:
[----:B------:R-:W-:Y:S05]  /*4850*/  BSYNC B0 ;  /* 0x0000000000007941 */ /* 0x000fea0003800000 */
.L_x_5205:
        /* <DEDUP_REMOVED lines=14> */
.L_x_5209:
        /* <DEDUP_REMOVED lines=12> */
.L_x_5212:
[----:B------:R-:W-:-:S07]  /*4a00*/  IMAD.MOV.U32 R3, RZ, RZ, R11 ;  /* 0x000000ffff037224 */ /* 0x000fce00078e000b */
.L_x_5213:
[----:B------:R-:W-:Y:S05]  /*4a10*/  BSYNC B0 ;  /* 0x0000000000007941 */ /* 0x000fea0003800000 */
.L_x_5211:
        /* <DEDUP_REMOVED lines=16> */
.L_x_5217:
[----:B------:R-:W-:Y:S05]  /*4b20*/  BSYNC B1 ;  /* 0x0000000000017941 */ /* 0x000fea0003800000 */
.L_x_5216:
        /* <DEDUP_REMOVED lines=44> */
.L_x_5215:
[----:B------:R-:W-:Y:S05]  /*4df0*/  BSYNC B0 ;  /* 0x0000000000007941 */ /* 0x000fea0003800000 */
.L_x_5214:
[----:B------:R-:W-:Y:S02]  /*4e00*/  PRMT R104, R94, 0x7632, R104 ;  /* 0x000076325e687816 */ /* 0x000fe40000000068 */
[----:B------:R-:W-:Y:S02]  /*4e10*/  I2FP.F32.U32 R3, R3 ;  /* 0x0000000300037245 */ /* 0x000fe40000201000 */
[----:B------:R-:W-:Y:S01]  /*4e20*/  @P1 PRMT R106, R98, 0x7632, R106 ;  /* 0x00007632626a1816 */ /* 0x000fe2000000006a */
[----:B------:R-:W-:Y:S02]  /*4e30*/  IMAD.U32 R113, R104, 0x10000, RZ ;  /* 0x0001000068717824 */ /* 0x000fe400078e00ff */
[----:B------:R-:W-:Y:S02]  /*4e40*/  FFMA.FTZ R104, R3, R164, 1.1641532182693481445e-10 ;  /* 0x2f00000003687423 */ /* 0x000fe400000100a4 */
[----:B------:R-:W-:Y:S01]  /*4e50*/  FMUL.FTZ R113, R113, R158 ;  /* 0x0000009e71717220 */ /* 0x000fe20000410000 */
[----:B------:R-:W-:-:S02]  /*4e60*/  @P1 IMAD.U32 R106, R106, 0x10000, RZ ;  /* 0x000100006a6a1824 */ /* 0x000fc400078e00ff */
[----:B------:R-:W-:-:S04]  /*4e70*/  FSETP.GTU.FTZ.AND P4, PT, R104, R159, PT ;  /* 0x0000009f6800720b */ /* 0x000fc80003f9c000 */
[----:B------:R-:W-:Y:S02]  /*4e80*/  FSEL R104, R113, RZ, !P4 ;  /* 0x000000ff71687208 */ /* 0x000fe40006000000 */
[----:B------:R-:W-:-:S03]  /*4e90*/  SEL R3, RZ, 0x1, P4 ;  /* 0x00000001ff037807 */ /* 0x000fc60002000000 */
[----:B------:R-:W-:-:S04]  /*4ea0*/  FADD.FTZ R111, R111, R104 ;  /* 0x000000686f6f7221 */ /* 0x000fc80000010000 */
[----:B------:R-:W-:-:S07]  /*4eb0*/  @P1 FADD.FTZ R111, R111, R106 ;  /* 0x0000006a6f6f1221 */ /* 0x000fce0000010000 */
.L_x_5210:
        /* <DEDUP_REMOVED lines=12> */
.L_x_5219:
[----:B------:R-:W-:-:S07]  /*4f80*/  IMAD.MOV.U32 R104, RZ, RZ, R11 ;  /* 0x000000ffff687224 */ /* 0x000fce00078e000b */
.L_x_5220:
[----:B------:R-:W-:Y:S05]  /*4f90*/  BSYNC B0 ;  /* 0x0000000000007941 */ /* 0x000fea0003800000 */
.L_x_5218:
        /* <DEDUP_REMOVED lines=16> */
.L_x_5224:
[----:B------:R-:W-:Y:S05]  /*50a0*/  BSYNC B1 ;  /* 0x0000000000017941 */ /* 0x000fea0003800000 */
.L_x_5223:
        /* <DEDUP_REMOVED lines=44> */
.L_x_5222:
[----:B------:R-:W-:Y:S05]  /*5370*/  BSYNC B0 ;  /* 0x0000000000007941 */ /* 0x000fea0003800000 */
.L_x_5221:
        /* <DEDUP_REMOVED lines=14> */
.L_x_5225:
        /* <DEDUP_REMOVED lines=12> */
.L_x_5228:
[----:B------:R-:W-:-:S07]  /*5520*/  IMAD.MOV.U32 R2, RZ, RZ, R11 ;  /* 0x000000ffff027224 */ /* 0x000fce00078e000b */
.L_x_5229:
[----:B------:R-:W-:Y:S05]  /*5530*/  BSYNC B0 ;  /* 0x0000000000007941 */ /* 0x000fea0003800000 */
.L_x_5227:
        /* <DEDUP_REMOVED lines=16> */
.L_x_5233:
[----:B------:R-:W-:Y:S05]  /*5640*/  BSYNC B1 ;  /* 0x0000000000017941 */ /* 0x000fea0003800000 */
.L_x_5232:
        /* <DEDUP_REMOVED lines=44> */
.L_x_5231:
[----:B------:R-:W-:Y:S05]  /*5910*/  BSYNC B0 ;  /* 0x0000000000007941 */ /* 0x000fea0003800000 */
.L_x_5230:
        /* <DEDUP_REMOVED lines=10> */
.L_x_5226:
        /* <DEDUP_REMOVED lines=12> */
.L_x_5235:
[----:B------:R-:W-:-:S07]  /*5a80*/  IMAD.MOV.U32 R104, RZ, RZ, R11 ;  /* 0x000000ffff687224 */ /* 0x000fce00078e000b */
.L_x_5236:
[----:B------:R-:W-:Y:S05]  /*5a90*/  BSYNC B0 ;  /* 0x0000000000007941 */ /* 0x000fea0003800000 */
.L_x_5234:
        /* <DEDUP_REMOVED lines=16> */
.L_x_5240:
[----:B------:R-:W-:Y:S05]  /*5ba0*/  BSYNC B1 ;  /* 0x0000000000017941 */ /* 0x000fea0003800000 */
.L_x_5239:
        /* <DEDUP_REMOVED lines=44> */
.L_x_5238:
[----:B------:R-:W-:Y:S05]  /*5e70*/  BSYNC B0 ;  /* 0x0000000000007941 */ /* 0x000fea0003800000 */
.L_x_5237:
        /* <DEDUP_REMOVED lines=14> */
.L_x_5241:
        /* <DEDUP_REMOVED lines=12> */
.L_x_5244:
[----:B------:R-:W-:-:S07]  /*6020*/  IMAD.MOV.U32 R0, RZ, RZ, R11 ;  /* 0x000000ffff007224 */ /* 0x000fce00078e000b */
.L_x_5245:
[----:B------:R-:W-:Y:S05]  /*6030*/  BSYNC B0 ;  /* 0x0000000000007941 */ /* 0x000fea0003800000 */
.L_x_5243:
        /* <DEDUP_REMOVED lines=18> */
.L_x_5249:
[----:B------:R-:W-:Y:S05]  /*6160*/  BSYNC B1 ;  /* 0x0000000000017941 */ /* 0x000fea0003800000 */
.L_x_5248:
        /* <DEDUP_REMOVED lines=44> */
.L_x_5247:
[----:B------:R-:W-:Y:S05]  /*6430*/  BSYNC B0 ;  /* 0x0000000000007941 */ /* 0x000fea0003800000 */
.L_x_5246:
        /* <DEDUP_REMOVED lines=12> */
.L_x_5242:
[----:B------:R-:W0:Y:S01]  /*6500*/  LDC.64 R140, c[0x0][0x238] ;  /* 0x00008e00ff8c7b82 */ /* 0x000e220000000a00 */
[----:B------:R-:W-:Y:S02]  /*6510*/  P2R R103, PR, RZ, 0x4 ;  /* 0x00000004ff677803 */ /* 0x000fe40000000000 */
[----:B------:R-:W-:Y:S02]  /*6520*/  ISETP.NE.AND P2, PT, R102, RZ, PT ;  /* 0x000000ff6600720c */ /* 0x000fe40003f45270 */
[----:B------:R-:W-:Y:S02]  /*6530*/  SEL R112, RZ, 0x1000000, P5 ;  /* 0x01000000ff707807 */ /* 0x000fe40002800000 */
[----:B------:R-:W-:Y:S01]  /*6540*/  SEL R113, RZ, 0x10000, P4 ;  /* 0x00010000ff717807 */ /* 0x000fe20002000000 */
[----:B------:R-:W1:Y:S01]  /*6550*/  LDC.64 R130, c[0x0][0x240] ;  /* 0x00009000ff827b82 */ /* 0x000e620000000a00 */
[----:B------:R-:W-:Y:S02]  /*6560*/  SEL R106, RZ, 0x100, P3 ;  /* 0x00000100ff6a7807 */ /* 0x000fe40001800000 */
[----:B------:R-:W-:-:S02]  /*6570*/  SEL R121, RZ, 0x1, P2 ;  /* 0x00000001ff797807 */ /* 0x000fc40001000000 */
[----:B------:R-:W-:Y:S02]  /*6580*/  ISETP.NE.AND P6, PT, R18, RZ, PT ;  /* 0x000000ff1200720c */ /* 0x000fe40003fc5270 */
[----:B------:R-:W-:Y:S02]  /*6590*/  ISETP.NE.AND P5, PT, R19, RZ, PT ;  /* 0x000000ff1300720c */ /* 0x000fe40003fa5270 */
[----:B------:R-:W-:Y:S02]  /*65a0*/  ISETP.NE.AND P4, PT, R100, RZ, PT ;  /* 0x000000ff6400720c */ /* 0x000fe40003f85270 */
[----:B------:R-:W-:Y:S02]  /*65b0*/  ISETP.NE.AND P3, PT, R101, RZ, PT ;  /* 0x000000ff6500720c */ /* 0x000fe40003f65270 */
[----:B------:R-:W-:Y:S02]  /*65c0*/  ISETP.NE.AND P2, PT, R103, RZ, PT ;  /* 0x000000ff6700720c */ /* 0x000fe40003f45270 */
[----:B------:R-:W-:Y:S01]  /*65d0*/  F2FP.BF16.F32.PACK_AB R103, R114, R115 ;  /* 0x000000737267723e */ /* 0x000fe200000010ff */
[----:B0-----:R-:W-:Y:S01]  /*65e0*/  IMAD.WIDE.U32 R18, R107, 0x10, R140 ;  /* 0x000000106b127825 */ /* 0x001fe200078e008c */
[----:B------:R-:W-:-:S02]  /*65f0*/  F2FP.BF16.F32.PACK_AB R102, R111, R109 ;  /* 0x0000006d6f66723e */ /* 0x000fc400000010ff */
[----:B------:R-:W-:Y:S02]  /*6600*/  F2FP.BF16.F32.PACK_AB R101, R116, R117 ;  /* 0x000000757465723e */ /* 0x000fe400000010ff */
[----:B------:R-:W-:Y:S02]  /*6610*/  F2FP.BF16.F32.PACK_AB R100, R110, R108 ;  /* 0x0000006c6e64723e */ /* 0x000fe400000010ff */
[----:B------:R-:W-:Y:S02]  /*6620*/  SEL R104, RZ, 0x1, P3 ;  /* 0x00000001ff687807 */ /* 0x000fe40001800000 */
[----:B------:R-:W-:Y:S01]  /*6630*/  LOP3.LUT R106, R106, R112, R113, 0xfe, !PT ;  /* 0x000000706a6a7212 */ /* 0x000fe200078efe71 */
[----:B------:R0:W-:Y:S01]  /*6640*/  STG.E.128 desc[UR4][R18.64], R100 ;  /* 0x0000006412007986 */ /* 0x0001e2000c101d04 */
[----:B------:R-:W-:Y:S02]  /*6650*/  SEL R112, RZ, 0x1, P4 ;  /* 0x00000001ff707807 */ /* 0x000fe40002000000 */
[----:B------:R-:W-:-:S03]  /*6660*/  SEL R118, RZ, 0x1, P5 ;  /* 0x00000001ff767807 */ /* 0x000fc60002800000 */
[----:B------:R-:W-:-:S04]  /*6670*/  IMAD.WIDE.U32 R112, R112, 0x10000, RZ ;  /* 0x0001000070707825 */ /* 0x000fc800078e00ff */
[----:B------:R-:W-:Y:S01]  /*6680*/  IMAD.WIDE.U32 R118, R118, 0x100, RZ ;  /* 0x0000010076767825 */ /* 0x000fe200078e00ff */
[----:B0-----:R-:W0:Y:S03]  /*6690*/  @P0 LDC.64 R100, c[0x0][0x228] ;  /* 0x00008a00ff640b82 */ /* 0x001e260000000a00 */
[----:B------:R-:W-:-:S05]  /*66a0*/  IMAD.WIDE.U32 R18, R104, 0x1000000, RZ ;  /* 0x0100000068127825 */ /* 0x000fca00078e00ff */
[----:B------:R-:W-:Y:S01]  /*66b0*/  LOP3.LUT R121, R19, R106, R121, 0xfe, !PT ;  /* 0x0000006a13797212 */ /* 0x000fe200078efe79 */
[----:B------:R-:W2:Y:S01]  /*66c0*/  @P1 LDC.64 R102, c[0x0][0x230] ;  /* 0x00008c00ff661b82 */ /* 0x000ea20000000a00 */
[----:B------:R-:W-:Y:S02]  /*66d0*/  LOP3.LUT R104, R118, R18, R112, 0xfe, !PT ;  /* 0x0000001276687212 */ /* 0x000fe400078efe70 */
[----:B------:R-:W-:Y:S02]  /*66e0*/  LOP3.LUT R19, R119, R121, R113, 0xfe, !PT ;  /* 0x0000007977137212 */ /* 0x000fe400078efe71 */
[----:B------:R-:W-:-:S04]  /*66f0*/  SEL R113, RZ, 0x1, P6 ;  /* 0x00000001ff717807 */ /* 0x000fc80003000000 */
[----:B------:R-:W-:Y:S01]  /*6700*/  LOP3.LUT R18, R104, R113, RZ, 0xfc, !PT ;  /* 0x0000007168127212 */ /* 0x000fe200078efcff */
[C---:B-1----:R-:W-:Y:S01]  /*6710*/  IMAD.WIDE.U32 R112, R107.reuse, 0x8, R130 ;  /* 0x000000086b707825 */ /* 0x042fe200078e0082 */
[----:B------:R-:W-:-:S04]  /*6720*/  IADD3 R104, R107, 0x80, RZ ;  /* 0x000000806b687810 */ /* 0x000fc80007ffe0ff */
[----:B------:R1:W-:Y:S01]  /*6730*/  STG.E.64 desc[UR4][R112.64], R18 ;  /* 0x0000001270007986 */ /* 0x0003e2000c101b04 */
        /* <DEDUP_REMOVED lines=24> */
.L_x_5250:
[----:B------:R1:W5:Y:S04]  /*68c0*/  @P0 LDG.E.128 R92, desc[UR4][R100.64] ;  /* 0x00000004645c0981 */ /* 0x000368000c1e1d00 */
[----:B------:R1:W5:Y:S04]  /*68d0*/  @P1 LDG.E.128 R96, desc[UR4][R102.64] ;  /* 0x0000000466601981 */ /* 0x000368000c1e1d00 */
[----:B------:R1:W5:Y:S01]  /*68e0*/  LDG.E.128 R100, desc[UR4][R18.64] ;  /* 0x0000000412647981 */ /* 0x000362000c1e1d00 */
[C---:B------:R-:W-:Y:S01]  /*68f0*/  ISETP.NE.AND P3, PT, R105.reuse, 0x1, PT ;  /* 0x000000016900780c */ /* 0x040fe20003f65270 */
[----:B------:R-:W-:Y:S01]  /*6900*/  BSSY B0, `(.L_x_5251) ;  /* 0x000000c000007945 */ /* 0x000fe20003800000 */
[----:B0-----:R-:W-:-:S11]  /*6910*/  VIADD R112, R105, 0x1 ;  /* 0x0000000169707836 */ /* 0x001fd60000000000 */
        /* <DEDUP_REMOVED lines=9> */
.L_x_5252:
[----:B------:R-:W-:-:S07]  /*69b0*/  MOV R18, R11 ;  /* 0x0000000b00127202 */ /* 0x000fce0000000f00 */
.L_x_5253:
[----:B------:R-:W-:Y:S05]  /*69c0*/  BSYNC B0 ;  /* 0x0000000000007941 */ /* 0x000fea0003800000 */
.L_x_5251:
        /* <DEDUP_REMOVED lines=16> */
.L_x_5257:
[----:B------:R-:W-:Y:S05]  /*6ad0*/  BSYNC B1 ;  /* 0x0000000000017941 */ /* 0x000fea0003800000 */
.L_x_5256:
        /* <DEDUP_REMOVED lines=42> */
[----:B------:R-:W-:Y:S01]  /*6d80*/  MOV R10, R112 ;  /* 0x00000070000a7202 */ /* 0x000fe20000000f00 */
[----:B------:R-:W-:-:S07]  /*6d90*/  IMAD.MOV.U32 R112, RZ, RZ, RZ ;  /* 0x000000ffff707224 */ /* 0x000fce00078e00ff */
.L_x_5255:
[----:B------:R-:W-:Y:S05]  /*6da0*/  BSYNC B0 ;  /* 0x0000000000007941 */ /* 0x000fea0003800000 */
.L_x_5254:
[----:B------:R-:W-:-:S05]  /*6db0*/  I2FP.F32.U32 R19, R18 ;  /* 0x0000001200137245 */ /* 0x000fca0000201000 */
[----:B------:R-:W-:Y:S01]  /*6dc0*/  FFMA.FTZ R18, R19, R164, 1.1641532182693481445e-10 ;  /* 0x2f00000013127423 */ /* 0x000fe200000100a4 */
[----:B-----5:R-:W-:-:S04]  /*6dd0*/  IMAD.U32 R19, R100, 0x10000, RZ ;  /* 0x0001000064137824 */ /* 0x020fc800078e00ff */
[----:B------:R-:W-:Y:S01]  /*6de0*/  FMUL.FTZ R19, R19, R158 ;  /* 0x0000009e13137220 */ /* 0x000fe20000410000 */
        /* <DEDUP_REMOVED lines=11> */
.L_x_5258:
        /* <DEDUP_REMOVED lines=12> */
.L_x_5261:
[----:B------:R-:W-:-:S07]  /*6f60*/  IMAD.MOV.U32 R8, RZ, RZ, R11 ;  /* 0x000000ffff087224 */ /* 0x000fce00078e000b */
.L_x_5262:
[----:B------:R-:W-:Y:S05]  /*6f70*/  BSYNC B0 ;  /* 0x0000000000007941 */ /* 0x000fea0003800000 */
.L_x_5260:
        /* <DEDUP_REMOVED lines=16> */
.L_x_5266:
[----:B------:R-:W-:Y:S05]  /*7080*/  BSYNC B1 ;  /* 0x0000000000017941 */ /* 0x000fea0003800000 */
.L_x_5265:
        /* <DEDUP_REMOVED lines=44> */
.L_x_5264:
[----:B------:R-:W-:Y:S05]  /*7350*/  BSYNC B0 ;  /* 0x0000000000007941 */ /* 0x000fea0003800000 */
.L_x_5263:
[----:B------:R-:W-:Y:S02]  /*7360*/  I2FP.F32.U32 R19, R8 ;  /* 0x0000000800137245 */ /* 0x000fe40000201000 */
[----:B------:R-:W-:-:S03]  /*7370*/  SHF.L.U32 R105, R92, 0x10, RZ ;  /* 0x000000105c697819 */ /* 0x000fc600000006ff */
[----:B------:R-:W-:Y:S02]  /*7380*/  FFMA.FTZ R8, R19, R164, 1.1641532182693481445e-10 ;  /* 0x2f00000013087423 */ /* 0x000fe400000100a4 */
[----:B------:R-:W-:Y:S01]  /*7390*/  FMUL.FTZ R19, R105, R158 ;  /* 0x0000009e69137220 */ /* 0x000fe20000410000 */
[----:B------:R-:W-:Y:S02]  /*73a0*/  @P1 IMAD.U32 R105, R96, 0x10000, RZ ;  /* 0x0001000060691824 */ /* 0x000fe400078e00ff */
[----:B------:R-:W-:-:S04]  /*73b0*/  FSETP.GTU.FTZ.AND P3, PT, R8, R159, PT ;  /* 0x0000009f0800720b */ /* 0x000fc80003f7c000 */
[----:B------:R-:W-:Y:S02]  /*73c0*/  FSEL R19, R19, RZ, !P3 ;  /* 0x000000ff13137208 */ /* 0x000fe40005800000 */
[----:B------:R-:W-:-:S03]  /*73d0*/  SEL R8, RZ, 0x1, P3 ;  /* 0x00000001ff087807 */ /* 0x000fc60001800000 */
[----:B------:R-:W-:-:S04]  /*73e0*/  FADD.FTZ R106, R106, R19 ;  /* 0x000000136a6a7221 */ /* 0x000fc80000010000 */
[----:B------:R-:W-:-:S07]  /*73f0*/  @P1 FADD.FTZ R106, R105, R106 ;  /* 0x0000006a696a1221 */ /* 0x000fce0000010000 */
.L_x_5259:
        /* <DEDUP_REMOVED lines=12> */
.L_x_5268:
[----:B------:R-:W-:-:S07]  /*74c0*/  MOV R19, R11 ;  /* 0x0000000b00137202 */ /* 0x000fce0000000f00 */
.L_x_5269:
[----:B------:R-:W-:Y:S05]  /*74d0*/  BSYNC B0 ;  /* 0x0000000000007941 */ /* 0x000fea0003800000 */
.L_x_5267:
        /* <DEDUP_REMOVED lines=16> */
.L_x_5273:
[----:B------:R-:W-:Y:S05]  /*75e0*/  BSYNC B1 ;  /* 0x0000000000017941 */ /* 0x000fea0003800000 */
.L_x_5272:
        /* <DEDUP_REMOVED lines=40> */
[----:B------:R-:W-:-:S05]  /*7870*/  IMAD.WIDE.U32 R112, R113, -0x2daee0ad, RZ ;  /* 0xd2511f5371707825 */ /* 0x000fca00078e00ff */
[----:B------:R-:W-:Y:S02]  /*7880*/  LOP3.LUT R15, R113, UR36, R10, 0x96, !PT ;  /* 0x00000024710f7c12 */ /* 0x000fe4000f8e960a */
[----:B------:R-:W-:Y:S01]  /*7890*/  MOV R10, R112 ;  /* 0x00000070000a7202 */ /* 0x000fe20000000f00 */
[----:B------:R-:W-:-:S07]  /*78a0*/  IMAD.MOV.U32 R112, RZ, RZ, RZ ;  /* 0x000000ffff707224 */ /* 0x000fce00078e00ff */
.L_x_5271:
[----:B------:R-:W-:Y:S05]  /*78b0*/  BSYNC B0 ;  /* 0x0000000000007941 */ /* 0x000fea0003800000 */
.L_x_5270:
[----:B------:R-:W-:-:S05]  /*78c0*/  I2FP.F32.U32 R19, R19 ;  /* 0x0000001300137245 */ /* 0x000fca0000201000 */
[----:B------:R-:W-:Y:S01]  /*78d0*/  FFMA.FTZ R100, R19, R164, 1.1641532182693481445e-10 ;  /* 0x2f00000013647423 */ /* 0x000fe200000100a4 */
[----:B------:R-:W-:-:S04]  /*78e0*/  IMAD.U32 R19, R18, 0x10000, RZ ;  /* 0x0001000012137824 */ /* 0x000fc800078e00ff */
[----:B------:R-:W-:Y:S01]  /*78f0*/  FMUL.FTZ R19, R19, R158 ;  /* 0x0000009e13137220 */ /* 0x000fe20000410000 */
        /* <DEDUP_REMOVED lines=11> */
.L_x_5274:
        /* <DEDUP_REMOVED lines=12> */
.L_x_5277:
[----:B------:R-:W-:-:S07]  /*7a70*/  IMAD.MOV.U32 R7, RZ, RZ, R11 ;  /* 0x000000ffff077224 */ /* 0x000fce00078e000b */
.L_x_5278:
[----:B------:R-:W-:Y:S05]  /*7a80*/  BSYNC B0 ;  /* 0x0000000000007941 */ /* 0x000fea0003800000 */
.L_x_5276:
        /* <DEDUP_REMOVED lines=16> */
.L_x_5282:
[----:B------:R-:W-:Y:S05]  /*7b90*/  BSYNC B1 ;  /* 0x0000000000017941 */ /* 0x000fea0003800000 */
.L_x_5281:
        /* <DEDUP_REMOVED lines=44> */
.L_x_5280:
[----:B------:R-:W-:Y:S05]  /*7e60*/  BSYNC B0 ;  /* 0x0000000000007941 */ /* 0x000fea0003800000 */
.L_x_5279:
        /* <DEDUP_REMOVED lines=12> */
.L_x_5275:
        /* <DEDUP_REMOVED lines=12> */
.L_x_5284:
[----:B------:R-:W-:-:S07]  /*7ff0*/  MOV R19, R11 ;  /* 0x0000000b00137202 */ /* 0x000fce0000000f00 */
.L_x_5285:
[----:B------:R-:W-:Y:S05]  /*8000*/  BSYNC B0 ;  /* 0x0000000000007941 */ /* 0x000fea0003800000 */
.L_x_5283:
        /* <DEDUP_REMOVED lines=16> */
.L_x_5289:
[----:B------:R-:W-:Y:S05]  /*8110*/  BSYNC B1 ;  /* 0x0000000000017941 */ /* 0x000fea0003800000 */
.L_x_5288:
        /* <DEDUP_REMOVED lines=44> */
.L_x_5287:
[----:B------:R-:W-:Y:S05]  /*83e0*/  BSYNC B0 ;  /* 0x0000000000007941 */ /* 0x000fea0003800000 */
.L_x_5286:
[----:B------:R-:W-:-:S05]  /*83f0*/  I2FP.F32.U32 R19, R19 ;  /* 0x0000001300137245 */ /* 0x000fca0000201000 */
[----:B------:R-:W-:Y:S01]  /*8400*/  FFMA.FTZ R100, R19, R164, 1.1641532182693481445e-10 ;  /* 0x2f00000013647423 */ /* 0x000fe200000100a4 */
[C---:B------:R-:W-:Y:S01]  /*8410*/  IMAD.U32 R19, R101.reuse, 0x10000, RZ ;  /* 0x0001000065137824 */ /* 0x040fe200078e00ff */
[----:B------:R-:W-:-:S03]  /*8420*/  PRMT R101, R101, 0x7632, R101 ;  /* 0x0000763265657816 */ /* 0x000fc60000000065 */
[----:B------:R-:W-:Y:S01]  /*8430*/  FMUL.FTZ R113, R19, R158 ;  /* 0x0000009e13717220 */ /* 0x000fe20000410000 */
        /* <DEDUP_REMOVED lines=10> */
.L_x_5290:
        /* <DEDUP_REMOVED lines=12> */
.L_x_5293:
[----:B------:R-:W-:-:S07]  /*85a0*/  IMAD.MOV.U32 R6, RZ, RZ, R11 ;  /* 0x000000ffff067224 */ /* 0x000fce00078e000b */
.L_x_5294:
[----:B------:R-:W-:Y:S05]  /*85b0*/  BSYNC B0 ;  /* 0x0000000000007941 */ /* 0x000fea0003800000 */
.L_x_5292:
        /* <DEDUP_REMOVED lines=16> */
.L_x_5298:
[----:B------:R-:W-:Y:S05]  /*86c0*/  BSYNC B1 ;  /* 0x0000000000017941 */ /* 0x000fea0003800000 */
.L_x_5297:
        /* <DEDUP_REMOVED lines=40> */
[----:B------:R-:W-:-:S04]  /*8950*/  MOV R11, R120 ;  /* 0x00000078000b7202 */ /* 0x000fc80000000f00 */
[----:B------:R-:W-:Y:S01]  /*8960*/  LOP3.LUT R15, R119, UR36, R10, 0x96, !PT ;  /* 0x00000024770f7c12 */ /* 0x000fe2000f8e960a */
[----:B------:R-:W-:Y:S02]  /*8970*/  IMAD.MOV.U32 R10, RZ, RZ, R118 ;  /* 0x000000ffff0a7224 */ /* 0x000fe400078e0076 */
[----:B------:R-:W-:-:S07]  /*8980*/  IMAD.MOV.U32 R118, RZ, RZ, RZ ;  /* 0x000000ffff767224 */ /* 0x000fce00078e00ff */
.L_x_5296:
[----:B------:R-:W-:Y:S05]  /*8990*/  BSYNC B0 ;  /* 0x0000000000007941 */ /* 0x000fea0003800000 */
.L_x_5295:
[----:B------:R-:W-:Y:S01]  /*89a0*/  I2FP.F32.U32 R119, R6 ;  /* 0x0000000600777245 */ /* 0x000fe20000201000 */
[----:B------:R-:W-:-:S04]  /*89b0*/  @P1 IMAD.U32 R100, R97, 0x10000, RZ ;  /* 0x0001000061641824 */ /* 0x000fc800078e00ff */
[----:B------:R-:W-:Y:S01]  /*89c0*/  FFMA.FTZ R6, R119, R164, 1.1641532182693481445e-10 ;  /* 0x2f00000077067423 */ /* 0x000fe200000100a4 */
[----:B------:R-:W-:-:S04]  /*89d0*/  SHF.L.U32 R119, R93, 0x10, RZ ;  /* 0x000000105d777819 */ /* 0x000fc800000006ff */
[----:B------:R-:W-:Y:S01]  /*89e0*/  FSETP.GTU.FTZ.AND P3, PT, R6, R159, PT ;  /* 0x0000009f0600720b */ /* 0x000fe20003f7c000 */
[----:B------:R-:W-:-:S05]  /*89f0*/  FMUL.FTZ R6, R119, R158 ;  /* 0x0000009e77067220 */ /* 0x000fca0000410000 */
[----:B------:R-:W-:-:S05]  /*8a00*/  FSEL R6, R6, RZ, !P3 ;  /* 0x000000ff06067208 */ /* 0x000fca0005800000 */
[----:B------:R-:W-:Y:S01]  /*8a10*/  FADD.FTZ R113, R113, R6 ;  /* 0x0000000671717221 */ /* 0x000fe20000010000 */
[----:B------:R-:W-:-:S03]  /*8a20*/  SEL R6, RZ, 0x1, P3 ;  /* 0x00000001ff067807 */ /* 0x000fc60001800000 */
[----:B------:R-:W-:-:S07]  /*8a30*/  @P1 FADD.FTZ R113, R100, R113 ;  /* 0x0000007164711221 */ /* 0x000fce0000010000 */
.L_x_5291:
        /* <DEDUP_REMOVED lines=12> */
.L_x_5300:
[----:B------:R-:W-:-:S07]  /*8b00*/  MOV R100, R11 ;  /* 0x0000000b00647202 */ /* 0x000fce0000000f00 */
.L_x_5301:
[----:B------:R-:W-:Y:S05]  /*8b10*/  BSYNC B0 ;  /* 0x0000000000007941 */ /* 0x000fea0003800000 */
.L_x_5299:
        /* <DEDUP_REMOVED lines=16> */
.L_x_5305:
[----:B------:R-:W-:Y:S05]  /*8c20*/  BSYNC B1 ;  /* 0x0000000000017941 */ /* 0x000fea0003800000 */
.L_x_5304:
        /* <DEDUP_REMOVED lines=41> */
[----:B------:R-:W-:Y:S01]  /*8ec0*/  LOP3.LUT R15, R119, UR36, R10, 0x96, !PT ;  /* 0x00000024770f7c12 */ /* 0x000fe2000f8e960a */
[----:B------:R-:W-:Y:S01]  /*8ed0*/  IMAD.MOV.U32 R119, RZ, RZ, RZ ;  /* 0x000000ffff777224 */ /* 0x000fe200078e00ff */
[----:B------:R-:W-:-:S07]  /*8ee0*/  MOV R10, R118 ;  /* 0x00000076000a7202 */ /* 0x000fce0000000f00 */
.L_x_5303:
[----:B------:R-:W-:Y:S05]  /*8ef0*/  BSYNC B0 ;  /* 0x0000000000007941 */ /* 0x000fea0003800000 */
.L_x_5302:
        /* <DEDUP_REMOVED lines=15> */
.L_x_5306:
        /* <DEDUP_REMOVED lines=12> */
.L_x_5309:
[----:B------:R-:W-:-:S07]  /*90b0*/  IMAD.MOV.U32 R5, RZ, RZ, R11 ;  /* 0x000000ffff057224 */ /* 0x000fce00078e000b */
.L_x_5310:
[----:B------:R-:W-:Y:S05]  /*90c0*/  BSYNC B0 ;  /* 0x0000000000007941 */ /* 0x000fea0003800000 */
.L_x_5308:
        /* <DEDUP_REMOVED lines=16> */
.L_x_5314:
[----:B------:R-:W-:Y:S05]  /*91d0*/  BSYNC B1 ;  /* 0x0000000000017941 */ /* 0x000fea0003800000 */
.L_x_5313:
        /* <DEDUP_REMOVED lines=44> */
.L_x_5312:
[----:B------:R-:W-:Y:S05]  /*94a0*/  BSYNC B0 ;  /* 0x0000000000007941 */ /* 0x000fea0003800000 */
.L_x_5311:
[----:B------:R-:W-:Y:S02]  /*94b0*/  I2FP.F32.U32 R5, R5 ;  /* 0x0000000500057245 */ /* 0x000fe40000201000 */
[----:B------:R-:W-:-:S03]  /*94c0*/  PRMT R101, R93, 0x7632, R101 ;  /* 0x000076325d657816 */ /* 0x000fc60000000065 */
[----:B------:R-:W-:Y:S01]  /*94d0*/  FFMA.FTZ R120, R5, R164, 1.1641532182693481445e-10 ;  /* 0x2f00000005787423 */ /* 0x000fe200000100a4 */
[----:B------:R-:W-:-:S04]  /*94e0*/  SHF.L.U32 R101, R101, 0x10, RZ ;  /* 0x0000001065657819 */ /* 0x000fc800000006ff */
[----:B------:R-:W-:Y:S01]  /*94f0*/  FSETP.GTU.FTZ.AND P3, PT, R120, R159, PT ;  /* 0x0000009f7800720b */ /* 0x000fe20003f7c000 */
[----:B------:R-:W-:-:S03]  /*9500*/  FMUL.FTZ R101, R101, R158 ;  /* 0x0000009e65657220 */ /* 0x000fc60000410000 */
[----:B------:R-:W-:Y:S02]  /*9510*/  SEL R5, RZ, 0x1, P3 ;  /* 0x00000001ff057807 */ /* 0x000fe40001800000 */
[----:B------:R-:W-:-:S05]  /*9520*/  FSEL R101, R101, RZ, !P3 ;  /* 0x000000ff65657208 */ /* 0x000fca0005800000 */
[--C-:B------:R-:W-:Y:S01]  /*9530*/  FADD.FTZ R112, R112, R101.reuse ;  /* 0x0000006570707221 */ /* 0x100fe20000010000 */
[----:B------:R-:W-:-:S05]  /*9540*/  @P1 PRMT R101, R97, 0x7632, R101 ;  /* 0x0000763261651816 */ /* 0x000fca0000000065 */
[----:B------:R-:W-:-:S04]  /*9550*/  @P1 IMAD.U32 R101, R101, 0x10000, RZ ;  /* 0x0001000065651824 */ /* 0x000fc800078e00ff */
[----:B------:R-:W-:-:S07]  /*9560*/  @P1 FADD.FTZ R112, R112, R101 ;  /* 0x0000006570701221 */ /* 0x000fce0000010000 */
.L_x_5307:
        /* <DEDUP_REMOVED lines=12> */
.L_x_5316:
[----:B------:R-:W-:-:S07]  /*9630*/  MOV R101, R11 ;  /* 0x0000000b00657202 */ /* 0x000fce0000000f00 */
.L_x_5317:
[----:B------:R-:W-:Y:S05]  /*9640*/  BSYNC B0 ;  /* 0x0000000000007941 */ /* 0x000fea0003800000 */
.L_x_5315:
        /* <DEDUP_REMOVED lines=16> */
.L_x_5321:
[----:B------:R-:W-:Y:S05]  /*9750*/  BSYNC B1 ;  /* 0x0000000000017941 */ /* 0x000fea0003800000 */
.L_x_5320:
        /* <DEDUP_REMOVED lines=44> */
.L_x_5319:
[----:B------:R-:W-:Y:S05]  /*9a20*/  BSYNC B0 ;  /* 0x0000000000007941 */ /* 0x000fea0003800000 */
.L_x_5318:
        /* <DEDUP_REMOVED lines=15> */
.L_x_5322:
        /* <DEDUP_REMOVED lines=12> */
.L_x_5325:
[----:B------:R-:W-:-:S07]  /*9be0*/  IMAD.MOV.U32 R4, RZ, RZ, R11 ;  /* 0x000000ffff047224 */ /* 0x000fce00078e000b */
.L_x_5326:
[----:B------:R-:W-:Y:S05]  /*9bf0*/  BSYNC B0 ;  /* 0x0000000000007941 */ /* 0x000fea0003800000 */
.L_x_5324:
        /* <DEDUP_REMOVED lines=16> */
.L_x_5330:
[----:B------:R-:W-:Y:S05]  /*9d00*/  BSYNC B1 ;  /* 0x0000000000017941 */ /* 0x000fea0003800000 */
.L_x_5329:
        /* <DEDUP_REMOVED lines=40> */
[----:B------:R-:W-:-:S05]  /*9f90*/  IMAD.WIDE.U32 R120, R15, -0x2daee0ad, RZ ;  /* 0xd2511f530f787825 */ /* 0x000fca00078e00ff */
[----:B------:R-:W-:Y:S01]  /*9fa0*/  LOP3.LUT R15, R121, UR36, R10, 0x96, !PT ;  /* 0x00000024790f7c12 */ /* 0x000fe2000f8e960a */
[----:B------:R-:W-:Y:S02]  /*9fb0*/  IMAD.MOV.U32 R10, RZ, RZ, R120 ;  /* 0x000000ffff0a7224 */ /* 0x000fe400078e0078 */
[----:B------:R-:W-:-:S07]  /*9fc0*/  IMAD.MOV.U32 R121, RZ, RZ, RZ ;  /* 0x000000ffff797224 */ /* 0x000fce00078e00ff */
.L_x_5328:
[----:B------:R-:W-:Y:S05]  /*9fd0*/  BSYNC B0 ;  /* 0x0000000000007941 */ /* 0x000fea0003800000 */
.L_x_5327:
[----:B------:R-:W-:-:S05]  /*9fe0*/  I2FP.F32.U32 R119, R4 ;  /* 0x0000000400777245 */ /* 0x000fca0000201000 */
[----:B------:R-:W-:Y:S01]  /*9ff0*/  FFMA.FTZ R4, R119, R164, 1.1641532182693481445e-10 ;  /* 0x2f00000077047423 */ /* 0x000fe200000100a4 */
[----:B------:R-:W-:-:S04]  /*a000*/  SHF.L.U32 R119, R94, 0x10, RZ ;  /* 0x000000105e777819 */ /* 0x000fc800000006ff */
[----:B------:R-:W-:Y:S01]  /*a010*/  FSETP.GTU.FTZ.AND P3, PT, R4, R159, PT ;  /* 0x0000009f0400720b */ /* 0x000fe20003f7c000 */
[----:B------:R-:W-:-:S03]  /*a020*/  FMUL.FTZ R119, R119, R158 ;  /* 0x0000009e77777220 */ /* 0x000fc60000410000 */
[----:B------:R-:W-:Y:S02]  /*a030*/  SEL R4, RZ, 0x1, P3 ;  /* 0x00000001ff047807 */ /* 0x000fe40001800000 */
[----:B------:R-:W-:-:S05]  /*a040*/  FSEL R119, R119, RZ, !P3 ;  /* 0x000000ff77777208 */ /* 0x000fca0005800000 */
[----:B------:R-:W-:Y:S01]  /*a050*/  FADD.FTZ R118, R118, R119 ;  /* 0x0000007776767221 */ /* 0x000fe20000010000 */
[----:B------:R-:W-:-:S04]  /*a060*/  @P1 IMAD.U32 R119, R98, 0x10000, RZ ;  /* 0x0001000062771824 */ /* 0x000fc800078e00ff */
[----:B------:R-:W-:-:S07]  /*a070*/  @P1 FADD.FTZ R118, R119, R118 ;  /* 0x0000007677761221 */ /* 0x000fce0000010000 */
.L_x_5323:
        /* <DEDUP_REMOVED lines=12> */
.L_x_5332:
[----:B------:R-:W-:-:S07]  /*a140*/  MOV R119, R11 ;  /* 0x0000000b00777202 */ /* 0x000fce0000000f00 */
.L_x_5333:
[----:B------:R-:W-:Y:S05]  /*a150*/  BSYNC B0 ;  /* 0x0000000000007941 */ /* 0x000fea0003800000 */
.L_x_5331:
        /* <DEDUP_REMOVED lines=16> */
.L_x_5337:
[----:B------:R-:W-:Y:S05]  /*a260*/  BSYNC B1 ;  /* 0x0000000000017941 */ /* 0x000fea0003800000 */
.L_x_5336:
        /* <DEDUP_REMOVED lines=44> */
.L_x_5335:
[----:B------:R-:W-:Y:S05]  /*a530*/  BSYNC B0 ;  /* 0x0000000000007941 */ /* 0x000fea0003800000 */
.L_x_5334:
        /* <DEDUP_REMOVED lines=14> */
.L_x_5338:
        /* <DEDUP_REMOVED lines=12> */
.L_x_5341:
[----:B------:R-:W-:-:S07]  /*a6e0*/  IMAD.MOV.U32 R3, RZ, RZ, R11 ;  /* 0x000000ffff037224 */ /* 0x000fce00078e000b */
.L_x_5342:
[----:B------:R-:W-:Y:S05]  /*a6f0*/  BSYNC B0 ;  /* 0x0000000000007941 */ /* 0x000fea0003800000 */
.L_x_5340:
        /* <DEDUP_REMOVED lines=16> */
.L_x_5346:
[----:B------:R-:W-:Y:S05]  /*a800*/  BSYNC B1 ;  /* 0x0000000000017941 */ /* 0x000fea0003800000 */
.L_x_5345:
        /* <DEDUP_REMOVED lines=44> */
.L_x_5344:
[----:B------:R-:W-:Y:S05]  /*aad0*/  BSYNC B0 ;  /* 0x0000000000007941 */ /* 0x000fea0003800000 */
.L_x_5343:
[----:B------:R-:W-:Y:S02]  /*aae0*/  I2FP.F32.U32 R3, R3 ;  /* 0x0000000300037245 */ /* 0x000fe40000201000 */
[----:B------:R-:W-:-:S04]  /*aaf0*/  PRMT R102, R94, 0x7632, R102 ;  /* 0x000076325e667816 */ /* 0x000fc80000000066 */
[----:B------:R-:W-:Y:S01]  /*ab00*/  SHF.L.U32 R123, R102, 0x10, RZ ;  /* 0x00000010667b7819 */ /* 0x000fe200000006ff */
[----:B------:R-:W-:-:S04]  /*ab10*/  FFMA.FTZ R102, R3, R164, 1.1641532182693481445e-10 ;  /* 0x2f00000003667423 */ /* 0x000fc800000100a4 */
[----:B------:R-:W-:Y:S01]  /*ab20*/  FMUL.FTZ R123, R123, R158 ;  /* 0x0000009e7b7b7220 */ /* 0x000fe20000410000 */
[----:B------:R-:W-:-:S04]  /*ab30*/  FSETP.GTU.FTZ.AND P4, PT, R102, R159, PT ;  /* 0x0000009f6600720b */ /* 0x000fc80003f9c000 */
[----:B------:R-:W-:Y:S02]  /*ab40*/  FSEL R102, R123, RZ, !P4 ;  /* 0x000000ff7b667208 */ /* 0x000fe40006000000 */
[----:B------:R-:W-:-:S03]  /*ab50*/  SEL R3, RZ, 0x1, P4 ;  /* 0x00000001ff037807 */ /* 0x000fc60002000000 */
[--C-:B------:R-:W-:Y:S01]  /*ab60*/  FADD.FTZ R119, R119, R102.reuse ;  /* 0x0000006677777221 */ /* 0x100fe20000010000 */
[----:B------:R-:W-:-:S05]  /*ab70*/  @P1 PRMT R102, R98, 0x7632, R102 ;  /* 0x0000763262661816 */ /* 0x000fca0000000066 */
[----:B------:R-:W-:-:S04]  /*ab80*/  @P1 IMAD.U32 R102, R102, 0x10000, RZ ;  /* 0x0001000066661824 */ /* 0x000fc800078e00ff */
[----:B------:R-:W-:-:S07]  /*ab90*/  @P1 FADD.FTZ R119, R119, R102 ;  /* 0x0000006677771221 */ /* 0x000fce0000010000 */
.L_x_5339:
        /* <DEDUP_REMOVED lines=12> */
.L_x_5348:
[----:B------:R-:W-:-:S07]  /*ac60*/  MOV R102, R11 ;  /* 0x0000000b00667202 */ /* 0x000fce0000000f00 */
.L_x_5349:
[----:B------:R-:W-:Y:S05]  /*ac70*/  BSYNC B0 ;  /* 0x0000000000007941 */ /* 0x000fea0003800000 */
.L_x_5347:
        /* <DEDUP_REMOVED lines=16> */
.L_x_5353:
[----:B------:R-:W-:Y:S05]  /*ad80*/  BSYNC B1 ;  /* 0x0000000000017941 */ /* 0x000fea0003800000 */
.L_x_5352:
        /* <DEDUP_REMOVED lines=41> */
[----:B------:R-:W-:Y:S01]  /*b020*/  IMAD.MOV.U32 R122, RZ, RZ, RZ ;  /* 0x000000ffff7a7224 */ /* 0x000fe200078e00ff */
[----:B------:R-:W-:Y:S02]  /*b030*/  LOP3.LUT R15, R121, UR36, R10, 0x96, !PT ;  /* 0x00000024790f7c12 */ /* 0x000fe4000f8e960a */
[----:B------:R-:W-:-:S07]  /*b040*/  MOV R10, R120 ;  /* 0x00000078000a7202 */ /* 0x000fce0000000f00 */
.L_x_5351:
[----:B------:R-:W-:Y:S05]  /*b050*/  BSYNC B0 ;  /* 0x0000000000007941 */ /* 0x000fea0003800000 */
.L_x_5350:
        /* <DEDUP_REMOVED lines=10> */
[----:B------:R-:W-:-:S04]  /*b100*/  IMAD.U32 R103, R99, 0x10000, RZ ;  /* 0x0001000063677824 */ /* 0x000fc800078e00ff */
[----:B------:R-:W-:Y:S01]  /*b110*/  FADD.FTZ R120, R103, R120 ;  /* 0x0000007867787221 */ /* 0x000fe20000010000 */
[----:B------:R-:W-:Y:S01]  /*b120*/  IMAD.MOV.U32 R103, RZ, RZ, R122 ;  /* 0x000000ffff677224 */ /* 0x000fe200078e007a */
[----:B------:R-:W-:Y:S06]  /*b130*/  BRA `(.L_x_5355) ;  /* 0x0000000400587947 */ /* 0x000fec0003800000 */
.L_x_5354:
        /* <DEDUP_REMOVED lines=12> */
.L_x_5357:
[----:B------:R-:W-:-:S07]  /*b200*/  IMAD.MOV.U32 R2, RZ, RZ, R11 ;  /* 0x000000ffff027224 */ /* 0x000fce00078e000b */
.L_x_5358:
[----:B------:R-:W-:Y:S05]  /*b210*/  BSYNC B0 ;  /* 0x0000000000007941 */ /* 0x000fea0003800000 */
.L_x_5356:
        /* <DEDUP_REMOVED lines=16> */
.L_x_5362:
[----:B------:R-:W-:Y:S05]  /*b320*/  BSYNC B1 ;  /* 0x0000000000017941 */ /* 0x000fea0003800000 */
.L_x_5361:
        /* <DEDUP_REMOVED lines=44> */
.L_x_5360:
[----:B------:R-:W-:Y:S05]  /*b5f0*/  BSYNC B0 ;  /* 0x0000000000007941 */ /* 0x000fea0003800000 */
.L_x_5359:
        /* <DEDUP_REMOVED lines=10> */
.L_x_5355:
        /* <DEDUP_REMOVED lines=12> */
.L_x_5364:
[----:B------:R-:W-:-:S07]  /*b760*/  MOV R124, R11 ;  /* 0x0000000b007c7202 */ /* 0x000fce0000000f00 */
.L_x_5365:
[----:B------:R-:W-:Y:S05]  /*b770*/  BSYNC B0 ;  /* 0x0000000000007941 */ /* 0x000fea0003800000 */
.L_x_5363:
        /* <DEDUP_REMOVED lines=16> */
.L_x_5369:
[----:B------:R-:W-:Y:S05]  /*b880*/  BSYNC B1 ;  /* 0x0000000000017941 */ /* 0x000fea0003800000 */
.L_x_5368:
        /* <DEDUP_REMOVED lines=44> */
.L_x_5367:
[----:B------:R-:W-:Y:S05]  /*bb50*/  BSYNC B0 ;  /* 0x0000000000007941 */ /* 0x000fea0003800000 */
.L_x_5366:
        /* <DEDUP_REMOVED lines=14> */
.L_x_5370:
        /* <DEDUP_REMOVED lines=12> */
.L_x_5373:
[----:B------:R-:W-:-:S07]  /*bd00*/  IMAD.MOV.U32 R0, RZ, RZ, R11 ;  /* 0x000000ffff007224 */ /* 0x000fce00078e000b */
.L_x_5374:
[----:B------:R-:W-:Y:S05]  /*bd10*/  BSYNC B0 ;  /* 0x0000000000007941 */ /* 0x000fea0003800000 */
.L_x_5372:
        /* <DEDUP_REMOVED lines=11> */
[----:B------:R-:W-:Y:S02]  /*bdd0*/  @!P6 VIADD R14, R14, 0x1 ;  /* 0x000000010e0ee836 */ /* 0x000fe40000000000 */
[----:B------:R-:W-:Y:S02]  /*bde0*/  @!P6 VIADD R15, R9, 0x1 ;  /* 0x00000001090fe836 */ /* 0x000fe40000000000 */
[----:B------:R-:W-:Y:S01]  /*bdf0*/  @!P6 IMAD.MOV.U32 R12, RZ, RZ, RZ ;  /* 0x000000ffff0ce224 */ /* 0x000fe200078e00ff */
[----:B------:R-:W-:-:S13]  /*be00*/  ISETP.NE.AND P0, PT, R14, RZ, !P6 ;  /* 0x000000ff0e00720c */ /* 0x000fda0007705270 */
[----:B------:R-:W-:Y:S02]  /*be10*/  @P0 IADD3 R15, R9, RZ, RZ ;  /* 0x000000ff090f0210 */ /* 0x000fe40007ffe0ff */
[----:B------:R-:W-:-:S03]  /*be20*/  ISETP.NE.AND P0, PT, R11, RZ, PT ;  /* 0x000000ff0b00720c */ /* 0x000fc60003f05270 */
[----:B------:R-:W-:-:S10]  /*be30*/  @!P6 IMAD.MOV.U32 R9, RZ, RZ, R15 ;  /* 0x000000ffff09e224 */ /* 0x000fd400078e000f */
.L_x_5378:
[----:B------:R-:W-:Y:S05]  /*be40*/  BSYNC B1 ;  /* 0x0000000000017941 */ /* 0x000fea0003800000 */
.L_x_5377:
        /* <DEDUP_REMOVED lines=39> */
[----:B------:R-:W-:Y:S01]  /*c0c0*/  IMAD.MOV.U32 R122, RZ, RZ, RZ ;  /* 0x000000ffff7a7224 */ /* 0x000fe200078e00ff */
[----:B------:R-:W-:Y:S01]  /*c0d0*/  MOV R11, R102 ;  /* 0x00000066000b7202 */ /* 0x000fe20000000f00 */
[----:B------:R-:W-:-:S05]  /*c0e0*/  IMAD.WIDE.U32 R102, R15, -0x2daee0ad, RZ ;  /* 0xd2511f530f667825 */ /* 0x000fca00078e00ff */
[----:B------:R-:W-:Y:S01]  /*c0f0*/  LOP3.LUT R15, R103, UR36, R10, 0x96, !PT ;  /* 0x00000024670f7c12 */ /* 0x000fe2000f8e960a */
[----:B------:R-:W-:-:S07]  /*c100*/  IMAD.MOV.U32 R10, RZ, RZ, R102 ;  /* 0x000000ffff0a7224 */ /* 0x000fce00078e0066 */
.L_x_5376:
[----:B------:R-:W-:Y:S05]  /*c110*/  BSYNC B0 ;  /* 0x0000000000007941 */ /* 0x000fea0003800000 */
.L_x_5375:
        /* <DEDUP_REMOVED lines=12> */
.L_x_5371:
[----:B------:R-:W-:Y:S02]  /*c1e0*/  P2R R128, PR, RZ, 0x2 ;  /* 0x00000002ff807803 */ /* 0x000fe40000000000 */
[----:B------:R-:W-:Y:S02]  /*c1f0*/  ISETP.NE.AND P1, PT, R100, RZ, PT ;  /* 0x000000ff6400720c */ /* 0x000fe40003f25270 */
[----:B------:R-:W-:Y:S02]  /*c200*/  ISETP.NE.AND P6, PT, R125, RZ, PT ;  /* 0x000000ff7d00720c */ /* 0x000fe40003fc5270 */
[----:B------:R-:W-:Y:S02]  /*c210*/  SEL R129, RZ, 0x1000000, P5 ;  /* 0x01000000ff817807 */ /* 0x000fe40002800000 */
[----:B------:R-:W-:Y:S02]  /*c220*/  SEL R125, RZ, 0x10000, P4 ;  /* 0x00010000ff7d7807 */ /* 0x000fe40002000000 */
[----:B------:R-:W-:-:S02]  /*c230*/  SEL R124, RZ, 0x100, P3 ;  /* 0x00000100ff7c7807 */ /* 0x000fc40001800000 */
        /* <DEDUP_REMOVED lines=11> */
[----:B------:R-:W-:Y:S02]  /*c2f0*/  SEL R125, RZ, 0x1, P3 ;  /* 0x00000001ff7d7807 */ /* 0x000fe40001800000 */
[----:B------:R-:W-:Y:S01]  /*c300*/  ISETP.NE.AND P1, PT, R128, RZ, PT ;  /* 0x000000ff8000720c */ /* 0x000fe20003f25270 */
[----:B0-----:R-:W-:Y:S01]  /*c310*/  IMAD.WIDE.U32 R18, R123, 0x1000000, RZ ;  /* 0x010000007b127825 */ /* 0x001fe200078e00ff */
[----:B------:R-:W-:-:S04]  /*c320*/  SEL R123, RZ, 0x1, P4 ;  /* 0x00000001ff7b7807 */ /* 0x000fc80002000000 */
[----:B------:R-:W-:Y:S01]  /*c330*/  LOP3.LUT R125, R19, R124, R125, 0xfe, !PT ;  /* 0x0000007c137d7212 */ /* 0x000fe200078efe7d */
[----:B------:R-:W-:Y:S01]  /*c340*/  IMAD.WIDE.U32 R100, R123, 0x10000, RZ ;  /* 0x000100007b647825 */ /* 0x000fe200078e00ff */
[----:B------:R-:W-:-:S05]  /*c350*/  SEL R124, RZ, 0x1, P5 ;  /* 0x00000001ff7c7807 */ /* 0x000fca0002800000 */
[----:B------:R-:W-:-:S03]  /*c360*/  IMAD.WIDE.U32 R102, R124, 0x100, RZ ;  /* 0x000001007c667825 */ /* 0x000fc600078e00ff */
[----:B------:R-:W-:Y:S02]  /*c370*/  LOP3.LUT R123, R102, R18, R100, 0xfe, !PT ;  /* 0x00000012667b7212 */ /* 0x000fe400078efe64 */
[----:B------:R-:W-:Y:S02]  /*c380*/  SEL R18, RZ, 0x1, P6 ;  /* 0x00000001ff127807 */ /* 0x000fe40003000000 */
[----:B------:R-:W-:Y:S01]  /*c390*/  LOP3.LUT R19, R103, R125, R101, 0xfe, !PT ;  /* 0x0000007d67137212 */ /* 0x000fe200078efe65 */
[----:B------:R-:W-:Y:S01]  /*c3a0*/  IMAD.WIDE.U32 R100, R104, 0x8, R130 ;  /* 0x0000000868647825 */ /* 0x000fe200078e0082 */
[----:B------:R-:W-:-:S05]  /*c3b0*/  LOP3.LUT R18, R123, R18, RZ, 0xfc, !PT ;  /* 0x000000127b127212 */ /* 0x000fca00078efcff */
        /* <DEDUP_REMOVED lines=22> */
.L_x_5379:
[----:B01----:R-:W0:Y:S01]  /*c520*/  @P1 LDC.64 R100, c[0x0][0x230] ;  /* 0x00008c00ff641b82 */ /* 0x003e220000000a00 */
[----:B------:R-:W-:-:S07]  /*c530*/  IADD3 R19, R107, 0x100, RZ ;  /* 0x000001006b137810 */ /* 0x000fce0007ffe0ff */
        /* <DEDUP_REMOVED lines=9> */
[----:B------:R-:W-:-:S11]  /*c5d0*/  VIADD R124, R122, 0x1 ;  /* 0x000000017a7c7836 */ /* 0x000fd60000000000 */
[----:B-1----:R-:W-:Y:S05]  /*c5e0*/  @!P3 BRA `(.L_x_5381) ;  /* 0x000000000020b947 */ /* 0x002fea0003800000 */
        /* <DEDUP_REMOVED lines=8> */
.L_x_5381:
[----:B------:R-:W-:-:S07]  /*c670*/  IMAD.MOV.U32 R18, RZ, RZ, R11 ;  /* 0x000000ffff127224 */ /* 0x000fce00078e000b */
.L_x_5382:
[----:B------:R-:W-:Y:S05]  /*c680*/  BSYNC B0 ;  /* 0x0000000000007941 */ /* 0x000fea0003800000 */
.L_x_5380:
        /* <DEDUP_REMOVED lines=16> */
.L_x_5386:
[----:B------:R-:W-:Y:S05]  /*c790*/  BSYNC B1 ;  /* 0x0000000000017941 */ /* 0x000fea0003800000 */
.L_x_5385:
        /* <DEDUP_REMOVED lines=40> */
[----:B------:R-:W-:Y:S01]  /*ca20*/  IMAD.WIDE.U32 R122, R15, -0x2daee0ad, RZ ;  /* 0xd2511f530f7a7825 */ /* 0x000fe200078e00ff */
[----:B------:R-:W-:-:S04]  /*ca30*/  HFMA2.MMA R124, -RZ, RZ, 0, 0 ;  /* 0x00000000ff7c7435 */ /* 0x000fc800000001ff */
[----:B------:R-:W-:Y:S01]  /*ca40*/  LOP3.LUT R15, R123, UR36, R10, 0x96, !PT ;  /* 0x000000247b0f7c12 */ /* 0x000fe2000f8e960a */
[----:B------:R-:W-:-:S07]  /*ca50*/  IMAD.MOV.U32 R10, RZ, RZ, R122 ;  /* 0x000000ffff0a7224 */ /* 0x000fce00078e007a */
.L_x_5384:
[----:B------:R-:W-:Y:S05]  /*ca60*/  BSYNC B0 ;  /* 0x0000000000007941 */ /* 0x000fea0003800000 */
.L_x_5383:
        /* <DEDUP_REMOVED lines=15> */
.L_x_5387:
        /* <DEDUP_REMOVED lines=12> */
.L_x_5390:
[----:B------:R-:W-:-:S07]  /*cc20*/  MOV R8, R11 ;  /* 0x0000000b00087202 */ /* 0x000fce0000000f00 */
.L_x_5391:
[----:B------:R-:W-:Y:S05]  /*cc30*/  BSYNC B0 ;  /* 0x0000000000007941 */ /* 0x000fea0003800000 */
.L_x_5389:
        /* <DEDUP_REMOVED lines=16> */
.L_x_5395:
[----:B------:R-:W-:Y:S05]  /*cd40*/  BSYNC B1 ;  /* 0x0000000000017941 */ /* 0x000fea0003800000 */
.L_x_5394:
        /* <DEDUP_REMOVED lines=9> */
[----:B------:R-:W-:Y:S01]  /*cde0*/  LOP3.LUT R15, R127, UR21, R15, 0x96, !PT ;  /* 0x000000157f0f7c12 */ /* 0x000fe2000f8e960f */
[----:B------:R-:W-:Y:S01]  /*cdf0*/  IMAD.MOV.U32 R122, RZ, RZ, RZ ;  /* 0x000000ffff7a7224 */ /* 0x000fe200078e00ff */
        /* <DEDUP_REMOVED lines=32> */
[----:B------:R-:W-:-:S07]  /*d000*/  MOV R10, R124 ;  /* 0x0000007c000a7202 */ /* 0x000fce0000000f00 */
.L_x_5393:
[----:B------:R-:W-:Y:S05]  /*d010*/  BSYNC B0 ;  /* 0x0000000000007941 */ /* 0x000fea0003800000 */
.L_x_5392:
[----:B------:R-:W-:-:S05]  /*d020*/  I2FP.F32.U32 R125, R8 ;  /* 0x00000008007d7245 */ /* 0x000fca0000201000 */
[----:B------:R-:W-:Y:S01]  /*d030*/  FFMA.FTZ R8, R125, R164, 1.1641532182693481445e-10 ;  /* 0x2f0000007d087423 */ /* 0x000fe200000100a4 */
[----:B------:R-:W-:-:S04]  /*d040*/  IMAD.U32 R125, R92, 0x10000, RZ ;  /* 0x000100005c7d7824 */ /* 0x000fc800078e00ff */
[----:B------:R-:W-:Y:S01]  /*d050*/  FSETP.GTU.FTZ.AND P3, PT, R8, R159, PT ;  /* 0x0000009f0800720b */ /* 0x000fe20003f7c000 */
[----:B------:R-:W-:-:S05]  /*d060*/  FMUL.FTZ R8, R125, R158 ;  /* 0x0000009e7d087220 */ /* 0x000fca0000410000 */
[----:B------:R-:W-:-:S05]  /*d070*/  FSEL R8, R8, RZ, !P3 ;  /* 0x000000ff08087208 */ /* 0x000fca0005800000 */
[----:B------:R-:W-:Y:S01]  /*d080*/  FADD.FTZ R123, R123, R8 ;  /* 0x000000087b7b7221 */ /* 0x000fe20000010000 */
[----:B------:R-:W-:-:S05]  /*d090*/  @P1 SHF.L.U32 R8, R96, 0x10, RZ ;  /* 0x0000001060081819 */ /* 0x000fca00000006ff */
[----:B------:R-:W-:Y:S01]  /*d0a0*/  @P1 FADD.FTZ R123, R8, R123 ;  /* 0x0000007b087b1221 */ /* 0x000fe20000010000 */
[----:B------:R-:W-:-:S07]  /*d0b0*/  SEL R8, RZ, 0x1, P3 ;  /* 0x00000001ff087807 */ /* 0x000fce0001800000 */
.L_x_5388:
        /* <DEDUP_REMOVED lines=12> */
.L_x_5397:
[----:B------:R-:W-:-:S07]  /*d180*/  IMAD.MOV.U32 R100, RZ, RZ, R11 ;  /* 0x000000ffff647224 */ /* 0x000fce00078e000b */
.L_x_5398:
[----:B------:R-:W-:Y:S05]  /*d190*/  BSYNC B0 ;  /* 0x0000000000007941 */ /* 0x000fea0003800000 */
.L_x_5396:
        /* <DEDUP_REMOVED lines=16> */
.L_x_5402:
[----:B------:R-:W-:Y:S05]  /*d2a0*/  BSYNC B1 ;  /* 0x0000000000017941 */ /* 0x000fea0003800000 */
.L_x_5401:
        /* <DEDUP_REMOVED lines=42> */
[----:B------:R-:W-:Y:S01]  /*d550*/  IMAD.MOV.U32 R10, RZ, RZ, R124 ;  /* 0x000000ffff0a7224 */ /* 0x000fe200078e007c */
[----:B------:R-:W-:-:S11]  /*d560*/  HFMA2.MMA R124, -RZ, RZ, 0, 0 ;  /* 0x00000000ff7c7435 */ /* 0x000fd600000001ff */
.L_x_5400:
[----:B------:R-:W-:Y:S05]  /*d570*/  BSYNC B0 ;  /* 0x0000000000007941 */ /* 0x000fea0003800000 */
.L_x_5399:
        /* <DEDUP_REMOVED lines=15> */
.L_x_5403:
        /* <DEDUP_REMOVED lines=12> */
.L_x_5406:
[----:B------:R-:W-:-:S07]  /*d730*/  MOV R7, R11 ;  /* 0x0000000b00077202 */ /* 0x000fce0000000f00 */
.L_x_5407:
[----:B------:R-:W-:Y:S05]  /*d740*/  BSYNC B0 ;  /* 0x0000000000007941 */ /* 0x000fea0003800000 */
.L_x_5405:
        /* <DEDUP_REMOVED lines=16> */
.L_x_5411:
[----:B------:R-:W-:Y:S05]  /*d850*/  BSYNC B1 ;  /* 0x0000000000017941 */ /* 0x000fea0003800000 */
.L_x_5410:
[----:B------:R-:W-:Y:S01]  /*d860*/  LOP3.LUT R10, R10, UR7, R9, 0x96, !PT ;  /* 0x000000070a0a7c12 */ /* 0x000fe2000f8e9609 */
[----:B------:R-:W-:Y:S01]  /*d870*/  IMAD.HI.U32 R11, R14, -0x326172a9, RZ ;  /* 0xcd9e8d570e0b7827 */ /* 0x000fe200078e00ff */
[----:B------:R-:W-:-:S03]  /*d880*/  HFMA2.MMA R100, -RZ, RZ, 0, 0 ;  /* 0x00000000ff647435 */ /* 0x000fc600000001ff */
        /* <DEDUP_REMOVED lines=40> */
[----:B------:R-:W-:-:S07]  /*db10*/  IMAD.MOV.U32 R10, RZ, RZ, R124 ;  /* 0x000000ffff0a7224 */ /* 0x000fce00078e007c */
.L_x_5409:
[----:B------:R-:W-:Y:S05]  /*db20*/  BSYNC B0 ;  /* 0x0000000000007941 */ /* 0x000fea0003800000 */
.L_x_5408:
[----:B------:R-:W-:Y:S02]  /*db30*/  I2FP.F32.U32 R7, R7 ;  /* 0x0000000700077245 */ /* 0x000fe40000201000 */
[----:B------:R-:W-:-:S03]  /*db40*/  PRMT R124, R92, 0x7632, R124 ;  /* 0x000076325c7c7816 */ /* 0x000fc6000000007c */
[----:B------:R-:W-:Y:S02]  /*db50*/  FFMA.FTZ R18, R7, R164, 1.1641532182693481445e-10 ;  /* 0x2f00000007127423 */ /* 0x000fe400000100a4 */
[----:B------:R-:W-:-:S03]  /*db60*/  IMAD.U32 R7, R124, 0x10000, RZ ;  /* 0x000100007c077824 */ /* 0x000fc600078e00ff */
[----:B------:R-:W-:Y:S01]  /*db70*/  FSETP.GTU.FTZ.AND P3, PT, R18, R159, PT ;  /* 0x0000009f1200720b */ /* 0x000fe20003f7c000 */
[----:B------:R-:W-:-:S05]  /*db80*/  FMUL.FTZ R7, R7, R158 ;  /* 0x0000009e07077220 */ /* 0x000fca0000410000 */
[----:B------:R-:W-:-:S05]  /*db90*/  FSEL R7, R7, RZ, !P3 ;  /* 0x000000ff07077208 */ /* 0x000fca0005800000 */
[--C-:B------:R-:W-:Y:S01]  /*dba0*/  FADD.FTZ R122, R122, R7.reuse ;  /* 0x000000077a7a7221 */ /* 0x100fe20000010000 */
[----:B------:R-:W-:-:S04]  /*dbb0*/  @P1 PRMT R7, R96, 0x7632, R7 ;  /* 0x0000763260071816 */ /* 0x000fc80000000007 */
[----:B------:R-:W-:-:S05]  /*dbc0*/  @P1 SHF.L.U32 R7, R7, 0x10, RZ ;  /* 0x0000001007071819 */ /* 0x000fca00000006ff */
[----:B------:R-:W-:Y:S01]  /*dbd0*/  @P1 FADD.FTZ R122, R122, R7 ;  /* 0x000000077a7a1221 */ /* 0x000fe20000010000 */
[----:B------:R-:W-:-:S07]  /*dbe0*/  SEL R7, RZ, 0x1, P3 ;  /* 0x00000001ff077807 */ /* 0x000fce0001800000 */
.L_x_5404:
        /* <DEDUP_REMOVED lines=12> */
.L_x_5413:
[----:B------:R-:W-:-:S07]  /*dcb0*/  IMAD.MOV.U32 R18, RZ, RZ, R11 ;  /* 0x000000ffff127224 */ /* 0x000fce00078e000b */
.L_x_5414:
[----:B------:R-:W-:Y:S05]  /*dcc0*/  BSYNC B0 ;  /* 0x0000000000007941 */ /* 0x000fea0003800000 */
.L_x_5412:
        /* <DEDUP_REMOVED lines=16> */
.L_x_5418:
[----:B------:R-:W-:Y:S05]  /*ddd0*/  BSYNC B1 ;  /* 0x0000000000017941 */ /* 0x000fea0003800000 */
.L_x_5417:
        /* <DEDUP_REMOVED lines=44> */
.L_x_5416:
[----:B------:R-:W-:Y:S05]  /*e0a0*/  BSYNC B0 ;  /* 0x0000000000007941 */ /* 0x000fea0003800000 */
.L_x_5415:
[----:B------:R-:W-:-:S05]  /*e0b0*/  I2FP.F32.U32 R125, R18 ;  /* 0x00000012007d7245 */ /* 0x000fca0000201000 */
[----:B------:R-:W-:Y:S01]  /*e0c0*/  FFMA.FTZ R18, R125, R164, 1.1641532182693481445e-10 ;  /* 0x2f0000007d127423 */ /* 0x000fe200000100a4 */
[----:B------:R-:W-:-:S04]  /*e0d0*/  SHF.L.U32 R125, R101, 0x10, RZ ;  /* 0x00000010657d7819 */ /* 0x000fc800000006ff */
[----:B------:R-:W-:Y:S01]  /*e0e0*/  FSETP.GTU.FTZ.AND P3, PT, R18, R159, PT ;  /* 0x0000009f1200720b */ /* 0x000fe20003f7c000 */
[----:B------:R-:W-:Y:S01]  /*e0f0*/  FMUL.FTZ R125, R125, R158 ;  /* 0x0000009e7d7d7220 */ /* 0x000fe20000410000 */
        /* <DEDUP_REMOVED lines=10> */
.L_x_5419:
        /* <DEDUP_REMOVED lines=12> */
.L_x_5422:
[----:B------:R-:W-:-:S07]  /*e260*/  MOV R6, R11 ;  /* 0x0000000b00067202 */ /* 0x000fce0000000f00 */
.L_x_5423:
[----:B------:R-:W-:Y:S05]  /*e270*/  BSYNC B0 ;  /* 0x0000000000007941 */ /* 0x000fea0003800000 */
.L_x_5421:
        /* <DEDUP_REMOVED lines=16> */
.L_x_5427:
[----:B------:R-:W-:Y:S05]  /*e380*/  BSYNC B1 ;  /* 0x0000000000017941 */ /* 0x000fea0003800000 */
.L_x_5426:
        /* <DEDUP_REMOVED lines=42> */
[----:B------:R-:W-:Y:S01]  /*e630*/  IMAD.MOV.U32 R10, RZ, RZ, R100 ;  /* 0x000000ffff0a7224 */ /* 0x000fe200078e0064 */
[----:B------:R-:W-:-:S11]  /*e640*/  HFMA2.MMA R100, -RZ, RZ, 0, 0 ;  /* 0x00000000ff647435 */ /* 0x000fd600000001ff */
.L_x_5425:
[----:B------:R-:W-:Y:S05]  /*e650*/  BSYNC B0 ;  /* 0x0000000000007941 */ /* 0x000fea0003800000 */
.L_x_5424:
[----:B------:R-:W-:-:S05]  /*e660*/  I2FP.F32.U32 R101, R6 ;  /* 0x0000000600657245 */ /* 0x000fca0000201000 */
[----:B------:R-:W-:Y:S01]  /*e670*/  FFMA.FTZ R6, R101, R164, 1.1641532182693481445e-10 ;  /* 0x2f00000065067423 */ /* 0x000fe200000100a4 */
[----:B------:R-:W-:-:S04]  /*e680*/  IMAD.U32 R101, R93, 0x10000, RZ ;  /* 0x000100005d657824 */ /* 0x000fc800078e00ff */
[----:B------:R-:W-:Y:S01]  /*e690*/  FMUL.FTZ R101, R101, R158 ;  /* 0x0000009e65657220 */ /* 0x000fe20000410000 */
[----:B------:R-:W-:-:S04]  /*e6a0*/  FSETP.GTU.FTZ.AND P3, PT, R6, R159, PT ;  /* 0x0000009f0600720b */ /* 0x000fc80003f7c000 */
[----:B------:R-:W-:Y:S02]  /*e6b0*/  FSEL R101, R101, RZ, !P3 ;  /* 0x000000ff65657208 */ /* 0x000fe40005800000 */
[----:B------:R-:W-:-:S03]  /*e6c0*/  SEL R6, RZ, 0x1, P3 ;  /* 0x00000001ff067807 */ /* 0x000fc60001800000 */
[----:B------:R-:W-:Y:S01]  /*e6d0*/  FADD.FTZ R126, R126, R101 ;  /* 0x000000657e7e7221 */ /* 0x000fe20000010000 */
[----:B------:R-:W-:-:S05]  /*e6e0*/  @P1 SHF.L.U32 R101, R97, 0x10, RZ ;  /* 0x0000001061651819 */ /* 0x000fca00000006ff */
[----:B------:R-:W-:-:S07]  /*e6f0*/  @P1 FADD.FTZ R126, R101, R126 ;  /* 0x0000007e657e1221 */ /* 0x000fce0000010000 */
.L_x_5420:
        /* <DEDUP_REMOVED lines=12> */
.L_x_5429:
[----:B------:R-:W-:-:S07]  /*e7c0*/  IMAD.MOV.U32 R127, RZ, RZ, R11 ;  /* 0x000000ffff7f7224 */ /* 0x000fce00078e000b */
.L_x_5430:
[----:B------:R-:W-:Y:S05]  /*e7d0*/  BSYNC B0 ;  /* 0x0000000000007941 */ /* 0x000fea0003800000 */
.L_x_5428:
        /* <DEDUP_REMOVED lines=16> */
.L_x_5434:
[----:B------:R-:W-:Y:S05]  /*e8e0*/  BSYNC B1 ;  /* 0x0000000000017941 */ /* 0x000fea0003800000 */
.L_x_5433:
        /* <DEDUP_REMOVED lines=44> */
.L_x_5432:
[----:B------:R-:W-:Y:S05]  /*ebb0*/  BSYNC B0 ;  /* 0x0000000000007941 */ /* 0x000fea0003800000 */
.L_x_5431:
        /* <DEDUP_REMOVED lines=15> */
.L_x_5435:
        /* <DEDUP_REMOVED lines=12> */
.L_x_5438:
[----:B------:R-:W-:-:S07]  /*ed70*/  MOV R5, R11 ;  /* 0x0000000b00057202 */ /* 0x000fce0000000f00 */
.L_x_5439:
[----:B------:R-:W-:Y:S05]  /*ed80*/  BSYNC B0 ;  /* 0x0000000000007941 */ /* 0x000fea0003800000 */
.L_x_5437:
        /* <DEDUP_REMOVED lines=16> */
.L_x_5443:
[----:B------:R-:W-:Y:S05]  /*ee90*/  BSYNC B1 ;  /* 0x0000000000017941 */ /* 0x000fea0003800000 */
.L_x_5442:
        /* <DEDUP_REMOVED lines=39> */
[----:B------:R-:W-:Y:S01]  /*f110*/  HFMA2.MMA R124, -RZ, RZ, 0, 0 ;  /* 0x00000000ff7c7435 */ /* 0x000fe200000001ff */
[----:B------:R-:W-:Y:S01]  /*f120*/  MOV R11, R100 ;  /* 0x00000064000b7202 */ /* 0x000fe20000000f00 */
[----:B------:R-:W-:-:S05]  /*f130*/  IMAD.WIDE.U32 R100, R15, -0x2daee0ad, RZ ;  /* 0xd2511f530f647825 */ /* 0x000fca00078e00ff */
[----:B------:R-:W-:Y:S01]  /*f140*/  LOP3.LUT R15, R101, UR36, R10, 0x96, !PT ;  /* 0x00000024650f7c12 */ /* 0x000fe2000f8e960a */
[----:B------:R-:W-:-:S07]  /*f150*/  IMAD.MOV.U32 R10, RZ, RZ, R100 ;  /* 0x000000ffff0a7224 */ /* 0x000fce00078e0064 */
.L_x_5441:
[----:B------:R-:W-:Y:S05]  /*f160*/  BSYNC B0 ;  /* 0x0000000000007941 */ /* 0x000fea0003800000 */
.L_x_5440:
[----:B------:R-:W-:Y:S02]  /*f170*/  PRMT R18, R93, 0x7632, R18 ;  /* 0x000076325d127816 */ /* 0x000fe40000000012 */
[----:B------:R-:W-:-:S03]  /*f180*/  I2FP.F32.U32 R5, R5 ;  /* 0x0000000500057245 */ /* 0x000fc60000201000 */
[----:B------:R-:W-:Y:S02]  /*f190*/  IMAD.U32 R101, R18, 0x10000, RZ ;  /* 0x0001000012657824 */ /* 0x000fe400078e00ff */
[----:B------:R-:W-:Y:S02]  /*f1a0*/  FFMA.FTZ R18, R5, R164, 1.1641532182693481445e-10 ;  /* 0x2f00000005127423 */ /* 0x000fe400000100a4 */
[----:B------:R-:W-:-:S03]  /*f1b0*/  FMUL.FTZ R101, R101, R158 ;  /* 0x0000009e65657220 */ /* 0x000fc60000410000 */
[----:B------:R-:W-:-:S04]  /*f1c0*/  FSETP.GTU.FTZ.AND P3, PT, R18, R159, PT ;  /* 0x0000009f1200720b */ /* 0x000fc80003f7c000 */
[----:B------:R-:W-:Y:S02]  /*f1d0*/  FSEL R18, R101, RZ, !P3 ;  /* 0x000000ff65127208 */ /* 0x000fe40005800000 */
[----:B------:R-:W-:-:S03]  /*f1e0*/  SEL R5, RZ, 0x1, P3 ;  /* 0x00000001ff057807 */ /* 0x000fc60001800000 */
[--C-:B------:R-:W-:Y:S01]  /*f1f0*/  FADD.FTZ R127, R127, R18.reuse ;  /* 0x000000127f7f7221 */ /* 0x100fe20000010000 */
[----:B------:R-:W-:-:S04]  /*f200*/  @P1 PRMT R18, R97, 0x7632, R18 ;  /* 0x0000763261121816 */ /* 0x000fc80000000012 */
[----:B------:R-:W-:-:S05]  /*f210*/  @P1 SHF.L.U32 R18, R18, 0x10, RZ ;  /* 0x0000001012121819 */ /* 0x000fca00000006ff */
[----:B------:R-:W-:-:S07]  /*f220*/  @P1 FADD.FTZ R127, R127, R18 ;  /* 0x000000127f7f1221 */ /* 0x000fce0000010000 */
.L_x_5436:
        /* <DEDUP_REMOVED lines=12> */
.L_x_5445:
[----:B------:R-:W-:-:S07]  /*f2f0*/  IMAD.MOV.U32 R18, RZ, RZ, R11 ;  /* 0x000000ffff127224 */ /* 0x000fce00078e000b */
.L_x_5446:
[----:B------:R-:W-:Y:S05]  /*f300*/  BSYNC B0 ;  /* 0x0000000000007941 */ /* 0x000fea0003800000 */
.L_x_5444:
        /* <DEDUP_REMOVED lines=16> */
.L_x_5450:
[----:B------:R-:W-:Y:S05]  /*f410*/  BSYNC B1 ;  /* 0x0000000000017941 */ /* 0x000fea0003800000 */
.L_x_5449:
        /* <DEDUP_REMOVED lines=44> */
.L_x_5448:
[----:B------:R-:W-:Y:S05]  /*f6e0*/  BSYNC B0 ;  /* 0x0000000000007941 */ /* 0x000fea0003800000 */
.L_x_5447:
[----:B------:R-:W-:Y:S02]  /*f6f0*/  I2FP.F32.U32 R101, R18 ;  /* 0x0000001200657245 */ /* 0x000fe40000201000 */
[----:B------:R-:W-:-:S03]  /*f700*/  PRMT R18, R102, 0x7632, R18 ;  /* 0x0000763266127816 */ /* 0x000fc60000000012 */
        /* <DEDUP_REMOVED lines=13> */
.L_x_5451:
        /* <DEDUP_REMOVED lines=12> */
.L_x_5454:
[----:B------:R-:W-:-:S07]  /*f8a0*/  MOV R4, R11 ;  /* 0x0000000b00047202 */ /* 0x000fce0000000f00 */
.L_x_5455:
[----:B------:R-:W-:Y:S05]  /*f8b0*/  BSYNC B0 ;  /* 0x0000000000007941 */ /* 0x000fea0003800000 */
.L_x_5453:
        /* <DEDUP_REMOVED lines=16> */
.L_x_5459:
[----:B------:R-:W-:Y:S05]  /*f9c0*/  BSYNC B1 ;  /* 0x0000000000017941 */ /* 0x000fea0003800000 */
.L_x_5458:
        /* <DEDUP_REMOVED lines=42> */
[----:B------:R-:W-:Y:S01]  /*fc70*/  HFMA2.MMA R101, -RZ, RZ, 0, 0 ;  /* 0x00000000ff657435 */ /* 0x000fe200000001ff */
[----:B------:R-:W-:-:S10]  /*fc80*/  IMAD.MOV.U32 R10, RZ, RZ, R100 ;  /* 0x000000ffff0a7224 */ /* 0x000fd400078e0064 */
.L_x_5457:
[----:B------:R-:W-:Y:S05]  /*fc90*/  BSYNC B0 ;  /* 0x0000000000007941 */ /* 0x000fea0003800000 */
.L_x_5456:
        /* <DEDUP_REMOVED lines=10> */
.L_x_5452:
        /* <DEDUP_REMOVED lines=12> */
.L_x_5461:
[----:B------:R-:W-:-:S07]  /*fe00*/  IMAD.MOV.U32 R102, RZ, RZ, R11 ;  /* 0x000000ffff667224 */ /* 0x000fce00078e000b */
.L_x_5462:
[----:B------:R-:W-:Y:S05]  /*fe10*/  BSYNC B0 ;  /* 0x0000000000007941 */ /* 0x000fea0003800000 */
.L_x_5460:
        /* <DEDUP_REMOVED lines=16> */
.L_x_5466:
[----:B------:R-:W-:Y:S05]  /*ff20*/  BSYNC B1 ;  /* 0x0000000000017941 */ /* 0x000fea0003800000 */
.L_x_5465:
        /* <DEDUP_REMOVED lines=39> */
[----:B------:R-:W-:-:S04]  /*101a0*/  IMAD.WIDE.U32 R100, R101, -0x326172a9, RZ ;  /* 0xcd9e8d5765647825 */ /* 0x000fc800078e00ff */
[----:B------:R-:W-:Y:S01]  /*101b0*/  IMAD.MOV.U32 R11, RZ, RZ, R100 ;  /* 0x000000ffff0b7224 */ /* 0x000fe200078e0064 */
[----:B------:R-:W-:Y:S01]  /*101c0*/  HFMA2.MMA R100, -RZ, RZ, 0, 0 ;  /* 0x00000000ff647435 */ /* 0x000fe200000001ff */
[----:B------:R-:W-:-:S10]  /*101d0*/  LOP3.LUT R16, R101, UR13, R124, 0x96, !PT ;  /* 0x0000000d65107c12 */ /* 0x000fd4000f8e967c */
.L_x_5464:
[----:B------:R-:W-:Y:S05]  /*101e0*/  BSYNC B0 ;  /* 0x0000000000007941 */ /* 0x000fea0003800000 */
.L_x_5463:
        /* <DEDUP_REMOVED lines=9> */
[----:B------:R-:W-:Y:S02]  /*10280*/  PRMT R18, R98, 0x7632, R18 ;  /* 0x0000763262127816 */ /* 0x000fe40000000012 */
[----:B------:R-:W-:-:S03]  /*10290*/  MOV R101, R100 ;  /* 0x0000006400657202 */ /* 0x000fc60000000f00 */
[----:B------:R-:W-:-:S04]  /*102a0*/  IMAD.U32 R18, R18, 0x10000, RZ ;  /* 0x0001000012127824 */ /* 0x000fc800078e00ff */
[----:B------:R-:W-:Y:S01]  /*102b0*/  FADD.FTZ R129, R129, R18 ;  /* 0x0000001281817221 */ /* 0x000fe20000010000 */
[----:B------:R-:W-:Y:S06]  /*102c0*/  BRA `(.L_x_5468) ;  /* 0x0000000400607947 */ /* 0x000fec0003800000 */
.L_x_5467:
        /* <DEDUP_REMOVED lines=12> */
.L_x_5470:
[----:B------:R-:W-:-:S07]  /*10390*/  IMAD.MOV.U32 R3, RZ, RZ, R11 ;  /* 0x000000ffff037224 */ /* 0x000fce00078e000b */
.L_x_5471:
[----:B------:R-:W-:Y:S05]  /*103a0*/  BSYNC B0 ;  /* 0x0000000000007941 */ /* 0x000fea0003800000 */
.L_x_5469:
        /* <DEDUP_REMOVED lines=16> */
.L_x_5475:
[----:B------:R-:W-:Y:S05]  /*104b0*/  BSYNC B1 ;  /* 0x0000000000017941 */ /* 0x000fea0003800000 */
.L_x_5474:
        /* <DEDUP_REMOVED lines=44> */
.L_x_5473:
[----:B------:R-:W-:Y:S05]  /*10780*/  BSYNC B0 ;  /* 0x0000000000007941 */ /* 0x000fea0003800000 */
.L_x_5472:
        /* <DEDUP_REMOVED lines=12> */
.L_x_5468:
        /* <DEDUP_REMOVED lines=12> */
.L_x_5477:
[----:B------:R-:W-:-:S07]  /*10910*/  MOV R18, R11 ;  /* 0x0000000b00127202 */ /* 0x000fce0000000f00 */
.L_x_5478:
[----:B------:R-:W-:Y:S05]  /*10920*/  BSYNC B0 ;  /* 0x0000000000007941 */ /* 0x000fea0003800000 */
.L_x_5476:
        /* <DEDUP_REMOVED lines=16> */
.L_x_5482:
[----:B------:R-:W-:Y:S05]  /*10a30*/  BSYNC B1 ;  /* 0x0000000000017941 */ /* 0x000fea0003800000 */
.L_x_5481:
        /* <DEDUP_REMOVED lines=39> */
[----:B------:R-:W-:-:S03]  /*10cb0*/  IMAD.WIDE.U32 R100, R101, -0x326172a9, RZ ;  /* 0xcd9e8d5765647825 */ /* 0x000fc600078e00ff */
[----:B------:R-:W-:Y:S01]  /*10cc0*/  MOV R11, R100 ;  /* 0x00000064000b7202 */ /* 0x000fe20000000f00 */
[----:B------:R-:W-:Y:S01]  /*10cd0*/  IMAD.MOV.U32 R100, RZ, RZ, RZ ;  /* 0x000000ffff647224 */ /* 0x000fe200078e00ff */
[----:B------:R-:W-:-:S07]  /*10ce0*/  LOP3.LUT R16, R101, UR13, R124, 0x96, !PT ;  /* 0x0000000d65107c12 */ /* 0x000fce000f8e967c */
.L_x_5480:
[----:B------:R-:W-:Y:S05]  /*10cf0*/  BSYNC B0 ;  /* 0x0000000000007941 */ /* 0x000fea0003800000 */
.L_x_5479:
[----:B------:R-:W-:Y:S02]  /*10d00*/  I2FP.F32.U32 R101, R18 ;  /* 0x0000001200657245 */ /* 0x000fe40000201000 */
[----:B------:R-:W-:-:S03]  /*10d10*/  PRMT R18, R103, 0x7632, R18 ;  /* 0x0000763267127816 */ /* 0x000fc60000000012 */
[----:B------:R-:W-:Y:S01]  /*10d20*/  FFMA.FTZ R102, R101, R164, 1.1641532182693481445e-10 ;  /* 0x2f00000065667423 */ /* 0x000fe200000100a4 */
[----:B------:R-:W-:-:S04]  /*10d30*/  SHF.L.U32 R101, R103, 0x10, RZ ;  /* 0x0000001067657819 */ /* 0x000fc800000006ff */
[----:B------:R-:W-:Y:S01]  /*10d40*/  FSETP.GTU.FTZ.AND P4, PT, R102, R159, PT ;  /* 0x0000009f6600720b */ /* 0x000fe20003f9c000 */
[----:B------:R-:W-:-:S05]  /*10d50*/  FMUL.FTZ R101, R101, R158 ;  /* 0x0000009e65657220 */ /* 0x000fca0000410000 */
        /* <DEDUP_REMOVED lines=8> */
.L_x_5483:
        /* <DEDUP_REMOVED lines=12> */
.L_x_5486:
[----:B------:R-:W-:-:S07]  /*10ea0*/  MOV R2, R11 ;  /* 0x0000000b00027202 */ /* 0x000fce0000000f00 */
.L_x_5487:
[----:B------:R-:W-:Y:S05]  /*10eb0*/  BSYNC B0 ;  /* 0x0000000000007941 */ /* 0x000fea0003800000 */
.L_x_5485:
        /* <DEDUP_REMOVED lines=16> */
.L_x_5491:
[----:B------:R-:W-:Y:S05]  /*10fc0*/  BSYNC B1 ;  /* 0x0000000000017941 */ /* 0x000fea0003800000 */
.L_x_5490:
        /* <DEDUP_REMOVED lines=40> */
[----:B------:R-:W-:Y:S01]  /*11250*/  LOP3.LUT R16, R101, UR13, R102, 0x96, !PT ;  /* 0x0000000d65107c12 */ /* 0x000fe2000f8e9666 */
[----:B------:R-:W-:Y:S01]  /*11260*/  IMAD.MOV.U32 R101, RZ, RZ, RZ ;  /* 0x000000ffff657224 */ /* 0x000fe200078e00ff */
[----:B------:R-:W-:-:S07]  /*11270*/  MOV R11, R100 ;  /* 0x00000064000b7202 */ /* 0x000fce0000000f00 */
.L_x_5489:
[----:B------:R-:W-:Y:S05]  /*11280*/  BSYNC B0 ;  /* 0x0000000000007941 */ /* 0x000fea0003800000 */
.L_x_5488:
        /* <DEDUP_REMOVED lines=10> */
.L_x_5484:
        /* <DEDUP_REMOVED lines=12> */
.L_x_5493:
[----:B------:R-:W-:-:S07]  /*113f0*/  MOV R124, R11 ;  /* 0x0000000b007c7202 */ /* 0x000fce0000000f00 */
.L_x_5494:
[----:B------:R-:W-:Y:S05]  /*11400*/  BSYNC B0 ;  /* 0x0000000000007941 */ /* 0x000fea0003800000 */
.L_x_5492:
        /* <DEDUP_REMOVED lines=16> */
.L_x_5498:
[----:B------:R-:W-:Y:S05]  /*11510*/  BSYNC B1 ;  /* 0x0000000000017941 */ /* 0x000fea0003800000 */
.L_x_5497:
        /* <DEDUP_REMOVED lines=43> */
.L_x_5496:
[----:B------:R-:W-:Y:S05]  /*117d0*/  BSYNC B0 ;  /* 0x0000000000007941 */ /* 0x000fea0003800000 */
.L_x_5495:
        /* <DEDUP_REMOVED lines=14> */
.L_x_5499:
        /* <DEDUP_REMOVED lines=12> */
.L_x_5502:
[----:B------:R-:W-:-:S07]  /*11980*/  MOV R0, R11 ;  /* 0x0000000b00007202 */ /* 0x000fce0000000f00 */
.L_x_5503:
[----:B------:R-:W-:Y:S05]  /*11990*/  BSYNC B0 ;  /* 0x0000000000007941 */ /* 0x000fea0003800000 */
.L_x_5501:
        /* <DEDUP_REMOVED lines=16> */
.L_x_5507:
[----:B------:R-:W-:Y:S05]  /*11aa0*/  BSYNC B1 ;  /* 0x0000000000017941 */ /* 0x000fea0003800000 */
.L_x_5506:
        /* <DEDUP_REMOVED lines=41> */
[----:B------:R-:W-:Y:S02]  /*11d40*/  LOP3.LUT R16, R101, UR13, R102, 0x96, !PT ;  /* 0x0000000d65107c12 */ /* 0x000fe4000f8e9666 */
[----:B------:R-:W-:-:S07]  /*11d50*/  MOV R11, R100 ;  /* 0x00000064000b7202 */ /* 0x000fce0000000f00 */
.L_x_5505:
[----:B------:R-:W-:Y:S05]  /*11d60*/  BSYNC B0 ;  /* 0x0000000000007941 */ /* 0x000fea0003800000 */
.L_x_5504:
[----:B------:R-:W-:Y:S02]  /*11d70*/  I2FP.F32.U32 R101, R0 ;  /* 0x0000000000657245 */ /* 0x000fe40000201000 */
[----:B------:R-:W-:-:S03]  /*11d80*/  PRMT R0, R95, 0x7632, R0 ;  /* 0x000076325f007816 */ /* 0x000fc60000000000 */
[----:B------:R-:W-:Y:S01]  /*11d90*/  FFMA.FTZ R164, R101, R164, 1.1641532182693481445e-10 ;  /* 0x2f00000065a47423 */ /* 0x000fe200000100a4 */
[----:B------:R-:W-:-:S04]  /*11da0*/  SHF.L.U32 R101, R0, 0x10, RZ ;  /* 0x0000001000657819 */ /* 0x000fc800000006ff */
[----:B------:R-:W-:Y:S01]  /*11db0*/  FSETP.GTU.FTZ.AND P2, PT, R164, R159, PT ;  /* 0x0000009fa400720b */ /* 0x000fe20003f5c000 */
[----:B------:R-:W-:-:S05]  /*11dc0*/  FMUL.FTZ R101, R101, R158 ;  /* 0x0000009e65657220 */ /* 0x000fca0000410000 */
[----:B------:R-:W-:-:S05]  /*11dd0*/  FSEL R0, R101, RZ, !P2 ;  /* 0x000000ff65007208 */ /* 0x000fca0005000000 */
[--C-:B------:R-:W-:Y:S01]  /*11de0*/  FADD.FTZ R131, R131, R0.reuse ;  /* 0x0000000083837221 */ /* 0x100fe20000010000 */
[----:B------:R-:W-:-:S05]  /*11df0*/  @P1 PRMT R0, R99, 0x7632, R0 ;  /* 0x0000763263001816 */ /* 0x000fca0000000000 */
[----:B------:R-:W-:-:S04]  /*11e00*/  @P1 IMAD.U32 R0, R0, 0x10000, RZ ;  /* 0x0001000000001824 */ /* 0x000fc800078e00ff */
[----:B------:R-:W-:Y:S01]  /*11e10*/  @P1 FADD.FTZ R131, R131, R0 ;  /* 0x0000000083831221 */ /* 0x000fe20000010000 */
[----:B------:R-:W-:-:S07]  /*11e20*/  SEL R0, RZ, 0x1, P2 ;  /* 0x00000001ff007807 */ /* 0x000fce0001000000 */
.L_x_5500:
[----:B------:R-:W0:Y:S01]  /*11e30*/  LDC.64 R100, c[0x0][0x238] ;  /* 0x00008e00ff647b82 */ /* 0x000e220000000a00 */
[----:B------:R-:W-:Y:S02]  /*11e40*/  ISETP.NE.AND P6, PT, R142, RZ, PT ;  /* 0x000000ff8e00720c */ /* 0x000fe40003fc5270 */
[----:B------:R-:W-:Y:S02]  /*11e50*/  SEL R142, RZ, 0x1000000, P5 ;  /* 0x01000000ff8e7807 */ /* 0x000fe40002800000 */
[----:B------:R-:W-:Y:S02]  /*11e60*/  ISETP.NE.AND P5, PT, R140, RZ, PT ;  /* 0x000000ff8c00720c */ /* 0x000fe40003fa5270 */
[----:B------:R-:W-:Y:S01]  /*11e70*/  SEL R140, RZ, 0x10000, P4 ;  /* 0x00010000ff8c7807 */ /* 0x000fe20002000000 */
[----:B------:R-:W1:Y:S01]  /*11e80*/  LDC.64 R158, c[0x0][0x240] ;  /* 0x00009000ff9e7b82 */ /* 0x000e620000000a00 */
[----:B------:R-:W-:Y:S02]  /*11e90*/  ISETP.NE.AND P4, PT, R141, RZ, PT ;  /* 0x000000ff8d00720c */ /* 0x000fe40003f85270 */
[----:B------:R-:W-:-:S02]  /*11ea0*/  SEL R141, RZ, 0x100, P3 ;  /* 0x00000100ff8d7807 */ /* 0x000fc40001800000 */
[----:B------:R-:W-:Y:S02]  /*11eb0*/  F2FP.BF16.F32.PACK_AB R103, R131, R130 ;  /* 0x000000828367723e */ /* 0x000fe400000010ff */
[----:B------:R-:W-:Y:S02]  /*11ec0*/  F2FP.BF16.F32.PACK_AB R102, R129, R128 ;  /* 0x000000808166723e */ /* 0x000fe400000010ff */
[----:B------:R-:W-:Y:S02]  /*11ed0*/  LOP3.LUT R142, R141, R142, R140, 0xfe, !PT ;  /* 0x0000008e8d8e7212 */ /* 0x000fe400078efe8c */
[----:B------:R-:W-:Y:S02]  /*11ee0*/  SEL R140, RZ, 0x1, P4 ;  /* 0x00000001ff8c7807 */ /* 0x000fe40002000000 */
[----:B------:R-:W-:Y:S02]  /*11ef0*/  ISETP.NE.AND P2, PT, R143, RZ, PT ;  /* 0x000000ff8f00720c */ /* 0x000fe40003f45270 */
[----:B------:R-:W-:Y:S01]  /*11f00*/  SEL R143, RZ, 0x1, P5 ;  /* 0x00000001ff8f7807 */ /* 0x000fe20002800000 */
[----:B0-----:R-:W-:Y:S01]  /*11f10*/  IMAD.WIDE.U32 R124, R19, 0x10, R100 ;  /* 0x00000010137c7825 */ /* 0x001fe200078e0064 */
[----:B------:R-:W-:-:S02]  /*11f20*/  F2FP.BF16.F32.PACK_AB R101, R127, R126 ;  /* 0x0000007e7f65723e */ /* 0x000fc400000010ff */
[----:B------:R-:W-:Y:S02]  /*11f30*/  F2FP.BF16.F32.PACK_AB R100, R122, R123 ;  /* 0x0000007b7a64723e */ /* 0x000fe400000010ff */
[----:B------:R-:W-:Y:S02]  /*11f40*/  SEL R141, RZ, 0x1, P2 ;  /* 0x00000001ff8d7807 */ /* 0x000fe40001000000 */
[----:B------:R-:W-:Y:S01]  /*11f50*/  ISETP.NE.AND P1, PT, R156, RZ, PT ;  /* 0x000000ff9c00720c */ /* 0x000fe20003f25270 */
[----:B------:R0:W-:Y:S02]  /*11f60*/  STG.E.128 desc[UR4][R124.64], R100 ;  /* 0x000000647c007986 */ /* 0x0001e4000c101d04 */
[----:B0-----:R-:W-:Y:S01]  /*11f70*/  IMAD.WIDE.U32 R124, R140, 0x1000000, RZ ;  /* 0x010000008c7c7825 */ /* 0x001fe200078e00ff */
[----:B------:R-:W-:-:S03]  /*11f80*/  SEL R140, RZ, 0x1, P6 ;  /* 0x00000001ff8c7807 */ /* 0x000fc60003000000 */
[----:B------:R-:W-:Y:S01]  /*11f90*/  IMAD.WIDE.U32 R100, R141, 0x100, RZ ;  /* 0x000001008d647825 */ /* 0x000fe200078e00ff */
[----:B------:R-:W-:-:S03]  /*11fa0*/  LOP3.LUT R143, R125, R142, R143, 0xfe, !PT ;  /* 0x0000008e7d8f7212 */ /* 0x000fc600078efe8f */
[----:B------:R-:W-:-:S05]  /*11fb0*/  IMAD.WIDE.U32 R102, R140, 0x10000, RZ ;  /* 0x000100008c667825 */ /* 0x000fca00078e00ff */
[----:B------:R-:W-:Y:S02]  /*11fc0*/  LOP3.LUT R101, R101, R143, R103, 0xfe, !PT ;  /* 0x0000008f65657212 */ /* 0x000fe400078efe67 */
[----:B------:R-:W-:Y:S02]  /*11fd0*/  LOP3.LUT R124, R100, R124, R102, 0xfe, !PT ;  /* 0x0000007c647c7212 */ /* 0x000fe400078efe66 */
[----:B------:R-:W-:-:S04]  /*11fe0*/  SEL R103, RZ, 0x1, P1 ;  /* 0x00000001ff677807 */ /* 0x000fc80000800000 */
[----:B------:R-:W-:Y:S01]  /*11ff0*/  LOP3.LUT R100, R124, R103, RZ, 0xfc, !PT ;  /* 0x000000677c647212 */ /* 0x000fe200078efcff */
[----:B-1----:R-:W-:-:S05]  /*12000*/  IMAD.WIDE.U32 R102, R19, 0x8, R158 ;  /* 0x0000000813667825 */ /* 0x002fca00078e009e */
        /* <DEDUP_REMOVED lines=22> */
.L_x_5508:
        /* <DEDUP_REMOVED lines=100> */
.L_x_5521:
        /* <DEDUP_REMOVED lines=23> */
[----:B------:R-:W2:Y:S01]  /*12920*/  @!P3 LDS.64 R100, [R142] ;  /* 0x000000008e64b984 */ /* 0x000ea20000000a00 */
[----:B------:R-:W-:Y:S02]  /*12930*/  PLOP3.LUT P3, PT, PT, PT, UP0, 0x40, 0x0 ;  /* 0x000000000000781c */ /* 0x000fe40003f6e808 */
[----:B-1----:R-:W-:Y:S02]  /*12940*/  I2FP.F32.S32 R125, R124 ;  /* 0x0000007c007d7245 */ /* 0x002fe40000201400 */
[----:B------:R-:W-:Y:S01]  /*12950*/  IADD3 R124, R124, R141, RZ ;  /* 0x0000008d7c7c7210 */ /* 0x000fe20007ffe0ff */
[----:B--2---:R-:W1:Y:S04]  /*12960*/  SHFL.DOWN PT, R140, R100, 0x2, 0x1f ;  /* 0x08401f00648c7f89 */ /* 0x004e6800000e0000 */
        /* <DEDUP_REMOVED lines=31> */
[----:B0-----:R-:W-:Y:S01]  /*12b60*/  FMUL.FTZ R102, R141, R141 ;  /* 0x0000008d8d667220 */ /* 0x001fe20000410000 */
[----:B-1----:R-:W-:-:S04]  /*12b70*/  FFMA.FTZ R124, R101, UR12, R124 ;  /* 0x0000000c657c7c23 */ /* 0x002fc8000801007c */
[----:B------:R-:W-:Y:S01]  /*12b80*/  FSEL R125, R102, RZ, !P3 ;  /* 0x000000ff667d7208 */ /* 0x000fe20005800000 */
[----:B------:R-:W0:Y:S04]  /*12b90*/  @!P2 LDC.64 R100, c[0x0][0x250] ;  /* 0x00009400ff64ab82 */ /* 0x000e280000000a00 */
[----:B------:R-:W-:-:S04]  /*12ba0*/  FADD.FTZ R124, R124, R125 ;  /* 0x0000007d7c7c7221 */ /* 0x000fc80000010000 */
[----:B------:R-:W1:Y:S02]  /*12bb0*/  @!P2 LDC.64 R102, c[0x0][0x258] ;  /* 0x00009600ff66ab82 */ /* 0x000e640000000a00 */
[----:B------:R-:W2:Y:S01]  /*12bc0*/  MUFU.RSQ R124, R124 ;  /* 0x0000007c007c7308 */ /* 0x000ea20000001400 */
[----:B0-----:R-:W-:-:S05]  /*12bd0*/  @!P2 IMAD.WIDE R100, R17, 0x4, R100 ;  /* 0x000000041164a825 */ /* 0x001fca00078e0264 */
[----:B------:R1:W-:Y:S02]  /*12be0*/  @!P2 STG.E desc[UR4][R100.64], R141 ;  /* 0x0000008d6400a986 */ /* 0x0003e4000c101904 */
[C---:B-1----:R-:W-:Y:S01]  /*12bf0*/  @!P2 IMAD.WIDE R100, R17.reuse, 0x4, R102 ;  /* 0x000000041164a825 */ /* 0x042fe200078e0266 */
[----:B------:R-:W-:-:S04]  /*12c00*/  IADD3 R17, R17, UR18, RZ ;  /* 0x0000001211117c10 */ /* 0x000fc8000fffe0ff */
[----:B--2---:R0:W-:Y:S01]  /*12c10*/  @!P2 STG.E desc[UR4][R100.64], R124 ;  /* 0x0000007c6400a986 */ /* 0x0041e2000c101904 */
[----:B------:R-:W-:-:S04]  /*12c20*/  PLOP3.LUT P2, PT, PT, PT, UP0, 0x40, 0x0 ;  /* 0x000000000000781c */ /* 0x000fc80003f4e808 */
[----:B------:R-:W-:-:S05]  /*12c30*/  FSEL R125, R141, RZ, P2 ;  /* 0x000000ff8d7d7208 */ /* 0x000fca0001000000 */
[C---:B------:R-:W-:Y:S01]  /*12c40*/  FADD.FTZ R103, -R125.reuse, R108 ;  /* 0x0000006c7d677221 */ /* 0x040fe20000010100 */
[C---:B------:R-:W-:Y:S01]  /*12c50*/  FADD.FTZ R143, -R125.reuse, R110 ;  /* 0x0000006e7d8f7221 */ /* 0x040fe20000010100 */
[C---:B------:R-:W-:Y:S01]  /*12c60*/  FADD.FTZ R157, -R125.reuse, R117 ;  /* 0x000000757d9d7221 */ /* 0x040fe20000010100 */
[----:B------:R-:W-:Y:S01]  /*12c70*/  FADD.FTZ R159, -R125, R116 ;  /* 0x000000747d9f7221 */ /* 0x000fe20000010100 */
[C---:B------:R-:W-:Y:S01]  /*12c80*/  FMUL.FTZ R117, R124.reuse, R103 ;  /* 0x000000677c757220 */ /* 0x040fe20000410000 */
[C---:B------:R-:W-:Y:S01]  /*12c90*/  FMUL.FTZ R110, R124.reuse, R143 ;  /* 0x0000008f7c6e7220 */ /* 0x040fe20000410000 */
[C---:B------:R-:W-:Y:S01]  /*12ca0*/  FMUL.FTZ R141, R124.reuse, R157 ;  /* 0x0000009d7c8d7220 */ /* 0x040fe20000410000 */
[----:B------:R-:W-:Y:S01]  /*12cb0*/  FMUL.FTZ R116, R124, R159 ;  /* 0x0000009f7c747220 */ /* 0x000fe20000410000 */
[----:B0-----:R-:W-:Y:S01]  /*12cc0*/  FFMA.FTZ R100, R160, R117, R88 ;  /* 0x00000075a0647223 */ /* 0x001fe20000010058 */
[----:B------:R-:W-:Y:S01]  /*12cd0*/  FFMA.FTZ R101, R161, R110, R89 ;  /* 0x0000006ea1657223 */ /* 0x000fe20000010059 */
[----:B------:R-:W-:Y:S01]  /*12ce0*/  FFMA.FTZ R102, R162, R141, R90 ;  /* 0x0000008da2667223 */ /* 0x000fe2000001005a */
[----:B------:R-:W-:Y:S01]  /*12cf0*/  FFMA.FTZ R103, R163, R116, R91 ;  /* 0x00000074a3677223 */ /* 0x000fe2000001005b */
[C---:B------:R-:W-:Y:S01]  /*12d00*/  FADD.FTZ R109, -R125.reuse, R109 ;  /* 0x0000006d7d6d7221 */ /* 0x040fe20000010100 */
[----:B------:R-:W-:Y:S01]  /*12d10*/  FADD.FTZ R111, -R125, R111 ;  /* 0x0000006f7d6f7221 */ /* 0x000fe20000010100 */
[----:B------:R-:W-:Y:S01]  /*12d20*/  F2FP.BF16.F32.PACK_AB R100, R101, R100 ;  /* 0x000000646564723e */ /* 0x000fe200000010ff */
[----:B------:R-:W-:Y:S01]  /*12d30*/  FADD.FTZ R143, -R125, R115 ;  /* 0x000000737d8f7221 */ /* 0x000fe20000010100 */
[----:B------:R-:W-:Y:S01]  /*12d40*/  F2FP.BF16.F32.PACK_AB R101, R103, R102 ;  /* 0x000000666765723e */ /* 0x000fe200000010ff */
[----:B------:R-:W-:Y:S01]  /*12d50*/  FADD.FTZ R103, -R125, R114 ;  /* 0x000000727d677221 */ /* 0x000fe20000010100 */
        /* <DEDUP_REMOVED lines=8> */
[----:B------:R-:W-:Y:S01]  /*12de0*/  SHF.L.U32 R111, R107, 0x4, RZ ;  /* 0x000000046b6f7819 */ /* 0x000fe200000006ff */
        /* <DEDUP_REMOVED lines=9> */
[----:B------:R-:W-:Y:S01]  /*12e80*/  FFMA.FTZ R116, R151, R116, R67 ;  /* 0x0000007497747223 */ /* 0x000fe20000010043 */
[----:B------:R-:W-:Y:S01]  /*12e90*/  FFMA.FTZ R117, R148, R117, R64 ;  /* 0x0000007594757223 */ /* 0x000fe20000010040 */
[----:B------:R-:W-:Y:S01]  /*12ea0*/  IADD3.X R109, R107, UR15, RZ, P2, !PT ;  /* 0x0000000f6b6d7c10 */ /* 0x000fe200097fe4ff */
[C---:B------:R-:W-:Y:S01]  /*12eb0*/  FADD.FTZ R113, -R125.reuse, R113 ;  /* 0x000000717d717221 */ /* 0x040fe20000010100 */
[C---:B------:R-:W-:Y:S01]  /*12ec0*/  FADD.FTZ R159, -R125.reuse, R118 ;  /* 0x000000767d9f7221 */ /* 0x040fe20000010100 */
[C---:B------:R-:W-:Y:S01]  /*12ed0*/  FADD.FTZ R157, -R125.reuse, R119 ;  /* 0x000000777d9d7221 */ /* 0x040fe20000010100 */
[C---:B------:R-:W-:Y:S01]  /*12ee0*/  FADD.FTZ R127, -R125.reuse, R127 ;  /* 0x0000007f7d7f7221 */ /* 0x040fe20000010100 */
[----:B------:R0:W-:Y:S01]  /*12ef0*/  STG.E.128 desc[UR4][R108.64], R100 ;  /* 0x000000646c007986 */ /* 0x0001e2000c101d04 */
[C---:B------:R-:W-:Y:S01]  /*12f00*/  FADD.FTZ R119, -R125.reuse, R128 ;  /* 0x000000807d777221 */ /* 0x040fe20000010100 */
[----:B------:R-:W-:Y:S01]  /*12f10*/  FADD.FTZ R129, -R125, R129 ;  /* 0x000000817d817221 */ /* 0x000fe20000010100 */
[----:B------:R-:W-:-:S02]  /*12f20*/  FMUL.FTZ R118, R124, R127 ;  /* 0x0000007f7c767220 */ /* 0x000fc40000410000 */
[----:B------:R-:W-:Y:S01]  /*12f30*/  FMUL.FTZ R119, R124, R119 ;  /* 0x000000777c777220 */ /* 0x000fe20000410000 */
[----:B0-----:R-:W-:Y:S01]  /*12f40*/  FFMA.FTZ R100, R149, R110, R65 ;  /* 0x0000006e95647223 */ /* 0x001fe20000010041 */
[----:B------:R-:W-:Y:S01]  /*12f50*/  IADD3 R108, P2, R111, UR16, RZ ;  /* 0x000000106f6c7c10 */ /* 0x000fe2000ff5e0ff */
[C---:B------:R-:W-:Y:S01]  /*12f60*/  FADD.FTZ R111, -R125.reuse, R122 ;  /* 0x0000007a7d6f7221 */ /* 0x040fe20000010100 */
[----:B------:R-:W-:Y:S01]  /*12f70*/  F2FP.BF16.F32.PACK_AB R103, R140, R143 ;  /* 0x0000008f8c67723e */ /* 0x000fe200000010ff */
[C---:B------:R-:W-:Y:S01]  /*12f80*/  FADD.FTZ R143, -R125.reuse, R121 ;  /* 0x000000797d8f7221 */ /* 0x040fe20000010100 */
[----:B------:R-:W-:Y:S01]  /*12f90*/  F2FP.BF16.F32.PACK_AB R102, R114, R115 ;  /* 0x000000737266723e */ /* 0x000fe200000010ff */
[C---:B------:R-:W-:Y:S01]  /*12fa0*/  FADD.FTZ R114, -R125.reuse, R105 ;  /* 0x000000697d727221 */ /* 0x040fe20000010100 */
[----:B------:R-:W-:Y:S01]  /*12fb0*/  F2FP.BF16.F32.PACK_AB R101, R116, R141 ;  /* 0x0000008d7465723e */ /* 0x000fe200000010ff */
[----:B------:R-:W-:Y:S01]  /*12fc0*/  FADD.FTZ R141, -R125, R120 ;  /* 0x000000787d8d7221 */ /* 0x000fe20000010100 */
[----:B------:R-:W-:Y:S01]  /*12fd0*/  F2FP.BF16.F32.PACK_AB R100, R100, R117 ;  /* 0x000000756464723e */ /* 0x000fe200000010ff */
[C---:B------:R-:W-:Y:S01]  /*12fe0*/  FMUL.FTZ R114, R124.reuse, R114 ;  /* 0x000000727c727220 */ /* 0x040fe20000410000 */
[----:B------:R-:W-:Y:S01]  /*12ff0*/  IADD3.X R109, R107, UR17, RZ, P2, !PT ;  /* 0x000000116b6d7c10 */ /* 0x000fe200097fe4ff */
[C---:B------:R-:W-:Y:S01]  /*13000*/  FADD.FTZ R107, -R125.reuse, R106 ;  /* 0x0000006a7d6b7221 */ /* 0x040fe20000010100 */
[C---:B------:R-:W-:Y:S01]  /*13010*/  FADD.FTZ R106, -R125.reuse, R112 ;  /* 0x000000707d6a7221 */ /* 0x040fe20000010100 */
[C---:B------:R-:W-:Y:S01]  /*13020*/  FMUL.FTZ R121, R124.reuse, R159 ;  /* 0x0000009f7c797220 */ /* 0x040fe20000410000 */
[C---:B------:R-:W-:Y:S01]  /*13030*/  FMUL.FTZ R116, R124.reuse, R157 ;  /* 0x0000009d7c747220 */ /* 0x040fe20000410000 */
[----:B------:R0:W-:Y:S01]  /*13040*/  STG.E.128 desc[UR4][R108.64], R100 ;  /* 0x000000646c007986 */ /* 0x0001e2000c101d04 */
[C---:B------:R-:W-:Y:S01]  /*13050*/  FMUL.FTZ R105, R124.reuse, R107 ;  /* 0x0000006b7c697220 */ /* 0x040fe20000410000 */
[C---:B------:R-:W-:Y:S01]  /*13060*/  FMUL.FTZ R107, R124.reuse, R113 ;  /* 0x000000717c6b7220 */ /* 0x040fe20000410000 */
[C---:B------:R-:W-:Y:S01]  /*13070*/  FMUL.FTZ R106, R124.reuse, R106 ;  /* 0x0000006a7c6a7220 */ /* 0x040fe20000410000 */
[----:B------:R-:W1:Y:S01]  /*13080*/  LDC.64 R112, c[0x0][0x2c0] ;  /* 0x0000b000ff707b82 */ /* 0x000e620000000a00 */
[C---:B------:R-:W-:Y:S01]  /*13090*/  FMUL.FTZ R141, R124.reuse, R141 ;  /* 0x0000008d7c8d7220 */ /* 0x040fe20000410000 */
[----:B------:R-:W-:Y:S01]  /*130a0*/  FMUL.FTZ R122, R124, R143 ;  /* 0x0000008f7c7a7220 */ /* 0x000fe20000410000 */
[C---:B------:R-:W-:Y:S01]  /*130b0*/  FADD.FTZ R115, -R125.reuse, R123 ;  /* 0x0000007b7d737221 */ /* 0x040fe20000010100 */
[C---:B------:R-:W-:Y:S01]  /*130c0*/  FADD.FTZ R117, -R125.reuse, R126 ;  /* 0x0000007e7d757221 */ /* 0x040fe20000010100 */
[C---:B------:R-:W-:Y:S01]  /*130d0*/  FADD.FTZ R123, -R125.reuse, R130 ;  /* 0x000000827d7b7221 */ /* 0x040fe20000010100 */
[----:B------:R-:W-:Y:S01]  /*130e0*/  FADD.FTZ R125, -R125, R131 ;  /* 0x000000837d7d7221 */ /* 0x000fe20000010100 */
[----:B------:R-:W-:Y:S01]  /*130f0*/  FFMA.FTZ R110, R134, R141, R78 ;  /* 0x0000008d866e7223 */ /* 0x000fe2000001004e */
[----:B------:R-:W-:Y:S01]  /*13100*/  FFMA.FTZ R131, R135, R122, R79 ;  /* 0x0000007a87837223 */ /* 0x000fe2000001004f */
[C---:B------:R-:W-:Y:S01]  /*13110*/  FMUL.FTZ R115, R124.reuse, R115 ;  /* 0x000000737c737220 */ /* 0x040fe20000410000 */
[C---:B------:R-:W-:Y:S01]  /*13120*/  FMUL.FTZ R117, R124.reuse, R117 ;  /* 0x000000757c757220 */ /* 0x040fe20000410000 */
[C---:B------:R-:W-:Y:S01]  /*13130*/  FMUL.FTZ R120, R124.reuse, R129 ;  /* 0x000000817c787220 */ /* 0x040fe20000410000 */
[----:B------:R-:W-:Y:S01]  /*13140*/  FMUL.FTZ R123, R124, R123 ;  /* 0x0000007b7c7b7220 */ /* 0x000fe20000410000 */
[----:B------:R-:W-:Y:S01]  /*13150*/  FFMA.FTZ R141, R30, R141, R54 ;  /* 0x0000008d1e8d7223 */ /* 0x000fe20000010036 */
[----:B0-----:R-:W0:Y:S01]  /*13160*/  LDC.64 R108, c[0x0][0x2b8] ;  /* 0x0000ae00ff6c7b82 */ /* 0x001e220000000a00 */
        /* <DEDUP_REMOVED lines=12> */
[----:B-1----:R-:W-:-:S04]  /*13230*/  IMAD.WIDE.U32 R112, R104, 0x10, R112 ;  /* 0x0000001068707825 */ /* 0x002fc800078e0070 */
[----:B------:R-:W-:Y:S01]  /*13240*/  FFMA.FTZ R121, R28, R121, R52 ;  /* 0x000000791c797223 */ /* 0x000fe20000010034 */
[----:B------:R-:W-:Y:S01]  /*13250*/  FFMA.FTZ R116, R29, R116, R53 ;  /* 0x000000741d747223 */ /* 0x000fe20000010035 */
[----:B------:R-:W-:Y:S01]  /*13260*/  F2FP.BF16.F32.PACK_AB R102, R103, R102 ;  /* 0x000000666766723e */ /* 0x000fe200000010ff */
[----:B------:R-:W-:Y:S01]  /*13270*/  FFMA.FTZ R122, R31, R122, R55 ;  /* 0x0000007a1f7a7223 */ /* 0x000fe20000010037 */
[----:B------:R-:W-:Y:S01]  /*13280*/  F2FP.BF16.F32.PACK_AB R103, R131, R110 ;  /* 0x0000006e8367723e */ /* 0x000fe200000010ff */
[C---:B------:R-:W-:Y:S01]  /*13290*/  FMUL.FTZ R110, R124.reuse, R111 ;  /* 0x0000006f7c6e7220 */ /* 0x040fe20000410000 */
[----:B------:R-:W-:Y:S01]  /*132a0*/  FMUL.FTZ R124, R124, R125 ;  /* 0x0000007d7c7c7220 */ /* 0x000fe20000410000 */
[----:B------:R-:W-:Y:S01]  /*132b0*/  FFMA.FTZ R111, R22, R123, R46 ;  /* 0x0000007b166f7223 */ /* 0x000fe2000001002e */
[----:B------:R-:W-:Y:S01]  /*132c0*/  SEL R157, RZ, 0x1, P1 ;  /* 0x00000001ff9d7807 */ /* 0x000fe20000800000 */
[----:B0-----:R-:W-:-:S04]  /*132d0*/  IMAD.WIDE.U32 R108, R104, 0x10, R108 ;  /* 0x00000010686c7825 */ /* 0x001fc800078e006c */
        /* <DEDUP_REMOVED lines=11> */
[----:B------:R-:W-:Y:S01]  /*13390*/  FFMA.FTZ R109, R38, R123, R70 ;  /* 0x0000007b266d7223 */ /* 0x000fe20000010046 */
[-C--:B------:R-:W-:Y:S01]  /*133a0*/  FFMA.FTZ R114, R39, R124.reuse, R71 ;  /* 0x0000007c27727223 */ /* 0x080fe20000010047 */
        /* <DEDUP_REMOVED lines=13> */
[----:B------:R-:W-:-:S02]  /*13480*/  IADD3 R116, P3, R116, UR16, RZ ;  /* 0x0000001074747c10 */ /* 0x000fc4000ff7e0ff */
[----:B------:R-:W-:Y:S02]  /*13490*/  F2FP.BF16.F32.PACK_AB R103, R122, R141 ;  /* 0x0000008d7a67723e */ /* 0x000fe400000010ff */
[C---:B------:R-:W-:Y:S02]  /*134a0*/  IADD3.X R115, R121.reuse, UR15, RZ, P2, !PT ;  /* 0x0000000f79737c10 */ /* 0x040fe400097fe4ff */
[----:B------:R-:W-:Y:S01]  /*134b0*/  F2FP.BF16.F32.PACK_AB R111, R124, R111 ;  /* 0x0000006f7c6f723e */ /* 0x000fe200000010ff */
[----:B------:R0:W-:Y:S01]  /*134c0*/  STG.E.128 desc[UR4][R112.64], R100 ;  /* 0x0000006470007986 */ /* 0x0001e2000c101d04 */
[----:B------:R-:W-:Y:S02]  /*134d0*/  F2FP.BF16.F32.PACK_AB R110, R120, R119 ;  /* 0x00000077786e723e */ /* 0x000fe400000010ff */
[----:B------:R-:W-:Y:S01]  /*134e0*/  F2FP.BF16.F32.PACK_AB R109, R118, R109 ;  /* 0x0000006d766d723e */ /* 0x000fe200000010ff */
[----:B------:R0:W-:Y:S01]  /*134f0*/  STG.E.128 desc[UR4][R114.64], R104 ;  /* 0x0000006872007986 */ /* 0x0001e2000c101d04 */
[----:B------:R-:W-:-:S02]  /*13500*/  IADD3.X R117, R121, UR17, RZ, P3, !PT ;  /* 0x0000001179757c10 */ /* 0x000fc40009ffe4ff */
[----:B------:R-:W-:Y:S02]  /*13510*/  F2FP.BF16.F32.PACK_AB R108, R19, R108 ;  /* 0x0000006c136c723e */ /* 0x000fe400000010ff */
[----:B------:R-:W-:-:S03]  /*13520*/  ISETP.GE.AND P2, PT, R17, UR19, PT ;  /* 0x0000001311007c0c */ /* 0x000fc6000bf46270 */
[----:B------:R0:W-:Y:S10]  /*13530*/  STG.E.128 desc[UR4][R116.64], R108 ;  /* 0x0000006c74007986 */ /* 0x0001f4000c101d04 */
[----:B------:R-:W-:Y:S05]  /*13540*/  @!P2 BRA `(.L_x_5510) ;  /* 0xfffffed40060a947 */ /* 0x000fea000383ffff */
[----:B------:R-:W-:Y:S05]  /*13550*/  EXIT ;  /* 0x000000000000794d */ /* 0x000fea0003800000 */
.L_x_5509:
[----:B------:R-:W-:Y:S01]  /*13560*/  IMAD.MOV.U32 R164, RZ, RZ, R101 ;  /* 0x000000ffffa47224 */ /* 0x000fe200078e0065 */
[----:B------:R-:W-:Y:S01]  /*13570*/  MOV R125, 0x1 ;  /* 0x00000001007d7802 */ /* 0x000fe20000000f00 */
[----:B------:R-:W-:Y:S01]  /*13580*/  IMAD.MOV.U32 R140, RZ, RZ, 0x1f ;  /* 0x0000001fff8c7424 */ /* 0x000fe200078e00ff */
[----:B------:R-:W-:-:S07]  /*13590*/  MOV R141, 0xffffffff ;  /* 0xffffffff008d7802 */ /* 0x000fce0000000f00 */
[----:B------:R-:W-:Y:S05]  /*135a0*/  WARPSYNC.COLLECTIVE R141, `(.L_x_5511) ;  /* 0x000000008d087348 */ /* 0x000fea0003c00000 */
[----:B------:R0:W1:Y:S02]  /*135b0*/  SHFL.BFLY P3, R158, R164, R125, R140 ;  /* 0x0c00007da49e7389 */ /* 0x000064000006008c */
[----:B01----:R-:W-:Y:S01]  /*135c0*/  ENDCOLLECTIVE ;  /* 0x000000000000791b */ /* 0x003fe20003800000 */
.L_x_5511:
[----:B------:R-:W-:Y:S02]  /*135d0*/  IMAD.MOV.U32 R125, RZ, RZ, 0x2 ;  /* 0x00000002ff7d7424 */ /* 0x000fe400078e00ff */
[----:B------:R-:W-:-:S04]  /*135e0*/  IMAD.MOV.U32 R100, RZ, RZ, R158 ;  /* 0x000000ffff647224 */ /* 0x000fc800078e009e */
[----:B------:R-:W-:-:S05]  /*135f0*/  FADD.FTZ R142, R101, R100 ;  /* 0x00000064658e7221 */ /* 0x000fca0000010000 */
[----:B------:R-:W-:-:S07]  /*13600*/  MOV R164, R142 ;  /* 0x0000008e00a47202 */ /* 0x000fce0000000f00 */
[----:B------:R-:W-:Y:S05]  /*13610*/  WARPSYNC.COLLECTIVE R141, `(.L_x_5512) ;  /* 0x000000008d087348 */ /* 0x000fea0003c00000 */
[----:B------:R0:W1:Y:S02]  /*13620*/  SHFL.BFLY P3, R158, R164, R125, R140 ;  /* 0x0c00007da49e7389 */ /* 0x000064000006008c */
[----:B01----:R-:W-:Y:S01]  /*13630*/  ENDCOLLECTIVE ;  /* 0x000000000000791b */ /* 0x003fe20003800000 */
.L_x_5512:
[----:B------:R-:W-:Y:S01]  /*13640*/  HFMA2.MMA R125, -RZ, RZ, 0, 2.384185791015625e-07 ;  /* 0x00000004ff7d7435 */ /* 0x000fe200000001ff */
[----:B------:R-:W-:-:S05]  /*13650*/  MOV R143, R158 ;  /* 0x0000009e008f7202 */ /* 0x000fca0000000f00 */
[----:B------:R-:W-:-:S04]  /*13660*/  FADD.FTZ R143, R142, R143 ;  /* 0x0000008f8e8f7221 */ /* 0x000fc80000010000 */
[----:B------:R-:W-:-:S07]  /*13670*/  IMAD.MOV.U32 R164, RZ, RZ, R143 ;  /* 0x000000ffffa47224 */ /* 0x000fce00078e008f */
[----:B------:R-:W-:Y:S05]  /*13680*/  WARPSYNC.COLLECTIVE R141, `(.L_x_5513) ;  /* 0x000000008d087348 */ /* 0x000fea0003c00000 */
[----:B------:R0:W1:Y:S02]  /*13690*/  SHFL.BFLY P3, R158, R164, R125, R140 ;  /* 0x0c00007da49e7389 */ /* 0x000064000006008c */
[----:B01----:R-:W-:Y:S01]  /*136a0*/  ENDCOLLECTIVE ;  /* 0x000000000000791b */ /* 0x003fe20003800000 */
.L_x_5513:
[----:B------:R-:W-:Y:S02]  /*136b0*/  IMAD.MOV.U32 R125, RZ, RZ, 0x8 ;  /* 0x00000008ff7d7424 */ /* 0x000fe400078e00ff */
[----:B------:R-:W-:-:S04]  /*136c0*/  IMAD.MOV.U32 R100, RZ, RZ, R158 ;  /* 0x000000ffff647224 */ /* 0x000fc800078e009e */
[----:B------:R-:W-:-:S05]  /*136d0*/  FADD.FTZ R156, R143, R100 ;  /* 0x000000648f9c7221 */ /* 0x000fca0000010000 */
[----:B------:R-:W-:-:S07]  /*136e0*/  MOV R164, R156 ;  /* 0x0000009c00a47202 */ /* 0x000fce0000000f00 */
[----:B------:R-:W-:Y:S05]  /*136f0*/  WARPSYNC.COLLECTIVE R141, `(.L_x_5514) ;  /* 0x000000008d087348 */ /* 0x000fea0003c00000 */
[----:B------:R0:W1:Y:S02]  /*13700*/  SHFL.BFLY P3, R158, R164, R125, R140 ;  /* 0x0c00007da49e7389 */ /* 0x000064000006008c */
[----:B01----:R-:W-:Y:S01]  /*13710*/  ENDCOLLECTIVE ;  /* 0x000000000000791b */ /* 0x003fe20003800000 */
.L_x_5514:
[----:B------:R-:W-:Y:S01]  /*13720*/  HFMA2.MMA R125, -RZ, RZ, 0, 9.5367431640625e-07 ;  /* 0x00000010ff7d7435 */ /* 0x000fe200000001ff */
[----:B------:R-:W-:-:S05]  /*13730*/  MOV R157, R158 ;  /* 0x0000009e009d7202 */ /* 0x000fca0000000f00 */
[----:B------:R-:W-:-:S04]  /*13740*/  FADD.FTZ R157, R156, R157 ;  /* 0x0000009d9c9d7221 */ /* 0x000fc80000010000 */
[----:B------:R-:W-:-:S07]  /*13750*/  IMAD.MOV.U32 R164, RZ, RZ, R157 ;  /* 0x000000ffffa47224 */ /* 0x000fce00078e009d */
[----:B------:R-:W-:Y:S05]  /*13760*/  WARPSYNC.COLLECTIVE R141, `(.L_x_5515) ;  /* 0x000000008d087348 */ /* 0x000fea0003c00000 */
[----:B------:R0:W1:Y:S02]  /*13770*/  SHFL.BFLY P3, R158, R164, R125, R140 ;  /* 0x0c00007da49e7389 */ /* 0x000064000006008c */
[----:B01----:R-:W-:Y:S01]  /*13780*/  ENDCOLLECTIVE ;  /* 0x000000000000791b */ /* 0x003fe20003800000 */
.L_x_5515:
        /* <DEDUP_REMOVED lines=57> */
.L_x_5516:
[----:B------:R-:W-:Y:S02]  /*13b20*/  IMAD.MOV.U32 R125, RZ, RZ, 0x2 ;  /* 0x00000002ff7d7424 */ /* 0x000fe400078e00ff */
[----:B------:R-:W-:-:S04]  /*13b30*/  IMAD.MOV.U32 R142, RZ, RZ, R158 ;  /* 0x000000ffff8e7224 */ /* 0x000fc800078e009e */
[----:B------:R-:W-:-:S05]  /*13b40*/  FADD.FTZ R142, R101, R142 ;  /* 0x0000008e658e7221 */ /* 0x000fca0000010000 */
[----:B------:R-:W-:-:S07]  /*13b50*/  MOV R164, R142 ;  /* 0x0000008e00a47202 */ /* 0x000fce0000000f00 */
[----:B------:R-:W-:Y:S05]  /*13b60*/  WARPSYNC.COLLECTIVE R141, `(.L_x_5517) ;  /* 0x000000008d087348 */ /* 0x000fea0003c00000 */
[----:B------:R0:W1:Y:S02]  /*13b70*/  SHFL.BFLY P3, R158, R164, R125, R140 ;  /* 0x0c00007da49e7389 */ /* 0x000064000006008c */
[----:B01----:R-:W-:Y:S01]  /*13b80*/  ENDCOLLECTIVE ;  /* 0x000000000000791b */ /* 0x003fe20003800000 */
.L_x_5517:
[----:B------:R-:W-:Y:S01]  /*13b90*/  HFMA2.MMA R125, -RZ, RZ, 0, 2.384185791015625e-07 ;  /* 0x00000004ff7d7435 */ /* 0x000fe200000001ff */
[----:B------:R-:W-:-:S05]  /*13ba0*/  MOV R143, R158 ;  /* 0x0000009e008f7202 */ /* 0x000fca0000000f00 */
[----:B------:R-:W-:-:S04]  /*13bb0*/  FADD.FTZ R143, R142, R143 ;  /* 0x0000008f8e8f7221 */ /* 0x000fc80000010000 */
[----:B------:R-:W-:-:S07]  /*13bc0*/  IMAD.MOV.U32 R164, RZ, RZ, R143 ;  /* 0x000000ffffa47224 */ /* 0x000fce00078e008f */
[----:B------:R-:W-:Y:S05]  /*13bd0*/  WARPSYNC.COLLECTIVE R141, `(.L_x_5518) ;  /* 0x000000008d087348 */ /* 0x000fea0003c00000 */
[----:B------:R0:W1:Y:S02]  /*13be0*/  SHFL.BFLY P3, R158, R164, R125, R140 ;  /* 0x0c00007da49e7389 */ /* 0x000064000006008c */
[----:B01----:R-:W-:Y:S01]  /*13bf0*/  ENDCOLLECTIVE ;  /* 0x000000000000791b */ /* 0x003fe20003800000 */
.L_x_5518:
[----:B------:R-:W-:Y:S02]  /*13c00*/  IMAD.MOV.U32 R125, RZ, RZ, 0x8 ;  /* 0x00000008ff7d7424 */ /* 0x000fe400078e00ff */
[----:B------:R-:W-:-:S04]  /*13c10*/  IMAD.MOV.U32 R156, RZ, RZ, R158 ;  /* 0x000000ffff9c7224 */ /* 0x000fc800078e009e */
[----:B------:R-:W-:-:S05]  /*13c20*/  FADD.FTZ R156, R143, R156 ;  /* 0x0000009c8f9c7221 */ /* 0x000fca0000010000 */
[----:B------:R-:W-:-:S07]  /*13c30*/  MOV R164, R156 ;  /* 0x0000009c00a47202 */ /* 0x000fce0000000f00 */
[----:B------:R-:W-:Y:S05]  /*13c40*/  WARPSYNC.COLLECTIVE R141, `(.L_x_5519) ;  /* 0x000000008d087348 */ /* 0x000fea0003c00000 */
[----:B------:R0:W1:Y:S02]  /*13c50*/  SHFL.BFLY P3, R158, R164, R125, R140 ;  /* 0x0c00007da49e7389 */ /* 0x000064000006008c */
[----:B01----:R-:W-:Y:S01]  /*13c60*/  ENDCOLLECTIVE ;  /* 0x000000000000791b */ /* 0x003fe20003800000 */
.L_x_5519:
[----:B------:R-:W-:Y:S01]  /*13c70*/  HFMA2.MMA R125, -RZ, RZ, 0, 9.5367431640625e-07 ;  /* 0x00000010ff7d7435 */ /* 0x000fe200000001ff */
[----:B------:R-:W-:-:S05]  /*13c80*/  MOV R157, R158 ;  /* 0x0000009e009d7202 */ /* 0x000fca0000000f00 */
[----:B------:R-:W-:-:S04]  /*13c90*/  FADD.FTZ R157, R156, R157 ;  /* 0x0000009d9c9d7221 */ /* 0x000fc80000010000 */
[----:B------:R-:W-:-:S07]  /*13ca0*/  IMAD.MOV.U32 R164, RZ, RZ, R157 ;  /* 0x000000ffffa47224 */ /* 0x000fce00078e009d */
[----:B------:R-:W-:Y:S05]  /*13cb0*/  WARPSYNC.COLLECTIVE R141, `(.L_x_5520) ;  /* 0x000000008d087348 */ /* 0x000fea0003c00000 */
[----:B------:R0:W1:Y:S02]  /*13cc0*/  SHFL.BFLY P3, R158, R164, R125, R140 ;  /* 0x0c00007da49e7389 */ /* 0x000064000006008c */
[----:B01----:R-:W-:Y:S01]  /*13cd0*/  ENDCOLLECTIVE ;  /* 0x000000000000791b */ /* 0x003fe20003800000 */
.L_x_5520:
[----:B------:R-:W-:Y:S05]  /*13ce0*/  BRA `(.L_x_5521) ;  /* 0xffffffe800b07947 */ /* 0x000fea000383ffff */
.L_x_5522:
        /* <DEDUP_REMOVED lines=9> */
.L_x_20561:


//--------------------- .text._ZN10layer_norm31ln_parallel_residual_fwd_kernelINS_13Kernel_traitsIf13__nv_bfloat16S2_S2_fjLj3072ELj1ELj1ELj4ELj16ENS_18Kernel_traits_baseILj3072EfS2_S2_S2_fjLj128EEEEELb1ELb1ELb0EEEvNS_9FwdParamsE --------------------------
	.section	.text._ZN10layer_norm31ln_parallel_residual_fwd_kernelINS_13Kernel_traitsIf13__nv_bfloat16S2_S2_fjLj3072ELj1ELj1ELj4ELj16ENS_18Kernel_traits_baseILj3072EfS2_S2_S2_fjLj128EEEEELb1ELb1ELb0EEEvNS_9FwdParamsE,"ax",@progbits
	.align	128
        .global         _ZN10layer_norm31ln_parallel_residual_fwd_kernelINS_13Kernel_traitsIf13__nv_bfloat16S2_S2_fjLj3072ELj1ELj1ELj4ELj16ENS_18Kernel_traits_baseILj3072EfS2_S2_S2_fjLj128EEEEELb1ELb1ELb0EEEvNS_9FwdParamsE
        .type           _ZN10layer_norm31ln_parallel_residual_fwd_kernelINS_13Kernel_traitsIf13__nv_bfloat16S2_S2_fjLj3072ELj1ELj1ELj4ELj16ENS_18Kernel_traits_baseILj3072EfS2_S2_S2_fjLj128EEEEELb1ELb1ELb0EEEvNS_9FwdParamsE,@function
        .size           _ZN10layer_norm31ln_parallel_residual_fwd_kernelINS_13Kernel_traitsIf13__nv_bfloat16S2_S2_fjLj3072ELj1ELj1ELj4ELj16ENS_18Kernel_traits_baseILj3072EfS2_S2_S2_fjLj128EEEEELb1ELb1ELb0EEEvNS_9FwdParamsE,(.L_x_20562 - _ZN10layer_norm31ln_parallel_residual_fwd_kernelINS_13Kernel_traitsIf13__nv_bfloat16S2_S2_fjLj3072ELj1ELj1ELj4ELj16ENS_18Kernel_traits_baseILj3072EfS2_S2_S2_fjLj128EEEEELb1ELb1ELb0EEEvNS_9FwdParamsE)
        .other          _ZN10layer_norm31ln_parallel_residual_fwd_kernelINS_13Kernel_traitsIf13__nv_bfloat16S2_S2_fjLj3072ELj1ELj1ELj4ELj16ENS_18Kernel_traits_baseILj3072EfS2_S2_S2_fjLj128EEEEELb1ELb1ELb0EEEvNS_9FwdParamsE,@"STO_CUDA_ENTRY STV_DEFAULT"
_ZN10layer_norm31ln_parallel_residual_fwd_kernelINS_13Kernel_traitsIf13__nv_bfloat16S2_S2_fjLj3072ELj1ELj1ELj4ELj16ENS_18Kernel_traits_baseILj3072EfS2_S2_S2_fjLj128EEEEELb1ELb1ELb0EEEvNS_9FwdParamsE:
.text._ZN10layer_norm31ln_parallel_residual_fwd_kernelINS_13Kernel_traitsIf13__nv_bfloat16S2_S2_fjLj3072ELj1ELj1ELj4ELj16ENS_18Kernel_traits_baseILj3072EfS2_S2_S2_fjLj128EEEEELb1ELb1ELb0EEEvNS_9FwdParamsE:
        /* <DEDUP_REMOVED lines=19> */
[----:B------:R-:W-:-:S04]  /*0130*/  LOP3.LUT R14, R78, 0x7f, RZ, 0xc0, !PT ;  /* 0x0000007f4e0e7812 */ /* 0x000fc800078ec0ff */
[----:B------:R-:W-:-:S04]  /*0140*/  MOV R11, R14 ;  /* 0x0000000e000b7202 */ /* 0x000fc80000000f00 */
[----:B------:R-:W-:Y:S01]  /*0150*/  LOP3.LUT R13, R11, 0x7f, RZ, 0x3c, !PT ;  /* 0x0000007f0b0d7812 */ /* 0x000fe200078e3cff */
[----:B------:R-:W-:Y:S01]  /*0160*/  BSSY B0, `(.L_x_5523) ;  /* 0x0000057000007945 */ /* 0x000fe20003800000 */
[----:B------:R-:W-:Y:S02]  /*0170*/  LEA.HI R12, R78, UR8, RZ, 0x19 ;  /* 0x000000084e0c7c11 */ /* 0x000fe4000f8fc8ff */
[----:B--2---:R-:W-:Y:S02]  /*0180*/  @P0 R2UR UR6, R2 ;  /* 0x00000000020602ca */ /* 0x004fe400000e0000 */
        /* <DEDUP_REMOVED lines=32> */
[----:B------:R-:W-:-:S03]  /*0390*/  UIADD3 UR29, UR7, -0x56f99767, URZ ;  /* 0xa9066899071d7890 */ /* 0x000fc6000fffe03f */
[----:B------:R-:W-:Y:S01]  /*03a0*/  LOP3.LUT R8, R3, UR27, R6, 0x96, !PT ;  /* 0x0000001b03087c12 */ /* 0x000fe2000f8e9606 */
[----:B------:R-:W-:Y:S01]  /*03b0*/  UIADD3 UR28, UR6, 0x1715609d, URZ ;  /* 0x1715609d061c7890 */ /* 0x000fe2000fffe03f */
[----:B------:R-:W-:-:S04]  /*03c0*/  IMAD.WIDE.U32 R6, R7, -0x2daee0ad, RZ ;  /* 0xd2511f5307067825 */ /* 0x000fc800078e00ff */
[----:B------:R-:W-:Y:S01]  /*03d0*/  IMAD.WIDE.U32 R8, R8, -0x326172a9, RZ ;  /* 0xcd9e8d5708087825 */ /* 0x000fe200078e00ff */
[----:B------:R-:W-:-:S04]  /*03e0*/  LOP3.LUT R5, R7, UR29, R2, 0x96, !PT ;  /* 0x0000001d07057c12 */ /* 0x000fc8000f8e9602 */
[----:B------:R-:W-:Y:S01]  /*03f0*/  LOP3.LUT R2, R9, UR28, R4, 0x96, !PT ;  /* 0x0000001c09027c12 */ /* 0x000fe2000f8e9604 */
[----:B------:R-:W-:-:S04]  /*0400*/  UIADD3 UR31, UR7, 0x646e171e, URZ ;  /* 0x646e171e071f7890 */ /* 0x000fc8000fffe03f */
[----:B------:R-:W-:Y:S01]  /*0410*/  IMAD.WIDE.U32 R2, R2, -0x2daee0ad, RZ ;  /* 0xd2511f5302027825 */ /* 0x000fe200078e00ff */
[----:B------:R-:W-:-:S04]  /*0420*/  UIADD3 UR30, UR6, -0x4ab325aa, URZ ;  /* 0xb54cda56061e7890 */ /* 0x000fc8000fffe03f */
[----:B------:R-:W-:Y:S02]  /*0430*/  LOP3.LUT R6, R3, UR31, R6, 0x96, !PT ;  /* 0x0000001f03067c12 */ /* 0x000fe4000f8e9606 */
[----:B-1----:R-:W-:Y:S01]  /*0440*/  SHF.R.S32.HI R3, RZ, 0x1f, R10 ;  /* 0x0000001fff037819 */ /* 0x002fe2000001140a */
[----:B------:R-:W-:-:S03]  /*0450*/  IMAD.WIDE.U32 R4, R5, -0x326172a9, RZ ;  /* 0xcd9e8d5705047825 */ /* 0x000fc600078e00ff */
[----:B------:R-:W-:Y:S02]  /*0460*/  LEA.HI R10, R3, R10, RZ, 0x3 ;  /* 0x0000000a030a7211 */ /* 0x000fe400078f18ff */
[----:B------:R-:W-:Y:S02]  /*0470*/  LOP3.LUT R8, R5, UR30, R8, 0x96, !PT ;  /* 0x0000001e05087c12 */ /* 0x000fe4000f8e9608 */
        /* <DEDUP_REMOVED lines=37> */
.L_x_5524:
[----:B------:R-:W-:Y:S05]  /*06d0*/  BSYNC B0 ;  /* 0x0000000000007941 */ /* 0x000fea0003800000 */
.L_x_5523:
        /* <DEDUP_REMOVED lines=18> */
.L_x_5526:
[----:B------:R-:W-:Y:S05]  /*0800*/  BSYNC B0 ;  /* 0x0000000000007941 */ /* 0x000fea0003800000 */
.L_x_5525:
        /* <DEDUP_REMOVED lines=17> */
.L_x_5528:
[----:B------:R-:W-:Y:S05]  /*0920*/  BSYNC B0 ;  /* 0x0000000000007941 */ /* 0x000fea0003800000 */
.L_x_5527:
[----:B------:R-:W-:Y:S01]  /*0930*/  ULDC UR8, c[0x0][0x214] ;  /* 0x0000850000087ab9 */ /* 0x000fe20000000800 */
[----:B------:R-:W-:Y:S02]  /*0940*/  LOP3.LUT R17, R17, UR35, R8, 0x96, !PT ;  /* 0x0000002311117c12 */ /* 0x000fe4000f8e9608 */
[----:B------:R-:W-:-:S13]  /*0950*/  ISETP.GE.AND P0, PT, R12, UR8, PT ;  /* 0x000000080c007c0c */ /* 0x000fda000bf06270 */
[----:B------:R-:W-:Y:S05]  /*0960*/  @P0 EXIT ;  /* 0x000000000000094d */ /* 0x000fea0003800000 */
[----:B------:R-:W-:Y:S01]  /*0970*/  SHF.R.S32.HI R10, RZ, 0x3, R10 ;  /* 0x00000003ff0a7819 */ /* 0x000fe2000001140a */
[C---:B012---:R-:W-:Y:S01]  /*0980*/  IMAD.SHL.U32 R4, R78.reuse, 0x20, RZ ;  /* 0x000000204e047824 */ /* 0x047fe200078e00ff */
[----:B------:R-:W-:Y:S01]  /*0990*/  LOP3.LUT R5, R78, 0x60, RZ, 0xc0, !PT ;  /* 0x000000604e057812 */ /* 0x000fe200078ec0ff */
[----:B------:R-:W-:Y:S01]  /*09a0*/  IMAD.HI.U32 R11, R17, -0x326172a9, RZ ;  /* 0xcd9e8d57110b7827 */ /* 0x000fe200078e00ff */
[----:B------:R-:W-:Y:S01]  /*09b0*/  LOP3.LUT R2, R10, 0x7f, RZ, 0xc0, !PT ;  /* 0x0000007f0a027812 */ /* 0x000fe200078ec0ff */
[----:B------:R-:W-:Y:S01]  /*09c0*/  HFMA2.MMA R112, -RZ, RZ, 0, 5.9604644775390625e-08 ;  /* 0x00000001ff707435 */ /* 0x000fe200000001ff */
[----:B------:R-:W-:Y:S01]  /*09d0*/  LOP3.LUT R7, R4, 0x3e0, RZ, 0xc0, !PT ;  /* 0x000003e004077812 */ /* 0x000fe200078ec0ff */
[----:B------:R-:W-:Y:S01]  /*09e0*/  IMAD R4, R18, -0x326172a9, RZ ;  /* 0xcd9e8d5712047824 */ /* 0x000fe200078e02ff */
[----:B------:R-:W-:Y:S01]  /*09f0*/  SHF.R.U32.HI R10, RZ, 0x2, R10 ;  /* 0x00000002ff0a7819 */ /* 0x000fe2000001160a */
[----:B------:R-:W-:Y:S01]  /*0a00*/  IMAD R9, R16, -0x2daee0ad, RZ ;  /* 0xd2511f5310097824 */ /* 0x000fe200078e02ff */
[C---:B------:R-:W-:Y:S01]  /*0a10*/  VIADDMNMX R5, R2.reuse, -R5, RZ, !PT ;  /* 0x8000000502057246 */ /* 0x040fe200078001ff */
[C---:B------:R-:W-:Y:S01]  /*0a20*/  IMAD R6, R19.reuse, -0x2daee0ad, RZ ;  /* 0xd2511f5313067824 */ /* 0x040fe200078e02ff */
[----:B------:R-:W-:Y:S01]  /*0a30*/  VIADDMNMX R7, R2, -R7, RZ, !PT ;  /* 0x8000000702077246 */ /* 0x000fe200078001ff */
[----:B------:R-:W-:Y:S01]  /*0a40*/  ULDC.U8 UR10, c[0x0][0x2a0] ;  /* 0x0000a800000a7ab9 */ /* 0x000fe20000000000 */
[----:B------:R-:W-:Y:S01]  /*0a50*/  LOP3.LUT R2, R10, 0x3fffffe0, RZ, 0xc0, !PT ;  /* 0x3fffffe00a027812 */ /* 0x000fe200078ec0ff */
[----:B------:R-:W-:Y:S01]  /*0a60*/  IMAD.HI.U32 R10, R19, -0x2daee0ad, RZ ;  /* 0xd2511f53130a7827 */ /* 0x000fe200078e00ff */
[----:B------:R-:W-:Y:S01]  /*0a70*/  VIMNMX R5, R5, 0x20, PT ;  /* 0x0000002005057848 */ /* 0x000fe20003fe0100 */
[----:B------:R-:W-:Y:S01]  /*0a80*/  ULDC UR38, c[0x0][0x218] ;  /* 0x0000860000267ab9 */ /* 0x000fe20000000800 */
[----:B------:R-:W-:Y:S01]  /*0a90*/  VIMNMX R7, R7, 0x20, PT ;  /* 0x0000002007077848 */ /* 0x000fe20003fe0100 */
[----:B------:R-:W-:Y:S01]  /*0aa0*/  ULDC UR11, c[0x0][0x290] ;  /* 0x0000a400000b7ab9 */ /* 0x000fe20000000800 */
[----:B------:R-:W-:Y:S01]  /*0ab0*/  IADD3 R5, R5, R2, RZ ;  /* 0x0000000205057210 */ /* 0x000fe20007ffe0ff */
[----:B------:R-:W-:Y:S01]  /*0ac0*/  ULDC.64 UR8, c[0x0][0x230] ;  /* 0x00008c0000087ab9 */ /* 0x000fe20000000a00 */
[----:B------:R-:W-:Y:S01]  /*0ad0*/  LOP3.LUT R11, R11, UR36, R4, 0x96, !PT ;  /* 0x000000240b0b7c12 */ /* 0x000fe2000f8e9604 */
[----:B------:R-:W-:Y:S01]  /*0ae0*/  IMAD.IADD R4, R2, 0x1, R7 ;  /* 0x0000000102047824 */ /* 0x000fe200078e0207 */
[----:B------:R-:W-:Y:S01]  /*0af0*/  LOP3.LUT R10, R10, UR37, R9, 0x96, !PT ;  /* 0x000000250a0a7c12 */ /* 0x000fe2000f8e9609 */
[----:B------:R-:W-:Y:S01]  /*0b00*/  IMAD.SHL.U32 R5, R5, 0x8, RZ ;  /* 0x0000000805057824 */ /* 0x000fe200078e00ff */
[----:B------:R-:W-:Y:S01]  /*0b10*/  LOP3.LUT R9, R0, 0x3, RZ, 0xc0, !PT ;  /* 0x0000000300097812 */ /* 0x000fe200078ec0ff */
[----:B------:R-:W-:Y:S01]  /*0b20*/  IMAD R7, R17, -0x326172a9, RZ ;  /* 0xcd9e8d5711077824 */ /* 0x000fe200078e02ff */
[----:B------:R-:W-:Y:S01]  /*0b30*/  UISETP.NE.AND UP0, UPT, UR10, URZ, UPT ;  /* 0x0000003f0a00728c */ /* 0x000fe2000bf05270 */
[----:B------:R-:W-:Y:S01]  /*0b40*/  IMAD.SHL.U32 R4, R4, 0x8, RZ ;  /* 0x0000000804047824 */ /* 0x000fe200078e00ff */
[----:B------:R-:W-:Y:S01]  /*0b50*/  I2FP.F32.U32 R8, R5 ;  /* 0x0000000500087245 */ /* 0x000fe20000201000 */
[----:B------:R-:W-:Y:S01]  /*0b60*/  IMAD.MOV.U32 R5, RZ, RZ, RZ ;  /* 0x000000ffff057224 */ /* 0x000fe200078e00ff */
[----:B------:R-:W-:Y:S01]  /*0b70*/  ULDC.64 UR12, c[0x0][0x238] ;  /* 0x00008e00000c7ab9 */ /* 0x000fe20000000a00 */
[----:B------:R-:W-:Y:S01]  /*0b80*/  ULDC.64 UR14, c[0x0][0x240] ;  /* 0x00009000000e7ab9 */ /* 0x000fe20000000a00 */
[----:B------:R-:W-:Y:S01]  /*0b90*/  ULDC.64 UR16, c[0x0][0x248] ;  /* 0x0000920000107ab9 */ /* 0x000fe20000000a00 */
[----:B------:R-:W-:Y:S01]  /*0ba0*/  ULDC.64 UR18, c[0x0][0x210] ;  /* 0x0000840000127ab9 */ /* 0x000fe20000000a00 */
[----:B------:R-:W0:Y:S04]  /*0bb0*/  MUFU.RCP R8, R8 ;  /* 0x0000000800087308 */ /* 0x000e280000001000 */
.L_x_5928:
[----:B0-----:R-:W-:Y:S01]  /*0bc0*/  IMAD R72, R12, UR38, RZ ;  /* 0x000000260c487c24 */ /* 0x001fe2000f8e02ff */
[----:B------:R-:W-:Y:S01]  /*0bd0*/  ISETP.NE.AND P0, PT, R3, RZ, PT ;  /* 0x000000ff0300720c */ /* 0x000fe20003f05270 */
[----:B------:R-:W-:Y:S03]  /*0be0*/  BSSY B0, `(.L_x_5529) ;  /* 0x00005dd000007945 */ /* 0x000fe60003800000 */
[----:B------:R-:W-:-:S04]  /*0bf0*/  SHF.R.S32.HI R73, RZ, 0x1f, R72 ;  /* 0x0000001fff497819 */ /* 0x000fc80000011448 */
[----:B------:R-:W-:-:S04]  /*0c00*/  LEA.HI R73, R73, R72, RZ, 0x3 ;  /* 0x0000004849497211 */ /* 0x000fc800078f18ff */
[----:B------:R-:W-:-:S04]  /*0c10*/  LEA.HI.SX32 R100, R73, R14, 0x1d ;  /* 0x0000000e49647211 */ /* 0x000fc800078feaff */
[----:B------:R-:W-:Y:S01]  /*0c20*/  MOV R113, R100 ;  /* 0x0000006400717202 */ /* 0x000fe20000000f00 */
[----:B------:R-:W-:Y:S06]  /*0c30*/  @!P0 BRA `(.L_x_5530) ;  /* 0x0000005c005c8947 */ /* 0x000fec0003800000 */
[----:B------:R-:W1:Y:S01]  /*0c40*/  LDC.64 R90, c[0x0][0x228] ;  /* 0x00008a00ff5a7b82 */ /* 0x000e620000000a00 */
[----:B------:R-:W-:-:S04]  /*0c50*/  ISETP.NE.U32.AND P0, PT, RZ, UR8, PT ;  /* 0x00000008ff007c0c */ /* 0x000fc8000bf05070 */
[----:B------:R-:W-:-:S03]  /*0c60*/  ISETP.NE.AND.EX P0, PT, RZ, UR9, PT, P0 ;  /* 0x00000009ff007c0c */ /* 0x000fc6000bf05300 */
[----:B------:R-:W2:Y:S10]  /*0c70*/  LDC.64 R72, c[0x0][0x220] ;  /* 0x00008800ff487b82 */ /* 0x000eb40000000a00 */
[----:B------:R-:W-:-:S04]  /*0c80*/  @P0 LEA R106, P3, R100, UR8, 0x4 ;  /* 0x00000008646a0c11 */ /* 0x000fc8000f8620ff */
[----:B------:R-:W-:Y:S02]  /*0c90*/  @P0 LEA.HI.X R107, R100, UR9, RZ, 0x4, P3 ;  /* 0x00000009646b0c11 */ /* 0x000fe400098f24ff */
[----:B-1----:R-:W-:-:S03]  /*0ca0*/  ISETP.NE.U32.AND P1, PT, R90, RZ, PT ;  /* 0x000000ff5a00720c */ /* 0x002fc60003f25070 */
[----:B------:R1:W5:Y:S01]  /*0cb0*/  @P0 LDG.E.128 R20, desc[UR4][R106.64] ;  /* 0x000000046a140981 */ /* 0x000362000c1e1d00 */
[----:B------:R-:W-:Y:S01]  /*0cc0*/  ISETP.NE.AND.EX P1, PT, R91, RZ, PT, P1 ;  /* 0x000000ff5b00720c */ /* 0x000fe20003f25310 */
[----:B--2---:R-:W-:-:S06]  /*0cd0*/  IMAD.WIDE.U32 R72, R100, 0x10, R72 ;  /* 0x0000001064487825 */ /* 0x004fcc00078e0048 */
        /* <DEDUP_REMOVED lines=16> */
.L_x_5532:
[----:B------:R-:W-:-:S07]  /*0de0*/  IMAD.MOV.U32 R89, RZ, RZ, R7 ;  /* 0x000000ffff597224 */ /* 0x000fce00078e0007 */
.L_x_5533:
[----:B------:R-:W-:Y:S05]  /*0df0*/  BSYNC B1 ;  /* 0x0000000000017941 */ /* 0x000fea0003800000 */
.L_x_5531:
        /* <DEDUP_REMOVED lines=16> */
.L_x_5537:
[----:B------:R-:W-:Y:S05]  /*0f00*/  BSYNC B2 ;  /* 0x0000000000027941 */ /* 0x000fea0003800000 */
.L_x_5536:
[C---:B------:R-:W-:Y:S01]  /*0f10*/  IMAD.HI.U32 R6, R77.reuse, -0x326172a9, RZ ;  /* 0xcd9e8d574d067827 */ /* 0x040fe200078e00ff */
        /* <DEDUP_REMOVED lines=43> */
.L_x_5535:
[----:B------:R-:W-:Y:S05]  /*11d0*/  BSYNC B1 ;  /* 0x0000000000017941 */ /* 0x000fea0003800000 */
.L_x_5534:
[----:B------:R-:W1:Y:S01]  /*11e0*/  LDC R114, c[0x0][0x298] ;  /* 0x0000a600ff727b82 */ /* 0x000e620000000800 */
[----:B------:R-:W-:Y:S01]  /*11f0*/  ISETP.NE.U32.AND P2, PT, R90, RZ, PT ;  /* 0x000000ff5a00720c */ /* 0x000fe20003f45070 */
[----:B------:R-:W-:Y:S01]  /*1200*/  IMAD.MOV.U32 R113, RZ, RZ, 0x2f800000 ;  /* 0x2f800000ff717424 */ /* 0x000fe200078e00ff */
[----:B------:R-:W-:Y:S01]  /*1210*/  I2FP.F32.U32 R102, R89 ;  /* 0x0000005900667245 */ /* 0x000fe20000201000 */
[C---:B-----5:R-:W-:Y:S01]  /*1220*/  IMAD.U32 R9, R72.reuse, 0x10000, RZ ;  /* 0x0001000048097824 */ /* 0x060fe200078e00ff */
[----:B------:R-:W-:Y:S02]  /*1230*/  ISETP.NE.AND.EX P2, PT, R91, RZ, PT, P2 ;  /* 0x000000ff5b00720c */ /* 0x000fe40003f45320 */
[----:B------:R-:W-:Y:S01]  /*1240*/  PRMT R72, R72, 0x7632, R72 ;  /* 0x0000763248487816 */ /* 0x000fe20000000048 */
[----:B------:R-:W2:Y:S01]  /*1250*/  LDC R115, c[0x0][0x294] ;  /* 0x0000a500ff737b82 */ /* 0x000ea20000000800 */
[----:B------:R-:W-:Y:S01]  /*1260*/  FFMA.FTZ R102, R102, R113, 1.1641532182693481445e-10 ;  /* 0x2f00000066667423 */ /* 0x000fe20000010071 */
[----:B-1----:R-:W-:-:S04]  /*1270*/  FMUL.FTZ R9, R9, R114 ;  /* 0x0000007209097220 */ /* 0x002fc80000410000 */
[----:B--2---:R-:W-:-:S04]  /*1280*/  FSETP.GTU.FTZ.AND P3, PT, R102, R115, PT ;  /* 0x000000736600720b */ /* 0x004fc80003f7c000 */
        /* <DEDUP_REMOVED lines=9> */
.L_x_5538:
        /* <DEDUP_REMOVED lines=12> */
.L_x_5541:
[----:B------:R-:W-:-:S07]  /*13e0*/  IMAD.MOV.U32 R2, RZ, RZ, R7 ;  /* 0x000000ffff027224 */ /* 0x000fce00078e0007 */
.L_x_5542:
[----:B------:R-:W-:Y:S05]  /*13f0*/  BSYNC B1 ;  /* 0x0000000000017941 */ /* 0x000fea0003800000 */
.L_x_5540:
        /* <DEDUP_REMOVED lines=16> */
.L_x_5546:
[----:B------:R-:W-:Y:S05]  /*1500*/  BSYNC B2 ;  /* 0x0000000000027941 */ /* 0x000fea0003800000 */
.L_x_5545:
        /* <DEDUP_REMOVED lines=44> */
.L_x_5544:
[----:B------:R-:W-:Y:S05]  /*17d0*/  BSYNC B1 ;  /* 0x0000000000017941 */ /* 0x000fea0003800000 */
.L_x_5543:
        /* <DEDUP_REMOVED lines=10> */
.L_x_5539:
        /* <DEDUP_REMOVED lines=12> */
.L_x_5548:
[----:B------:R-:W-:-:S07]  /*1940*/  MOV R9, R7 ;  /* 0x0000000700097202 */ /* 0x000fce0000000f00 */
.L_x_5549:
[----:B------:R-:W-:Y:S05]  /*1950*/  BSYNC B1 ;  /* 0x0000000000017941 */ /* 0x000fea0003800000 */
.L_x_5547:
        /* <DEDUP_REMOVED lines=16> */
.L_x_5553:
[----:B------:R-:W-:Y:S05]  /*1a60*/  BSYNC B2 ;  /* 0x0000000000027941 */ /* 0x000fea0003800000 */
.L_x_5552:
        /* <DEDUP_REMOVED lines=44> */
.L_x_5551:
[----:B------:R-:W-:Y:S05]  /*1d30*/  BSYNC B1 ;  /* 0x0000000000017941 */ /* 0x000fea0003800000 */
.L_x_5550:
        /* <DEDUP_REMOVED lines=15> */
.L_x_5554:
        /* <DEDUP_REMOVED lines=12> */
.L_x_5557:
[----:B------:R-:W-:-:S07]  /*1ef0*/  IMAD.MOV.U32 R0, RZ, RZ, R7 ;  /* 0x000000ffff007224 */ /* 0x000fce00078e0007 */
.L_x_5558:
[----:B------:R-:W-:Y:S05]  /*1f00*/  BSYNC B1 ;  /* 0x0000000000017941 */ /* 0x000fea0003800000 */
.L_x_5556:
        /* <DEDUP_REMOVED lines=16> */
.L_x_5562:
[----:B------:R-:W-:Y:S05]  /*2010*/  BSYNC B2 ;  /* 0x0000000000027941 */ /* 0x000fea0003800000 */
.L_x_5561:
        /* <DEDUP_REMOVED lines=44> */
.L_x_5560:
[----:B------:R-:W-:Y:S05]  /*22e0*/  BSYNC B1 ;  /* 0x0000000000017941 */ /* 0x000fea0003800000 */
.L_x_5559:
        /* <DEDUP_REMOVED lines=12> */
.L_x_5555:
        /* <DEDUP_REMOVED lines=12> */
.L_x_5564:
[----:B------:R-:W-:-:S07]  /*2470*/  MOV R9, R7 ;  /* 0x0000000700097202 */ /* 0x000fce0000000f00 */
.L_x_5565:
[----:B------:R-:W-:Y:S05]  /*2480*/  BSYNC B1 ;  /* 0x0000000000017941 */ /* 0x000fea0003800000 */
.L_x_5563:
        /* <DEDUP_REMOVED lines=16> */
.L_x_5569:
[----:B------:R-:W-:Y:S05]  /*2590*/  BSYNC B2 ;  /* 0x0000000000027941 */ /* 0x000fea0003800000 */
.L_x_5568:
        /* <DEDUP_REMOVED lines=44> */
.L_x_5567:
[----:B------:R-:W-:Y:S05]  /*2860*/  BSYNC B1 ;  /* 0x0000000000017941 */ /* 0x000fea0003800000 */
.L_x_5566:
        /* <DEDUP_REMOVED lines=15> */
.L_x_5570:
        /* <DEDUP_REMOVED lines=12> */
.L_x_5573:
[----:B------:R-:W-:-:S07]  /*2a20*/  IMAD.MOV.U32 R79, RZ, RZ, R7 ;  /* 0x000000ffff4f7224 */ /* 0x000fce00078e0007 */
.L_x_5574:
[----:B------:R-:W-:Y:S05]  /*2a30*/  BSYNC B1 ;  /* 0x0000000000017941 */ /* 0x000fea0003800000 */
.L_x_5572:
        /* <DEDUP_REMOVED lines=16> */
.L_x_5578:
[----:B------:R-:W-:Y:S05]  /*2b40*/  BSYNC B2 ;  /* 0x0000000000027941 */ /* 0x000fea0003800000 */
.L_x_5577:
        /* <DEDUP_REMOVED lines=44> */
.L_x_5576:
[----:B------:R-:W-:Y:S05]  /*2e10*/  BSYNC B1 ;  /* 0x0000000000017941 */ /* 0x000fea0003800000 */
.L_x_5575:
        /* <DEDUP_REMOVED lines=10> */
.L_x_5571:
        /* <DEDUP_REMOVED lines=12> */
.L_x_5580:
[----:B------:R-:W-:-:S07]  /*2f80*/  MOV R91, R7 ;  /* 0x00000007005b7202 */ /* 0x000fce0000000f00 */
.L_x_5581:
[----:B------:R-:W-:Y:S05]  /*2f90*/  BSYNC B1 ;  /* 0x0000000000017941 */ /* 0x000fea0003800000 */
.L_x_5579:
        /* <DEDUP_REMOVED lines=16> */
.L_x_5585:
[----:B------:R-:W-:Y:S05]  /*30a0*/  BSYNC B2 ;  /* 0x0000000000027941 */ /* 0x000fea0003800000 */
.L_x_5584:
        /* <DEDUP_REMOVED lines=44> */
.L_x_5583:
[----:B------:R-:W-:Y:S05]  /*3370*/  BSYNC B1 ;  /* 0x0000000000017941 */ /* 0x000fea0003800000 */
.L_x_5582:
        /* <DEDUP_REMOVED lines=15> */
.L_x_5586:
        /* <DEDUP_REMOVED lines=12> */
.L_x_5589:
[----:B------:R-:W-:-:S07]  /*3530*/  IMAD.MOV.U32 R9, RZ, RZ, R7 ;  /* 0x000000ffff097224 */ /* 0x000fce00078e0007 */
.L_x_5590:
[----:B------:R-:W-:Y:S05]  /*3540*/  BSYNC B1 ;  /* 0x0000000000017941 */ /* 0x000fea0003800000 */
.L_x_5588:
        /* <DEDUP_REMOVED lines=16> */
.L_x_5594:
[----:B------:R-:W-:Y:S05]  /*3650*/  BSYNC B2 ;  /* 0x0000000000027941 */ /* 0x000fea0003800000 */
.L_x_5593:
        /* <DEDUP_REMOVED lines=44> */
.L_x_5592:
[----:B------:R-:W-:Y:S05]  /*3920*/  BSYNC B1 ;  /* 0x0000000000017941 */ /* 0x000fea0003800000 */
.L_x_5591:
        /* <DEDUP_REMOVED lines=12> */
.L_x_5587:
        /* <DEDUP_REMOVED lines=12> */
.L_x_5596:
[----:B------:R-:W-:-:S07]  /*3ab0*/  MOV R9, R7 ;  /* 0x0000000700097202 */ /* 0x000fce0000000f00 */
.L_x_5597:
[----:B------:R-:W-:Y:S05]  /*3ac0*/  BSYNC B1 ;  /* 0x0000000000017941 */ /* 0x000fea0003800000 */
.L_x_5595:
        /* <DEDUP_REMOVED lines=16> */
.L_x_5601:
[----:B------:R-:W-:Y:S05]  /*3bd0*/  BSYNC B2 ;  /* 0x0000000000027941 */ /* 0x000fea0003800000 */
.L_x_5600:
        /* <DEDUP_REMOVED lines=44> */
.L_x_5599:
[----:B------:R-:W-:Y:S05]  /*3ea0*/  BSYNC B1 ;  /* 0x0000000000017941 */ /* 0x000fea0003800000 */
.L_x_5598:
        /* <DEDUP_REMOVED lines=15> */
.L_x_5602:
        /* <DEDUP_REMOVED lines=12> */
.L_x_5605:
[----:B------:R-:W-:-:S07]  /*4060*/  IMAD.MOV.U32 R9, RZ, RZ, R7 ;  /* 0x000000ffff097224 */ /* 0x000fce00078e0007 */
.L_x_5606:
[----:B------:R-:W-:Y:S05]  /*4070*/  BSYNC B1 ;  /* 0x0000000000017941 */ /* 0x000fea0003800000 */
.L_x_5604:
        /* <DEDUP_REMOVED lines=16> */
.L_x_5610:
[----:B------:R-:W-:Y:S05]  /*4180*/  BSYNC B2 ;  /* 0x0000000000027941 */ /* 0x000fea0003800000 */
.L_x_5609:
        /* <DEDUP_REMOVED lines=44> */
.L_x_5608:
[----:B------:R-:W-:Y:S05]  /*4450*/  BSYNC B1 ;  /* 0x0000000000017941 */ /* 0x000fea0003800000 */
.L_x_5607:
        /* <DEDUP_REMOVED lines=10> */
.L_x_5603:
        /* <DEDUP_REMOVED lines=12> */
.L_x_5612:
[----:B------:R-:W-:-:S07]  /*45c0*/  MOV R9, R7 ;  /* 0x0000000700097202 */ /* 0x000fce0000000f00 */
.L_x_5613:
[----:B------:R-:W-:Y:S05]  /*45d0*/  BSYNC B1 ;  /* 0x0000000000017941 */ /* 0x000fea0003800000 */
.L_x_5611:
        /* <DEDUP_REMOVED lines=16> */
.L_x_5617:
[----:B------:R-:W-:Y:S05]  /*46e0*/  BSYNC B2 ;  /* 0x0000000000027941 */ /* 0x000fea0003800000 */
.L_x_5616:
        /* <DEDUP_REMOVED lines=44> */
.L_x_5615:
[----:B------:R-:W-:Y:S05]  /*49b0*/  BSYNC B1 ;  /* 0x0000000000017941 */ /* 0x000fea0003800000 */
.L_x_5614:
        /* <DEDUP_REMOVED lines=14> */
.L_x_5618:
        /* <DEDUP_REMOVED lines=12> */
.L_x_5621:
[----:B------:R-:W-:-:S07]  /*4b60*/  IMAD.MOV.U32 R9, RZ, RZ, R7 ;  /* 0x000000ffff097224 */ /* 0x000fce00078e0007 */
.L_x_5622:
[----:B------:R-:W-:Y:S05]  /*4b70*/  BSYNC B1 ;  /* 0x0000000000017941 */ /* 0x000fea0003800000 */
.L_x_5620:
        /* <DEDUP_REMOVED lines=16> */
.L_x_5626:
[----:B------:R-:W-:Y:S05]  /*4c80*/  BSYNC B2 ;  /* 0x0000000000027941 */ /* 0x000fea0003800000 */
.L_x_5625:
        /* <DEDUP_REMOVED lines=44> */
.L_x_5624:
[----:B------:R-:W-:Y:S05]  /*4f50*/  BSYNC B1 ;  /* 0x0000000000017941 */ /* 0x000fea0003800000 */
.L_x_5623:
[----:B------:R-:W-:Y:S02]  /*4f60*/  I2FP.F32.U32 R74, R9 ;  /* 0x00000009004a7245 */ /* 0x000fe40000201000 */
[----:B------:R-:W-:Y:S02]  /*4f70*/  PRMT R9, R18, 0x7632, R9 ;  /* 0x0000763212097816 */ /* 0x000fe40000000009 */
[----:B------:R-:W-:Y:S01]  /*4f80*/  @P0 PRMT R73, R22, 0x7632, R73 ;  /* 0x0000763216490816 */ /* 0x000fe20000000049 */
[----:B------:R-:W-:Y:S01]  /*4f90*/  FFMA.FTZ R74, R74, R113, 1.1641532182693481445e-10 ;  /* 0x2f0000004a4a7423 */ /* 0x000fe20000010071 */
[----:B------:R-:W-:-:S03]  /*4fa0*/  SHF.L.U32 R9, R9, 0x10, RZ ;  /* 0x0000001009097819 */ /* 0x000fc600000006ff */
[----:B------:R-:W-:Y:S01]  /*4fb0*/  @P0 IMAD.U32 R73, R73, 0x10000, RZ ;  /* 0x0001000049490824 */ /* 0x000fe200078e00ff */
[----:B------:R-:W-:Y:S01]  /*4fc0*/  FSETP.GTU.FTZ.AND P4, PT, R74, R115, PT ;  /* 0x000000734a00720b */ /* 0x000fe20003f9c000 */
[----:B------:R-:W-:-:S03]  /*4fd0*/  FMUL.FTZ R9, R9, R114 ;  /* 0x0000007209097220 */ /* 0x000fc60000410000 */
[----:B------:R-:W-:Y:S02]  /*4fe0*/  SEL R82, RZ, 0x1, P4 ;  /* 0x00000001ff527807 */ /* 0x000fe40002000000 */
[----:B------:R-:W-:-:S05]  /*4ff0*/  FSEL R9, R9, RZ, !P4 ;  /* 0x000000ff09097208 */ /* 0x000fca0006000000 */
[----:B------:R-:W-:-:S04]  /*5000*/  FADD.FTZ R102, R9, R102 ;  /* 0x0000006609667221 */ /* 0x000fc80000010000 */
[----:B------:R-:W-:-:S07]  /*5010*/  @P0 FADD.FTZ R102, R73, R102 ;  /* 0x0000006649660221 */ /* 0x000fce0000010000 */
.L_x_5619:
        /* <DEDUP_REMOVED lines=12> */
.L_x_5628:
[----:B------:R-:W-:-:S07]  /*50e0*/  MOV R9, R7 ;  /* 0x0000000700097202 */ /* 0x000fce0000000f00 */
.L_x_5629:
[----:B------:R-:W-:Y:S05]  /*50f0*/  BSYNC B1 ;  /* 0x0000000000017941 */ /* 0x000fea0003800000 */
.L_x_5627:
        /* <DEDUP_REMOVED lines=16> */
.L_x_5633:
[----:B------:R-:W-:Y:S05]  /*5200*/  BSYNC B2 ;  /* 0x0000000000027941 */ /* 0x000fea0003800000 */
.L_x_5632:
        /* <DEDUP_REMOVED lines=44> */
.L_x_5631:
[----:B------:R-:W-:Y:S05]  /*54d0*/  BSYNC B1 ;  /* 0x0000000000017941 */ /* 0x000fea0003800000 */
.L_x_5630:
        /* <DEDUP_REMOVED lines=14> */
.L_x_5634:
        /* <DEDUP_REMOVED lines=12> */
.L_x_5637:
[----:B------:R-:W-:-:S07]  /*5680*/  IMAD.MOV.U32 R83, RZ, RZ, R7 ;  /* 0x000000ffff537224 */ /* 0x000fce00078e0007 */
.L_x_5638:
[----:B------:R-:W-:Y:S05]  /*5690*/  BSYNC B1 ;  /* 0x0000000000017941 */ /* 0x000fea0003800000 */
.L_x_5636:
        /* <DEDUP_REMOVED lines=16> */
.L_x_5642:
[----:B------:R-:W-:Y:S05]  /*57a0*/  BSYNC B2 ;  /* 0x0000000000027941 */ /* 0x000fea0003800000 */
.L_x_5641:
        /* <DEDUP_REMOVED lines=44> */
.L_x_5640:
[----:B------:R-:W-:Y:S05]  /*5a70*/  BSYNC B1 ;  /* 0x0000000000017941 */ /* 0x000fea0003800000 */
.L_x_5639:
        /* <DEDUP_REMOVED lines=10> */
.L_x_5635:
        /* <DEDUP_REMOVED lines=12> */
.L_x_5644:
[----:B------:R-:W-:-:S07]  /*5be0*/  MOV R107, R7 ;  /* 0x00000007006b7202 */ /* 0x000fce0000000f00 */
.L_x_5645:
[----:B------:R-:W-:Y:S05]  /*5bf0*/  BSYNC B1 ;  /* 0x0000000000017941 */ /* 0x000fea0003800000 */
.L_x_5643:
        /* <DEDUP_REMOVED lines=16> */
.L_x_5649:
[----:B------:R-:W-:Y:S05]  /*5d00*/  BSYNC B2 ;  /* 0x0000000000027941 */ /* 0x000fea0003800000 */
.L_x_5648:
        /* <DEDUP_REMOVED lines=44> */
.L_x_5647:
[----:B------:R-:W-:Y:S05]  /*5fd0*/  BSYNC B1 ;  /* 0x0000000000017941 */ /* 0x000fea0003800000 */
.L_x_5646:
        /* <DEDUP_REMOVED lines=14> */
.L_x_5650:
        /* <DEDUP_REMOVED lines=12> */
.L_x_5653:
[----:B------:R-:W-:-:S07]  /*6180*/  IMAD.MOV.U32 R84, RZ, RZ, R7 ;  /* 0x000000ffff547224 */ /* 0x000fce00078e0007 */
.L_x_5654:
[----:B------:R-:W-:Y:S05]  /*6190*/  BSYNC B1 ;  /* 0x0000000000017941 */ /* 0x000fea0003800000 */
.L_x_5652:
        /* <DEDUP_REMOVED lines=16> */
.L_x_5658:
[----:B------:R-:W-:Y:S05]  /*62a0*/  BSYNC B2 ;  /* 0x0000000000027941 */ /* 0x000fea0003800000 */
.L_x_5657:
        /* <DEDUP_REMOVED lines=44> */
.L_x_5656:
[----:B------:R-:W-:Y:S05]  /*6570*/  BSYNC B1 ;  /* 0x0000000000017941 */ /* 0x000fea0003800000 */
.L_x_5655:
        /* <DEDUP_REMOVED lines=12> */
.L_x_5651:
[----:B------:R-:W-:Y:S02]  /*6640*/  ISETP.NE.AND P0, PT, R118, RZ, PT ;  /* 0x000000ff7600720c */ /* 0x000fe40003f05270 */
[----:B------:R-:W-:Y:S02]  /*6650*/  ISETP.NE.AND P6, PT, R120, RZ, PT ;  /* 0x000000ff7800720c */ /* 0x000fe40003fc5270 */
[----:B------:R-:W-:Y:S02]  /*6660*/  SEL R120, RZ, 0x1000000, P5 ;  /* 0x01000000ff787807 */ /* 0x000fe40002800000 */
[----:B------:R-:W-:Y:S02]  /*6670*/  ISETP.NE.AND P5, PT, R116, RZ, PT ;  /* 0x000000ff7400720c */ /* 0x000fe40003fa5270 */
[----:B------:R-:W-:Y:S02]  /*6680*/  SEL R116, RZ, 0x1, P0 ;  /* 0x00000001ff747807 */ /* 0x000fe40000000000 */
[----:B------:R-:W-:-:S02]  /*6690*/  SEL R121, RZ, 0x10000, P4 ;  /* 0x00010000ff797807 */ /* 0x000fc40002000000 */
[C---:B------:R-:W-:Y:S02]  /*66a0*/  LEA R114, P0, R100.reuse, UR12, 0x4 ;  /* 0x0000000c64727c11 */ /* 0x040fe4000f8020ff */
        /* <DEDUP_REMOVED lines=13> */
[----:B-1----:R-:W-:-:S04]  /*6780*/  IMAD.WIDE.U32 R114, R113, 0x1000000, RZ ;  /* 0x0100000071727825 */ /* 0x002fc800078e00ff */
        /* <DEDUP_REMOVED lines=13> */
[----:B-1----:R-:W-:Y:S02]  /*6860*/  SHF.L.U32 R73, R83, 0x10, RZ ;  /* 0x0000001053497819 */ /* 0x002fe400000006ff */
        /* <DEDUP_REMOVED lines=19> */
.L_x_5659:
[----:B------:R-:W-:-:S07]  /*69a0*/  VIADD R113, R100, 0x80 ;  /* 0x0000008064717836 */ /* 0x000fce0000000000 */
.L_x_5530:
[----:B------:R-:W-:Y:S05]  /*69b0*/  BSYNC B0 ;  /* 0x0000000000007941 */ /* 0x000fea0003800000 */
.L_x_5529:
[----:B------:R-:W-:Y:S01]  /*69c0*/  ISETP.NE.AND P0, PT, R85, RZ, PT ;  /* 0x000000ff5500720c */ /* 0x000fe20003f05270 */
[----:B------:R-:W-:-:S12]  /*69d0*/  BSSY B0, `(.L_x_5660) ;  /* 0x00005d9000007945 */ /* 0x000fd80003800000 */
[----:B------:R-:W-:Y:S05]  /*69e0*/  @!P0 BRA `(.L_x_5661) ;  /* 0x0000005c005c8947 */ /* 0x000fea0003800000 */
[----:B------:R-:W3:Y:S01]  /*69f0*/  LDC.64 R96, c[0x0][0x228] ;  /* 0x00008a00ff607b82 */ /* 0x000ee20000000a00 */
[----:B------:R-:W-:-:S04]  /*6a00*/  ISETP.NE.U32.AND P0, PT, RZ, UR8, PT ;  /* 0x00000008ff007c0c */ /* 0x000fc8000bf05070 */
[----:B------:R-:W-:-:S03]  /*6a10*/  ISETP.NE.AND.EX P0, PT, RZ, UR9, PT, P0 ;  /* 0x00000009ff007c0c */ /* 0x000fc6000bf05300 */
[----:B-12---:R-:W1:Y:S10]  /*6a20*/  LDC.64 R72, c[0x0][0x220] ;  /* 0x00008800ff487b82 */ /* 0x006e740000000a00 */
[----:B------:R-:W-:-:S04]  /*6a30*/  @P0 LEA R108, P3, R113, UR8, 0x4 ;  /* 0x00000008716c0c11 */ /* 0x000fc8000f8620ff */
[----:B------:R-:W-:Y:S02]  /*6a40*/  @P0 LEA.HI.X R109, R113, UR9, RZ, 0x4, P3 ;  /* 0x00000009716d0c11 */ /* 0x000fe400098f24ff */
[----:B---3--:R-:W-:-:S03]  /*6a50*/  ISETP.NE.U32.AND P1, PT, R96, RZ, PT ;  /* 0x000000ff6000720c */ /* 0x008fc60003f25070 */
        /* <DEDUP_REMOVED lines=19> */
.L_x_5663:
[----:B------:R-:W-:-:S07]  /*6b90*/  MOV R87, R7 ;  /* 0x0000000700577202 */ /* 0x000fce0000000f00 */
.L_x_5664:
[----:B------:R-:W-:Y:S05]  /*6ba0*/  BSYNC B1 ;  /* 0x0000000000017941 */ /* 0x000fea0003800000 */
.L_x_5662:
        /* <DEDUP_REMOVED lines=16> */
.L_x_5668:
[----:B------:R-:W-:Y:S05]  /*6cb0*/  BSYNC B2 ;  /* 0x0000000000027941 */ /* 0x000fea0003800000 */
.L_x_5667:
        /* <DEDUP_REMOVED lines=44> */
.L_x_5666:
[----:B------:R-:W-:Y:S05]  /*6f80*/  BSYNC B1 ;  /* 0x0000000000017941 */ /* 0x000fea0003800000 */
.L_x_5665:
[----:B------:R-:W1:Y:S01]  /*6f90*/  LDC R115, c[0x0][0x298] ;  /* 0x0000a600ff737b82 */ /* 0x000e620000000800 */
[----:B------:R-:W-:Y:S01]  /*6fa0*/  ISETP.NE.U32.AND P2, PT, R96, RZ, PT ;  /* 0x000000ff6000720c */ /* 0x000fe20003f45070 */
[----:B------:R-:W-:Y:S01]  /*6fb0*/  IMAD.MOV.U32 R114, RZ, RZ, 0x2f800000 ;  /* 0x2f800000ff727424 */ /* 0x000fe200078e00ff */
[----:B------:R-:W-:Y:S02]  /*6fc0*/  I2FP.F32.U32 R9, R87 ;  /* 0x0000005700097245 */ /* 0x000fe40000201000 */
[----:B------:R-:W-:Y:S02]  /*6fd0*/  ISETP.NE.AND.EX P2, PT, R97, RZ, PT, P2 ;  /* 0x000000ff6100720c */ /* 0x000fe40003f45320 */
[C---:B-----5:R-:W-:Y:S01]  /*6fe0*/  SHF.L.U32 R88, R72.reuse, 0x10, RZ ;  /* 0x0000001048587819 */ /* 0x060fe200000006ff */
[----:B------:R-:W2:Y:S01]  /*6ff0*/  LDC R116, c[0x0][0x294] ;  /* 0x0000a500ff747b82 */ /* 0x000ea20000000800 */
[----:B------:R-:W-:Y:S01]  /*7000*/  FFMA.FTZ R9, R9, R114, 1.1641532182693481445e-10 ;  /* 0x2f00000009097423 */ /* 0x000fe20000010072 */
[----:B------:R-:W-:-:S02]  /*7010*/  PRMT R72, R72, 0x7632, R72 ;  /* 0x0000763248487816 */ /* 0x000fc40000000048 */
[----:B-1----:R-:W-:Y:S02]  /*7020*/  FMUL.FTZ R88, R88, R115 ;  /* 0x0000007358587220 */ /* 0x002fe40000410000 */
[----:B--2---:R-:W-:-:S04]  /*7030*/  FSETP.GTU.FTZ.AND P3, PT, R9, R116, PT ;  /* 0x000000740900720b */ /* 0x004fc80003f7c000 */
        /* <DEDUP_REMOVED lines=9> */
.L_x_5669:
        /* <DEDUP_REMOVED lines=12> */
.L_x_5672:
[----:B------:R-:W-:-:S07]  /*7190*/  IMAD.MOV.U32 R2, RZ, RZ, R7 ;  /* 0x000000ffff027224 */ /* 0x000fce00078e0007 */
.L_x_5673:
[----:B------:R-:W-:Y:S05]  /*71a0*/  BSYNC B1 ;  /* 0x0000000000017941 */ /* 0x000fea0003800000 */
.L_x_5671:
        /* <DEDUP_REMOVED lines=16> */
.L_x_5677:
[----:B------:R-:W-:Y:S05]  /*72b0*/  BSYNC B2 ;  /* 0x0000000000027941 */ /* 0x000fea0003800000 */
.L_x_5676:
        /* <DEDUP_REMOVED lines=44> */
.L_x_5675:
[----:B------:R-:W-:Y:S05]  /*7580*/  BSYNC B1 ;  /* 0x0000000000017941 */ /* 0x000fea0003800000 */
.L_x_5674:
        /* <DEDUP_REMOVED lines=10> */
.L_x_5670:
        /* <DEDUP_REMOVED lines=12> */
.L_x_5679:
[----:B------:R-:W-:-:S07]  /*76f0*/  IMAD.MOV.U32 R9, RZ, RZ, R7 ;  /* 0x000000ffff097224 */ /* 0x000fce00078e0007 */
.L_x_5680:
[----:B------:R-:W-:Y:S05]  /*7700*/  BSYNC B1 ;  /* 0x0000000000017941 */ /* 0x000fea0003800000 */
.L_x_5678:
        /* <DEDUP_REMOVED lines=16> */
.L_x_5684:
[----:B------:R-:W-:Y:S05]  /*7810*/  BSYNC B2 ;  /* 0x0000000000027941 */ /* 0x000fea0003800000 */
.L_x_5683:
        /* <DEDUP_REMOVED lines=44> */
.L_x_5682:
[----:B------:R-:W-:Y:S05]  /*7ae0*/  BSYNC B1 ;  /* 0x0000000000017941 */ /* 0x000fea0003800000 */
.L_x_5681:
        /* <DEDUP_REMOVED lines=15> */
.L_x_5685:
        /* <DEDUP_REMOVED lines=12> */
.L_x_5688:
[----:B------:R-:W-:-:S07]  /*7ca0*/  IMAD.MOV.U32 R0, RZ, RZ, R7 ;  /* 0x000000ffff007224 */ /* 0x000fce00078e0007 */
.L_x_5689:
[----:B------:R-:W-:Y:S05]  /*7cb0*/  BSYNC B1 ;  /* 0x0000000000017941 */ /* 0x000fea0003800000 */
.L_x_5687:
        /* <DEDUP_REMOVED lines=16> */
.L_x_5693:
[----:B------:R-:W-:Y:S05]  /*7dc0*/  BSYNC B2 ;  /* 0x0000000000027941 */ /* 0x000fea0003800000 */
.L_x_5692:
        /* <DEDUP_REMOVED lines=44> */
.L_x_5691:
[----:B------:R-:W-:Y:S05]  /*8090*/  BSYNC B1 ;  /* 0x0000000000017941 */ /* 0x000fea0003800000 */
.L_x_5690:
        /* <DEDUP_REMOVED lines=12> */
.L_x_5686:
        /* <DEDUP_REMOVED lines=12> */
.L_x_5695:
[----:B------:R-:W-:-:S07]  /*8220*/  IMAD.MOV.U32 R9, RZ, RZ, R7 ;  /* 0x000000ffff097224 */ /* 0x000fce00078e0007 */
.L_x_5696:
[----:B------:R-:W-:Y:S05]  /*8230*/  BSYNC B1 ;  /* 0x0000000000017941 */ /* 0x000fea0003800000 */
.L_x_5694:
        /* <DEDUP_REMOVED lines=16> */
.L_x_5700:
[----:B------:R-:W-:Y:S05]  /*8340*/  BSYNC B2 ;  /* 0x0000000000027941 */ /* 0x000fea0003800000 */
.L_x_5699:
        /* <DEDUP_REMOVED lines=44> */
.L_x_5698:
[----:B------:R-:W-:Y:S05]  /*8610*/  BSYNC B1 ;  /* 0x0000000000017941 */ /* 0x000fea0003800000 */
.L_x_5697:
[----:B------:R-:W-:Y:S02]  /*8620*/  I2FP.F32.U32 R9, R9 ;  /* 0x0000000900097245 */ /* 0x000fe40000201000 */
[----:B------:R-:W-:-:S03]  /*8630*/  SHF.L.U32 R72, R73, 0x10, RZ ;  /* 0x0000001049487819 */ /* 0x000fc600000006ff */
[----:B------:R-:W-:Y:S01]  /*8640*/  FFMA.FTZ R95, R9, R114, 1.1641532182693481445e-10 ;  /* 0x2f000000095f7423 */ /* 0x000fe20000010072 */
[----:B------:R-:W-:Y:S01]  /*8650*/  PRMT R9, R73, 0x7632, R9 ;  /* 0x0000763249097816 */ /* 0x000fe20000000009 */
        /* <DEDUP_REMOVED lines=11> */
.L_x_5701:
        /* <DEDUP_REMOVED lines=12> */
.L_x_5704:
[----:B------:R-:W-:-:S07]  /*87d0*/  IMAD.MOV.U32 R79, RZ, RZ, R7 ;  /* 0x000000ffff4f7224 */ /* 0x000fce00078e0007 */
.L_x_5705:
[----:B------:R-:W-:Y:S05]  /*87e0*/  BSYNC B1 ;  /* 0x0000000000017941 */ /* 0x000fea0003800000 */
.L_x_5703:
        /* <DEDUP_REMOVED lines=16> */
.L_x_5709:
[----:B------:R-:W-:Y:S05]  /*88f0*/  BSYNC B2 ;  /* 0x0000000000027941 */ /* 0x000fea0003800000 */
.L_x_5708:
        /* <DEDUP_REMOVED lines=44> */
.L_x_5707:
[----:B------:R-:W-:Y:S05]  /*8bc0*/  BSYNC B1 ;  /* 0x0000000000017941 */ /* 0x000fea0003800000 */
.L_x_5706:
        /* <DEDUP_REMOVED lines=10> */
.L_x_5702:
        /* <DEDUP_REMOVED lines=12> */
.L_x_5711:
[----:B------:R-:W-:-:S07]  /*8d30*/  IMAD.MOV.U32 R103, RZ, RZ, R7 ;  /* 0x000000ffff677224 */ /* 0x000fce00078e0007 */
.L_x_5712:
[----:B------:R-:W-:Y:S05]  /*8d40*/  BSYNC B1 ;  /* 0x0000000000017941 */ /* 0x000fea0003800000 */
.L_x_5710:
        /* <DEDUP_REMOVED lines=16> */
.L_x_5716:
[----:B------:R-:W-:Y:S05]  /*8e50*/  BSYNC B2 ;  /* 0x0000000000027941 */ /* 0x000fea0003800000 */
.L_x_5715:
        /* <DEDUP_REMOVED lines=44> */
.L_x_5714:
[----:B------:R-:W-:Y:S05]  /*9120*/  BSYNC B1 ;  /* 0x0000000000017941 */ /* 0x000fea0003800000 */
.L_x_5713:
        /* <DEDUP_REMOVED lines=15> */
.L_x_5717:
        /* <DEDUP_REMOVED lines=12> */
.L_x_5720:
[----:B------:R-:W-:-:S07]  /*92e0*/  IMAD.MOV.U32 R9, RZ, RZ, R7 ;  /* 0x000000ffff097224 */ /* 0x000fce00078e0007 */
.L_x_5721:
[----:B------:R-:W-:Y:S05]  /*92f0*/  BSYNC B1 ;  /* 0x0000000000017941 */ /* 0x000fea0003800000 */
.L_x_5719:
        /* <DEDUP_REMOVED lines=16> */
.L_x_5725:
[----:B------:R-:W-:Y:S05]  /*9400*/  BSYNC B2 ;  /* 0x0000000000027941 */ /* 0x000fea0003800000 */
.L_x_5724:
        /* <DEDUP_REMOVED lines=44> */
.L_x_5723:
[----:B------:R-:W-:Y:S05]  /*96d0*/  BSYNC B1 ;  /* 0x0000000000017941 */ /* 0x000fea0003800000 */
.L_x_5722:
[----:B------:R-:W-:Y:S02]  /*96e0*/  I2FP.F32.U32 R9, R9 ;  /* 0x0000000900097245 */ /* 0x000fe40000201000 */
[----:B------:R-:W-:-:S03]  /*96f0*/  PRMT R73, R17, 0x7632, R73 ;  /* 0x0000763211497816 */ /* 0x000fc60000000049 */
[----:B------:R-:W-:Y:S02]  /*9700*/  FFMA.FTZ R9, R9, R114, 1.1641532182693481445e-10 ;  /* 0x2f00000009097423 */ /* 0x000fe40000010072 */
[----:B------:R-:W-:Y:S01]  /*9710*/  IMAD.U32 R80, R73, 0x10000, RZ ;  /* 0x0001000049507824 */ /* 0x000fe200078e00ff */
[----:B------:R-:W-:Y:S02]  /*9720*/  @P0 PRMT R73, R21, 0x7632, R73 ;  /* 0x0000763215490816 */ /* 0x000fe40000000049 */
[----:B------:R-:W-:Y:S01]  /*9730*/  FSETP.GTU.FTZ.AND P3, PT, R9, R116, PT ;  /* 0x000000740900720b */ /* 0x000fe20003f7c000 */
[----:B------:R-:W-:Y:S02]  /*9740*/  FMUL.FTZ R80, R80, R115 ;  /* 0x0000007350507220 */ /* 0x000fe40000410000 */
[----:B------:R-:W-:-:S03]  /*9750*/  @P0 IMAD.U32 R73, R73, 0x10000, RZ ;  /* 0x0001000049490824 */ /* 0x000fc600078e00ff */
[----:B------:R-:W-:Y:S02]  /*9760*/  FSEL R9, R80, RZ, !P3 ;  /* 0x000000ff50097208 */ /* 0x000fe40005800000 */
[----:B------:R-:W-:-:S03]  /*9770*/  SEL R80, RZ, 0x1, P3 ;  /* 0x00000001ff507807 */ /* 0x000fc60001800000 */
[----:B------:R-:W-:-:S04]  /*9780*/  FADD.FTZ R96, R9, R96 ;  /* 0x0000006009607221 */ /* 0x000fc80000010000 */
[----:B------:R-:W-:-:S07]  /*9790*/  @P0 FADD.FTZ R96, R73, R96 ;  /* 0x0000006049600221 */ /* 0x000fce0000010000 */
.L_x_5718:
        /* <DEDUP_REMOVED lines=12> */
.L_x_5727:
[----:B------:R-:W-:-:S07]  /*9860*/  IMAD.MOV.U32 R9, RZ, RZ, R7 ;  /* 0x000000ffff097224 */ /* 0x000fce00078e0007 */
.L_x_5728:
[----:B------:R-:W-:Y:S05]  /*9870*/  BSYNC B1 ;  /* 0x0000000000017941 */ /* 0x000fea0003800000 */
.L_x_5726:
        /* <DEDUP_REMOVED lines=16> */
.L_x_5732:
[----:B------:R-:W-:Y:S05]  /*9980*/  BSYNC B2 ;  /* 0x0000000000027941 */ /* 0x000fea0003800000 */
.L_x_5731:
        /* <DEDUP_REMOVED lines=44> */
.L_x_5730:
[----:B------:R-:W-:Y:S05]  /*9c50*/  BSYNC B1 ;  /* 0x0000000000017941 */ /* 0x000fea0003800000 */
.L_x_5729:
        /* <DEDUP_REMOVED lines=15> */
.L_x_5733:
        /* <DEDUP_REMOVED lines=12> */
.L_x_5736:
[----:B------:R-:W-:-:S07]  /*9e10*/  IMAD.MOV.U32 R81, RZ, RZ, R7 ;  /* 0x000000ffff517224 */ /* 0x000fce00078e0007 */
.L_x_5737:
[----:B------:R-:W-:Y:S05]  /*9e20*/  BSYNC B1 ;  /* 0x0000000000017941 */ /* 0x000fea0003800000 */
.L_x_5735:
        /* <DEDUP_REMOVED lines=16> */
.L_x_5741:
[----:B------:R-:W-:Y:S05]  /*9f30*/  BSYNC B2 ;  /* 0x0000000000027941 */ /* 0x000fea0003800000 */
.L_x_5740:
        /* <DEDUP_REMOVED lines=40> */
[----:B------:R-:W-:Y:S02]  /*a1c0*/  HFMA2.MMA R108, -RZ, RZ, 0, 0 ;  /* 0x00000000ff6c7435 */ /* 0x000fe400000001ff */
[----:B------:R-:W-:Y:S01]  /*a1d0*/  IMAD.MOV.U32 R7, RZ, RZ, R6 ;  /* 0x000000ffff077224 */ /* 0x000fe200078e0006 */
[----:B------:R-:W-:Y:S01]  /*a1e0*/  LOP3.LUT R10, R73, UR37, R10, 0x96, !PT ;  /* 0x00000025490a7c12 */ /* 0x000fe2000f8e960a */
[----:B------:R-:W-:-:S07]  /*a1f0*/  IMAD.MOV.U32 R6, RZ, RZ, R72 ;  /* 0x000000ffff067224 */ /* 0x000fce00078e0048 */
.L_x_5739:
[----:B------:R-:W-:Y:S05]  /*a200*/  BSYNC B1 ;  /* 0x0000000000017941 */ /* 0x000fea0003800000 */
.L_x_5738:
        /* <DEDUP_REMOVED lines=10> */
.L_x_5734:
        /* <DEDUP_REMOVED lines=12> */
.L_x_5743:
[----:B------:R-:W-:-:S07]  /*a370*/  IMAD.MOV.U32 R103, RZ, RZ, R7 ;  /* 0x000000ffff677224 */ /* 0x000fce00078e0007 */
.L_x_5744:
[----:B------:R-:W-:Y:S05]  /*a380*/  BSYNC B1 ;  /* 0x0000000000017941 */ /* 0x000fea0003800000 */
.L_x_5742:
        /* <DEDUP_REMOVED lines=16> */
.L_x_5748:
[----:B------:R-:W-:Y:S05]  /*a490*/  BSYNC B2 ;  /* 0x0000000000027941 */ /* 0x000fea0003800000 */
.L_x_5747:
        /* <DEDUP_REMOVED lines=44> */
.L_x_5746:
[----:B------:R-:W-:Y:S05]  /*a760*/  BSYNC B1 ;  /* 0x0000000000017941 */ /* 0x000fea0003800000 */
.L_x_5745:
        /* <DEDUP_REMOVED lines=14> */
.L_x_5749:
        /* <DEDUP_REMOVED lines=12> */
.L_x_5752:
[----:B------:R-:W-:-:S07]  /*a910*/  IMAD.MOV.U32 R9, RZ, RZ, R7 ;  /* 0x000000ffff097224 */ /* 0x000fce00078e0007 */
.L_x_5753:
[----:B------:R-:W-:Y:S05]  /*a920*/  BSYNC B1 ;  /* 0x0000000000017941 */ /* 0x000fea0003800000 */
.L_x_5751:
        /* <DEDUP_REMOVED lines=16> */
.L_x_5757:
[----:B------:R-:W-:Y:S05]  /*aa30*/  BSYNC B2 ;  /* 0x0000000000027941 */ /* 0x000fea0003800000 */
.L_x_5756:
        /* <DEDUP_REMOVED lines=44> */
.L_x_5755:
[----:B------:R-:W-:Y:S05]  /*ad00*/  BSYNC B1 ;  /* 0x0000000000017941 */ /* 0x000fea0003800000 */
.L_x_5754:
        /* <DEDUP_REMOVED lines=12> */
.L_x_5750:
        /* <DEDUP_REMOVED lines=12> */
.L_x_5759:
[----:B------:R-:W-:-:S07]  /*ae90*/  IMAD.MOV.U32 R9, RZ, RZ, R7 ;  /* 0x000000ffff097224 */ /* 0x000fce00078e0007 */
.L_x_5760:
[----:B------:R-:W-:Y:S05]  /*aea0*/  BSYNC B1 ;  /* 0x0000000000017941 */ /* 0x000fea0003800000 */
.L_x_5758:
        /* <DEDUP_REMOVED lines=16> */
.L_x_5764:
[----:B------:R-:W-:Y:S05]  /*afb0*/  BSYNC B2 ;  /* 0x0000000000027941 */ /* 0x000fea0003800000 */
.L_x_5763:
        /* <DEDUP_REMOVED lines=44> */
.L_x_5762:
[----:B------:R-:W-:Y:S05]  /*b280*/  BSYNC B1 ;  /* 0x0000000000017941 */ /* 0x000fea0003800000 */
.L_x_5761:
        /* <DEDUP_REMOVED lines=14> */
.L_x_5765:
        /* <DEDUP_REMOVED lines=12> */
.L_x_5768:
[----:B------:R-:W-:-:S07]  /*b430*/  IMAD.MOV.U32 R9, RZ, RZ, R7 ;  /* 0x000000ffff097224 */ /* 0x000fce00078e0007 */
.L_x_5769:
[----:B------:R-:W-:Y:S05]  /*b440*/  BSYNC B1 ;  /* 0x0000000000017941 */ /* 0x000fea0003800000 */
.L_x_5767:
        /* <DEDUP_REMOVED lines=16> */
.L_x_5773:
[----:B------:R-:W-:Y:S05]  /*b550*/  BSYNC B2 ;  /* 0x0000000000027941 */ /* 0x000fea0003800000 */
.L_x_5772:
        /* <DEDUP_REMOVED lines=44> */
.L_x_5771:
[----:B------:R-:W-:Y:S05]  /*b820*/  BSYNC B1 ;  /* 0x0000000000017941 */ /* 0x000fea0003800000 */
.L_x_5770:
        /* <DEDUP_REMOVED lines=10> */
.L_x_5766:
        /* <DEDUP_REMOVED lines=12> */
.L_x_5775:
[----:B------:R-:W-:-:S07]  /*b990*/  IMAD.MOV.U32 R9, RZ, RZ, R7 ;  /* 0x000000ffff097224 */ /* 0x000fce00078e0007 */
.L_x_5776:
[----:B------:R-:W-:Y:S05]  /*b9a0*/  BSYNC B1 ;  /* 0x0000000000017941 */ /* 0x000fea0003800000 */
.L_x_5774:
        /* <DEDUP_REMOVED lines=16> */
.L_x_5780:
[----:B------:R-:W-:Y:S05]  /*bab0*/  BSYNC B2 ;  /* 0x0000000000027941 */ /* 0x000fea0003800000 */
.L_x_5779:
        /* <DEDUP_REMOVED lines=44> */
.L_x_5778:
[----:B------:R-:W-:Y:S05]  /*bd80*/  BSYNC B1 ;  /* 0x0000000000017941 */ /* 0x000fea0003800000 */
.L_x_5777:
        /* <DEDUP_REMOVED lines=14> */
.L_x_5781:
        /* <DEDUP_REMOVED lines=12> */
.L_x_5784:
[----:B------:R-:W-:-:S07]  /*bf30*/  IMAD.MOV.U32 R75, RZ, RZ, R7 ;  /* 0x000000ffff4b7224 */ /* 0x000fce00078e0007 */
.L_x_5785:
[----:B------:R-:W-:Y:S05]  /*bf40*/  BSYNC B1 ;  /* 0x0000000000017941 */ /* 0x000fea0003800000 */
.L_x_5783:
        /* <DEDUP_REMOVED lines=16> */
.L_x_5789:
[----:B------:R-:W-:Y:S05]  /*c050*/  BSYNC B2 ;  /* 0x0000000000027941 */ /* 0x000fea0003800000 */
.L_x_5788:
        /* <DEDUP_REMOVED lines=44> */
.L_x_5787:
[----:B------:R-:W-:Y:S05]  /*c320*/  BSYNC B1 ;  /* 0x0000000000017941 */ /* 0x000fea0003800000 */
.L_x_5786:
        /* <DEDUP_REMOVED lines=12> */
.L_x_5782:
        /* <DEDUP_REMOVED lines=20> */
[----:B-1----:R-:W-:Y:S01]  /*c530*/  IMAD.WIDE.U32 R114, R116, 0x1000000, RZ ;  /* 0x0100000074727825 */ /* 0x002fe200078e00ff */
        /* <DEDUP_REMOVED lines=13> */
[----:B-1----:R-:W-:Y:S01]  /*c610*/  IMAD.U32 R73, R83, 0x10000, RZ ;  /* 0x0001000053497824 */ /* 0x002fe200078e00ff */
        /* <DEDUP_REMOVED lines=19> */
.L_x_5790:
[----:B------:R-:W-:-:S07]  /*c750*/  VIADD R113, R113, 0x80 ;  /* 0x0000008071717836 */ /* 0x000fce0000000000 */
.L_x_5661:
[----:B------:R-:W-:Y:S05]  /*c760*/  BSYNC B0 ;  /* 0x0000000000007941 */ /* 0x000fea0003800000 */
.L_x_5660:
        /* <DEDUP_REMOVED lines=29> */
.L_x_5794:
[----:B------:R-:W-:-:S07]  /*c940*/  IMAD.MOV.U32 R110, RZ, RZ, R7 ;  /* 0x000000ffff6e7224 */ /* 0x000fce00078e0007 */
.L_x_5795:
[----:B------:R-:W-:Y:S05]  /*c950*/  BSYNC B1 ;  /* 0x0000000000017941 */ /* 0x000fea0003800000 */
.L_x_5793:
        /* <DEDUP_REMOVED lines=16> */
.L_x_5799:
[----:B------:R-:W-:Y:S05]  /*ca60*/  BSYNC B2 ;  /* 0x0000000000027941 */ /* 0x000fea0003800000 */
.L_x_5798:
        /* <DEDUP_REMOVED lines=44> */
.L_x_5797:
[----:B------:R-:W-:Y:S05]  /*cd30*/  BSYNC B1 ;  /* 0x0000000000017941 */ /* 0x000fea0003800000 */
.L_x_5796:
[----:B------:R-:W1:Y:S01]  /*cd40*/  LDC R115, c[0x0][0x298] ;  /* 0x0000a600ff737b82 */ /* 0x000e620000000800 */
[----:B------:R-:W-:Y:S01]  /*cd50*/  HFMA2.MMA R114, -RZ, RZ, 0.1171875, 0 ;  /* 0x2f800000ff727435 */ /* 0x000fe200000001ff */
[----:B------:R-:W-:Y:S01]  /*cd60*/  ISETP.NE.U32.AND P2, PT, R92, RZ, PT ;  /* 0x000000ff5c00720c */ /* 0x000fe20003f45070 */
[C---:B-----5:R-:W-:Y:S01]  /*cd70*/  IMAD.U32 R92, R72.reuse, 0x10000, RZ ;  /* 0x00010000485c7824 */ /* 0x060fe200078e00ff */
[----:B------:R-:W-:Y:S02]  /*cd80*/  I2FP.F32.U32 R9, R110 ;  /* 0x0000006e00097245 */ /* 0x000fe40000201000 */
[----:B------:R-:W-:Y:S02]  /*cd90*/  ISETP.NE.AND.EX P2, PT, R93, RZ, PT, P2 ;  /* 0x000000ff5d00720c */ /* 0x000fe40003f45320 */
[----:B------:R-:W2:Y:S01]  /*cda0*/  LDC R116, c[0x0][0x294] ;  /* 0x0000a500ff747b82 */ /* 0x000ea20000000800 */
[----:B------:R-:W-:Y:S02]  /*cdb0*/  PRMT R72, R72, 0x7632, R72 ;  /* 0x0000763248487816 */ /* 0x000fe40000000048 */
[----:B------:R-:W-:Y:S01]  /*cdc0*/  FFMA.FTZ R9, R9, R114, 1.1641532182693481445e-10 ;  /* 0x2f00000009097423 */ /* 0x000fe20000010072 */
[----:B-1----:R-:W-:-:S04]  /*cdd0*/  FMUL.FTZ R92, R92, R115 ;  /* 0x000000735c5c7220 */ /* 0x002fc80000410000 */
[----:B--2---:R-:W-:-:S04]  /*cde0*/  FSETP.GTU.FTZ.AND P3, PT, R9, R116, PT ;  /* 0x000000740900720b */ /* 0x004fc80003f7c000 */
        /* <DEDUP_REMOVED lines=9> */
.L_x_5800:
        /* <DEDUP_REMOVED lines=12> */
.L_x_5803:
[----:B------:R-:W-:-:S07]  /*cf40*/  MOV R2, R7 ;  /* 0x0000000700027202 */ /* 0x000fce0000000f00 */
.L_x_5804:
[----:B------:R-:W-:Y:S05]  /*cf50*/  BSYNC B1 ;  /* 0x0000000000017941 */ /* 0x000fea0003800000 */
.L_x_5802:
        /* <DEDUP_REMOVED lines=16> */
.L_x_5808:
[----:B------:R-:W-:Y:S05]  /*d060*/  BSYNC B2 ;  /* 0x0000000000027941 */ /* 0x000fea0003800000 */
.L_x_5807:
        /* <DEDUP_REMOVED lines=44> */
.L_x_5806:
[----:B------:R-:W-:Y:S05]  /*d330*/  BSYNC B1 ;  /* 0x0000000000017941 */ /* 0x000fea0003800000 */
.L_x_5805:
        /* <DEDUP_REMOVED lines=10> */
.L_x_5801:
        /* <DEDUP_REMOVED lines=12> */
.L_x_5810:
[----:B------:R-:W-:-:S07]  /*d4a0*/  IMAD.MOV.U32 R9, RZ, RZ, R7 ;  /* 0x000000ffff097224 */ /* 0x000fce00078e0007 */
.L_x_5811:
[----:B------:R-:W-:Y:S05]  /*d4b0*/  BSYNC B1 ;  /* 0x0000000000017941 */ /* 0x000fea0003800000 */
.L_x_5809:
        /* <DEDUP_REMOVED lines=16> */
.L_x_5815:
[----:B------:R-:W-:Y:S05]  /*d5c0*/  BSYNC B2 ;  /* 0x0000000000027941 */ /* 0x000fea0003800000 */
.L_x_5814:
        /* <DEDUP_REMOVED lines=44> */
.L_x_5813:
[----:B------:R-:W-:Y:S05]  /*d890*/  BSYNC B1 ;  /* 0x0000000000017941 */ /* 0x000fea0003800000 */
.L_x_5812:
        /* <DEDUP_REMOVED lines=15> */
.L_x_5816:
        /* <DEDUP_REMOVED lines=12> */
.L_x_5819:
[----:B------:R-:W-:-:S07]  /*da50*/  MOV R0, R7 ;  /* 0x0000000700007202 */ /* 0x000fce0000000f00 */
.L_x_5820:
[----:B------:R-:W-:Y:S05]  /*da60*/  BSYNC B1 ;  /* 0x0000000000017941 */ /* 0x000fea0003800000 */
.L_x_5818:
        /* <DEDUP_REMOVED lines=16> */
.L_x_5824:
[----:B------:R-:W-:Y:S05]  /*db70*/  BSYNC B2 ;  /* 0x0000000000027941 */ /* 0x000fea0003800000 */
.L_x_5823:
        /* <DEDUP_REMOVED lines=44> */
.L_x_5822:
[----:B------:R-:W-:Y:S05]  /*de40*/  BSYNC B1 ;  /* 0x0000000000017941 */ /* 0x000fea0003800000 */
.L_x_5821:
        /* <DEDUP_REMOVED lines=8> */
[----:B------:R-:W-:Y:S02]  /*ded0*/  @P0 SHF.L.U32 R104, R9, 0x10, RZ ;  /* 0x0000001009680819 */ /* 0x000fe400000006ff */
[----:B------:R-:W-:Y:S01]  /*dee0*/  SEL R0, RZ, 0x1, P3 ;  /* 0x00000001ff007807 */ /* 0x000fe20001800000 */
[----:B------:R-:W-:-:S04]  /*def0*/  FADD.FTZ R93, R98, R93 ;  /* 0x0000005d625d7221 */ /* 0x000fc80000010000 */
[----:B------:R-:W-:-:S07]  /*df00*/  @P0 FADD.FTZ R93, R104, R93 ;  /* 0x0000005d685d0221 */ /* 0x000fce0000010000 */
.L_x_5817:
        /* <DEDUP_REMOVED lines=12> */
.L_x_5826:
[----:B------:R-:W-:-:S07]  /*dfd0*/  IMAD.MOV.U32 R9, RZ, RZ, R7 ;  /* 0x000000ffff097224 */ /* 0x000fce00078e0007 */
.L_x_5827:
[----:B------:R-:W-:Y:S05]  /*dfe0*/  BSYNC B1 ;  /* 0x0000000000017941 */ /* 0x000fea0003800000 */
.L_x_5825:
        /* <DEDUP_REMOVED lines=16> */
.L_x_5831:
[----:B------:R-:W-:Y:S05]  /*e0f0*/  BSYNC B2 ;  /* 0x0000000000027941 */ /* 0x000fea0003800000 */
.L_x_5830:
        /* <DEDUP_REMOVED lines=44> */
.L_x_5829:
[----:B------:R-:W-:Y:S05]  /*e3c0*/  BSYNC B1 ;  /* 0x0000000000017941 */ /* 0x000fea0003800000 */
.L_x_5828:
[----:B------:R-:W-:Y:S01]  /*e3d0*/  I2FP.F32.U32 R9, R9 ;  /* 0x0000000900097245 */ /* 0x000fe20000201000 */
[----:B------:R-:W-:-:S04]  /*e3e0*/  IMAD.U32 R72, R73, 0x10000, RZ ;  /* 0x0001000049487824 */ /* 0x000fc800078e00ff */
[----:B------:R-:W-:Y:S01]  /*e3f0*/  FFMA.FTZ R105, R9, R114, 1.1641532182693481445e-10 ;  /* 0x2f00000009697423 */ /* 0x000fe20000010072 */
[----:B------:R-:W-:Y:S01]  /*e400*/  FMUL.FTZ R72, R72, R115 ;  /* 0x0000007348487220 */ /* 0x000fe20000410000 */
[----:B------:R-:W-:-:S03]  /*e410*/  PRMT R9, R73, 0x7632, R9 ;  /* 0x0000763249097816 */ /* 0x000fc60000000009 */
        /* <DEDUP_REMOVED lines=10> */
.L_x_5832:
        /* <DEDUP_REMOVED lines=12> */
.L_x_5835:
[----:B------:R-:W-:-:S07]  /*e580*/  MOV R79, R7 ;  /* 0x00000007004f7202 */ /* 0x000fce0000000f00 */
.L_x_5836:
[----:B------:R-:W-:Y:S05]  /*e590*/  BSYNC B1 ;  /* 0x0000000000017941 */ /* 0x000fea0003800000 */
.L_x_5834:
        /* <DEDUP_REMOVED lines=16> */
.L_x_5840:
[----:B------:R-:W-:Y:S05]  /*e6a0*/  BSYNC B2 ;  /* 0x0000000000027941 */ /* 0x000fea0003800000 */
.L_x_5839:
        /* <DEDUP_REMOVED lines=44> */
.L_x_5838:
[----:B------:R-:W-:Y:S05]  /*e970*/  BSYNC B1 ;  /* 0x0000000000017941 */ /* 0x000fea0003800000 */
.L_x_5837:
        /* <DEDUP_REMOVED lines=10> */
.L_x_5833:
        /* <DEDUP_REMOVED lines=12> */
.L_x_5842:
[----:B------:R-:W-:-:S07]  /*eae0*/  IMAD.MOV.U32 R99, RZ, RZ, R7 ;  /* 0x000000ffff637224 */ /* 0x000fce00078e0007 */
.L_x_5843:
[----:B------:R-:W-:Y:S05]  /*eaf0*/  BSYNC B1 ;  /* 0x0000000000017941 */ /* 0x000fea0003800000 */
.L_x_5841:
        /* <DEDUP_REMOVED lines=16> */
.L_x_5847:
[----:B------:R-:W-:Y:S05]  /*ec00*/  BSYNC B2 ;  /* 0x0000000000027941 */ /* 0x000fea0003800000 */
.L_x_5846:
        /* <DEDUP_REMOVED lines=44> */
.L_x_5845:
[----:B------:R-:W-:Y:S05]  /*eed0*/  BSYNC B1 ;  /* 0x0000000000017941 */ /* 0x000fea0003800000 */
.L_x_5844:
        /* <DEDUP_REMOVED lines=15> */
.L_x_5848:
        /* <DEDUP_REMOVED lines=12> */
.L_x_5851:
[----:B------:R-:W-:-:S07]  /*f090*/  MOV R9, R7 ;  /* 0x0000000700097202 */ /* 0x000fce0000000f00 */
.L_x_5852:
[----:B------:R-:W-:Y:S05]  /*f0a0*/  BSYNC B1 ;  /* 0x0000000000017941 */ /* 0x000fea0003800000 */
.L_x_5850:
        /* <DEDUP_REMOVED lines=16> */
.L_x_5856:
[----:B------:R-:W-:Y:S05]  /*f1b0*/  BSYNC B2 ;  /* 0x0000000000027941 */ /* 0x000fea0003800000 */
.L_x_5855:
        /* <DEDUP_REMOVED lines=44> */
.L_x_5854:
[----:B------:R-:W-:Y:S05]  /*f480*/  BSYNC B1 ;  /* 0x0000000000017941 */ /* 0x000fea0003800000 */
.L_x_5853:
        /* <DEDUP_REMOVED lines=12> */
.L_x_5849:
        /* <DEDUP_REMOVED lines=12> */
.L_x_5858:
[----:B------:R-:W-:-:S07]  /*f610*/  IMAD.MOV.U32 R9, RZ, RZ, R7 ;  /* 0x000000ffff097224 */ /* 0x000fce00078e0007 */
.L_x_5859:
[----:B------:R-:W-:Y:S05]  /*f620*/  BSYNC B1 ;  /* 0x0000000000017941 */ /* 0x000fea0003800000 */
.L_x_5857:
        /* <DEDUP_REMOVED lines=16> */
.L_x_5863:
[----:B------:R-:W-:Y:S05]  /*f730*/  BSYNC B2 ;  /* 0x0000000000027941 */ /* 0x000fea0003800000 */
.L_x_5862:
        /* <DEDUP_REMOVED lines=44> */
.L_x_5861:
[----:B------:R-:W-:Y:S05]  /*fa00*/  BSYNC B1 ;  /* 0x0000000000017941 */ /* 0x000fea0003800000 */
.L_x_5860:
        /* <DEDUP_REMOVED lines=15> */
.L_x_5864:
        /* <DEDUP_REMOVED lines=12> */
.L_x_5867:
[----:B------:R-:W-:-:S07]  /*fbc0*/  MOV R81, R7 ;  /* 0x0000000700517202 */ /* 0x000fce0000000f00 */
.L_x_5868:
[----:B------:R-:W-:Y:S05]  /*fbd0*/  BSYNC B1 ;  /* 0x0000000000017941 */ /* 0x000fea0003800000 */
.L_x_5866:
        /* <DEDUP_REMOVED lines=16> */
.L_x_5872:
[----:B------:R-:W-:Y:S05]  /*fce0*/  BSYNC B2 ;  /* 0x0000000000027941 */ /* 0x000fea0003800000 */
.L_x_5871:
        /* <DEDUP_REMOVED lines=44> */
.L_x_5870:
[----:B------:R-:W-:Y:S05]  /*ffb0*/  BSYNC B1 ;  /* 0x0000000000017941 */ /* 0x000fea0003800000 */
.L_x_5869:
        /* <DEDUP_REMOVED lines=10> */
.L_x_5865:
        /* <DEDUP_REMOVED lines=12> */
.L_x_5874:
[----:B------:R-:W-:-:S07]  /*10120*/  IMAD.MOV.U32 R105, RZ, RZ, R7 ;  /* 0x000000ffff697224 */ /* 0x000fce00078e0007 */
.L_x_5875:
[----:B------:R-:W-:Y:S05]  /*10130*/  BSYNC B1 ;  /* 0x0000000000017941 */ /* 0x000fea0003800000 */
.L_x_5873:
        /* <DEDUP_REMOVED lines=16> */
.L_x_5879:
[----:B------:R-:W-:Y:S05]  /*10240*/  BSYNC B2 ;  /* 0x0000000000027941 */ /* 0x000fea0003800000 */
.L_x_5878:
        /* <DEDUP_REMOVED lines=44> */
.L_x_5877:
[----:B------:R-:W-:Y:S05]  /*10510*/  BSYNC B1 ;  /* 0x0000000000017941 */ /* 0x000fea0003800000 */
.L_x_5876:
        /* <DEDUP_REMOVED lines=14> */
.L_x_5880:
        /* <DEDUP_REMOVED lines=12> */
.L_x_5883:
[----:B------:R-:W-:-:S07]  /*106c0*/  MOV R9, R7 ;  /* 0x0000000700097202 */ /* 0x000fce0000000f00 */
.L_x_5884:
[----:B------:R-:W-:Y:S05]  /*106d0*/  BSYNC B1 ;  /* 0x0000000000017941 */ /* 0x000fea0003800000 */
.L_x_5882:
        /* <DEDUP_REMOVED lines=16> */
.L_x_5888:
[----:B------:R-:W-:Y:S05]  /*107e0*/  BSYNC B2 ;  /* 0x0000000000027941 */ /* 0x000fea0003800000 */
.L_x_5887:
        /* <DEDUP_REMOVED lines=44> */
.L_x_5886:
[----:B------:R-:W-:Y:S05]  /*10ab0*/  BSYNC B1 ;  /* 0x0000000000017941 */ /* 0x000fea0003800000 */
.L_x_5885:
        /* <DEDUP_REMOVED lines=12> */
.L_x_5881:
        /* <DEDUP_REMOVED lines=12> */
.L_x_5890:
[----:B------:R-:W-:-:S07]  /*10c40*/  IMAD.MOV.U32 R9, RZ, RZ, R7 ;  /* 0x000000ffff097224 */ /* 0x000fce00078e0007 */
.L_x_5891:
[----:B------:R-:W-:Y:S05]  /*10c50*/  BSYNC B1 ;  /* 0x0000000000017941 */ /* 0x000fea0003800000 */
.L_x_5889:
        /* <DEDUP_REMOVED lines=16> */
.L_x_5895:
[----:B------:R-:W-:Y:S05]  /*10d60*/  BSYNC B2 ;  /* 0x0000000000027941 */ /* 0x000fea0003800000 */
.L_x_5894:
        /* <DEDUP_REMOVED lines=44> */
.L_x_5893:
[----:B------:R-:W-:Y:S05]  /*11030*/  BSYNC B1 ;  /* 0x0000000000017941 */ /* 0x000fea0003800000 */
.L_x_5892:
        /* <DEDUP_REMOVED lines=14> */
.L_x_5896:
        /* <DEDUP_REMOVED lines=12> */
.L_x_5899:
[----:B------:R-:W-:-:S07]  /*111e0*/  MOV R9, R7 ;  /* 0x0000000700097202 */ /* 0x000fce0000000f00 */
.L_x_5900:
[----:B------:R-:W-:Y:S05]  /*111f0*/  BSYNC B1 ;  /* 0x0000000000017941 */ /* 0x000fea0003800000 */
.L_x_5898:
        /* <DEDUP_REMOVED lines=16> */
.L_x_5904:
[----:B------:R-:W-:Y:S05]  /*11300*/  BSYNC B2 ;  /* 0x0000000000027941 */ /* 0x000fea0003800000 */
.L_x_5903:
        /* <DEDUP_REMOVED lines=44> */
.L_x_5902:
[----:B------:R-:W-:Y:S05]  /*115d0*/  BSYNC B1 ;  /* 0x0000000000017941 */ /* 0x000fea0003800000 */
.L_x_5901:
        /* <DEDUP_REMOVED lines=10> */
.L_x_5897:
        /* <DEDUP_REMOVED lines=12> */
.L_x_5906:
[----:B------:R-:W-:-:S07]  /*11740*/  IMAD.MOV.U32 R9, RZ, RZ, R7 ;  /* 0x000000ffff097224 */ /* 0x000fce00078e0007 */
.L_x_5907:
[----:B------:R-:W-:Y:S05]  /*11750*/  BSYNC B1 ;  /* 0x0000000000017941 */ /* 0x000fea0003800000 */
.L_x_5905:
        /* <DEDUP_REMOVED lines=16> */
.L_x_5911:
[----:B------:R-:W-:Y:S05]  /*11860*/  BSYNC B2 ;  /* 0x0000000000027941 */ /* 0x000fea0003800000 */
.L_x_5910:
        /* <DEDUP_REMOVED lines=44> */
.L_x_5909:
[----:B------:R-:W-:Y:S05]  /*11b30*/  BSYNC B1 ;  /* 0x0000000000017941 */ /* 0x000fea0003800000 */
.L_x_5908:
        /* <DEDUP_REMOVED lines=14> */
.L_x_5912:
        /* <DEDUP_REMOVED lines=12> */
.L_x_5915:
[----:B------:R-:W-:-:S07]  /*11ce0*/  MOV R75, R7 ;  /* 0x00000007004b7202 */ /* 0x000fce0000000f00 */
.L_x_5916:
[----:B------:R-:W-:Y:S05]  /*11cf0*/  BSYNC B1 ;  /* 0x0000000000017941 */ /* 0x000fea0003800000 */
.L_x_5914:
        /* <DEDUP_REMOVED lines=16> */
.L_x_5920:
[----:B------:R-:W-:Y:S05]  /*11e00*/  BSYNC B2 ;  /* 0x0000000000027941 */ /* 0x000fea0003800000 */
.L_x_5919:
        /* <DEDUP_REMOVED lines=44> */
.L_x_5918:
[----:B------:R-:W-:Y:S05]  /*120d0*/  BSYNC B1 ;  /* 0x0000000000017941 */ /* 0x000fea0003800000 */
.L_x_5917:
        /* <DEDUP_REMOVED lines=12> */
.L_x_5913:
        /* <DEDUP_REMOVED lines=20> */
[----:B-1----:R-:W-:Y:S01]  /*122e0*/  IMAD.WIDE.U32 R114, R116, 0x1000000, RZ ;  /* 0x0100000074727825 */ /* 0x002fe200078e00ff */
        /* <DEDUP_REMOVED lines=13> */
[----:B---3--:R-:W-:Y:S01]  /*123c0*/  IMAD.U32 R73, R83, 0x10000, RZ ;  /* 0x0001000053497824 */ /* 0x008fe200078e00ff */
        /* <DEDUP_REMOVED lines=19> */
.L_x_5792:
[----:B------:R-:W-:Y:S05]  /*12500*/  BSYNC B0 ;  /* 0x0000000000007941 */ /* 0x000fea0003800000 */
.L_x_5791:
[----:B-1234-:R-:W-:Y:S01]  /*12510*/  FADD.FTZ R72, RZ, R90 ;  /* 0x0000005aff487221 */ /* 0x01efe20000010000 */
        /* <DEDUP_REMOVED lines=103> */
.L_x_5939:
        /* <DEDUP_REMOVED lines=79> */
[C---:B------:R-:W-:Y:S01]  /*13080*/  FMUL.FTZ R74, R115.reuse, R74 ;  /* 0x0000004a734a7220 */ /* 0x040fe20000410000 */
[----:B------:R-:W-:Y:S01]  /*13090*/  FADD.FTZ R120, R102, -R114 ;  /* 0x8000007266787221 */ /* 0x000fe20000010000 */
[----:B------:R-:W-:Y:S01]  /*130a0*/  FMUL.FTZ R75, R115, R118 ;  /* 0x00000076734b7220 */ /* 0x000fe20000410000 */
[----:B-----5:R-:W-:Y:S01]  /*130b0*/  FFMA.FTZ R72, R60, R73, R68 ;  /* 0x000000493c487223 */ /* 0x020fe20000010044 */
[----:B------:R-:W-:Y:S01]  /*130c0*/  FFMA.FTZ R73, R61, R74, R69 ;  /* 0x0000004a3d497223 */ /* 0x000fe20000010045 */
[--C-:B------:R-:W-:Y:S01]  /*130d0*/  FADD.FTZ R74, R94, -R114.reuse ;  /* 0x800000725e4a7221 */ /* 0x100fe20000010000 */
[--C-:B------:R-:W-:Y:S01]  /*130e0*/  FADD.FTZ R116, R91, -R114.reuse ;  /* 0x800000725b747221 */ /* 0x100fe20000010000 */
[--C-:B------:R-:W-:Y:S01]  /*130f0*/  FADD.FTZ R118, R107, -R114.reuse ;  /* 0x800000726b767221 */ /* 0x100fe20000010000 */
[----:B------:R-:W-:Y:S01]  /*13100*/  FMUL.FTZ R120, R115, R120 ;  /* 0x0000007873787220 */ /* 0x000fe20000410000 */
[----:B------:R-:W-:Y:S01]  /*13110*/  F2FP.BF16.F32.PACK_AB R72, R73, R72 ;  /* 0x000000484948723e */ /* 0x000fe200000010ff */
        /* <DEDUP_REMOVED lines=17> */
.L_x_5923:
[----:B------:R-:W-:Y:S05]  /*13230*/  BSYNC B0 ;  /* 0x0000000000007941 */ /* 0x000fea0003800000 */
.L_x_5922:
        /* <DEDUP_REMOVED lines=35> */
.L_x_5925:
[----:B------:R-:W-:Y:S05]  /*13470*/  BSYNC B0 ;  /* 0x0000000000007941 */ /* 0x000fea0003800000 */
.L_x_5924:
        /* <DEDUP_REMOVED lines=34> */
.L_x_5927:
[----:B------:R-:W-:Y:S05]  /*136a0*/  BSYNC B0 ;  /* 0x0000000000007941 */ /* 0x000fea0003800000 */
.L_x_5926:
[----:B------:R-:W-:Y:S01]  /*136b0*/  VIADD R12, R12, UR18 ;  /* 0x000000120c0c7c36 */ /* 0x000fe20008000000 */
[----:B-123--:R-:W-:-:S04]  /*136c0*/  SEL R112, RZ, 0x1, P1 ;  /* 0x00000001ff707807 */ /* 0x00efc80000800000 */
[----:B------:R-:W-:-:S13]  /*136d0*/  ISETP.GE.AND P0, PT, R12, UR19, PT ;  /* 0x000000130c007c0c */ /* 0x000fda000bf06270 */
[----:B------:R-:W-:Y:S05]  /*136e0*/  @!P0 BRA `(.L_x_5928) ;  /* 0xfffffed400348947 */ /* 0x000fea000383ffff */
[----:B------:R-:W-:Y:S05]  /*136f0*/  EXIT ;  /* 0x000000000000794d */ /* 0x000fea0003800000 */
.L_x_5921:
[----:B------:R-:W-:Y:S01]  /*13700*/  HFMA2.MMA R120, -RZ, RZ, 0, 1.847743988037109375e-06 ;  /* 0x0000001fff787435 */ /* 0x000fe200000001ff */
[----:B------:R-:W-:Y:S01]  /*13710*/  MOV R118, R73 ;  /* 0x0000004900767202 */ /* 0x000fe20000000f00 */
[----:B------:R-:W-:Y:S02]  /*13720*/  IMAD.MOV.U32 R119, RZ, RZ, 0x1 ;  /* 0x00000001ff777424 */ /* 0x000fe400078e00ff */
[----:B------:R-:W-:-:S07]  /*13730*/  IMAD.MOV.U32 R117, RZ, RZ, -0x1 ;  /* 0xffffffffff757424 */ /* 0x000fce00078e00ff */
[----:B0----5:R-:W-:Y:S05]  /*13740*/  WARPSYNC.COLLECTIVE R117, `(.L_x_5929) ;  /* 0x0000000075087348 */ /* 0x021fea0003c00000 */
[----:B------:R1:W2:Y:S02]  /*13750*/  SHFL.BFLY P4, R116, R118, R119, R120 ;  /* 0x0c00007776747389 */ /* 0x0002a40000080078 */
[----:B012--5:R-:W-:Y:S01]  /*13760*/  ENDCOLLECTIVE ;  /* 0x000000000000791b */ /* 0x027fe20003800000 */
.L_x_5929:
[----:B------:R-:W-:Y:S01]  /*13770*/  HFMA2.MMA R119, -RZ, RZ, 0, 1.1920928955078125e-07 ;  /* 0x00000002ff777435 */ /* 0x000fe200000001ff */
[----:B------:R-:W-:-:S05]  /*13780*/  MOV R72, R116 ;  /* 0x0000007400487202 */ /* 0x000fca0000000f00 */
[----:B------:R-:W-:-:S04]  /*13790*/  FADD.FTZ R112, R73, R72 ;  /* 0x0000004849707221 */ /* 0x000fc80000010000 */
[----:B------:R-:W-:-:S07]  /*137a0*/  IMAD.MOV.U32 R118, RZ, RZ, R112 ;  /* 0x000000ffff767224 */ /* 0x000fce00078e0070 */
[----:B------:R-:W-:Y:S05]  /*137b0*/  WARPSYNC.COLLECTIVE R117, `(.L_x_5930) ;  /* 0x0000000075087348 */ /* 0x000fea0003c00000 */
[----:B------:R0:W1:Y:S02]  /*137c0*/  SHFL.BFLY P4, R116, R118, R119, R120 ;  /* 0x0c00007776747389 */ /* 0x0000640000080078 */
[----:B01----:R-:W-:Y:S01]  /*137d0*/  ENDCOLLECTIVE ;  /* 0x000000000000791b */ /* 0x003fe20003800000 */
.L_x_5930:
[----:B------:R-:W-:Y:S02]  /*137e0*/  IMAD.MOV.U32 R119, RZ, RZ, 0x4 ;  /* 0x00000004ff777424 */ /* 0x000fe400078e00ff */
[----:B------:R-:W-:-:S04]  /*137f0*/  IMAD.MOV.U32 R113, RZ, RZ, R116 ;  /* 0x000000ffff717224 */ /* 0x000fc800078e0074 */
[----:B------:R-:W-:-:S05]  /*13800*/  FADD.FTZ R113, R112, R113 ;  /* 0x0000007170717221 */ /* 0x000fca0000010000 */
[----:B------:R-:W-:-:S07]  /*13810*/  MOV R118, R113 ;  /* 0x0000007100767202 */ /* 0x000fce0000000f00 */
[----:B------:R-:W-:Y:S05]  /*13820*/  WARPSYNC.COLLECTIVE R117, `(.L_x_5931) ;  /* 0x0000000075087348 */ /* 0x000fea0003c00000 */
[----:B------:R0:W1:Y:S02]  /*13830*/  SHFL.BFLY P4, R116, R118, R119, R120 ;  /* 0x0c00007776747389 */ /* 0x0000640000080078 */
[----:B01----:R-:W-:Y:S01]  /*13840*/  ENDCOLLECTIVE ;  /* 0x000000000000791b */ /* 0x003fe20003800000 */
.L_x_5931:
[----:B------:R-:W-:Y:S01]  /*13850*/  HFMA2.MMA R119, -RZ, RZ, 0, 4.76837158203125e-07 ;  /* 0x00000008ff777435 */ /* 0x000fe200000001ff */
[----:B------:R-:W-:-:S05]  /*13860*/  MOV R72, R116 ;  /* 0x0000007400487202 */ /* 0x000fca0000000f00 */
[----:B------:R-:W-:-:S04]  /*13870*/  FADD.FTZ R114, R113, R72 ;  /* 0x0000004871727221 */ /* 0x000fc80000010000 */
[----:B------:R-:W-:-:S07]  /*13880*/  IMAD.MOV.U32 R118, RZ, RZ, R114 ;  /* 0x000000ffff767224 */ /* 0x000fce00078e0072 */
[----:B------:R-:W-:Y:S05]  /*13890*/  WARPSYNC.COLLECTIVE R117, `(.L_x_5932) ;  /* 0x0000000075087348 */ /* 0x000fea0003c00000 */
[----:B------:R0:W1:Y:S02]  /*138a0*/  SHFL.BFLY P4, R116, R118, R119, R120 ;  /* 0x0c00007776747389 */ /* 0x0000640000080078 */
[----:B01----:R-:W-:Y:S01]  /*138b0*/  ENDCOLLECTIVE ;  /* 0x000000000000791b */ /* 0x003fe20003800000 */
.L_x_5932:
[----:B------:R-:W-:Y:S02]  /*138c0*/  IMAD.MOV.U32 R119, RZ, RZ, 0x10 ;  /* 0x00000010ff777424 */ /* 0x000fe400078e00ff */
[----:B------:R-:W-:-:S04]  /*138d0*/  IMAD.MOV.U32 R115, RZ, RZ, R116 ;  /* 0x000000ffff737224 */ /* 0x000fc800078e0074 */
[----:B------:R-:W-:-:S05]  /*138e0*/  FADD.FTZ R115, R114, R115 ;  /* 0x0000007372737221 */ /* 0x000fca0000010000 */
[----:B------:R-:W-:-:S07]  /*138f0*/  MOV R118, R115 ;  /* 0x0000007300767202 */ /* 0x000fce0000000f00 */
[----:B------:R-:W-:Y:S05]  /*13900*/  WARPSYNC.COLLECTIVE R117, `(.L_x_5933) ;  /* 0x0000000075087348 */ /* 0x000fea0003c00000 */
[----:B------:R0:W1:Y:S02]  /*13910*/  SHFL.BFLY P4, R116, R118, R119, R120 ;  /* 0x0c00007776747389 */ /* 0x0000640000080078 */
[----:B01----:R-:W-:Y:S01]  /*13920*/  ENDCOLLECTIVE ;  /* 0x000000000000791b */ /* 0x003fe20003800000 */
.L_x_5933:
        /* <DEDUP_REMOVED lines=57> */
.L_x_5934:
[----:B------:R-:W-:Y:S02]  /*13cc0*/  IMAD.MOV.U32 R119, RZ, RZ, 0x2 ;  /* 0x00000002ff777424 */ /* 0x000fe400078e00ff */
[----:B------:R-:W-:-:S04]  /*13cd0*/  IMAD.MOV.U32 R112, RZ, RZ, R116 ;  /* 0x000000ffff707224 */ /* 0x000fc800078e0074 */
[----:B------:R-:W-:-:S05]  /*13ce0*/  FADD.FTZ R112, R73, R112 ;  /* 0x0000007049707221 */ /* 0x000fca0000010000 */
[----:B------:R-:W-:-:S07]  /*13cf0*/  MOV R118, R112 ;  /* 0x0000007000767202 */ /* 0x000fce0000000f00 */
[----:B------:R-:W-:Y:S05]  /*13d00*/  WARPSYNC.COLLECTIVE R117, `(.L_x_5935) ;  /* 0x0000000075087348 */ /* 0x000fea0003c00000 */
[----:B------:R0:W1:Y:S02]  /*13d10*/  SHFL.BFLY P4, R116, R118, R119, R120 ;  /* 0x0c00007776747389 */ /* 0x0000640000080078 */
[----:B01----:R-:W-:Y:S01]  /*13d20*/  ENDCOLLECTIVE ;  /* 0x000000000000791b */ /* 0x003fe20003800000 */
.L_x_5935:
[----:B------:R-:W-:Y:S01]  /*13d30*/  HFMA2.MMA R119, -RZ, RZ, 0, 2.384185791015625e-07 ;  /* 0x00000004ff777435 */ /* 0x000fe200000001ff */
[----:B------:R-:W-:-:S05]  /*13d40*/  MOV R113, R116 ;  /* 0x0000007400717202 */ /* 0x000fca0000000f00 */
[----:B------:R-:W-:-:S04]  /*13d50*/  FADD.FTZ R113, R112, R113 ;  /* 0x0000007170717221 */ /* 0x000fc80000010000 */
[----:B------:R-:W-:-:S07]  /*13d60*/  IMAD.MOV.U32 R118, RZ, RZ, R113 ;  /* 0x000000ffff767224 */ /* 0x000fce00078e0071 */
[----:B------:R-:W-:Y:S05]  /*13d70*/  WARPSYNC.COLLECTIVE R117, `(.L_x_5936) ;  /* 0x0000000075087348 */ /* 0x000fea0003c00000 */
[----:B------:R0:W1:Y:S02]  /*13d80*/  SHFL.BFLY P4, R116, R118, R119, R120 ;  /* 0x0c00007776747389 */ /* 0x0000640000080078 */
[----:B01----:R-:W-:Y:S01]  /*13d90*/  ENDCOLLECTIVE ;  /* 0x000000000000791b */ /* 0x003fe20003800000 */
.L_x_5936:
[----:B------:R-:W-:Y:S02]  /*13da0*/  IMAD.MOV.U32 R119, RZ, RZ, 0x8 ;  /* 0x00000008ff777424 */ /* 0x000fe400078e00ff */
[----:B------:R-:W-:-:S04]  /*13db0*/  IMAD.MOV.U32 R114, RZ, RZ, R116 ;  /* 0x000000ffff727224 */ /* 0x000fc800078e0074 */
[----:B------:R-:W-:-:S05]  /*13dc0*/  FADD.FTZ R114, R113, R114 ;  /* 0x0000007271727221 */ /* 0x000fca0000010000 */
[----:B------:R-:W-:-:S07]  /*13dd0*/  MOV R118, R114 ;  /* 0x0000007200767202 */ /* 0x000fce0000000f00 */
[----:B------:R-:W-:Y:S05]  /*13de0*/  WARPSYNC.COLLECTIVE R117, `(.L_x_5937) ;  /* 0x0000000075087348 */ /* 0x000fea0003c00000 */
[----:B------:R0:W1:Y:S02]  /*13df0*/  SHFL.BFLY P4, R116, R118, R119, R120 ;  /* 0x0c00007776747389 */ /* 0x0000640000080078 */
[----:B01----:R-:W-:Y:S01]  /*13e00*/  ENDCOLLECTIVE ;  /* 0x000000000000791b */ /* 0x003fe20003800000 */
.L_x_5937:
[----:B------:R-:W-:Y:S01]  /*13e10*/  HFMA2.MMA R119, -RZ, RZ, 0, 9.5367431640625e-07 ;  /* 0x00000010ff777435 */ /* 0x000fe200000001ff */
[----:B------:R-:W-:-:S05]  /*13e20*/  MOV R115, R116 ;  /* 0x0000007400737202 */ /* 0x000fca0000000f00 */
[----:B------:R-:W-:-:S04]  /*13e30*/  FADD.FTZ R115, R114, R115 ;  /* 0x0000007372737221 */ /* 0x000fc80000010000 */
[----:B------:R-:W-:-:S07]  /*13e40*/  IMAD.MOV.U32 R118, RZ, RZ, R115 ;  /* 0x000000ffff767224 */ /* 0x000fce00078e0073 */
[----:B------:R-:W-:Y:S05]  /*13e50*/  WARPSYNC.COLLECTIVE R117, `(.L_x_5938) ;  /* 0x0000000075087348 */ /* 0x000fea0003c00000 */
[----:B------:R0:W1:Y:S02]  /*13e60*/  SHFL.BFLY P4, R116, R118, R119, R120 ;  /* 0x0c00007776747389 */ /* 0x0000640000080078 */
[----:B01----:R-:W-:Y:S01]  /*13e70*/  ENDCOLLECTIVE ;  /* 0x000000000000791b */ /* 0x003fe20003800000 */
.L_x_5938:
[----:B------:R-:W-:Y:S05]  /*13e80*/  BRA `(.L_x_5939) ;  /* 0xffffffec00407947 */ /* 0x000fea000383ffff */
.L_x_5940:
        /* <DEDUP_REMOVED lines=15> */
.L_x_20562:


//--------------------- .text._ZN10layer_norm31ln_parallel_residual_fwd_kernelINS_13Kernel_traitsIf13__nv_bfloat16S2_S2_fjLj3072ELj1ELj1ELj4ELj16ENS_18Kernel_traits_baseILj3072EfS2_S2_S2_fjLj128EEEEELb1ELb1ELb1EEEvNS_9FwdParamsE --------------------------
	.section	.text._ZN10layer_norm31ln_parallel_residual_fwd_kernelINS_13Kernel_traitsIf13__nv_bfloat16S2_S2_fjLj3072ELj1ELj1ELj4ELj16ENS_18Kernel_traits_baseILj3072EfS2_S2_S2_fjLj128EEEEELb1ELb1ELb1EEEvNS_9FwdParamsE,"ax",@progbits
	.align	128
        .global         _ZN10layer_norm31ln_parallel_residual_fwd_kernelINS_13Kernel_traitsIf13__nv_bfloat16S2_S2_fjLj3072ELj1ELj1ELj4ELj16ENS_18Kernel_traits_baseILj3072EfS2_S2_S2_fjLj128EEEEELb1ELb1ELb1EEEvNS_9FwdParamsE
        .type           _ZN10layer_norm31ln_parallel_residual_fwd_kernelINS_13Kernel_traitsIf13__nv_bfloat16S2_S2_fjLj3072ELj1ELj1ELj4ELj16ENS_18Kernel_traits_baseILj3072EfS2_S2_S2_fjLj128EEEEELb1ELb1ELb1EEEvNS_9FwdParamsE,@function
        .size           _ZN10layer_norm31ln_parallel_residual_fwd_kernelINS_13Kernel_traitsIf13__nv_bfloat16S2_S2_fjLj3072ELj1ELj1ELj4ELj16ENS_18Kernel_traits_baseILj3072EfS2_S2_S2_fjLj128EEEEELb1ELb1ELb1EEEvNS_9FwdParamsE,(.L_x_20563 - _ZN10layer_norm31ln_parallel_residual_fwd_kernelINS_13Kernel_traitsIf13__nv_bfloat16S2_S2_fjLj3072ELj1ELj1ELj4ELj16ENS_18Kernel_traits_baseILj3072EfS2_S2_S2_fjLj128EEEEELb1ELb1ELb1EEEvNS_9FwdParamsE)
        .other          _ZN10layer_norm31ln_parallel_residual_fwd_kernelINS_13Kernel_traitsIf13__nv_bfloat16S2_S2_fjLj3072ELj1ELj1ELj4ELj16ENS_18Kernel_traits_baseILj3072EfS2_S2_S2_fjLj128EEEEELb1ELb1ELb1EEEvNS_9FwdParamsE,@"STO_CUDA_ENTRY STV_DEFAULT"
_ZN10layer_norm31ln_parallel_residual_fwd_kernelINS_13Kernel_traitsIf13__nv_bfloat16S2_S2_fjLj3072ELj1ELj1ELj4ELj16ENS_18Kernel_traits_baseILj3072EfS2_S2_S2_fjLj128EEEEELb1ELb1ELb1EEEvNS_9FwdParamsE:
.text._ZN10layer_norm31ln_parallel_residual_fwd_kernelINS_13Kernel_traitsIf13__nv_bfloat16S2_S2_fjLj3072ELj1ELj1ELj4ELj16ENS_18Kernel_traits_baseILj3072EfS2_S2_S2_fjLj128EEEEELb1ELb1ELb1EEEvNS_9FwdParamsE:
        /* <DEDUP_REMOVED lines=12> */
[----:B------:R-:W-:-:S04]  /*00c0*/  ULDC UR9, c[0x0][0x214] ;  /* 0x0000850000097ab9 */ /* 0x000fc80000000800 */
[----:B------:R-:W3:Y:S01]  /*00d0*/  @P0 LDG.E.64 R2, desc[UR4][R2.64] ;  /* 0x0000000402020981 */ /* 0x000ee2000c1e1b00 */
[----:B------:R-:W4:Y:S01]  /*00e0*/  @P0 LDC R9, c[0x0][0x2f0] ;  /* 0x0000bc00ff090b82 */ /* 0x000f220000000800 */
[----:B0-----:R-:W-:Y:S01]  /*00f0*/  @P0 MOV R6, R0 ;  /* 0x0000000000060202 */ /* 0x001fe20000000f00 */
[----:B-1----:R-:W-:-:S05]  /*0100*/  @P0 IMAD.MOV.U32 R7, RZ, RZ, R13 ;  /* 0x000000ffff070224 */ /* 0x002fca00078e000d */
[----:B------:R-:W4:Y:S01]  /*0110*/  @P0 LDG.E.64 R4, desc[UR4][R6.64] ;  /* 0x0000000406040981 */ /* 0x000f22000c1e1b00 */
[----:B------:R-:W2:Y:S01]  /*0120*/  S2UR UR8, SR_CTAID.X ;  /* 0x00000000000879c3 */ /* 0x000ea20000002500 */
[----:B------:R-:W-:Y:S02]  /*0130*/  CS2R R60, SRZ ;  /* 0x00000000003c7805 */ /* 0x000fe4000001ff00 */
[----:B------:R-:W-:Y:S02]  /*0140*/  CS2R R62, SRZ ;  /* 0x00000000003e7805 */ /* 0x000fe4000001ff00 */
[----:B------:R-:W-:Y:S02]  /*0150*/  CS2R R56, SRZ ;  /* 0x0000000000387805 */ /* 0x000fe4000001ff00 */
[----:B------:R-:W-:Y:S02]  /*0160*/  CS2R R58, SRZ ;  /* 0x00000000003a7805 */ /* 0x000fe4000001ff00 */
[----:B------:R-:W-:-:S02]  /*0170*/  CS2R R52, SRZ ;  /* 0x0000000000347805 */ /* 0x000fc4000001ff00 */
[----:B------:R-:W-:Y:S02]  /*0180*/  CS2R R54, SRZ ;  /* 0x0000000000367805 */ /* 0x000fe4000001ff00 */
[----:B------:R-:W-:Y:S01]  /*0190*/  CS2R R48, SRZ ;  /* 0x0000000000307805 */ /* 0x000fe2000001ff00 */
[----:B------:R-:W0:Y:S01]  /*01a0*/  LDC R14, c[0x0][RZ] ;  /* 0x00000000ff0e7b82 */ /* 0x000e220000000800 */
[----:B------:R-:W-:Y:S02]  /*01b0*/  CS2R R50, SRZ ;  /* 0x0000000000327805 */ /* 0x000fe4000001ff00 */
[----:B------:R-:W-:Y:S02]  /*01c0*/  CS2R R44, SRZ ;  /* 0x00000000002c7805 */ /* 0x000fe4000001ff00 */
[----:B------:R-:W-:Y:S02]  /*01d0*/  CS2R R46, SRZ ;  /* 0x00000000002e7805 */ /* 0x000fe4000001ff00 */
[----:B------:R-:W-:-:S02]  /*01e0*/  CS2R R40, SRZ ;  /* 0x0000000000287805 */ /* 0x000fc4000001ff00 */
[----:B------:R-:W-:Y:S02]  /*01f0*/  CS2R R42, SRZ ;  /* 0x00000000002a7805 */ /* 0x000fe4000001ff00 */
[----:B--2---:R-:W-:Y:S01]  /*0200*/  LEA.HI R86, R87, UR8, RZ, 0x19 ;  /* 0x0000000857567c11 */ /* 0x004fe2000f8fc8ff */
[----:B0-----:R-:W-:Y:S01]  /*0210*/  IMAD R14, R14, UR8, R87 ;  /* 0x000000080e0e7c24 */ /* 0x001fe2000f8e0257 */
[----:B---3--:R-:W-:Y:S02]  /*0220*/  @P0 R2UR UR6, R2 ;  /* 0x00000000020602ca */ /* 0x008fe400000e0000 */
[----:B------:R-:W-:-:S11]  /*0230*/  @P0 R2UR UR7, R3 ;  /* 0x00000000030702ca */ /* 0x000fd600000e0000 */
[----:B------:R-:W-:Y:S02]  /*0240*/  UIADD3 UR18, UR6, -0x61c88647, URZ ;  /* 0x9e3779b906127890 */ /* 0x000fe4000fffe03f */
[----:B------:R-:W-:Y:S02]  /*0250*/  UIADD3 UR19, UR7, -0x4498517b, URZ ;  /* 0xbb67ae8507137890 */ /* 0x000fe4000fffe03f */
[----:B------:R-:W-:Y:S02]  /*0260*/  UIADD3 UR20, UR6, 0x3c6ef372, URZ ;  /* 0x3c6ef37206147890 */ /* 0x000fe4000fffe03f */
[----:B------:R-:W-:Y:S01]  /*0270*/  UIADD3 UR21, UR7, 0x76cf5d0a, URZ ;  /* 0x76cf5d0a07157890 */ /* 0x000fe2000fffe03f */
[----:B----4-:R-:W-:Y:S01]  /*0280*/  @P0 IADD3 R0, P1, R4, R9, RZ ;  /* 0x0000000904000210 */ /* 0x010fe20007f3e0ff */
[----:B------:R-:W-:Y:S02]  /*0290*/  UIADD3 UR23, UR7, 0x32370b8f, URZ ;  /* 0x32370b8f07177890 */ /* 0x000fe4000fffe03f */
[----:B------:R-:W-:-:S02]  /*02a0*/  UIADD3 UR22, UR6, -0x255992d5, URZ ;  /* 0xdaa66d2b06167890 */ /* 0x000fc4000fffe03f */
[----:B------:R-:W-:Y:S01]  /*02b0*/  @P0 IMAD.X R13, RZ, RZ, R5, P1 ;  /* 0x000000ffff0d0224 */ /* 0x000fe200008e0605 */
[----:B------:R-:W-:Y:S01]  /*02c0*/  UIADD3 UR24, UR6, 0x78dde6e4, URZ ;  /* 0x78dde6e406187890 */ /* 0x000fe2000fffe03f */
[----:B------:R-:W-:Y:S01]  /*02d0*/  IMAD.WIDE.U32 R4, R14, -0x326172a9, RZ ;  /* 0xcd9e8d570e047825 */ /* 0x000fe200078e00ff */
[----:B------:R-:W-:Y:S01]  /*02e0*/  UIADD3 UR25, UR7, -0x126145ec, URZ ;  /* 0xed9eba1407197890 */ /* 0x000fe2000fffe03f */
[----:B------:R-:W-:Y:S01]  /*02f0*/  ISETP.NE.U32.AND P0, PT, RZ, UR10, PT ;  /* 0x0000000aff007c0c */ /* 0x000fe2000bf05070 */
[----:B------:R-:W-:Y:S01]  /*0300*/  UIADD3 UR27, UR7, -0x56f99767, URZ ;  /* 0xa9066899071b7890 */ /* 0x000fe2000fffe03f */
[--C-:B------:R-:W-:Y:S01]  /*0310*/  SHF.R.U32.HI R12, RZ, 0x2, R13.reuse ;  /* 0x00000002ff0c7819 */ /* 0x100fe2000001160d */
[----:B------:R-:W-:Y:S01]  /*0320*/  UIADD3 UR26, UR6, 0x1715609d, URZ ;  /* 0x1715609d061a7890 */ /* 0x000fe2000fffe03f */
[----:B------:R-:W-:Y:S01]  /*0330*/  SHF.R.U64 R13, R0, 0x2, R13 ;  /* 0x00000002000d7819 */ /* 0x000fe2000000120d */
[----:B------:R-:W-:Y:S02]  /*0340*/  UIADD3 UR28, UR6, -0x4ab325aa, URZ ;  /* 0xb54cda56061c7890 */ /* 0x000fe4000fffe03f */
[----:B------:R-:W-:Y:S01]  /*0350*/  LOP3.LUT R6, R5, UR6, R12, 0x96, !PT ;  /* 0x0000000605067c12 */ /* 0x000fe2000f8e960c */
[----:B------:R-:W-:Y:S01]  /*0360*/  UIADD3 UR29, UR7, 0x646e171e, URZ ;  /* 0x646e171e071d7890 */ /* 0x000fe2000fffe03f */
[----:B------:R-:W-:Y:S01]  /*0370*/  ISETP.NE.AND.EX P0, PT, RZ, UR11, PT, P0 ;  /* 0x0000000bff007c0c */ /* 0x000fe2000bf05300 */
[----:B------:R-:W-:Y:S01]  /*0380*/  IMAD.WIDE.U32 R2, R13, -0x2daee0ad, RZ ;  /* 0xd2511f530d027825 */ /* 0x000fe200078e00ff */
[----:B------:R-:W-:-:S02]  /*0390*/  UIADD3 UR31, UR7, 0x1fd5c5a3, URZ ;  /* 0x1fd5c5a3071f7890 */ /* 0x000fc4000fffe03f */
[----:B------:R-:W-:Y:S01]  /*03a0*/  UIADD3 UR30, UR6, 0x5384540f, URZ ;  /* 0x5384540f061e7890 */ /* 0x000fe2000fffe03f */
[----:B------:R-:W-:Y:S01]  /*03b0*/  IMAD.WIDE.U32 R6, R6, -0x2daee0ad, RZ ;  /* 0xd2511f5306067825 */ /* 0x000fe200078e00ff */
[----:B------:R-:W-:Y:S01]  /*03c0*/  LOP3.LUT R3, R3, UR7, RZ, 0x3c, !PT ;  /* 0x0000000703037c12 */ /* 0x000fe2000f8e3cff */
[----:B------:R-:W-:Y:S02]  /*03d0*/  UIADD3 UR32, UR6, -0xe443238, URZ ;  /* 0xf1bbcdc806207890 */ /* 0x000fe4000fffe03f */
[----:B------:R-:W-:Y:S01]  /*03e0*/  UIADD3 UR33, UR7, -0x24c28bd8, URZ ;  /* 0xdb3d742807217890 */ /* 0x000fe2000fffe03f */
        /* <DEDUP_REMOVED lines=26> */
[----:B------:R-:W-:-:S03]  /*0590*/  SHF.L.U32 R7, R87, 0x5, RZ ;  /* 0x0000000557077819 */ /* 0x000fc600000006ff */
[----:B------:R-:W-:Y:S01]  /*05a0*/  IMAD.HI.U32 R5, R9, -0x326172a9, RZ ;  /* 0xcd9e8d5709057827 */ /* 0x000fe200078e00ff */
[----:B------:R-:W-:Y:S02]  /*05b0*/  LOP3.LUT R7, R7, 0xfe0, RZ, 0xc0, !PT ;  /* 0x00000fe007077812 */ /* 0x000fe400078ec0ff */
[----:B------:R-:W-:Y:S02]  /*05c0*/  LOP3.LUT R8, R3, UR30, R4, 0x96, !PT ;  /* 0x0000001e03087c12 */ /* 0x000fe4000f8e9604 */
[----:B------:R-:W-:Y:S02]  /*05d0*/  IADD3 R4, P2, R7, UR10, RZ ;  /* 0x0000000a07047c10 */ /* 0x000fe4000ff5e0ff */
[----:B------:R-:W-:Y:S01]  /*05e0*/  LOP3.LUT R10, R5, UR32, R2, 0x96, !PT ;  /* 0x00000020050a7c12 */ /* 0x000fe2000f8e9602 */
[----:B------:R-:W-:Y:S01]  /*05f0*/  IMAD.HI.U32 R3, R8, -0x2daee0ad, RZ ;  /* 0xd2511f5308037827 */ /* 0x000fe200078e00ff */
[----:B------:R-:W-:-:S03]  /*0600*/  IADD3 R2, P1, R7, UR12, RZ ;  /* 0x0000000c07027c10 */ /* 0x000fc6000ff3e0ff */
[----:B------:R-:W-:Y:S01]  /*0610*/  IMAD.X R5, RZ, RZ, UR11, P2 ;  /* 0x0000000bff057e24 */ /* 0x000fe200090e06ff */
[----:B------:R-:W-:Y:S01]  /*0620*/  LOP3.LUT R11, R3, UR33, R6, 0x96, !PT ;  /* 0x00000021030b7c12 */ /* 0x000fe2000f8e9606 */
[----:B------:R-:W-:Y:S01]  /*0630*/  IMAD.X R3, RZ, RZ, UR13, P1 ;  /* 0x0000000dff037e24 */ /* 0x000fe200088e06ff */
[----:B------:R-:W-:Y:S02]  /*0640*/  ISETP.GE.AND P1, PT, R86, UR9, PT ;  /* 0x0000000956007c0c */ /* 0x000fe4000bf26270 */
[----:B------:R0:W5:Y:S04]  /*0650*/  @P0 LDG.E.128 R60, desc[UR4][R4.64] ;  /* 0x00000004043c0981 */ /* 0x000168000c1e1d00 */
[----:B------:R0:W5:Y:S04]  /*0660*/  @P0 LDG.E.128 R56, desc[UR4][R4.64+0x10] ;  /* 0x0000100404380981 */ /* 0x000168000c1e1d00 */
[----:B------:R0:W5:Y:S04]  /*0670*/  @P0 LDG.E.128 R52, desc[UR4][R4.64+0x1000] ;  /* 0x0010000404340981 */ /* 0x000168000c1e1d00 */
[----:B------:R0:W5:Y:S04]  /*0680*/  @P0 LDG.E.128 R48, desc[UR4][R4.64+0x1010] ;  /* 0x0010100404300981 */ /* 0x000168000c1e1d00 */
[----:B------:R0:W5:Y:S04]  /*0690*/  @P0 LDG.E.128 R44, desc[UR4][R4.64+0x2000] ;  /* 0x00200004042c0981 */ /* 0x000168000c1e1d00 */
[----:B------:R0:W5:Y:S01]  /*06a0*/  @P0 LDG.E.128 R40, desc[UR4][R4.64+0x2010] ;  /* 0x0020100404280981 */ /* 0x000162000c1e1d00 */
[----:B------:R-:W-:Y:S05]  /*06b0*/  @P1 EXIT ;  /* 0x000000000000194d */ /* 0x000fea0003800000 */
[----:B------:R1:W5:Y:S04]  /*06c0*/  LDG.E.128 R36, desc[UR4][R2.64] ;  /* 0x0000000402247981 */ /* 0x000368000c1e1d00 */
[----:B------:R1:W5:Y:S04]  /*06d0*/  LDG.E.128 R32, desc[UR4][R2.64+0x10] ;  /* 0x0000100402207981 */ /* 0x000368000c1e1d00 */
[----:B------:R1:W5:Y:S04]  /*06e0*/  LDG.E.128 R28, desc[UR4][R2.64+0x1000] ;  /* 0x00100004021c7981 */ /* 0x000368000c1e1d00 */
[----:B------:R1:W5:Y:S04]  /*06f0*/  LDG.E.128 R24, desc[UR4][R2.64+0x1010] ;  /* 0x0010100402187981 */ /* 0x000368000c1e1d00 */
[----:B------:R1:W5:Y:S04]  /*0700*/  LDG.E.128 R20, desc[UR4][R2.64+0x2000] ;  /* 0x0020000402147981 */ /* 0x000368000c1e1d00 */
[----:B------:R1:W5:Y:S01]  /*0710*/  LDG.E.128 R16, desc[UR4][R2.64+0x2010] ;  /* 0x0020100402107981 */ /* 0x000362000c1e1d00 */
[----:B------:R-:W-:Y:S01]  /*0720*/  UIADD3 UR13, UR6, -0x700cb87f, URZ ;  /* 0x8ff34781060d7890 */ /* 0x000fe2000fffe03f */
[----:B------:R-:W-:Y:S01]  /*0730*/  IMAD R7, R8, -0x2daee0ad, RZ ;  /* 0xd2511f5308077824 */ /* 0x000fe200078e02ff */
[----:B------:R-:W-:Y:S01]  /*0740*/  UIADD3 UR34, UR7, -0x695add53, URZ ;  /* 0x96a522ad07227890 */ /* 0x000fe2000fffe03f */
[----:B------:R-:W-:Y:S01]  /*0750*/  IMAD R6, R9, -0x326172a9, RZ ;  /* 0xcd9e8d5709067824 */ /* 0x000fe200078e02ff */
[----:B------:R-:W-:Y:S01]  /*0760*/  ULDC.64 UR8, c[0x0][0x228] ;  /* 0x00008a0000087ab9 */ /* 0x000fe20000000a00 */
[----:B------:R-:W-:Y:S01]  /*0770*/  IMAD.HI.U32 R85, R11, -0x326172a9, RZ ;  /* 0xcd9e8d570b557827 */ /* 0x000fe200078e00ff */
[----:B------:R-:W-:Y:S01]  /*0780*/  ISETP.NE.U32.AND P0, PT, RZ, UR8, PT ;  /* 0x00000008ff007c0c */ /* 0x000fe2000bf05070 */
[----:B------:R-:W-:Y:S01]  /*0790*/  ULDC.U8 UR8, c[0x0][0x2a0] ;  /* 0x0000a80000087ab9 */ /* 0x000fe20000000000 */
[----:B------:R-:W-:Y:S01]  /*07a0*/  LOP3.LUT R103, R0, 0x3, RZ, 0xc0, !PT ;  /* 0x0000000300677812 */ /* 0x000fe200078ec0ff */
[----:B0-----:R-:W-:Y:S01]  /*07b0*/  IMAD.WIDE.U32 R4, R10, -0x2daee0ad, RZ ;  /* 0xd2511f530a047825 */ /* 0x001fe200078e00ff */
[----:B------:R-:W-:Y:S01]  /*07c0*/  LOP3.LUT R85, R85, UR13, R6, 0x96, !PT ;  /* 0x0000000d55557c12 */ /* 0x000fe2000f8e9606 */
[----:B------:R-:W-:Y:S01]  /*07d0*/  ULDC UR12, c[0x0][0x290] ;  /* 0x0000a400000c7ab9 */ /* 0x000fe20000000800 */
[----:B------:R-:W-:Y:S01]  /*07e0*/  LOP3.LUT R9, R87, 0x7f, RZ, 0xc0, !PT ;  /* 0x0000007f57097812 */ /* 0x000fe200078ec0ff */
[----:B------:R-:W-:Y:S01]  /*07f0*/  IMAD R11, R11, -0x326172a9, RZ ;  /* 0xcd9e8d570b0b7824 */ /* 0x000fe200078e02ff */
[----:B------:R-:W-:Y:S01]  /*0800*/  LOP3.LUT R84, R5, UR34, R7, 0x96, !PT ;  /* 0x0000002205547c12 */ /* 0x000fe2000f8e9607 */
[----:B------:R-:W-:Y:S01]  /*0810*/  IMAD.MOV.U32 R76, RZ, RZ, 0x1 ;  /* 0x00000001ff4c7424 */ /* 0x000fe200078e00ff */
[----:B------:R-:W-:Y:S01]  /*0820*/  MOV R15, R4 ;  /* 0x00000004000f7202 */ /* 0x000fe20000000f00 */
[----:B------:R-:W-:Y:S01]  /*0830*/  IMAD.MOV.U32 R10, RZ, RZ, RZ ;  /* 0x000000ffff0a7224 */ /* 0x000fe200078e00ff */
[----:B------:R-:W-:Y:S01]  /*0840*/  ISETP.NE.AND.EX P0, PT, RZ, UR9, PT, P0 ;  /* 0x00000009ff007c0c */ /* 0x000fe2000bf05300 */
[----:B------:R-:W-:Y:S01]  /*0850*/  ULDC UR9, c[0x0][0x218] ;  /* 0x0000860000097ab9 */ /* 0x000fe20000000800 */
[----:B------:R-:W-:Y:S01]  /*0860*/  UISETP.NE.AND UP0, UPT, UR8, URZ, UPT ;  /* 0x0000003f0800728c */ /* 0x000fe2000bf05270 */
[----:B------:R-:W-:Y:S01]  /*0870*/  ULDC.64 UR36, c[0x0][0x228] ;  /* 0x00008a0000247ab9 */ /* 0x000fe20000000a00 */
[----:B------:R-:W-:Y:S01]  /*0880*/  ULDC.64 UR10, c[0x0][0x230] ;  /* 0x00008c00000a7ab9 */ /* 0x000fe20000000a00 */
[----:B------:R-:W-:Y:S01]  /*0890*/  ULDC.64 UR14, c[0x0][0x2b8] ;  /* 0x0000ae00000e7ab9 */ /* 0x000fe20000000a00 */
[----:B-1----:R-:W-:-:S07]  /*08a0*/  ULDC.64 UR16, c[0x0][0x210] ;  /* 0x0000840000107ab9 */ /* 0x002fce0000000a00 */
.L_x_6329:
[----:B------:R-:W-:Y:S01]  /*08b0*/  ISETP.NE.U32.AND P1, PT, RZ, UR10, PT ;  /* 0x0000000aff007c0c */ /* 0x000fe2000bf25070 */
[----:B------:R-:W0:Y:S01]  /*08c0*/  LDC.64 R108, c[0x0][0x220] ;  /* 0x00008800ff6c7b82 */ /* 0x000e220000000a00 */
[----:B------:R-:W-:Y:S02]  /*08d0*/  IMAD R72, R86, UR9, RZ ;  /* 0x0000000956487c24 */ /* 0x000fe4000f8e02ff */
[----:B------:R-:W-:-:S03]  /*08e0*/  ISETP.NE.AND.EX P1, PT, RZ, UR11, PT, P1 ;  /* 0x0000000bff007c0c */ /* 0x000fc6000bf25310 */
[----:B------:R-:W-:Y:S02]  /*08f0*/  SHF.R.S32.HI R73, RZ, 0x1f, R72 ;  /* 0x0000001fff497819 */ /* 0x000fe40000011448 */
[----:B-1----:R-:W1:Y:S02]  /*0900*/  @P0 LDC.64 R78, c[0x0][0x228] ;  /* 0x00008a00ff4e0b82 */ /* 0x002e640000000a00 */
        /* <DEDUP_REMOVED lines=21> */
.L_x_5942:
[----:B------:R-:W-:-:S07]  /*0a60*/  IMAD.MOV.U32 R77, RZ, RZ, R11 ;  /* 0x000000ffff4d7224 */ /* 0x000fce00078e000b */
.L_x_5943:
[----:B------:R-:W-:Y:S05]  /*0a70*/  BSYNC B0 ;  /* 0x0000000000007941 */ /* 0x000fea0003800000 */
.L_x_5941:
        /* <DEDUP_REMOVED lines=16> */
.L_x_5947:
[----:B------:R-:W-:Y:S05]  /*0b80*/  BSYNC B1 ;  /* 0x0000000000017941 */ /* 0x000fea0003800000 */
.L_x_5946:
        /* <DEDUP_REMOVED lines=44> */
.L_x_5945:
[----:B------:R-:W-:Y:S05]  /*0e50*/  BSYNC B0 ;  /* 0x0000000000007941 */ /* 0x000fea0003800000 */
.L_x_5944:
[----:B------:R-:W0:Y:S01]  /*0e60*/  LDC R96, c[0x0][0x298] ;  /* 0x0000a600ff607b82 */ /* 0x000e220000000800 */
[----:B------:R-:W-:Y:S01]  /*0e70*/  HFMA2.MMA R95, -RZ, RZ, 0.1171875, 0 ;  /* 0x2f800000ff5f7435 */ /* 0x000fe200000001ff */
[----:B------:R-:W-:Y:S02]  /*0e80*/  ISETP.NE.U32.AND P2, PT, RZ, UR36, PT ;  /* 0x00000024ff007c0c */ /* 0x000fe4000bf45070 */
[----:B------:R-:W-:Y:S01]  /*0e90*/  I2FP.F32.U32 R78, R77 ;  /* 0x0000004d004e7245 */ /* 0x000fe20000201000 */
[C---:B-----5:R-:W-:Y:S01]  /*0ea0*/  IMAD.U32 R77, R72.reuse, 0x10000, RZ ;  /* 0x00010000484d7824 */ /* 0x060fe200078e00ff */
        /* <DEDUP_REMOVED lines=15> */
.L_x_5948:
        /* <DEDUP_REMOVED lines=12> */
.L_x_5951:
[----:B------:R-:W-:-:S07]  /*1060*/  MOV R8, R11 ;  /* 0x0000000b00087202 */ /* 0x000fce0000000f00 */
.L_x_5952:
[----:B------:R-:W-:Y:S05]  /*1070*/  BSYNC B0 ;  /* 0x0000000000007941 */ /* 0x000fea0003800000 */
.L_x_5950:
        /* <DEDUP_REMOVED lines=16> */
.L_x_5956:
[----:B------:R-:W-:Y:S05]  /*1180*/  BSYNC B1 ;  /* 0x0000000000017941 */ /* 0x000fea0003800000 */
.L_x_5955:
        /* <DEDUP_REMOVED lines=44> */
.L_x_5954:
[----:B------:R-:W-:Y:S05]  /*1450*/  BSYNC B0 ;  /* 0x0000000000007941 */ /* 0x000fea0003800000 */
.L_x_5953:
        /* <DEDUP_REMOVED lines=10> */
.L_x_5949:
        /* <DEDUP_REMOVED lines=12> */
.L_x_5958:
[----:B------:R-:W-:-:S07]  /*15c0*/  IMAD.MOV.U32 R77, RZ, RZ, R11 ;  /* 0x000000ffff4d7224 */ /* 0x000fce00078e000b */
.L_x_5959:
[----:B------:R-:W-:Y:S05]  /*15d0*/  BSYNC B0 ;  /* 0x0000000000007941 */ /* 0x000fea0003800000 */
.L_x_5957:
        /* <DEDUP_REMOVED lines=16> */
.L_x_5963:
[----:B------:R-:W-:Y:S05]  /*16e0*/  BSYNC B1 ;  /* 0x0000000000017941 */ /* 0x000fea0003800000 */
.L_x_5962:
        /* <DEDUP_REMOVED lines=44> */
.L_x_5961:
[----:B------:R-:W-:Y:S05]  /*19b0*/  BSYNC B0 ;  /* 0x0000000000007941 */ /* 0x000fea0003800000 */
.L_x_5960:
        /* <DEDUP_REMOVED lines=15> */
.L_x_5964:
        /* <DEDUP_REMOVED lines=12> */
.L_x_5967:
[----:B------:R-:W-:-:S07]  /*1b70*/  MOV R7, R11 ;  /* 0x0000000b00077202 */ /* 0x000fce0000000f00 */
.L_x_5968:
[----:B------:R-:W-:Y:S05]  /*1b80*/  BSYNC B0 ;  /* 0x0000000000007941 */ /* 0x000fea0003800000 */
.L_x_5966:
        /* <DEDUP_REMOVED lines=16> */
.L_x_5972:
[----:B------:R-:W-:Y:S05]  /*1c90*/  BSYNC B1 ;  /* 0x0000000000017941 */ /* 0x000fea0003800000 */
.L_x_5971:
        /* <DEDUP_REMOVED lines=44> */
.L_x_5970:
[----:B------:R-:W-:Y:S05]  /*1f60*/  BSYNC B0 ;  /* 0x0000000000007941 */ /* 0x000fea0003800000 */
.L_x_5969:
        /* <DEDUP_REMOVED lines=12> */
.L_x_5965:
        /* <DEDUP_REMOVED lines=12> */
.L_x_5974:
[----:B------:R-:W-:-:S07]  /*20f0*/  IMAD.MOV.U32 R79, RZ, RZ, R11 ;  /* 0x000000ffff4f7224 */ /* 0x000fce00078e000b */
.L_x_5975:
[----:B------:R-:W-:Y:S05]  /*2100*/  BSYNC B0 ;  /* 0x0000000000007941 */ /* 0x000fea0003800000 */
.L_x_5973:
        /* <DEDUP_REMOVED lines=16> */
.L_x_5979:
[----:B------:R-:W-:Y:S05]  /*2210*/  BSYNC B1 ;  /* 0x0000000000017941 */ /* 0x000fea0003800000 */
.L_x_5978:
        /* <DEDUP_REMOVED lines=44> */
.L_x_5977:
[----:B------:R-:W-:Y:S05]  /*24e0*/  BSYNC B0 ;  /* 0x0000000000007941 */ /* 0x000fea0003800000 */
.L_x_5976:
        /* <DEDUP_REMOVED lines=15> */
.L_x_5980:
        /* <DEDUP_REMOVED lines=12> */
.L_x_5983:
[----:B------:R-:W-:-:S07]  /*26a0*/  MOV R6, R11 ;  /* 0x0000000b00067202 */ /* 0x000fce0000000f00 */
.L_x_5984:
[----:B------:R-:W-:Y:S05]  /*26b0*/  BSYNC B0 ;  /* 0x0000000000007941 */ /* 0x000fea0003800000 */
.L_x_5982:
        /* <DEDUP_REMOVED lines=16> */
.L_x_5988:
[----:B------:R-:W-:Y:S05]  /*27c0*/  BSYNC B1 ;  /* 0x0000000000017941 */ /* 0x000fea0003800000 */
.L_x_5987:
        /* <DEDUP_REMOVED lines=44> */
.L_x_5986:
[----:B------:R-:W-:Y:S05]  /*2a90*/  BSYNC B0 ;  /* 0x0000000000007941 */ /* 0x000fea0003800000 */
.L_x_5985:
        /* <DEDUP_REMOVED lines=10> */
.L_x_5981:
        /* <DEDUP_REMOVED lines=12> */
.L_x_5990:
[----:B------:R-:W-:-:S07]  /*2c00*/  IMAD.MOV.U32 R79, RZ, RZ, R11 ;  /* 0x000000ffff4f7224 */ /* 0x000fce00078e000b */
.L_x_5991:
[----:B------:R-:W-:Y:S05]  /*2c10*/  BSYNC B0 ;  /* 0x0000000000007941 */ /* 0x000fea0003800000 */
.L_x_5989:
        /* <DEDUP_REMOVED lines=16> */
.L_x_5995:
[----:B------:R-:W-:Y:S05]  /*2d20*/  BSYNC B1 ;  /* 0x0000000000017941 */ /* 0x000fea0003800000 */
.L_x_5994:
        /* <DEDUP_REMOVED lines=44> */
.L_x_5993:
[----:B------:R-:W-:Y:S05]  /*2ff0*/  BSYNC B0 ;  /* 0x0000000000007941 */ /* 0x000fea0003800000 */
.L_x_5992:
        /* <DEDUP_REMOVED lines=15> */
.L_x_5996:
        /* <DEDUP_REMOVED lines=12> */
.L_x_5999:
[----:B------:R-:W-:-:S07]  /*31b0*/  MOV R5, R11 ;  /* 0x0000000b00057202 */ /* 0x000fce0000000f00 */
.L_x_6000:
[----:B------:R-:W-:Y:S05]  /*31c0*/  BSYNC B0 ;  /* 0x0000000000007941 */ /* 0x000fea0003800000 */
.L_x_5998:
        /* <DEDUP_REMOVED lines=16> */
.L_x_6004:
[----:B------:R-:W-:Y:S05]  /*32d0*/  BSYNC B1 ;  /* 0x0000000000017941 */ /* 0x000fea0003800000 */
.L_x_6003:
        /* <DEDUP_REMOVED lines=44> */
.L_x_6002:
[----:B------:R-:W-:Y:S05]  /*35a0*/  BSYNC B0 ;  /* 0x0000000000007941 */ /* 0x000fea0003800000 */
.L_x_6001:
        /* <DEDUP_REMOVED lines=12> */
.L_x_5997:
        /* <DEDUP_REMOVED lines=12> */
.L_x_6006:
[----:B------:R-:W-:-:S07]  /*3730*/  IMAD.MOV.U32 R94, RZ, RZ, R11 ;  /* 0x000000ffff5e7224 */ /* 0x000fce00078e000b */
.L_x_6007:
[----:B------:R-:W-:Y:S05]  /*3740*/  BSYNC B0 ;  /* 0x0000000000007941 */ /* 0x000fea0003800000 */
.L_x_6005:
        /* <DEDUP_REMOVED lines=16> */
.L_x_6011:
[----:B------:R-:W-:Y:S05]  /*3850*/  BSYNC B1 ;  /* 0x0000000000017941 */ /* 0x000fea0003800000 */
.L_x_6010:
        /* <DEDUP_REMOVED lines=44> */
.L_x_6009:
[----:B------:R-:W-:Y:S05]  /*3b20*/  BSYNC B0 ;  /* 0x0000000000007941 */ /* 0x000fea0003800000 */
.L_x_6008:
        /* <DEDUP_REMOVED lines=15> */
.L_x_6012:
        /* <DEDUP_REMOVED lines=12> */
.L_x_6015:
[----:B------:R-:W-:-:S07]  /*3ce0*/  MOV R4, R11 ;  /* 0x0000000b00047202 */ /* 0x000fce0000000f00 */
.L_x_6016:
[----:B------:R-:W-:Y:S05]  /*3cf0*/  BSYNC B0 ;  /* 0x0000000000007941 */ /* 0x000fea0003800000 */
.L_x_6014:
        /* <DEDUP_REMOVED lines=16> */
.L_x_6020:
[----:B------:R-:W-:Y:S05]  /*3e00*/  BSYNC B1 ;  /* 0x0000000000017941 */ /* 0x000fea0003800000 */
.L_x_6019:
        /* <DEDUP_REMOVED lines=44> */
.L_x_6018:
[----:B------:R-:W-:Y:S05]  /*40d0*/  BSYNC B0 ;  /* 0x0000000000007941 */ /* 0x000fea0003800000 */
.L_x_6017:
        /* <DEDUP_REMOVED lines=10> */
.L_x_6013:
        /* <DEDUP_REMOVED lines=12> */
.L_x_6022:
[----:B------:R-:W-:-:S07]  /*4240*/  IMAD.MOV.U32 R90, RZ, RZ, R11 ;  /* 0x000000ffff5a7224 */ /* 0x000fce00078e000b */
.L_x_6023:
[----:B------:R-:W-:Y:S05]  /*4250*/  BSYNC B0 ;  /* 0x0000000000007941 */ /* 0x000fea0003800000 */
.L_x_6021:
        /* <DEDUP_REMOVED lines=16> */
.L_x_6027:
[----:B------:R-:W-:Y:S05]  /*4360*/  BSYNC B1 ;  /* 0x0000000000017941 */ /* 0x000fea0003800000 */
.L_x_6026:
        /* <DEDUP_REMOVED lines=44> */
.L_x_6025:
[----:B------:R-:W-:Y:S05]  /*4630*/  BSYNC B0 ;  /* 0x0000000000007941 */ /* 0x000fea0003800000 */
.L_x_6024:
        /* <DEDUP_REMOVED lines=14> */
.L_x_6028:
        /* <DEDUP_REMOVED lines=12> */
.L_x_6031:
[----:B------:R-:W-:-:S07]  /*47e0*/  MOV R3, R11 ;  /* 0x0000000b00037202 */ /* 0x000fce0000000f00 */
.L_x_6032:
[----:B------:R-:W-:Y:S05]  /*47f0*/  BSYNC B0 ;  /* 0x0000000000007941 */ /* 0x000fea0003800000 */
.L_x_6030:
        /* <DEDUP_REMOVED lines=16> */
.L_x_6036:
[----:B------:R-:W-:Y:S05]  /*4900*/  BSYNC B1 ;  /* 0x0000000000017941 */ /* 0x000fea0003800000 */
.L_x_6035:
        /* <DEDUP_REMOVED lines=44> */
.L_x_6034:
[----:B------:R-:W-:Y:S05]  /*4bd0*/  BSYNC B0 ;  /* 0x0000000000007941 */ /* 0x000fea0003800000 */
.L_x_6033:
        /* <DEDUP_REMOVED lines=12> */
.L_x_6029:
        /* <DEDUP_REMOVED lines=12> */
.L_x_6038:
[----:B------:R-:W-:-:S07]  /*4d60*/  IMAD.MOV.U32 R74, RZ, RZ, R11 ;  /* 0x000000ffff4a7224 */ /* 0x000fce00078e000b */
.L_x_6039:
[----:B------:R-:W-:Y:S05]  /*4d70*/  BSYNC B0 ;  /* 0x0000000000007941 */ /* 0x000fea0003800000 */
.L_x_6037:
        /* <DEDUP_REMOVED lines=16> */
.L_x_6043:
[----:B------:R-:W-:Y:S05]  /*4e80*/  BSYNC B1 ;  /* 0x0000000000017941 */ /* 0x000fea0003800000 */
.L_x_6042:
        /* <DEDUP_REMOVED lines=44> */
.L_x_6041:
[----:B------:R-:W-:Y:S05]  /*5150*/  BSYNC B0 ;  /* 0x0000000000007941 */ /* 0x000fea0003800000 */
.L_x_6040:
        /* <DEDUP_REMOVED lines=14> */
.L_x_6044:
        /* <DEDUP_REMOVED lines=12> */
.L_x_6047:
[----:B------:R-:W-:-:S07]  /*5300*/  MOV R2, R11 ;  /* 0x0000000b00027202 */ /* 0x000fce0000000f00 */
.L_x_6048:
[----:B------:R-:W-:Y:S05]  /*5310*/  BSYNC B0 ;  /* 0x0000000000007941 */ /* 0x000fea0003800000 */
.L_x_6046:
        /* <DEDUP_REMOVED lines=16> */
.L_x_6052:
[----:B------:R-:W-:Y:S05]  /*5420*/  BSYNC B1 ;  /* 0x0000000000017941 */ /* 0x000fea0003800000 */
.L_x_6051:
        /* <DEDUP_REMOVED lines=44> */
.L_x_6050:
[----:B------:R-:W-:Y:S05]  /*56f0*/  BSYNC B0 ;  /* 0x0000000000007941 */ /* 0x000fea0003800000 */
.L_x_6049:
        /* <DEDUP_REMOVED lines=10> */
.L_x_6045:
        /* <DEDUP_REMOVED lines=12> */
.L_x_6054:
[----:B------:R-:W-:-:S07]  /*5860*/  IMAD.MOV.U32 R100, RZ, RZ, R11 ;  /* 0x000000ffff647224 */ /* 0x000fce00078e000b */
.L_x_6055:
[----:B------:R-:W-:Y:S05]  /*5870*/  BSYNC B0 ;  /* 0x0000000000007941 */ /* 0x000fea0003800000 */
.L_x_6053:
        /* <DEDUP_REMOVED lines=16> */
.L_x_6059:
[----:B------:R-:W-:Y:S05]  /*5980*/  BSYNC B1 ;  /* 0x0000000000017941 */ /* 0x000fea0003800000 */
.L_x_6058:
        /* <DEDUP_REMOVED lines=44> */
.L_x_6057:
[----:B------:R-:W-:Y:S05]  /*5c50*/  BSYNC B0 ;  /* 0x0000000000007941 */ /* 0x000fea0003800000 */
.L_x_6056:
        /* <DEDUP_REMOVED lines=14> */
.L_x_6060:
        /* <DEDUP_REMOVED lines=12> */
.L_x_6063:
[----:B------:R-:W-:-:S07]  /*5e00*/  MOV R0, R11 ;  /* 0x0000000b00007202 */ /* 0x000fce0000000f00 */
.L_x_6064:
[----:B------:R-:W-:Y:S05]  /*5e10*/  BSYNC B0 ;  /* 0x0000000000007941 */ /* 0x000fea0003800000 */
.L_x_6062:
        /* <DEDUP_REMOVED lines=18> */
.L_x_6068:
[----:B------:R-:W-:Y:S05]  /*5f40*/  BSYNC B1 ;  /* 0x0000000000017941 */ /* 0x000fea0003800000 */
.L_x_6067:
        /* <DEDUP_REMOVED lines=44> */
.L_x_6066:
[----:B------:R-:W-:Y:S05]  /*6210*/  BSYNC B0 ;  /* 0x0000000000007941 */ /* 0x000fea0003800000 */
.L_x_6065:
[----:B------:R-:W-:Y:S02]  /*6220*/  I2FP.F32.U32 R0, R0 ;  /* 0x0000000000007245 */ /* 0x000fe40000201000 */
[----:B------:R-:W-:-:S03]  /*6230*/  PRMT R74, R67, 0x7632, R74 ;  /* 0x00007632434a7816 */ /* 0x000fc6000000004a */
[----:B------:R-:W-:Y:S02]  /*6240*/  FFMA.FTZ R0, R0, R95, 1.1641532182693481445e-10 ;  /* 0x2f00000000007423 */ /* 0x000fe4000001005f */
[----:B------:R-:W-:Y:S01]  /*6250*/  IMAD.U32 R75, R74, 0x10000, RZ ;  /* 0x000100004a4b7824 */ /* 0x000fe200078e00ff */
[----:B------:R-:W-:Y:S02]  /*6260*/  @P1 PRMT R74, R71, 0x7632, R74 ;  /* 0x00007632474a1816 */ /* 0x000fe4000000004a */
[----:B------:R-:W-:Y:S01]  /*6270*/  FSETP.GTU.FTZ.AND P6, PT, R0, R97, PT ;  /* 0x000000610000720b */ /* 0x000fe20003fdc000 */
[----:B------:R-:W-:Y:S01]  /*6280*/  FMUL.FTZ R75, R75, R96 ;  /* 0x000000604b4b7220 */ /* 0x000fe20000410000 */
[----:B------:R-:W-:Y:S02]  /*6290*/  @P1 SHF.L.U32 R89, R74, 0x10, RZ ;  /* 0x000000104a591819 */ /* 0x000fe400000006ff */
[----:B------:R-:W-:Y:S02]  /*62a0*/  SEL R0, RZ, 0x1, P6 ;  /* 0x00000001ff007807 */ /* 0x000fe40003000000 */
[----:B------:R-:W-:-:S05]  /*62b0*/  FSEL R75, R75, RZ, !P6 ;  /* 0x000000ff4b4b7208 */ /* 0x000fca0007000000 */
[----:B------:R-:W-:-:S04]  /*62c0*/  FADD.FTZ R92, R92, R75 ;  /* 0x0000004b5c5c7221 */ /* 0x000fc80000010000 */
[----:B------:R-:W-:-:S07]  /*62d0*/  @P1 FADD.FTZ R92, R92, R89 ;  /* 0x000000595c5c1221 */ /* 0x000fce0000010000 */
.L_x_6061:
[----:B------:R-:W-:Y:S01]  /*62e0*/  P2R R88, PR, RZ, 0x4 ;  /* 0x00000004ff587803 */ /* 0x000fe20000000000 */
[----:B------:R-:W0:Y:S01]  /*62f0*/  @P0 LDC.64 R98, c[0x0][0x228] ;  /* 0x00008a00ff620b82 */ /* 0x000e220000000a00 */
[----:B------:R-:W-:Y:S02]  /*6300*/  ISETP.NE.AND P2, PT, R73, RZ, PT ;  /* 0x000000ff4900720c */ /* 0x000fe40003f45270 */
[----:B------:R-:W-:Y:S02]  /*6310*/  SEL R73, RZ, 0x10000, P4 ;  /* 0x00010000ff497807 */ /* 0x000fe40002000000 */
[----:B------:R-:W-:Y:S02]  /*6320*/  ISETP.NE.AND P4, PT, R72, RZ, PT ;  /* 0x000000ff4800720c */ /* 0x000fe40003f85270 */
[----:B------:R-:W-:Y:S01]  /*6330*/  SEL R72, RZ, 0x1, P2 ;  /* 0x00000001ff487807 */ /* 0x000fe20001000000 */
[----:B------:R-:W1:Y:S01]  /*6340*/  @P1 LDC.64 R104, c[0x0][0x230] ;  /* 0x00008c00ff681b82 */ /* 0x000e620000000a00 */
[----:B------:R-:W-:-:S02]  /*6350*/  ISETP.NE.AND P2, PT, R88, RZ, PT ;  /* 0x000000ff5800720c */ /* 0x000fc40003f45270 */
[----:B------:R-:W-:Y:S02]  /*6360*/  SEL R74, RZ, 0x100, P3 ;  /* 0x00000100ff4a7807 */ /* 0x000fe40001800000 */
[----:B------:R-:W-:Y:S02]  /*6370*/  ISETP.NE.AND P6, PT, R82, RZ, PT ;  /* 0x000000ff5200720c */ /* 0x000fe40003fc5270 */
[----:B------:R-:W-:Y:S01]  /*6380*/  ISETP.NE.AND P3, PT, R83, RZ, PT ;  /* 0x000000ff5300720c */ /* 0x000fe20003f65270 */
[----:B------:R-:W2:Y:S01]  /*6390*/  LDC.64 R88, c[0x0][0x238] ;  /* 0x00008e00ff587b82 */ /* 0x000ea20000000a00 */
[----:B------:R-:W-:Y:S02]  /*63a0*/  SEL R75, RZ, 0x1000000, P5 ;  /* 0x01000000ff4b7807 */ /* 0x000fe40002800000 */
[----:B------:R-:W-:Y:S02]  /*63b0*/  SEL R106, RZ, 0x1, P3 ;  /* 0x00000001ff6a7807 */ /* 0x000fe40001800000 */
[----:B------:R-:W-:-:S02]  /*63c0*/  SEL R102, RZ, 0x1, P4 ;  /* 0x00000001ff667807 */ /* 0x000fc40002000000 */
[----:B------:R-:W-:Y:S01]  /*63d0*/  ISETP.NE.AND P5, PT, R94, RZ, PT ;  /* 0x000000ff5e00720c */ /* 0x000fe20003fa5270 */
[----:B------:R-:W3:Y:S01]  /*63e0*/  LDC.64 R82, c[0x0][0x240] ;  /* 0x00009000ff527b82 */ /* 0x000ee20000000a00 */
[----:B------:R-:W-:Y:S01]  /*63f0*/  LOP3.LUT R74, R74, R75, R73, 0xfe, !PT ;  /* 0x0000004b4a4a7212 */ /* 0x000fe200078efe49 */
[----:B------:R-:W-:Y:S01]  /*6400*/  IMAD.WIDE.U32 R72, R72, 0x1000000, RZ ;  /* 0x0100000048487825 */ /* 0x000fe200078e00ff */
[----:B------:R-:W-:Y:S02]  /*6410*/  SEL R113, RZ, 0x1, P5 ;  /* 0x00000001ff717807 */ /* 0x000fe40002800000 */
[----:B------:R-:W-:Y:S01]  /*6420*/  F2FP.BF16.F32.PACK_AB R75, R92, R93 ;  /* 0x0000005d5c4b723e */ /* 0x000fe200000010ff */
[----:B------:R-:W-:Y:S01]  /*6430*/  IMAD.WIDE.U32 R106, R106, 0x10000, RZ ;  /* 0x000100006a6a7825 */ /* 0x000fe200078e00ff */
[----:B------:R-:W-:Y:S02]  /*6440*/  LOP3.LUT R113, R73, R74, R113, 0xfe, !PT ;  /* 0x0000004a49717212 */ /* 0x000fe400078efe71 */
[----:B------:R-:W-:Y:S01]  /*6450*/  F2FP.BF16.F32.PACK_AB R74, R90, R91 ;  /* 0x0000005b5a4a723e */ /* 0x000fe200000010ff */
[----:B------:R-:W-:Y:S01]  /*6460*/  IMAD.WIDE.U32 R102, R102, 0x100, RZ ;  /* 0x0000010066667825 */ /* 0x000fe200078e00ff */
[----:B------:R-:W-:-:S02]  /*6470*/  F2FP.BF16.F32.PACK_AB R73, R79, R81 ;  /* 0x000000514f49723e */ /* 0x000fc400000010ff */
[----:B------:R-:W-:Y:S01]  /*6480*/  SEL R111, RZ, 0x1, P6 ;  /* 0x00000001ff6f7807 */ /* 0x000fe20003000000 */
[----:B------:R-:W-:Y:S01]  /*6490*/  VIADD R94, R80, 0x80 ;  /* 0x00000080505e7836 */ /* 0x000fe20000000000 */
[----:B------:R-:W-:Y:S01]  /*64a0*/  LOP3.LUT R102, R102, R72, R106, 0xfe, !PT ;  /* 0x0000004866667212 */ /* 0x000fe200078efe6a */
[----:B--2---:R-:W-:Y:S01]  /*64b0*/  IMAD.WIDE.U32 R100, R80, 0x10, R88 ;  /* 0x0000001050647825 */ /* 0x004fe200078e0058 */
[----:B------:R-:W-:Y:S02]  /*64c0*/  F2FP.BF16.F32.PACK_AB R72, R77, R78 ;  /* 0x0000004e4d48723e */ /* 0x000fe400000010ff */
[----:B------:R-:W-:Y:S01]  /*64d0*/  LOP3.LUT R103, R103, R113, R107, 0xfe, !PT ;  /* 0x0000007167677212 */ /* 0x000fe200078efe6b */
[----:B0-----:R-:W-:Y:S01]  /*64e0*/  @P0 IMAD.WIDE.U32 R98, R94, 0x10, R98 ;  /* 0x000000105e620825 */ /* 0x001fe200078e0062 */
[----:B------:R-:W-:Y:S01]  /*64f0*/  LOP3.LUT R102, R102, R111, RZ, 0xfc, !PT ;  /* 0x0000006f66667212 */ /* 0x000fe200078efcff */
[----:B------:R3:W-:Y:S02]  /*6500*/  STG.E.128 desc[UR4][R100.64], R72 ;  /* 0x0000004864007986 */ /* 0x0007e4000c101d04 */
[----:B---3--:R-:W-:-:S04]  /*6510*/  IMAD.WIDE.U32 R72, R80, 0x8, R82 ;  /* 0x0000000850487825 */ /* 0x008fc800078e0052 */
[C---:B------:R-:W-:Y:S01]  /*6520*/  IMAD.WIDE.U32 R100, R94.reuse, 0x10, R108 ;  /* 0x000000105e647825 */ /* 0x040fe200078e006c */
[----:B------:R0:W-:Y:S03]  /*6530*/  STG.E.64 desc[UR4][R72.64], R102 ;  /* 0x0000006648007986 */ /* 0x0001e6000c101b04 */
[----:B-1----:R-:W-:Y:S01]  /*6540*/  @P1 IMAD.WIDE.U32 R74, R94, 0x10, R104 ;  /* 0x000000105e4a1825 */ /* 0x002fe200078e0068 */
[----:B------:R-:W-:Y:S06]  /*6550*/  @!P0 BRA `(.L_x_6069) ;  /* 0x0000000000508947 */ /* 0x000fec0003800000 */
[----:B0-----:R-:W-:Y:S01]  /*6560*/  IMAD.U32 R103, R2, 0x10000, RZ ;  /* 0x0001000002677824 */ /* 0x001fe200078e00ff */
[----:B------:R-:W0:Y:S01]  /*6570*/  LDC.64 R72, c[0x0][0x248] ;  /* 0x00009200ff487b82 */ /* 0x000e220000000a00 */
[----:B------:R-:W-:Y:S02]  /*6580*/  LOP3.LUT R102, R0, 0xffff, RZ, 0xc0, !PT ;  /* 0x0000ffff00667812 */ /* 0x000fe400078ec0ff */
[----:B------:R-:W-:Y:S02]  /*6590*/  LOP3.LUT R106, R5, 0xff, RZ, 0xc0, !PT ;  /* 0x000000ff056a7812 */ /* 0x000fe400078ec0ff */
[----:B------:R-:W-:Y:S02]  /*65a0*/  LOP3.LUT R105, R103, 0xff0000, RZ, 0xc0, !PT ;  /* 0x00ff000067697812 */ /* 0x000fe400078ec0ff */
[----:B------:R-:W-:Y:S01]  /*65b0*/  PRMT R103, R3, 0x7104, RZ ;  /* 0x0000710403677816 */ /* 0x000fe200000000ff */
[----:B------:R-:W-:Y:S01]  /*65c0*/  IMAD.WIDE.U32 R106, R106, 0x1000000, RZ ;  /* 0x010000006a6a7825 */ /* 0x000fe200078e00ff */
[----:B------:R-:W-:-:S02]  /*65d0*/  PRMT R112, R105, 0x4210, R102 ;  /* 0x0000421069707816 */ /* 0x000fc40000000066 */
[----:B------:R-:W-:Y:S02]  /*65e0*/  LOP3.LUT R104, R6, 0xff, RZ, 0xc0, !PT ;  /* 0x000000ff06687812 */ /* 0x000fe400078ec0ff */
        /* <DEDUP_REMOVED lines=11> */
.L_x_6069:
        /* <DEDUP_REMOVED lines=15> */
.L_x_6071:
[----:B------:R-:W-:-:S07]  /*6790*/  IMAD.MOV.U32 R104, RZ, RZ, R11 ;  /* 0x000000ffff687224 */ /* 0x000fce00078e000b */
.L_x_6072:
[----:B------:R-:W-:Y:S05]  /*67a0*/  BSYNC B0 ;  /* 0x0000000000007941 */ /* 0x000fea0003800000 */
.L_x_6070:
        /* <DEDUP_REMOVED lines=16> */
.L_x_6076:
[----:B------:R-:W-:Y:S05]  /*68b0*/  BSYNC B1 ;  /* 0x0000000000017941 */ /* 0x000fea0003800000 */
.L_x_6075:
        /* <DEDUP_REMOVED lines=44> */
.L_x_6074:
[----:B------:R-:W-:Y:S05]  /*6b80*/  BSYNC B0 ;  /* 0x0000000000007941 */ /* 0x000fea0003800000 */
.L_x_6073:
[----:B------:R-:W-:Y:S02]  /*6b90*/  I2FP.F32.U32 R98, R104 ;  /* 0x0000006800627245 */ /* 0x000fe40000201000 */
[----:B-----5:R-:W-:-:S03]  /*6ba0*/  SHF.L.U32 R99, R72, 0x10, RZ ;  /* 0x0000001048637819 */ /* 0x020fc600000006ff */
[----:B------:R-:W-:Y:S02]  /*6bb0*/  FFMA.FTZ R98, R98, R95, 1.1641532182693481445e-10 ;  /* 0x2f00000062627423 */ /* 0x000fe4000001005f */
[----:B------:R-:W-:Y:S01]  /*6bc0*/  FMUL.FTZ R100, R99, R96 ;  /* 0x0000006063647220 */ /* 0x000fe20000410000 */
[----:B------:R-:W-:Y:S02]  /*6bd0*/  PRMT R99, R72, 0x7632, R99 ;  /* 0x0000763248637816 */ /* 0x000fe40000000063 */
        /* <DEDUP_REMOVED lines=10> */
.L_x_6077:
        /* <DEDUP_REMOVED lines=12> */
.L_x_6080:
[----:B------:R-:W-:-:S07]  /*6d40*/  IMAD.MOV.U32 R8, RZ, RZ, R11 ;  /* 0x000000ffff087224 */ /* 0x000fce00078e000b */
.L_x_6081:
[----:B------:R-:W-:Y:S05]  /*6d50*/  BSYNC B0 ;  /* 0x0000000000007941 */ /* 0x000fea0003800000 */
.L_x_6079:
        /* <DEDUP_REMOVED lines=16> */
.L_x_6085:
[----:B------:R-:W-:Y:S05]  /*6e60*/  BSYNC B1 ;  /* 0x0000000000017941 */ /* 0x000fea0003800000 */
.L_x_6084:
        /* <DEDUP_REMOVED lines=44> */
.L_x_6083:
[----:B------:R-:W-:Y:S05]  /*7130*/  BSYNC B0 ;  /* 0x0000000000007941 */ /* 0x000fea0003800000 */
.L_x_6082:
        /* <DEDUP_REMOVED lines=10> */
.L_x_6078:
        /* <DEDUP_REMOVED lines=12> */
.L_x_6087:
[----:B------:R-:W-:-:S07]  /*72a0*/  IMAD.MOV.U32 R72, RZ, RZ, R11 ;  /* 0x000000ffff487224 */ /* 0x000fce00078e000b */
.L_x_6088:
[----:B------:R-:W-:Y:S05]  /*72b0*/  BSYNC B0 ;  /* 0x0000000000007941 */ /* 0x000fea0003800000 */
.L_x_6086:
        /* <DEDUP_REMOVED lines=16> */
.L_x_6092:
[----:B------:R-:W-:Y:S05]  /*73c0*/  BSYNC B1 ;  /* 0x0000000000017941 */ /* 0x000fea0003800000 */
.L_x_6091:
        /* <DEDUP_REMOVED lines=44> */
.L_x_6090:
[----:B------:R-:W-:Y:S05]  /*7690*/  BSYNC B0 ;  /* 0x0000000000007941 */ /* 0x000fea0003800000 */
.L_x_6089:
        /* <DEDUP_REMOVED lines=15> */
.L_x_6093:
        /* <DEDUP_REMOVED lines=12> */
.L_x_6096:
[----:B------:R-:W-:-:S07]  /*7850*/  IMAD.MOV.U32 R7, RZ, RZ, R11 ;  /* 0x000000ffff077224 */ /* 0x000fce00078e000b */
.L_x_6097:
[----:B------:R-:W-:Y:S05]  /*7860*/  BSYNC B0 ;  /* 0x0000000000007941 */ /* 0x000fea0003800000 */
.L_x_6095:
        /* <DEDUP_REMOVED lines=16> */
.L_x_6101:
[----:B------:R-:W-:Y:S05]  /*7970*/  BSYNC B1 ;  /* 0x0000000000017941 */ /* 0x000fea0003800000 */
.L_x_6100:
        /* <DEDUP_REMOVED lines=44> */
.L_x_6099:
[----:B------:R-:W-:Y:S05]  /*7c40*/  BSYNC B0 ;  /* 0x0000000000007941 */ /* 0x000fea0003800000 */
.L_x_6098:
        /* <DEDUP_REMOVED lines=12> */
.L_x_6094:
        /* <DEDUP_REMOVED lines=12> */
.L_x_6103:
[----:B------:R-:W-:-:S07]  /*7dd0*/  IMAD.MOV.U32 R72, RZ, RZ, R11 ;  /* 0x000000ffff487224 */ /* 0x000fce00078e000b */
.L_x_6104:
[----:B------:R-:W-:Y:S05]  /*7de0*/  BSYNC B0 ;  /* 0x0000000000007941 */ /* 0x000fea0003800000 */
.L_x_6102:
        /* <DEDUP_REMOVED lines=16> */
.L_x_6108:
[----:B------:R-:W-:Y:S05]  /*7ef0*/  BSYNC B1 ;  /* 0x0000000000017941 */ /* 0x000fea0003800000 */
.L_x_6107:
        /* <DEDUP_REMOVED lines=44> */
.L_x_6106:
[----:B------:R-:W-:Y:S05]  /*81c0*/  BSYNC B0 ;  /* 0x0000000000007941 */ /* 0x000fea0003800000 */
.L_x_6105:
[----:B------:R-:W-:Y:S02]  /*81d0*/  I2FP.F32.U32 R72, R72 ;  /* 0x0000004800487245 */ /* 0x000fe40000201000 */
[----:B------:R-:W-:-:S03]  /*81e0*/  SHF.L.U32 R101, R73, 0x10, RZ ;  /* 0x0000001049657819 */ /* 0x000fc600000006ff */
        /* <DEDUP_REMOVED lines=13> */
.L_x_6109:
        /* <DEDUP_REMOVED lines=12> */
.L_x_6112:
[----:B------:R-:W-:-:S07]  /*8380*/  IMAD.MOV.U32 R6, RZ, RZ, R11 ;  /* 0x000000ffff067224 */ /* 0x000fce00078e000b */
.L_x_6113:
[----:B------:R-:W-:Y:S05]  /*8390*/  BSYNC B0 ;  /* 0x0000000000007941 */ /* 0x000fea0003800000 */
.L_x_6111:
        /* <DEDUP_REMOVED lines=16> */
.L_x_6117:
[----:B------:R-:W-:Y:S05]  /*84a0*/  BSYNC B1 ;  /* 0x0000000000017941 */ /* 0x000fea0003800000 */
.L_x_6116:
        /* <DEDUP_REMOVED lines=44> */
.L_x_6115:
[----:B------:R-:W-:Y:S05]  /*8770*/  BSYNC B0 ;  /* 0x0000000000007941 */ /* 0x000fea0003800000 */
.L_x_6114:
        /* <DEDUP_REMOVED lines=10> */
.L_x_6110:
        /* <DEDUP_REMOVED lines=12> */
.L_x_6119:
[----:B------:R-:W-:-:S07]  /*88e0*/  IMAD.MOV.U32 R103, RZ, RZ, R11 ;  /* 0x000000ffff677224 */ /* 0x000fce00078e000b */
.L_x_6120:
[----:B------:R-:W-:Y:S05]  /*88f0*/  BSYNC B0 ;  /* 0x0000000000007941 */ /* 0x000fea0003800000 */
.L_x_6118:
        /* <DEDUP_REMOVED lines=16> */
.L_x_6124:
[----:B------:R-:W-:Y:S05]  /*8a00*/  BSYNC B1 ;  /* 0x0000000000017941 */ /* 0x000fea0003800000 */
.L_x_6123:
        /* <DEDUP_REMOVED lines=44> */
.L_x_6122:
[----:B------:R-:W-:Y:S05]  /*8cd0*/  BSYNC B0 ;  /* 0x0000000000007941 */ /* 0x000fea0003800000 */
.L_x_6121:
        /* <DEDUP_REMOVED lines=15> */
.L_x_6125:
        /* <DEDUP_REMOVED lines=12> */
.L_x_6128:
[----:B------:R-:W-:-:S07]  /*8e90*/  IMAD.MOV.U32 R5, RZ, RZ, R11 ;  /* 0x000000ffff057224 */ /* 0x000fce00078e000b */
.L_x_6129:
[----:B------:R-:W-:Y:S05]  /*8ea0*/  BSYNC B0 ;  /* 0x0000000000007941 */ /* 0x000fea0003800000 */
.L_x_6127:
        /* <DEDUP_REMOVED lines=16> */
.L_x_6133:
[----:B------:R-:W-:Y:S05]  /*8fb0*/  BSYNC B1 ;  /* 0x0000000000017941 */ /* 0x000fea0003800000 */
.L_x_6132:
        /* <DEDUP_REMOVED lines=44> */
.L_x_6131:
[----:B------:R-:W-:Y:S05]  /*9280*/  BSYNC B0 ;  /* 0x0000000000007941 */ /* 0x000fea0003800000 */
.L_x_6130:
        /* <DEDUP_REMOVED lines=12> */
.L_x_6126:
        /* <DEDUP_REMOVED lines=12> */
.L_x_6135:
[----:B------:R-:W-:-:S07]  /*9410*/  IMAD.MOV.U32 R103, RZ, RZ, R11 ;  /* 0x000000ffff677224 */ /* 0x000fce00078e000b */
.L_x_6136:
[----:B------:R-:W-:Y:S05]  /*9420*/  BSYNC B0 ;  /* 0x0000000000007941 */ /* 0x000fea0003800000 */
.L_x_6134:
        /* <DEDUP_REMOVED lines=16> */
.L_x_6140:
[----:B------:R-:W-:Y:S05]  /*9530*/  BSYNC B1 ;  /* 0x0000000000017941 */ /* 0x000fea0003800000 */
.L_x_6139:
        /* <DEDUP_REMOVED lines=44> */
.L_x_6138:
[----:B------:R-:W-:Y:S05]  /*9800*/  BSYNC B0 ;  /* 0x0000000000007941 */ /* 0x000fea0003800000 */
.L_x_6137:
        /* <DEDUP_REMOVED lines=15> */
.L_x_6141:
        /* <DEDUP_REMOVED lines=12> */
.L_x_6144:
[----:B------:R-:W-:-:S07]  /*99c0*/  IMAD.MOV.U32 R4, RZ, RZ, R11 ;  /* 0x000000ffff047224 */ /* 0x000fce00078e000b */
.L_x_6145:
[----:B------:R-:W-:Y:S05]  /*99d0*/  BSYNC B0 ;  /* 0x0000000000007941 */ /* 0x000fea0003800000 */
.L_x_6143:
        /* <DEDUP_REMOVED lines=16> */
.L_x_6149:
[----:B------:R-:W-:Y:S05]  /*9ae0*/  BSYNC B1 ;  /* 0x0000000000017941 */ /* 0x000fea0003800000 */
.L_x_6148:
        /* <DEDUP_REMOVED lines=44> */
.L_x_6147:
[----:B------:R-:W-:Y:S05]  /*9db0*/  BSYNC B0 ;  /* 0x0000000000007941 */ /* 0x000fea0003800000 */
.L_x_6146:
        /* <DEDUP_REMOVED lines=10> */
.L_x_6142:
        /* <DEDUP_REMOVED lines=12> */
.L_x_6151:
[----:B------:R-:W-:-:S07]  /*9f20*/  IMAD.MOV.U32 R103, RZ, RZ, R11 ;  /* 0x000000ffff677224 */ /* 0x000fce00078e000b */
.L_x_6152:
[----:B------:R-:W-:Y:S05]  /*9f30*/  BSYNC B0 ;  /* 0x0000000000007941 */ /* 0x000fea0003800000 */
.L_x_6150:
        /* <DEDUP_REMOVED lines=16> */
.L_x_6156:
[----:B------:R-:W-:Y:S05]  /*a040*/  BSYNC B1 ;  /* 0x0000000000017941 */ /* 0x000fea0003800000 */
.L_x_6155:
        /* <DEDUP_REMOVED lines=44> */
.L_x_6154:
[----:B------:R-:W-:Y:S05]  /*a310*/  BSYNC B0 ;  /* 0x0000000000007941 */ /* 0x000fea0003800000 */
.L_x_6153:
        /* <DEDUP_REMOVED lines=14> */
.L_x_6157:
        /* <DEDUP_REMOVED lines=12> */
.L_x_6160:
[----:B------:R-:W-:-:S07]  /*a4c0*/  IMAD.MOV.U32 R3, RZ, RZ, R11 ;  /* 0x000000ffff037224 */ /* 0x000fce00078e000b */
.L_x_6161:
[----:B------:R-:W-:Y:S05]  /*a4d0*/  BSYNC B0 ;  /* 0x0000000000007941 */ /* 0x000fea0003800000 */
.L_x_6159:
        /* <DEDUP_REMOVED lines=16> */
.L_x_6165:
[----:B------:R-:W-:Y:S05]  /*a5e0*/  BSYNC B1 ;  /* 0x0000000000017941 */ /* 0x000fea0003800000 */
.L_x_6164:
        /* <DEDUP_REMOVED lines=44> */
.L_x_6163:
[----:B------:R-:W-:Y:S05]  /*a8b0*/  BSYNC B0 ;  /* 0x0000000000007941 */ /* 0x000fea0003800000 */
.L_x_6162:
        /* <DEDUP_REMOVED lines=12> */
.L_x_6158:
        /* <DEDUP_REMOVED lines=12> */
.L_x_6167:
[----:B------:R-:W-:-:S07]  /*aa40*/  IMAD.MOV.U32 R74, RZ, RZ, R11 ;  /* 0x000000ffff4a7224 */ /* 0x000fce00078e000b */
.L_x_6168:
[----:B------:R-:W-:Y:S05]  /*aa50*/  BSYNC B0 ;  /* 0x0000000000007941 */ /* 0x000fea0003800000 */
.L_x_6166:
        /* <DEDUP_REMOVED lines=16> */
.L_x_6172:
[----:B------:R-:W-:Y:S05]  /*ab60*/  BSYNC B1 ;  /* 0x0000000000017941 */ /* 0x000fea0003800000 */
.L_x_6171:
        /* <DEDUP_REMOVED lines=44> */
.L_x_6170:
[----:B------:R-:W-:Y:S05]  /*ae30*/  BSYNC B0 ;  /* 0x0000000000007941 */ /* 0x000fea0003800000 */
.L_x_6169:
        /* <DEDUP_REMOVED lines=14> */
.L_x_6173:
        /* <DEDUP_REMOVED lines=12> */
.L_x_6176:
[----:B------:R-:W-:-:S07]  /*afe0*/  IMAD.MOV.U32 R2, RZ, RZ, R11 ;  /* 0x000000ffff027224 */ /* 0x000fce00078e000b */
.L_x_6177:
[----:B------:R-:W-:Y:S05]  /*aff0*/  BSYNC B0 ;  /* 0x0000000000007941 */ /* 0x000fea0003800000 */
.L_x_6175:
        /* <DEDUP_REMOVED lines=16> */
.L_x_6181:
[----:B------:R-:W-:Y:S05]  /*b100*/  BSYNC B1 ;  /* 0x0000000000017941 */ /* 0x000fea0003800000 */
.L_x_6180:
        /* <DEDUP_REMOVED lines=44> */
.L_x_6179:
[----:B------:R-:W-:Y:S05]  /*b3d0*/  BSYNC B0 ;  /* 0x0000000000007941 */ /* 0x000fea0003800000 */
.L_x_6178:
        /* <DEDUP_REMOVED lines=10> */
.L_x_6174:
        /* <DEDUP_REMOVED lines=12> */
.L_x_6183:
[----:B------:R-:W-:-:S07]  /*b540*/  IMAD.MOV.U32 R106, RZ, RZ, R11 ;  /* 0x000000ffff6a7224 */ /* 0x000fce00078e000b */
.L_x_6184:
[----:B------:R-:W-:Y:S05]  /*b550*/  BSYNC B0 ;  /* 0x0000000000007941 */ /* 0x000fea0003800000 */
.L_x_6182:
        /* <DEDUP_REMOVED lines=16> */
.L_x_6188:
[----:B------:R-:W-:Y:S05]  /*b660*/  BSYNC B1 ;  /* 0x0000000000017941 */ /* 0x000fea0003800000 */
.L_x_6187:
        /* <DEDUP_REMOVED lines=44> */
.L_x_6186:
[----:B------:R-:W-:Y:S05]  /*b930*/  BSYNC B0 ;  /* 0x0000000000007941 */ /* 0x000fea0003800000 */
.L_x_6185:
        /* <DEDUP_REMOVED lines=14> */
.L_x_6189:
        /* <DEDUP_REMOVED lines=12> */
.L_x_6192:
[----:B------:R-:W-:-:S07]  /*bae0*/  IMAD.MOV.U32 R0, RZ, RZ, R11 ;  /* 0x000000ffff007224 */ /* 0x000fce00078e000b */
.L_x_6193:
[----:B------:R-:W-:Y:S05]  /*baf0*/  BSYNC B0 ;  /* 0x0000000000007941 */ /* 0x000fea0003800000 */
.L_x_6191:
        /* <DEDUP_REMOVED lines=18> */
.L_x_6197:
[----:B------:R-:W-:Y:S05]  /*bc20*/  BSYNC B1 ;  /* 0x0000000000017941 */ /* 0x000fea0003800000 */
.L_x_6196:
        /* <DEDUP_REMOVED lines=44> */
.L_x_6195:
[----:B------:R-:W-:Y:S05]  /*bef0*/  BSYNC B0 ;  /* 0x0000000000007941 */ /* 0x000fea0003800000 */
.L_x_6194:
[----:B------:R-:W-:Y:S02]  /*bf00*/  I2FP.F32.U32 R0, R0 ;  /* 0x0000000000007245 */ /* 0x000fe40000201000 */
[----:B------:R-:W-:-:S03]  /*bf10*/  PRMT R72, R67, 0x7632, R72 ;  /* 0x0000763243487816 */ /* 0x000fc60000000048 */
[----:B------:R-:W-:Y:S02]  /*bf20*/  FFMA.FTZ R0, R0, R95, 1.1641532182693481445e-10 ;  /* 0x2f00000000007423 */ /* 0x000fe4000001005f */
[----:B------:R-:W-:Y:S01]  /*bf30*/  IMAD.U32 R73, R72, 0x10000, RZ ;  /* 0x0001000048497824 */ /* 0x000fe200078e00ff */
        /* <DEDUP_REMOVED lines=8> */
.L_x_6190:
[----:B------:R-:W-:Y:S01]  /*bfc0*/  P2R R72, PR, RZ, 0x4 ;  /* 0x00000004ff487803 */ /* 0x000fe20000000000 */
[----:B------:R-:W-:Y:S01]  /*bfd0*/  IMAD.WIDE.U32 R110, R94, 0x10, R88 ;  /* 0x000000105e6e7825 */ /* 0x000fe200078e0058 */
[----:B------:R-:W-:Y:S02]  /*bfe0*/  ISETP.NE.AND P2, PT, R115, RZ, PT ;  /* 0x000000ff7300720c */ /* 0x000fe40003f45270 */
[----:B------:R-:W-:Y:S02]  /*bff0*/  SEL R118, RZ, 0x100, P3 ;  /* 0x00000100ff767807 */ /* 0x000fe40001800000 */
[----:B------:R-:W-:Y:S02]  /*c000*/  ISETP.NE.AND P3, PT, R114, RZ, PT ;  /* 0x000000ff7200720c */ /* 0x000fe40003f65270 */
[----:B------:R-:W-:Y:S01]  /*c010*/  SEL R117, RZ, 0x1, P2 ;  /* 0x00000001ff757807 */ /* 0x000fe20001000000 */
[----:B------:R-:W0:Y:S01]  /*c020*/  @P0 LDC.64 R114, c[0x0][0x228] ;  /* 0x00008a00ff720b82 */ /* 0x000e220000000a00 */
        /* <DEDUP_REMOVED lines=12> */
[----:B------:R-:W-:Y:S01]  /*c0f0*/  LOP3.LUT R118, R118, R116, R119, 0xfe, !PT ;  /* 0x0000007476767212 */ /* 0x000fe200078efe77 */
[----:B------:R-:W2:Y:S01]  /*c100*/  @P1 LDC.64 R112, c[0x0][0x230] ;  /* 0x00008c00ff701b82 */ /* 0x000ea20000000a00 */
[----:B------:R-:W-:Y:S01]  /*c110*/  SEL R116, RZ, 0x1, P5 ;  /* 0x00000001ff747807 */ /* 0x000fe20002800000 */
[----:B-1----:R-:W-:Y:S01]  /*c120*/  IMAD.WIDE.U32 R110, R98, 0x1000000, RZ ;  /* 0x01000000626e7825 */ /* 0x002fe200078e00ff */
[----:B------:R-:W-:-:S03]  /*c130*/  SEL R98, RZ, 0x1, P4 ;  /* 0x00000001ff627807 */ /* 0x000fc60002000000 */
[----:B------:R-:W-:Y:S01]  /*c140*/  IMAD.WIDE.U32 R72, R116, 0x100, RZ ;  /* 0x0000010074487825 */ /* 0x000fe200078e00ff */
[----:B------:R-:W-:-:S03]  /*c150*/  LOP3.LUT R117, R111, R118, R117, 0xfe, !PT ;  /* 0x000000766f757212 */ /* 0x000fc600078efe75 */
[----:B------:R-:W-:Y:S01]  /*c160*/  IMAD.WIDE.U32 R74, R98, 0x10000, RZ ;  /* 0x00010000624a7825 */ /* 0x000fe200078e00ff */
[----:B------:R-:W-:-:S04]  /*c170*/  IADD3 R98, R80, 0x100, RZ ;  /* 0x0000010050627810 */ /* 0x000fc80007ffe0ff */
[----:B------:R-:W-:Y:S01]  /*c180*/  LOP3.LUT R73, R73, R117, R75, 0xfe, !PT ;  /* 0x0000007549497212 */ /* 0x000fe200078efe4b */
[----:B------:R-:W-:Y:S01]  /*c190*/  IMAD.WIDE.U32 R116, R98, 0x10, R108 ;  /* 0x0000001062747825 */ /* 0x000fe200078e006c */
[----:B------:R-:W-:Y:S02]  /*c1a0*/  LOP3.LUT R110, R72, R110, R74, 0xfe, !PT ;  /* 0x0000006e486e7212 */ /* 0x000fe400078efe4a */
[----:B------:R-:W-:Y:S01]  /*c1b0*/  SEL R75, RZ, 0x1, P6 ;  /* 0x00000001ff4b7807 */ /* 0x000fe20003000000 */
[----:B0-----:R-:W-:-:S03]  /*c1c0*/  @P0 IMAD.WIDE.U32 R114, R98, 0x10, R114 ;  /* 0x0000001062720825 */ /* 0x001fc600078e0072 */
[----:B------:R-:W-:Y:S01]  /*c1d0*/  LOP3.LUT R72, R110, R75, RZ, 0xfc, !PT ;  /* 0x0000004b6e487212 */ /* 0x000fe200078efcff */
[----:B------:R-:W-:-:S04]  /*c1e0*/  IMAD.WIDE.U32 R74, R94, 0x8, R82 ;  /* 0x000000085e4a7825 */ /* 0x000fc800078e0052 */
[----:B--2---:R-:W-:Y:S01]  /*c1f0*/  @P1 IMAD.WIDE.U32 R112, R98, 0x10, R112 ;  /* 0x0000001062701825 */ /* 0x004fe200078e0070 */
        /* <DEDUP_REMOVED lines=22> */
.L_x_6198:
        /* <DEDUP_REMOVED lines=15> */
.L_x_6200:
[----:B------:R-:W-:-:S07]  /*c450*/  MOV R114, R11 ;  /* 0x0000000b00727202 */ /* 0x000fce0000000f00 */
.L_x_6201:
[----:B------:R-:W-:Y:S05]  /*c460*/  BSYNC B0 ;  /* 0x0000000000007941 */ /* 0x000fea0003800000 */
.L_x_6199:
        /* <DEDUP_REMOVED lines=16> */
.L_x_6205:
[----:B------:R-:W-:Y:S05]  /*c570*/  BSYNC B1 ;  /* 0x0000000000017941 */ /* 0x000fea0003800000 */
.L_x_6204:
        /* <DEDUP_REMOVED lines=44> */
.L_x_6203:
[----:B------:R-:W-:Y:S05]  /*c840*/  BSYNC B0 ;  /* 0x0000000000007941 */ /* 0x000fea0003800000 */
.L_x_6202:
[----:B------:R-:W-:Y:S01]  /*c850*/  I2FP.F32.U32 R110, R114 ;  /* 0x00000072006e7245 */ /* 0x000fe20000201000 */
[----:B-----5:R-:W-:-:S04]  /*c860*/  IMAD.U32 R103, R72, 0x10000, RZ ;  /* 0x0001000048677824 */ /* 0x020fc800078e00ff */
[----:B------:R-:W-:Y:S01]  /*c870*/  FFMA.FTZ R110, R110, R95, 1.1641532182693481445e-10 ;  /* 0x2f0000006e6e7423 */ /* 0x000fe2000001005f */
[----:B------:R-:W-:Y:S01]  /*c880*/  FMUL.FTZ R109, R103, R96 ;  /* 0x00000060676d7220 */ /* 0x000fe20000410000 */
[----:B------:R-:W-:-:S03]  /*c890*/  PRMT R103, R72, 0x7632, R103 ;  /* 0x0000763248677816 */ /* 0x000fc60000000067 */
        /* <DEDUP_REMOVED lines=10> */
.L_x_6206:
        /* <DEDUP_REMOVED lines=12> */
.L_x_6209:
[----:B------:R-:W-:-:S07]  /*ca00*/  IMAD.MOV.U32 R8, RZ, RZ, R11 ;  /* 0x000000ffff087224 */ /* 0x000fce00078e000b */
.L_x_6210:
[----:B------:R-:W-:Y:S05]  /*ca10*/  BSYNC B0 ;  /* 0x0000000000007941 */ /* 0x000fea0003800000 */
.L_x_6208:
        /* <DEDUP_REMOVED lines=16> */
.L_x_6214:
[----:B------:R-:W-:Y:S05]  /*cb20*/  BSYNC B1 ;  /* 0x0000000000017941 */ /* 0x000fea0003800000 */
.L_x_6213:
        /* <DEDUP_REMOVED lines=44> */
.L_x_6212:
[----:B------:R-:W-:Y:S05]  /*cdf0*/  BSYNC B0 ;  /* 0x0000000000007941 */ /* 0x000fea0003800000 */
.L_x_6211:
        /* <DEDUP_REMOVED lines=10> */
.L_x_6207:
        /* <DEDUP_REMOVED lines=12> */
.L_x_6216:
[----:B------:R-:W-:-:S07]  /*cf60*/  MOV R72, R11 ;  /* 0x0000000b00487202 */ /* 0x000fce0000000f00 */
.L_x_6217:
[----:B------:R-:W-:Y:S05]  /*cf70*/  BSYNC B0 ;  /* 0x0000000000007941 */ /* 0x000fea0003800000 */
.L_x_6215:
        /* <DEDUP_REMOVED lines=16> */
.L_x_6221:
[----:B------:R-:W-:Y:S05]  /*d080*/  BSYNC B1 ;  /* 0x0000000000017941 */ /* 0x000fea0003800000 */
.L_x_6220:
        /* <DEDUP_REMOVED lines=44> */
.L_x_6219:
[----:B------:R-:W-:Y:S05]  /*d350*/  BSYNC B0 ;  /* 0x0000000000007941 */ /* 0x000fea0003800000 */
.L_x_6218:
        /* <DEDUP_REMOVED lines=15> */
.L_x_6222:
        /* <DEDUP_REMOVED lines=12> */
.L_x_6225:
[----:B------:R-:W-:-:S07]  /*d510*/  MOV R7, R11 ;  /* 0x0000000b00077202 */ /* 0x000fce0000000f00 */
.L_x_6226:
[----:B------:R-:W-:Y:S05]  /*d520*/  BSYNC B0 ;  /* 0x0000000000007941 */ /* 0x000fea0003800000 */
.L_x_6224:
        /* <DEDUP_REMOVED lines=16> */
.L_x_6230:
[----:B------:R-:W-:Y:S05]  /*d630*/  BSYNC B1 ;  /* 0x0000000000017941 */ /* 0x000fea0003800000 */
.L_x_6229:
        /* <DEDUP_REMOVED lines=44> */
.L_x_6228:
[----:B------:R-:W-:Y:S05]  /*d900*/  BSYNC B0 ;  /* 0x0000000000007941 */ /* 0x000fea0003800000 */
.L_x_6227:
        /* <DEDUP_REMOVED lines=12> */
.L_x_6223:
        /* <DEDUP_REMOVED lines=12> */
.L_x_6232:
[----:B------:R-:W-:-:S07]  /*da90*/  IMAD.MOV.U32 R72, RZ, RZ, R11 ;  /* 0x000000ffff487224 */ /* 0x000fce00078e000b */
.L_x_6233:
[----:B------:R-:W-:Y:S05]  /*daa0*/  BSYNC B0 ;  /* 0x0000000000007941 */ /* 0x000fea0003800000 */
.L_x_6231:
        /* <DEDUP_REMOVED lines=16> */
.L_x_6237:
[----:B------:R-:W-:Y:S05]  /*dbb0*/  BSYNC B1 ;  /* 0x0000000000017941 */ /* 0x000fea0003800000 */
.L_x_6236:
        /* <DEDUP_REMOVED lines=44> */
.L_x_6235:
[----:B------:R-:W-:Y:S05]  /*de80*/  BSYNC B0 ;  /* 0x0000000000007941 */ /* 0x000fea0003800000 */
.L_x_6234:
        /* <DEDUP_REMOVED lines=15> */
.L_x_6238:
        /* <DEDUP_REMOVED lines=12> */
.L_x_6241:
[----:B------:R-:W-:-:S07]  /*e040*/  MOV R6, R11 ;  /* 0x0000000b00067202 */ /* 0x000fce0000000f00 */
.L_x_6242:
[----:B------:R-:W-:Y:S05]  /*e050*/  BSYNC B0 ;  /* 0x0000000000007941 */ /* 0x000fea0003800000 */
.L_x_6240:
        /* <DEDUP_REMOVED lines=16> */
.L_x_6246:
[----:B------:R-:W-:Y:S05]  /*e160*/  BSYNC B1 ;  /* 0x0000000000017941 */ /* 0x000fea0003800000 */
.L_x_6245:
        /* <DEDUP_REMOVED lines=44> */
.L_x_6244:
[----:B------:R-:W-:Y:S05]  /*e430*/  BSYNC B0 ;  /* 0x0000000000007941 */ /* 0x000fea0003800000 */
.L_x_6243:
        /* <DEDUP_REMOVED lines=10> */
.L_x_6239:
        /* <DEDUP_REMOVED lines=12> */
.L_x_6248:
[----:B------:R-:W-:-:S07]  /*e5a0*/  IMAD.MOV.U32 R110, RZ, RZ, R11 ;  /* 0x000000ffff6e7224 */ /* 0x000fce00078e000b */
.L_x_6249:
[----:B------:R-:W-:Y:S05]  /*e5b0*/  BSYNC B0 ;  /* 0x0000000000007941 */ /* 0x000fea0003800000 */
.L_x_6247:
        /* <DEDUP_REMOVED lines=16> */
.L_x_6253:
[----:B------:R-:W-:Y:S05]  /*e6c0*/  BSYNC B1 ;  /* 0x0000000000017941 */ /* 0x000fea0003800000 */
.L_x_6252:
        /* <DEDUP_REMOVED lines=44> */
.L_x_6251:
[----:B------:R-:W-:Y:S05]  /*e990*/  BSYNC B0 ;  /* 0x0000000000007941 */ /* 0x000fea0003800000 */
.L_x_6250:
        /* <DEDUP_REMOVED lines=15> */
.L_x_6254:
        /* <DEDUP_REMOVED lines=12> */
.L_x_6257:
[----:B------:R-:W-:-:S07]  /*eb50*/  MOV R5, R11 ;  /* 0x0000000b00057202 */ /* 0x000fce0000000f00 */
.L_x_6258:
[----:B------:R-:W-:Y:S05]  /*eb60*/  BSYNC B0 ;  /* 0x0000000000007941 */ /* 0x000fea0003800000 */
.L_x_6256:
        /* <DEDUP_REMOVED lines=16> */
.L_x_6262:
[----:B------:R-:W-:Y:S05]  /*ec70*/  BSYNC B1 ;  /* 0x0000000000017941 */ /* 0x000fea0003800000 */
.L_x_6261:
        /* <DEDUP_REMOVED lines=44> */
.L_x_6260:
[----:B------:R-:W-:Y:S05]  /*ef40*/  BSYNC B0 ;  /* 0x0000000000007941 */ /* 0x000fea0003800000 */
.L_x_6259:
        /* <DEDUP_REMOVED lines=12> */
.L_x_6255:
        /* <DEDUP_REMOVED lines=12> */
.L_x_6264:
[----:B------:R-:W-:-:S07]  /*f0d0*/  IMAD.MOV.U32 R103, RZ, RZ, R11 ;  /* 0x000000ffff677224 */ /* 0x000fce00078e000b */
.L_x_6265:
[----:B------:R-:W-:Y:S05]  /*f0e0*/  BSYNC B0 ;  /* 0x0000000000007941 */ /* 0x000fea0003800000 */
.L_x_6263:
        /* <DEDUP_REMOVED lines=16> */
.L_x_6269:
[----:B------:R-:W-:Y:S05]  /*f1f0*/  BSYNC B1 ;  /* 0x0000000000017941 */ /* 0x000fea0003800000 */
.L_x_6268:
        /* <DEDUP_REMOVED lines=44> */
.L_x_6267:
[----:B------:R-:W-:Y:S05]  /*f4c0*/  BSYNC B0 ;  /* 0x0000000000007941 */ /* 0x000fea0003800000 */
.L_x_6266:
        /* <DEDUP_REMOVED lines=15> */
.L_x_6270:
        /* <DEDUP_REMOVED lines=12> */
.L_x_6273:
[----:B------:R-:W-:-:S07]  /*f680*/  MOV R4, R11 ;  /* 0x0000000b00047202 */ /* 0x000fce0000000f00 */
.L_x_6274:
[----:B------:R-:W-:Y:S05]  /*f690*/  BSYNC B0 ;  /* 0x0000000000007941 */ /* 0x000fea0003800000 */
.L_x_6272:
        /* <DEDUP_REMOVED lines=16> */
.L_x_6278:
[----:B------:R-:W-:Y:S05]  /*f7a0*/  BSYNC B1 ;  /* 0x0000000000017941 */ /* 0x000fea0003800000 */
.L_x_6277:
        /* <DEDUP_REMOVED lines=44> */
.L_x_6276:
[----:B------:R-:W-:Y:S05]  /*fa70*/  BSYNC B0 ;  /* 0x0000000000007941 */ /* 0x000fea0003800000 */
.L_x_6275:
        /* <DEDUP_REMOVED lines=10> */
.L_x_6271:
        /* <DEDUP_REMOVED lines=12> */
.L_x_6280:
[----:B------:R-:W-:-:S07]  /*fbe0*/  IMAD.MOV.U32 R103, RZ, RZ, R11 ;  /* 0x000000ffff677224 */ /* 0x000fce00078e000b */
.L_x_6281:
[----:B------:R-:W-:Y:S05]  /*fbf0*/  BSYNC B0 ;  /* 0x0000000000007941 */ /* 0x000fea0003800000 */
.L_x_6279:
        /* <DEDUP_REMOVED lines=16> */
.L_x_6285:
[----:B------:R-:W-:Y:S05]  /*fd00*/  BSYNC B1 ;  /* 0x0000000000017941 */ /* 0x000fea0003800000 */
.L_x_6284:
        /* <DEDUP_REMOVED lines=44> */
.L_x_6283:
[----:B------:R-:W-:Y:S05]  /*ffd0*/  BSYNC B0 ;  /* 0x0000000000007941 */ /* 0x000fea0003800000 */
.L_x_6282:
        /* <DEDUP_REMOVED lines=14> */
.L_x_6286:
        /* <DEDUP_REMOVED lines=12> */
.L_x_6289:
[----:B------:R-:W-:-:S07]  /*10180*/  MOV R3, R11 ;  /* 0x0000000b00037202 */ /* 0x000fce0000000f00 */
.L_x_6290:
[----:B------:R-:W-:Y:S05]  /*10190*/  BSYNC B0 ;  /* 0x0000000000007941 */ /* 0x000fea0003800000 */
.L_x_6288:
        /* <DEDUP_REMOVED lines=16> */
.L_x_6294:
[----:B------:R-:W-:Y:S05]  /*102a0*/  BSYNC B1 ;  /* 0x0000000000017941 */ /* 0x000fea0003800000 */
.L_x_6293:
        /* <DEDUP_REMOVED lines=44> */
.L_x_6292:
[----:B------:R-:W-:Y:S05]  /*10570*/  BSYNC B0 ;  /* 0x0000000000007941 */ /* 0x000fea0003800000 */
.L_x_6291:
        /* <DEDUP_REMOVED lines=12> */
.L_x_6287:
        /* <DEDUP_REMOVED lines=12> */
.L_x_6296:
[----:B------:R-:W-:-:S07]  /*10700*/  IMAD.MOV.U32 R74, RZ, RZ, R11 ;  /* 0x000000ffff4a7224 */ /* 0x000fce00078e000b */
.L_x_6297:
[----:B------:R-:W-:Y:S05]  /*10710*/  BSYNC B0 ;  /* 0x0000000000007941 */ /* 0x000fea0003800000 */
.L_x_6295:
        /* <DEDUP_REMOVED lines=16> */
.L_x_6301:
[----:B------:R-:W-:Y:S05]  /*10820*/  BSYNC B1 ;  /* 0x0000000000017941 */ /* 0x000fea0003800000 */
.L_x_6300:
        /* <DEDUP_REMOVED lines=44> */
.L_x_6299:
[----:B------:R-:W-:Y:S05]  /*10af0*/  BSYNC B0 ;  /* 0x0000000000007941 */ /* 0x000fea0003800000 */
.L_x_6298:
        /* <DEDUP_REMOVED lines=14> */
.L_x_6302:
        /* <DEDUP_REMOVED lines=12> */
.L_x_6305:
[----:B------:R-:W-:-:S07]  /*10ca0*/  MOV R2, R11 ;  /* 0x0000000b00027202 */ /* 0x000fce0000000f00 */
.L_x_6306:
[----:B------:R-:W-:Y:S05]  /*10cb0*/  BSYNC B0 ;  /* 0x0000000000007941 */ /* 0x000fea0003800000 */
.L_x_6304:
        /* <DEDUP_REMOVED lines=16> */
.L_x_6310:
[----:B------:R-:W-:Y:S05]  /*10dc0*/  BSYNC B1 ;  /* 0x0000000000017941 */ /* 0x000fea0003800000 */
.L_x_6309:
        /* <DEDUP_REMOVED lines=44> */
.L_x_6308:
[----:B------:R-:W-:Y:S05]  /*11090*/  BSYNC B0 ;  /* 0x0000000000007941 */ /* 0x000fea0003800000 */
.L_x_6307:
        /* <DEDUP_REMOVED lines=10> */
.L_x_6303:
        /* <DEDUP_REMOVED lines=12> */
.L_x_6312:
[----:B------:R-:W-:-:S07]  /*11200*/  IMAD.MOV.U32 R122, RZ, RZ, R11 ;  /* 0x000000ffff7a7224 */ /* 0x000fce00078e000b */
.L_x_6313:
[----:B------:R-:W-:Y:S05]  /*11210*/  BSYNC B0 ;  /* 0x0000000000007941 */ /* 0x000fea0003800000 */
.L_x_6311:
        /* <DEDUP_REMOVED lines=16> */
.L_x_6317:
[----:B------:R-:W-:Y:S05]  /*11320*/  BSYNC B1 ;  /* 0x0000000000017941 */ /* 0x000fea0003800000 */
.L_x_6316:
        /* <DEDUP_REMOVED lines=44> */
.L_x_6315:
[----:B------:R-:W-:Y:S05]  /*115f0*/  BSYNC B0 ;  /* 0x0000000000007941 */ /* 0x000fea0003800000 */
.L_x_6314:
        /* <DEDUP_REMOVED lines=14> */
.L_x_6318:
        /* <DEDUP_REMOVED lines=12> */
.L_x_6321:
[----:B------:R-:W-:-:S07]  /*117a0*/  MOV R0, R11 ;  /* 0x0000000b00007202 */ /* 0x000fce0000000f00 */
.L_x_6322:
[----:B------:R-:W-:Y:S05]  /*117b0*/  BSYNC B0 ;  /* 0x0000000000007941 */ /* 0x000fea0003800000 */
.L_x_6320:
        /* <DEDUP_REMOVED lines=16> */
.L_x_6326:
[----:B------:R-:W-:Y:S05]  /*118c0*/  BSYNC B1 ;  /* 0x0000000000017941 */ /* 0x000fea0003800000 */
.L_x_6325:
        /* <DEDUP_REMOVED lines=44> */
.L_x_6324:
[----:B------:R-:W-:Y:S05]  /*11b90*/  BSYNC B0 ;  /* 0x0000000000007941 */ /* 0x000fea0003800000 */
.L_x_6323:
        /* <DEDUP_REMOVED lines=12> */
.L_x_6319:
[----:B------:R-:W-:Y:S01]  /*11c60*/  ISETP.NE.AND P1, PT, R118, RZ, PT ;  /* 0x000000ff7600720c */ /* 0x000fe20003f25270 */
        /* <DEDUP_REMOVED lines=18> */
[----:B------:R-:W-:-:S02]  /*11d90*/  SEL R115, RZ, 0x100, P3 ;  /* 0x00000100ff737807 */ /* 0x000fc40001800000 */
[----:B------:R-:W-:Y:S01]  /*11da0*/  ISETP.NE.AND P2, PT, R121, RZ, PT ;  /* 0x000000ff7900720c */ /* 0x000fe20003f45270 */
[----:B------:R-:W-:Y:S01]  /*11db0*/  FADD.FTZ R97, R118, R93 ;  /* 0x0000005d76617221 */ /* 0x000fe20000010000 */
[----:B------:R-:W-:-:S03]  /*11dc0*/  LOP3.LUT R115, R115, R95, R96, 0xfe, !PT ;  /* 0x0000005f73737212 */ /* 0x000fc600078efe60 */
[----:B------:R-:W-:-:S04]  /*11dd0*/  FADD.FTZ R97, R97, R92 ;  /* 0x0000005c61617221 */ /* 0x000fc80000010000 */
[----:B------:R-:W-:Y:S01]  /*11de0*/  FADD.FTZ R118, R97, R100 ;  /* 0x0000006461767221 */ /* 0x000fe20000010000 */
[----:B0-----:R-:W-:Y:S02]  /*11df0*/  SEL R88, RZ, 0x1, P4 ;  /* 0x00000001ff587807 */ /* 0x001fe40002000000 */
[----:B------:R-:W-:Y:S01]  /*11e00*/  SEL R74, RZ, 0x1, P5 ;  /* 0x00000001ff4a7807 */ /* 0x000fe20002800000 */
[----:B------:R-:W-:Y:S02]  /*11e10*/  FADD.FTZ R97, R118, R99 ;  /* 0x0000006376617221 */ /* 0x000fe40000010000 */
[----:B------:R-:W-:-:S04]  /*11e20*/  IMAD.WIDE.U32 R88, R88, 0x1000000, RZ ;  /* 0x0100000058587825 */ /* 0x000fc800078e00ff */
[----:B------:R-:W-:Y:S01]  /*11e30*/  FADD.FTZ R72, R97, R102 ;  /* 0x0000006661487221 */ /* 0x000fe20000010000 */
[----:B------:R-:W-:Y:S01]  /*11e40*/  SEL R97, RZ, 0x1, P2 ;  /* 0x00000001ff617807 */ /* 0x000fe20001000000 */
[----:B------:R-:W-:Y:S01]  /*11e50*/  IMAD.WIDE.U32 R74, R74, 0x10000, RZ ;  /* 0x000100004a4a7825 */ /* 0x000fe200078e00ff */
[----:B------:R-:W-:-:S03]  /*11e60*/  LOP3.LUT P2, RZ, R87, 0x1f, RZ, 0xc0, !PT ;  /* 0x0000001f57ff7812 */ /* 0x000fc6000784c0ff */
[----:B------:R-:W-:Y:S01]  /*11e70*/  FADD.FTZ R72, R72, R101 ;  /* 0x0000006548487221 */ /* 0x000fe20000010000 */
[----:B------:R-:W-:Y:S02]  /*11e80*/  LOP3.LUT R97, R89, R115, R97, 0xfe, !PT ;  /* 0x0000007359617212 */ /* 0x000fe400078efe61 */
[----:B------:R-:W-:Y:S01]  /*11e90*/  SEL R89, RZ, 0x1, P1 ;  /* 0x00000001ff597807 */ /* 0x000fe20000800000 */
[----:B------:R-:W-:Y:S01]  /*11ea0*/  FADD.FTZ R73, R72, R105 ;  /* 0x0000006948497221 */ /* 0x000fe20000010000 */
[----:B------:R-:W-:-:S03]  /*11eb0*/  LOP3.LUT P1, RZ, R76, 0xff, RZ, 0xc0, !PT ;  /* 0x000000ff4cff7812 */ /* 0x000fc6000782c0ff */
        /* <DEDUP_REMOVED lines=9> */
[----:B------:R-:W-:Y:S01]  /*11f50*/  SHF.R.U32.HI R95, RZ, 0x5, R87 ;  /* 0x00000005ff5f7819 */ /* 0x000fe20000011657 */
[----:B------:R-:W-:Y:S01]  /*11f60*/  FADD.FTZ R75, R72, R111 ;  /* 0x0000006f484b7221 */ /* 0x000fe20000010000 */
[----:B------:R-:W-:Y:S02]  /*11f70*/  LOP3.LUT R72, R88, R89, RZ, 0xfc, !PT ;  /* 0x0000005958487212 */ /* 0x000fe400078efcff */
[----:B------:R-:W-:Y:S01]  /*11f80*/  LOP3.LUT R76, R95, 0x7fffffc, RZ, 0xc0, !PT ;  /* 0x07fffffc5f4c7812 */ /* 0x000fe200078ec0ff */
        /* <DEDUP_REMOVED lines=16> */
[----:B------:R-:W-:Y:S02]  /*12090*/  LOP3.LUT R74, R7, 0xff, RZ, 0xc0, !PT ;  /* 0x000000ff074a7812 */ /* 0x000fe400078ec0ff */
[----:B------:R-:W-:Y:S01]  /*120a0*/  LOP3.LUT R115, R83, 0xff, R4, 0xf8, !PT ;  /* 0x000000ff53737812 */ /* 0x000fe200078ef804 */
[----:B------:R-:W-:-:S04]  /*120b0*/  IMAD.WIDE.U32 R82, R82, 0x10000, RZ ;  /* 0x0001000052527825 */ /* 0x000fc800078e00ff */
[----:B------:R-:W-:Y:S01]  /*120c0*/  IMAD.WIDE.U32 R74, R74, 0x100, RZ ;  /* 0x000001004a4a7825 */ /* 0x000fe200078e00ff */
[----:B------:R-:W-:Y:S02]  /*120d0*/  LOP3.LUT R115, R83, R115, R89, 0xfe, !PT ;  /* 0x0000007353737212 */ /* 0x000fe400078efe59 */
[----:B------:R-:W-:Y:S02]  /*120e0*/  LOP3.LUT R83, R74, R88, R82, 0xfe, !PT ;  /* 0x000000584a537212 */ /* 0x000fe400078efe52 */
[----:B------:R-:W-:Y:S01]  /*120f0*/  LOP3.LUT R75, R115, R75, RZ, 0xfc, !PT ;  /* 0x0000004b734b7212 */ /* 0x000fe200078efcff */
[----:B0-----:R-:W-:Y:S01]  /*12100*/  IMAD.WIDE.U32 R72, R98, 0x8, R72 ;  /* 0x0000000862487825 */ /* 0x001fe200078e0048 */
[----:B------:R-:W-:-:S05]  /*12110*/  LOP3.LUT R74, R83, 0xff, R8, 0xf8, !PT ;  /* 0x000000ff534a7812 */ /* 0x000fca00078ef808 */
[----:B------:R1:W-:Y:S02]  /*12120*/  STG.E.64 desc[UR4][R72.64], R74 ;  /* 0x0000004a48007986 */ /* 0x0003e4000c101b04 */
.L_x_6327:
        /* <DEDUP_REMOVED lines=72> */
.L_x_6340:
        /* <DEDUP_REMOVED lines=9> */
[----:B------:R-:W-:Y:S01]  /*12640*/  @!P3 IMAD.IADD R75, R76, 0x1, R75 ;  /* 0x000000014c4bb824 */ /* 0x000fe200078e024b */
[----:B--2---:R-:W-:Y:S01]  /*12650*/  @!P2 LEA R74, R74, R73, 0x18 ;  /* 0x000000494a4aa211 */ /* 0x004fe200078ec0ff */
[----:B------:R-:W-:-:S05]  /*12660*/  @!P2 IMAD.IADD R73, R76, 0x1, R95 ;  /* 0x000000014c49a824 */ /* 0x000fca00078e025f */
[----:B------:R-:W-:Y:S01]  /*12670*/  @!P2 LEA R74, R73, R74, 0x3 ;  /* 0x0000004a494aa211 */ /* 0x000fe200078e18ff */
[----:B-1----:R-:W-:-:S05]  /*12680*/  FADD.FTZ R73, R83, R88 ;  /* 0x0000005853497221 */ /* 0x002fca0000010000 */
[----:B------:R1:W-:Y:S01]  /*12690*/  @!P2 STS.64 [R74], R72 ;  /* 0x000000484a00a388 */ /* 0x0003e20000000a00 */
[----:B------:R-:W-:Y:S01]  /*126a0*/  BAR.SYNC.DEFER_BLOCKING 0x0 ;  /* 0x0000000000007b1d */ /* 0x000fe20000010000 */
[----:B------:R-:W-:Y:S02]  /*126b0*/  LOP3.LUT P2, RZ, R95, 0x1f, R87, 0xf8, !PT ;  /* 0x0000001f5fff7812 */ /* 0x000fe4000784f857 */
[----:B---3--:R-:W-:Y:S02]  /*126c0*/  @!P3 LEA R82, R89, R82, 0x18 ;  /* 0x000000525952b211 */ /* 0x008fe400078ec0ff */
[----:B-1----:R-:W-:Y:S02]  /*126d0*/  CS2R R72, SRZ ;  /* 0x0000000000487805 */ /* 0x002fe4000001ff00 */
[----:B0-----:R-:W-:Y:S01]  /*126e0*/  @!P3 LEA R83, R75, R82, 0x3 ;  /* 0x000000524b53b211 */ /* 0x001fe200078e18ff */
[----:B------:R-:W-:Y:S01]  /*126f0*/  IMAD.MOV.U32 R82, RZ, RZ, RZ ;  /* 0x000000ffff527224 */ /* 0x000fe200078e00ff */
[----:B------:R-:W-:-:S05]  /*12700*/  @!P3 MOV R82, 0x300 ;  /* 0x000003000052b802 */ /* 0x000fca0000000f00 */
[----:B------:R-:W0:Y:S04]  /*12710*/  SHFL.DOWN PT, R89, R82, 0x2, 0x1f ;  /* 0x08401f0052597f89 */ /* 0x000e2800000e0000 */
[----:B------:R-:W1:Y:S01]  /*12720*/  @!P3 LDS.64 R72, [R83] ;  /* 0x000000005348b984 */ /* 0x000e620000000a00 */
[----:B------:R-:W-:Y:S01]  /*12730*/  PLOP3.LUT P3, PT, PT, PT, UP0, 0x40, 0x0 ;  /* 0x000000000000781c */ /* 0x000fe20003f6e808 */
[----:B0-----:R-:W-:Y:S01]  /*12740*/  IMAD.IADD R75, R89, 0x1, R82 ;  /* 0x00000001594b7824 */ /* 0x001fe200078e0252 */
[----:B------:R-:W-:Y:S02]  /*12750*/  I2FP.F32.S32 R118, R89 ;  /* 0x0000005900767245 */ /* 0x000fe40000201400 */
[----:B------:R-:W-:Y:S02]  /*12760*/  I2FP.F32.S32 R89, R82 ;  /* 0x0000005200597245 */ /* 0x000fe40000201400 */
[----:B------:R-:W-:Y:S01]  /*12770*/  I2FP.F32.S32 R74, R75 ;  /* 0x0000004b004a7245 */ /* 0x000fe20000201400 */
[----:B------:R-:W0:Y:S03]  /*12780*/  SHFL.DOWN PT, R76, R75, 0x1, 0x1f ;  /* 0x08201f004b4c7f89 */ /* 0x000e2600000e0000 */
[----:B------:R-:W2:Y:S01]  /*12790*/  MUFU.RCP R96, R74 ;  /* 0x0000004a00607308 */ /* 0x000ea20000001000 */
[----:B-1----:R-:W1:Y:S04]  /*127a0*/  SHFL.DOWN PT, R97, R72, 0x2, 0x1f ;  /* 0x08401f0048617f89 */ /* 0x002e6800000e0000 */
[----:B------:R-:W3:Y:S01]  /*127b0*/  SHFL.DOWN PT, R88, R73, 0x2, 0x1f ;  /* 0x08401f0049587f89 */ /* 0x000ee200000e0000 */
[----:B0-----:R-:W-:-:S04]  /*127c0*/  IADD3 R75, R75, R76, RZ ;  /* 0x0000004c4b4b7210 */ /* 0x001fc80007ffe0ff */
[----:B------:R-:W-:-:S06]  /*127d0*/  I2FP.F32.S32 R75, R75 ;  /* 0x0000004b004b7245 */ /* 0x000fcc0000201400 */
[----:B------:R-:W0:Y:S01]  /*127e0*/  MUFU.RCP R75, R75 ;  /* 0x0000004b004b7308 */ /* 0x000e220000001000 */
[C---:B-1----:R-:W-:Y:S01]  /*127f0*/  FMUL.FTZ R120, R97.reuse, R118 ;  /* 0x0000007661787220 */ /* 0x042fe20000410000 */
[----:B------:R-:W-:-:S03]  /*12800*/  FADD.FTZ R97, -R97, R72 ;  /* 0x0000004861617221 */ /* 0x000fc60000010100 */
[----:B------:R-:W-:Y:S01]  /*12810*/  FFMA.FTZ R83, R89, R72, R120 ;  /* 0x0000004859537223 */ /* 0x000fe20000010078 */
[----:B------:R-:W-:Y:S01]  /*12820*/  FMUL.FTZ R97, R97, R97 ;  /* 0x0000006161617220 */ /* 0x000fe20000410000 */
[----:B---3--:R-:W-:Y:S01]  /*12830*/  FADD.FTZ R73, R88, R73 ;  /* 0x0000004958497221 */ /* 0x008fe20000010000 */
[----:B------:R-:W-:Y:S01]  /*12840*/  I2FP.F32.S32 R88, R76 ;  /* 0x0000004c00587245 */ /* 0x000fe20000201400 */
[----:B--2---:R-:W-:Y:S01]  /*12850*/  FMUL.FTZ R83, R96, R83 ;  /* 0x0000005360537220 */ /* 0x004fe20000410000 */
        /* <DEDUP_REMOVED lines=8> */
[C---:B------:R-:W-:Y:S01]  /*128e0*/  FFMA.FTZ R72, R74.reuse, R83, R97 ;  /* 0x000000534a487223 */ /* 0x040fe20000010061 */
[----:B------:R-:W1:Y:S02]  /*128f0*/  LDC R76, c[0x0][0x2d8] ;  /* 0x0000b600ff4c7b82 */ /* 0x000e640000000800 */
[----:B------:R-:W-:Y:S01]  /*12900*/  FMUL.FTZ R89, R74, R89 ;  /* 0x000000594a597220 */ /* 0x000fe20000410000 */
[----:B0-----:R-:W-:Y:S01]  /*12910*/  FMUL.FTZ R72, R75, R72 ;  /* 0x000000484b487220 */ /* 0x001fe20000410000 */
[----:B--2---:R-:W-:Y:S02]  /*12920*/  FADD.FTZ R82, R73, R82 ;  /* 0x0000005249527221 */ /* 0x004fe40000010000 */
[----:B------:R-:W-:Y:S02]  /*12930*/  FMUL.FTZ R89, R89, R88 ;  /* 0x0000005859597220 */ /* 0x000fe40000410000 */
[----:B------:R-:W0:Y:S02]  /*12940*/  SHFL.IDX PT, R83, R72, RZ, 0x1f ;  /* 0x00001fff48537589 */ /* 0x000e2400000e0000 */
[----:B------:R-:W-:-:S02]  /*12950*/  FFMA.FTZ R82, R75, R89, R82 ;  /* 0x000000594b527223 */ /* 0x000fc40000010052 */
[----:B------:R-:W2:Y:S03]  /*12960*/  @!P2 LDC.64 R74, c[0x0][0x250] ;  /* 0x00009400ff4aab82 */ /* 0x000ea60000000a00 */
[----:B------:R-:W1:Y:S01]  /*12970*/  SHFL.IDX PT, R89, R82, RZ, 0x1f ;  /* 0x00001fff52597589 */ /* 0x000e6200000e0000 */
[----:B0-----:R-:W-:Y:S01]  /*12980*/  FMUL.FTZ R73, R83, R83 ;  /* 0x0000005353497220 */ /* 0x001fe20000410000 */
[----:B--2---:R-:W-:-:S04]  /*12990*/  @!P2 IMAD.WIDE R74, R86, 0x4, R74 ;  /* 0x00000004564aa825 */ /* 0x004fc800078e024a */
[----:B------:R-:W-:Y:S01]  /*129a0*/  FSEL R88, R73, RZ, !P3 ;  /* 0x000000ff49587208 */ /* 0x000fe20005800000 */
[----:B-1----:R-:W-:Y:S01]  /*129b0*/  FFMA.FTZ R73, R89, UR12, R76 ;  /* 0x0000000c59497c23 */ /* 0x002fe2000801004c */
[----:B------:R-:W-:Y:S01]  /*129c0*/  FSEL R76, R83, RZ, P4 ;  /* 0x000000ff534c7208 */ /* 0x000fe20002000000 */
[----:B------:R0:W-:Y:S02]  /*129d0*/  @!P2 STG.E desc[UR4][R74.64], R83 ;  /* 0x000000534a00a986 */ /* 0x0001e4000c101904 */
[----:B------:R-:W-:Y:S02]  /*129e0*/  FADD.FTZ R89, R73, R88 ;  /* 0x0000005849597221 */ /* 0x000fe40000010000 */
[----:B------:R-:W1:Y:S01]  /*129f0*/  @!P2 LDC.64 R72, c[0x0][0x258] ;  /* 0x00009600ff48ab82 */ /* 0x000e620000000a00 */
        /* <DEDUP_REMOVED lines=24> */
[----:B------:R-:W2:Y:S01]  /*12b80*/  MUFU.RSQ R89, R89 ;  /* 0x0000005900597308 */ /* 0x000ea20000001400 */
[----:B------:R-:W3:Y:S01]  /*12b90*/  LDC.64 R76, c[0x0][0x2b8] ;  /* 0x0000ae00ff4c7b82 */ /* 0x000ee20000000a00 */
[----:B-1----:R-:W-:-:S04]  /*12ba0*/  @!P2 IMAD.WIDE R72, R86, 0x4, R72 ;  /* 0x000000045648a825 */ /* 0x002fc800078e0248 */
[----:B------:R-:W-:Y:S02]  /*12bb0*/  VIADD R86, R86, UR16 ;  /* 0x0000001056567c36 */ /* 0x000fe40008000000 */
[C---:B--2---:R-:W-:Y:S01]  /*12bc0*/  FMUL.FTZ R95, R89.reuse, R78 ;  /* 0x0000004e595f7220 */ /* 0x044fe20000410000 */
[C---:B------:R-:W-:Y:S01]  /*12bd0*/  FMUL.FTZ R105, R89.reuse, R90 ;  /* 0x0000005a59697220 */ /* 0x040fe20000410000 */
[C---:B------:R-:W-:Y:S01]  /*12be0*/  FMUL.FTZ R97, R89.reuse, R81 ;  /* 0x0000005159617220 */ /* 0x040fe20000410000 */
[C---:B------:R-:W-:Y:S01]  /*12bf0*/  FMUL.FTZ R90, R89.reuse, R99 ;  /* 0x00000063595a7220 */ /* 0x040fe20000410000 */
[C---:B0-----:R-:W-:Y:S01]  /*12c00*/  FMUL.FTZ R83, R89.reuse, R102 ;  /* 0x0000006659537220 */ /* 0x041fe20000410000 */
[C---:B------:R-:W-:Y:S01]  /*12c10*/  FMUL.FTZ R88, R89.reuse, R88 ;  /* 0x0000005859587220 */ /* 0x040fe20000410000 */
[C---:B------:R-:W-:Y:S01]  /*12c20*/  FMUL.FTZ R82, R89.reuse, R82 ;  /* 0x0000005259527220 */ /* 0x040fe20000410000 */
[C---:B------:R-:W-:Y:S01]  /*12c30*/  FMUL.FTZ R107, R89.reuse, R93 ;  /* 0x0000005d596b7220 */ /* 0x040fe20000410000 */
[C---:B------:R-:W-:Y:S01]  /*12c40*/  FMUL.FTZ R92, R89.reuse, R92 ;  /* 0x0000005c595c7220 */ /* 0x040fe20000410000 */
[C---:B------:R-:W-:Y:S01]  /*12c50*/  FMUL.FTZ R99, R89.reuse, R96 ;  /* 0x0000006059637220 */ /* 0x040fe20000410000 */
[C---:B------:R-:W-:Y:S01]  /*12c60*/  FMUL.FTZ R78, R89.reuse, R79 ;  /* 0x0000004f594e7220 */ /* 0x040fe20000410000 */
[----:B------:R-:W-:Y:S01]  /*12c70*/  FFMA.FTZ R96, R36, R95, R60 ;  /* 0x0000005f24607223 */ /* 0x000fe2000001003c */
[----:B------:R-:W-:Y:S01]  /*12c80*/  FMUL.FTZ R79, R89, R100 ;  /* 0x00000064594f7220 */ /* 0x000fe20000410000 */
[----:B---3--:R-:W-:-:S04]  /*12c90*/  IMAD.WIDE.U32 R94, R94, 0x10, R76 ;  /* 0x000000105e5e7825 */ /* 0x008fc800078e004c */
[----:B------:R-:W-:Y:S01]  /*12ca0*/  FMUL.FTZ R101, R89, R91 ;  /* 0x0000005b59657220 */ /* 0x000fe20000410000 */
[----:B------:R-:W-:Y:S01]  /*12cb0*/  FFMA.FTZ R100, R38, R97, R62 ;  /* 0x0000006126647223 */ /* 0x000fe2000001003e */
[----:B------:R-:W-:Y:S01]  /*12cc0*/  FFMA.FTZ R77, R30, R83, R54 ;  /* 0x000000531e4d7223 */ /* 0x000fe20000010036 */
[----:B------:R-:W-:Y:S01]  /*12cd0*/  FFMA.FTZ R88, R31, R88, R55 ;  /* 0x000000581f587223 */ /* 0x000fe20000010037 */
[----:B------:R-:W-:Y:S01]  /*12ce0*/  FFMA.FTZ R75, R34, R107, R58 ;  /* 0x0000006b224b7223 */ /* 0x000fe2000001003a */
        /* <DEDUP_REMOVED lines=24> */
[----:B------:R-:W-:Y:S01]  /*12e70*/  LEA R88, P2, R80, UR14, 0x4 ;  /* 0x0000000e50587c11 */ /* 0x000fe2000f8420ff */
[----:B0-----:R-:W-:Y:S01]  /*12e80*/  FFMA.FTZ R89, R29, R90, R53 ;  /* 0x0000005a1d597223 */ /* 0x001fe20000010035 */
        /* <DEDUP_REMOVED lines=9> */
[----:B------:R-:W-:-:S02]  /*12f20*/  LEA R90, P3, R98, UR14, 0x4 ;  /* 0x0000000e625a7c11 */ /* 0x000fc4000f8620ff */
[----:B------:R-:W-:Y:S02]  /*12f30*/  F2FP.BF16.F32.PACK_AB R76, R89, R76 ;  /* 0x0000004c594c723e */ /* 0x000fe400000010ff */
[----:B------:R-:W-:Y:S02]  /*12f40*/  F2FP.BF16.F32.PACK_AB R74, R105, R74 ;  /* 0x0000004a694a723e */ /* 0x000fe400000010ff */
[----:B------:R-:W-:Y:S02]  /*12f50*/  F2FP.BF16.F32.PACK_AB R73, R101, R100 ;  /* 0x000000646549723e */ /* 0x000fe400000010ff */
[----:B------:R-:W-:Y:S02]  /*12f60*/  LEA.HI.X R89, R80, UR15, RZ, 0x4, P2 ;  /* 0x0000000f50597c11 */ /* 0x000fe400090f24ff */
[----:B------:R-:W-:Y:S02]  /*12f70*/  F2FP.BF16.F32.PACK_AB R79, R106, R79 ;  /* 0x0000004f6a4f723e */ /* 0x000fe400000010ff */
[----:B------:R-:W-:Y:S01]  /*12f80*/  F2FP.BF16.F32.PACK_AB R78, R83, R78 ;  /* 0x0000004e534e723e */ /* 0x000fe200000010ff */
[----:B------:R-:W-:Y:S01]  /*12f90*/  STG.E.128 desc[UR4][R88.64], R72 ;  /* 0x0000004858007986 */ /* 0x000fe2000c101d04 */
[----:B------:R-:W-:-:S02]  /*12fa0*/  F2FP.BF16.F32.PACK_AB R81, R110, R91 ;  /* 0x0000005b6e51723e */ /* 0x000fc400000010ff */
[----:B------:R-:W-:Y:S01]  /*12fb0*/  F2FP.BF16.F32.PACK_AB R83, R116, R111 ;  /* 0x0000006f7453723e */ /* 0x000fe200000010ff */
[----:B------:R0:W-:Y:S01]  /*12fc0*/  STG.E.128 desc[UR4][R94.64], R76 ;  /* 0x0000004c5e007986 */ /* 0x0001e2000c101d04 */
[----:B------:R-:W-:Y:S02]  /*12fd0*/  F2FP.BF16.F32.PACK_AB R82, R97, R82 ;  /* 0x000000526152723e */ /* 0x000fe400000010ff */
[----:B------:R-:W-:Y:S02]  /*12fe0*/  LEA.HI.X R91, R98, UR15, RZ, 0x4, P3 ;  /* 0x0000000f625b7c11 */ /* 0x000fe400098f24ff */
[----:B------:R-:W-:Y:S02]  /*12ff0*/  F2FP.BF16.F32.PACK_AB R80, R93, R92 ;  /* 0x0000005c5d50723e */ /* 0x000fe400000010ff */
[----:B------:R-:W-:Y:S02]  /*13000*/  ISETP.GE.AND P2, PT, R86, UR17, PT ;  /* 0x0000001156007c0c */ /* 0x000fe4000bf46270 */
[----:B------:R-:W-:Y:S01]  /*13010*/  SEL R92, RZ, 0x1, P1 ;  /* 0x00000001ff5c7807 */ /* 0x000fe20000800000 */
[----:B------:R1:W-:Y:S03]  /*13020*/  STG.E.128 desc[UR4][R90.64], R80 ;  /* 0x000000505a007986 */ /* 0x0003e6000c101d04 */
[----:B0-----:R-:W-:-:S07]  /*13030*/  PRMT R76, R92, 0x7610, R76 ;  /* 0x000076105c4c7816 */ /* 0x001fce000000004c */
[----:B------:R-:W-:Y:S05]  /*13040*/  @!P2 BRA `(.L_x_6329) ;  /* 0xfffffed80018a947 */ /* 0x000fea000383ffff */
[----:B------:R-:W-:Y:S05]  /*13050*/  EXIT ;  /* 0x000000000000794d */ /* 0x000fea0003800000 */
.L_x_6328:
[----:B------:R-:W-:Y:S01]  /*13060*/  HFMA2.MMA R118, -RZ, RZ, 0, 1.847743988037109375e-06 ;  /* 0x0000001fff767435 */ /* 0x000fe200000001ff */
[----:B------:R-:W-:Y:S01]  /*13070*/  MOV R96, R97 ;  /* 0x0000006100607202 */ /* 0x000fe20000000f00 */
[----:B------:R-:W-:Y:S02]  /*13080*/  IMAD.MOV.U32 R115, RZ, RZ, 0x1 ;  /* 0x00000001ff737424 */ /* 0x000fe400078e00ff */
[----:B------:R-:W-:-:S07]  /*13090*/  IMAD.MOV.U32 R89, RZ, RZ, -0x1 ;  /* 0xffffffffff597424 */ /* 0x000fce00078e00ff */
[----:B01----:R-:W-:Y:S05]  /*130a0*/  WARPSYNC.COLLECTIVE R89, `(.L_x_6330) ;  /* 0x0000000059087348 */ /* 0x003fea0003c00000 */
[----:B------:R2:W3:Y:S02]  /*130b0*/  SHFL.BFLY P3, R88, R96, R115, R118 ;  /* 0x0c00007360587389 */ /* 0x0004e40000060076 */
[----:B0123--:R-:W-:Y:S01]  /*130c0*/  ENDCOLLECTIVE ;  /* 0x000000000000791b */ /* 0x00ffe20003800000 */
.L_x_6330:
[----:B------:R-:W-:Y:S01]  /*130d0*/  HFMA2.MMA R115, -RZ, RZ, 0, 1.1920928955078125e-07 ;  /* 0x00000002ff737435 */ /* 0x000fe200000001ff */
[----:B------:R-:W-:-:S05]  /*130e0*/  MOV R72, R88 ;  /* 0x0000005800487202 */ /* 0x000fca0000000f00 */
[----:B------:R-:W-:-:S04]  /*130f0*/  FADD.FTZ R74, R97, R72 ;  /* 0x00000048614a7221 */ /* 0x000fc80000010000 */
[----:B------:R-:W-:-:S07]  /*13100*/  IMAD.MOV.U32 R96, RZ, RZ, R74 ;  /* 0x000000ffff607224 */ /* 0x000fce00078e004a */
[----:B------:R-:W-:Y:S05]  /*13110*/  WARPSYNC.COLLECTIVE R89, `(.L_x_6331) ;  /* 0x0000000059087348 */ /* 0x000fea0003c00000 */
[----:B------:R0:W1:Y:S02]  /*13120*/  SHFL.BFLY P3, R88, R96, R115, R118 ;  /* 0x0c00007360587389 */ /* 0x0000640000060076 */
[----:B01----:R-:W-:Y:S01]  /*13130*/  ENDCOLLECTIVE ;  /* 0x000000000000791b */ /* 0x003fe20003800000 */
.L_x_6331:
[----:B------:R-:W-:Y:S02]  /*13140*/  IMAD.MOV.U32 R115, RZ, RZ, 0x4 ;  /* 0x00000004ff737424 */ /* 0x000fe400078e00ff */
[----:B------:R-:W-:-:S04]  /*13150*/  IMAD.MOV.U32 R73, RZ, RZ, R88 ;  /* 0x000000ffff497224 */ /* 0x000fc800078e0058 */
[----:B------:R-:W-:-:S05]  /*13160*/  FADD.FTZ R75, R74, R73 ;  /* 0x000000494a4b7221 */ /* 0x000fca0000010000 */
[----:B------:R-:W-:-:S07]  /*13170*/  MOV R96, R75 ;  /* 0x0000004b00607202 */ /* 0x000fce0000000f00 */
[----:B------:R-:W-:Y:S05]  /*13180*/  WARPSYNC.COLLECTIVE R89, `(.L_x_6332) ;  /* 0x0000000059087348 */ /* 0x000fea0003c00000 */
[----:B------:R0:W1:Y:S02]  /*13190*/  SHFL.BFLY P3, R88, R96, R115, R118 ;  /* 0x0c00007360587389 */ /* 0x0000640000060076 */
[----:B01----:R-:W-:Y:S01]  /*131a0*/  ENDCOLLECTIVE ;  /* 0x000000000000791b */ /* 0x003fe20003800000 */
.L_x_6332:
[----:B------:R-:W-:Y:S01]  /*131b0*/  HFMA2.MMA R115, -RZ, RZ, 0, 4.76837158203125e-07 ;  /* 0x00000008ff737435 */ /* 0x000fe200000001ff */
[----:B------:R-:W-:-:S05]  /*131c0*/  MOV R72, R88 ;  /* 0x0000005800487202 */ /* 0x000fca0000000f00 */
[----:B------:R-:W-:-:S04]  /*131d0*/  FADD.FTZ R82, R75, R72 ;  /* 0x000000484b527221 */ /* 0x000fc80000010000 */
[----:B------:R-:W-:-:S07]  /*131e0*/  IMAD.MOV.U32 R96, RZ, RZ, R82 ;  /* 0x000000ffff607224 */ /* 0x000fce00078e0052 */
[----:B------:R-:W-:Y:S05]  /*131f0*/  WARPSYNC.COLLECTIVE R89, `(.L_x_6333) ;  /* 0x0000000059087348 */ /* 0x000fea0003c00000 */
[----:B------:R0:W1:Y:S02]  /*13200*/  SHFL.BFLY P3, R88, R96, R115, R118 ;  /* 0x0c00007360587389 */ /* 0x0000640000060076 */
[----:B01----:R-:W-:Y:S01]  /*13210*/  ENDCOLLECTIVE ;  /* 0x000000000000791b */ /* 0x003fe20003800000 */
.L_x_6333:
[----:B------:R-:W-:Y:S02]  /*13220*/  IMAD.MOV.U32 R115, RZ, RZ, 0x10 ;  /* 0x00000010ff737424 */ /* 0x000fe400078e00ff */
[----:B------:R-:W-:-:S04]  /*13230*/  IMAD.MOV.U32 R73, RZ, RZ, R88 ;  /* 0x000000ffff497224 */ /* 0x000fc800078e0058 */
[----:B------:R-:W-:-:S05]  /*13240*/  FADD.FTZ R83, R82, R73 ;  /* 0x0000004952537221 */ /* 0x000fca0000010000 */
[----:B------:R-:W-:-:S07]  /*13250*/  MOV R96, R83 ;  /* 0x0000005300607202 */ /* 0x000fce0000000f00 */
[----:B------:R-:W-:Y:S05]  /*13260*/  WARPSYNC.COLLECTIVE R89, `(.L_x_6334) ;  /* 0x0000000059087348 */ /* 0x000fea0003c00000 */
[----:B------:R0:W1:Y:S02]  /*13270*/  SHFL.BFLY P3, R88, R96, R115, R118 ;  /* 0x0c00007360587389 */ /* 0x0000640000060076 */
[----:B01----:R-:W-:Y:S01]  /*13280*/  ENDCOLLECTIVE ;  /* 0x000000000000791b */ /* 0x003fe20003800000 */
.L_x_6334:
        /* <DEDUP_REMOVED lines=56> */
.L_x_6335:
[----:B------:R-:W-:Y:S02]  /*13610*/  IMAD.MOV.U32 R115, RZ, RZ, 0x2 ;  /* 0x00000002ff737424 */ /* 0x000fe400078e00ff */
[----:B------:R-:W-:-:S04]  /*13620*/  IMAD.MOV.U32 R74, RZ, RZ, R88 ;  /* 0x000000ffff4a7224 */ /* 0x000fc800078e0058 */
[----:B------:R-:W-:-:S05]  /*13630*/  FADD.FTZ R74, R73, R74 ;  /* 0x0000004a494a7221 */ /* 0x000fca0000010000 */
[----:B------:R-:W-:-:S07]  /*13640*/  MOV R96, R74 ;  /* 0x0000004a00607202 */ /* 0x000fce0000000f00 */
[----:B------:R-:W-:Y:S05]  /*13650*/  WARPSYNC.COLLECTIVE R89, `(.L_x_6336) ;  /* 0x0000000059087348 */ /* 0x000fea0003c00000 */
[----:B------:R0:W1:Y:S02]  /*13660*/  SHFL.BFLY P3, R88, R96, R115, R118 ;  /* 0x0c00007360587389 */ /* 0x0000640000060076 */
[----:B01----:R-:W-:Y:S01]  /*13670*/  ENDCOLLECTIVE ;  /* 0x000000000000791b */ /* 0x003fe20003800000 */
.L_x_6336:
[----:B------:R-:W-:Y:S01]  /*13680*/  HFMA2.MMA R115, -RZ, RZ, 0, 2.384185791015625e-07 ;  /* 0x00000004ff737435 */ /* 0x000fe200000001ff */
[----:B------:R-:W-:-:S05]  /*13690*/  MOV R75, R88 ;  /* 0x00000058004b7202 */ /* 0x000fca0000000f00 */
[----:B------:R-:W-:-:S04]  /*136a0*/  FADD.FTZ R75, R74, R75 ;  /* 0x0000004b4a4b7221 */ /* 0x000fc80000010000 */
[----:B------:R-:W-:-:S07]  /*136b0*/  IMAD.MOV.U32 R96, RZ, RZ, R75 ;  /* 0x000000ffff607224 */ /* 0x000fce00078e004b */
[----:B------:R-:W-:Y:S05]  /*136c0*/  WARPSYNC.COLLECTIVE R89, `(.L_x_6337) ;  /* 0x0000000059087348 */ /* 0x000fea0003c00000 */
[----:B------:R0:W1:Y:S02]  /*136d0*/  SHFL.BFLY P3, R88, R96, R115, R118 ;  /* 0x0c00007360587389 */ /* 0x0000640000060076 */
[----:B01----:R-:W-:Y:S01]  /*136e0*/  ENDCOLLECTIVE ;  /* 0x000000000000791b */ /* 0x003fe20003800000 */
.L_x_6337:
[----:B------:R-:W-:Y:S02]  /*136f0*/  IMAD.MOV.U32 R115, RZ, RZ, 0x8 ;  /* 0x00000008ff737424 */ /* 0x000fe400078e00ff */
[----:B------:R-:W-:-:S04]  /*13700*/  IMAD.MOV.U32 R82, RZ, RZ, R88 ;  /* 0x000000ffff527224 */ /* 0x000fc800078e0058 */
[----:B------:R-:W-:-:S05]  /*13710*/  FADD.FTZ R82, R75, R82 ;  /* 0x000000524b527221 */ /* 0x000fca0000010000 */
[----:B------:R-:W-:-:S07]  /*13720*/  MOV R96, R82 ;  /* 0x0000005200607202 */ /* 0x000fce0000000f00 */
[----:B------:R-:W-:Y:S05]  /*13730*/  WARPSYNC.COLLECTIVE R89, `(.L_x_6338) ;  /* 0x0000000059087348 */ /* 0x000fea0003c00000 */
[----:B------:R0:W1:Y:S02]  /*13740*/  SHFL.BFLY P3, R88, R96, R115, R118 ;  /* 0x0c00007360587389 */ /* 0x0000640000060076 */
[----:B01----:R-:W-:Y:S01]  /*13750*/  ENDCOLLECTIVE ;  /* 0x000000000000791b */ /* 0x003fe20003800000 */
.L_x_6338:
[----:B------:R-:W-:Y:S01]  /*13760*/  HFMA2.MMA R115, -RZ, RZ, 0, 9.5367431640625e-07 ;  /* 0x00000010ff737435 */ /* 0x000fe200000001ff */
[----:B------:R-:W-:-:S05]  /*13770*/  MOV R83, R88 ;  /* 0x0000005800537202 */ /* 0x000fca0000000f00 */
[----:B------:R-:W-:-:S04]  /*13780*/  FADD.FTZ R83, R82, R83 ;  /* 0x0000005352537221 */ /* 0x000fc80000010000 */
[----:B------:R-:W-:-:S07]  /*13790*/  IMAD.MOV.U32 R96, RZ, RZ, R83 ;  /* 0x000000ffff607224 */ /* 0x000fce00078e0053 */
[----:B------:R-:W-:Y:S05]  /*137a0*/  WARPSYNC.COLLECTIVE R89, `(.L_x_6339) ;  /* 0x0000000059087348 */ /* 0x000fea0003c00000 */
[----:B------:R0:W1:Y:S02]  /*137b0*/  SHFL.BFLY P3, R88, R96, R115, R118 ;  /* 0x0c00007360587389 */ /* 0x0000640000060076 */
[----:B01----:R-:W-:Y:S01]  /*137c0*/  ENDCOLLECTIVE ;  /* 0x000000000000791b */ /* 0x003fe20003800000 */
.L_x_6339:
[----:B------:R-:W-:Y:S05]  /*137d0*/  BRA `(.L_x_6340) ;  /* 0xffffffec00747947 */ /* 0x000fea000383ffff */
.L_x_6341:
        /* <DEDUP_REMOVED lines=10> */
.L_x_20563:


//--------------------- .text._ZN10layer_norm31ln_parallel_residual_fwd_kernelINS_13Kernel_traitsI13__nv_bfloat16S2_fS2_fjLj3072ELj1ELj1ELj4ELj16ENS_18Kernel_traits_baseILj3072ES2_S2_fS2_fjLj128EEEEELb0ELb0ELb0EEEvNS_9FwdParamsE --------------------------
	.section	.text._ZN10layer_norm31ln_parallel_residual_fwd_kernelINS_13Kernel_traitsI13__nv_bfloat16S2_fS2_fjLj3072ELj1ELj1ELj4ELj16ENS_18Kernel_traits_baseILj3072ES2_S2_fS2_fjLj128EEEEELb0ELb0ELb0EEEvNS_9FwdParamsE,"ax",@progbits
	.align	128
        .global         _ZN10layer_norm31ln_parallel_residual_fwd_kernelINS_13Kernel_traitsI13__nv_bfloat16S2_fS2_fjLj3072ELj1ELj1ELj4ELj16ENS_18Kernel_traits_baseILj3072ES2_S2_fS2_fjLj128EEEEELb0ELb0ELb0EEEvNS_9FwdParamsE
        .type           _ZN10layer_norm31ln_parallel_residual_fwd_kernelINS_13Kernel_traitsI13__nv_bfloat16S2_fS2_fjLj3072ELj1ELj1ELj4ELj16ENS_18Kernel_traits_baseILj3072ES2_S2_fS2_fjLj128EEEEELb0ELb0ELb0EEEvNS_9FwdParamsE,@function
        .size           _ZN10layer_norm31ln_parallel_residual_fwd_kernelINS_13Kernel_traitsI13__nv_bfloat16S2_fS2_fjLj3072ELj1ELj1ELj4ELj16ENS_18Kernel_traits_baseILj3072ES2_S2_fS2_fjLj128EEEEELb0ELb0ELb0EEEvNS_9FwdParamsE,(.L_x_20564 - _ZN10layer_norm31ln_parallel_residual_fwd_kernelINS_13Kernel_traitsI13__nv_bfloat16S2_fS2_fjLj3072ELj1ELj1ELj4ELj16ENS_18Kernel_traits_baseILj3072ES2_S2_fS2_fjLj128EEEEELb0ELb0ELb0EEEvNS_9FwdParamsE)
        .other          _ZN10layer_norm31ln_parallel_residual_fwd_kernelINS_13Kernel_traitsI13__nv_bfloat16S2_fS2_fjLj3072ELj1ELj1ELj4ELj16ENS_18Kernel_traits_baseILj3072ES2_S2_fS2_fjLj128EEEEELb0ELb0ELb0EEEvNS_9FwdParamsE,@"STO_CUDA_ENTRY STV_DEFAULT"
_ZN10layer_norm31ln_parallel_residual_fwd_kernelINS_13Kernel_traitsI13__nv_bfloat16S2_fS2_fjLj3072ELj1ELj1ELj4ELj16ENS_18Kernel_traits_baseILj3072ES2_S2_fS2_fjLj128EEEEELb0ELb0ELb0EEEvNS_9FwdParamsE:
.text._ZN10layer_norm31ln_parallel_residual_fwd_kernelINS_13Kernel_traitsI13__nv_bfloat16S2_fS2_fjLj3072ELj1ELj1ELj4ELj16ENS_18Kernel_traits_baseILj3072ES2_S2_fS2_fjLj128EEEEELb0ELb0ELb0EEEvNS_9FwdParamsE:
        /* <DEDUP_REMOVED lines=49> */
.L_x_6343:
[----:B------:R-:W-:Y:S05]  /*0310*/  BSYNC B0 ;  /* 0x0000000000007941 */ /* 0x000fea0003800000 */
.L_x_6342:
        /* <DEDUP_REMOVED lines=36> */
.L_x_6345:
[----:B------:R-:W-:Y:S05]  /*0560*/  BSYNC B0 ;  /* 0x0000000000007941 */ /* 0x000fea0003800000 */
.L_x_6344:
        /* <DEDUP_REMOVED lines=27> */
.L_x_6347:
[----:B------:R-:W-:Y:S05]  /*0720*/  BSYNC B0 ;  /* 0x0000000000007941 */ /* 0x000fea0003800000 */
.L_x_6346:
[----:B------:R-:W0:Y:S02]  /*0730*/  S2UR UR6, SR_CTAID.X ;  /* 0x00000000000679c3 */ /* 0x000e240000002500 */
[----:B0-----:R-:W-:Y:S01]  /*0740*/  LEA.HI R147, R79, UR6, RZ, 0x19 ;  /* 0x000000064f937c11 */ /* 0x001fe2000f8fc8ff */
[----:B------:R-:W-:-:S03]  /*0750*/  ULDC UR6, c[0x0][0x214] ;  /* 0x0000850000067ab9 */ /* 0x000fc60000000800 */
[----:B------:R-:W-:-:S13]  /*0760*/  ISETP.GE.AND P0, PT, R147, UR6, PT ;  /* 0x0000000693007c0c */ /* 0x000fda000bf06270 */
[----:B------:R-:W-:Y:S05]  /*0770*/  @P0 EXIT ;  /* 0x000000000000094d */ /* 0x000fea0003800000 */
[----:B------:R-:W-:Y:S01]  /*0780*/  SHF.R.S32.HI R52, RZ, 0x3, R52 ;  /* 0x00000003ff347819 */ /* 0x000fe20000011434 */
[----:B------:R-:W-:Y:S01]  /*0790*/  IMAD.U32 R31, R26, 0x10000, RZ ;  /* 0x000100001a1f7824 */ /* 0x000fe200078e00ff */
[C---:B-----5:R-:W-:Y:S01]  /*07a0*/  PRMT R120, R32.reuse, 0x7632, R120 ;  /* 0x0000763220787816 */ /* 0x060fe20000000078 */
[----:B------:R-:W-:Y:S01]  /*07b0*/  HFMA2.MMA R70, -RZ, RZ, 0, 5.9604644775390625e-08 ;  /* 0x00000001ff467435 */ /* 0x000fe200000001ff */
[----:B------:R-:W-:Y:S01]  /*07c0*/  SHF.L.U32 R88, R32, 0x10, RZ ;  /* 0x0000001020587819 */ /* 0x000fe200000006ff */
[----:B------:R-:W-:Y:S01]  /*07d0*/  IMAD.U32 R2, R46, 0x10000, RZ ;  /* 0x000100002e027824 */ /* 0x000fe200078e00ff */
[C---:B------:R-:W-:Y:S01]  /*07e0*/  PRMT R124, R33.reuse, 0x7632, R124 ;  /* 0x00007632217c7816 */ /* 0x040fe2000000007c */
[----:B------:R-:W-:Y:S01]  /*07f0*/  IMAD.U32 R87, R42, 0x10000, RZ ;  /* 0x000100002a577824 */ /* 0x000fe200078e00ff */
[----:B------:R-:W-:Y:S01]  /*0800*/  SHF.L.U32 R89, R33, 0x10, RZ ;  /* 0x0000001021597819 */ /* 0x000fe200000006ff */
[----:B------:R-:W-:Y:S01]  /*0810*/  IMAD.U32 R92, R37, 0x10000, RZ ;  /* 0x00010000255c7824 */ /* 0x000fe200078e00ff */
[----:B------:R-:W-:Y:S01]  /*0820*/  LOP3.LUT R33, R79, 0x60, RZ, 0xc0, !PT ;  /* 0x000000604f217812 */ /* 0x000fe200078ec0ff */
[----:B------:R-:W-:Y:S01]  /*0830*/  ULDC.U8 UR6, c[0x0][0x2a0] ;  /* 0x0000a80000067ab9 */ /* 0x000fe20000000000 */
        /* <DEDUP_REMOVED lines=10> */
[C---:B------:R-:W-:Y:S01]  /*08e0*/  PRMT R119, R40.reuse, 0x7632, R119 ;  /* 0x0000763228777816 */ /* 0x040fe20000000077 */
[----:B------:R-:W-:Y:S01]  /*08f0*/  UISETP.NE.AND UP0, UPT, UR6, URZ, UPT ;  /* 0x0000003f0600728c */ /* 0x000fe2000bf05270 */
[----:B------:R-:W-:Y:S01]  /*0900*/  IADD3 R33, R33, R52, RZ ;  /* 0x0000003421217210 */ /* 0x000fe20007ffe0ff */
[----:B------:R-:W-:Y:S01]  /*0910*/  ULDC UR13, c[0x0][0x218] ;  /* 0x00008600000d7ab9 */ /* 0x000fe20000000800 */
[----:B------:R-:W-:Y:S01]  /*0920*/  SHF.L.U32 R85, R40, 0x10, RZ ;  /* 0x0000001028557819 */ /* 0x000fe200000006ff */
[----:B------:R-:W-:Y:S01]  /*0930*/  IMAD.SHL.U32 R40, R79, 0x20, RZ ;  /* 0x000000204f287824 */ /* 0x000fe200078e00ff */
[----:B------:R-:W-:Y:S01]  /*0940*/  PRMT R123, R41, 0x7632, R123 ;  /* 0x00007632297b7816 */ /* 0x000fe2000000007b */
[----:B------:R-:W-:Y:S01]  /*0950*/  IMAD.SHL.U32 R33, R33, 0x8, RZ ;  /* 0x0000000821217824 */ /* 0x000fe200078e00ff */
[----:B------:R-:W-:Y:S01]  /*0960*/  SHF.L.U32 R84, R41, 0x10, RZ ;  /* 0x0000001029547819 */ /* 0x000fe200000006ff */
[----:B------:R-:W-:Y:S01]  /*0970*/  ULDC UR12, c[0x0][0x290] ;  /* 0x0000a400000c7ab9 */ /* 0x000fe20000000800 */
[----:B------:R-:W-:Y:S01]  /*0980*/  LOP3.LUT R41, R40, 0x3e0, RZ, 0xc0, !PT ;  /* 0x000003e028297812 */ /* 0x000fe200078ec0ff */
[----:B------:R-:W-:Y:S01]  /*0990*/  ULDC.64 UR8, c[0x0][0x228] ;  /* 0x00008a0000087ab9 */ /* 0x000fe20000000a00 */
[----:B------:R-:W-:Y:S01]  /*09a0*/  I2FP.F32.U32 R33, R33 ;  /* 0x0000002100217245 */ /* 0x000fe20000201000 */
[----:B------:R-:W-:Y:S01]  /*09b0*/  ULDC.64 UR10, c[0x0][0x230] ;  /* 0x00008c00000a7ab9 */ /* 0x000fe20000000a00 */
[----:B------:R-:W-:Y:S01]  /*09c0*/  VIADDMNMX R41, R32, -R41, RZ, !PT ;  /* 0x8000002920297246 */ /* 0x000fe200078001ff */
[----:B------:R-:W-:Y:S01]  /*09d0*/  ULDC.64 UR6, c[0x0][0x238] ;  /* 0x00008e0000067ab9 */ /* 0x000fe20000000a00 */
[----:B------:R0:W1:Y:S01]  /*09e0*/  MUFU.RCP R146, R33 ;  /* 0x0000002100927308 */ /* 0x0000620000001000 */
[----:B------:R-:W-:Y:S01]  /*09f0*/  SHF.L.U32 R77, R24, 0x10, RZ ;  /* 0x00000010184d7819 */ /* 0x000fe200000006ff */
[----:B------:R-:W-:Y:S01]  /*0a00*/  ULDC.64 UR14, c[0x0][0x210] ;  /* 0x00008400000e7ab9 */ /* 0x000fe20000000a00 */
[----:B------:R-:W-:-:S02]  /*0a10*/  VIMNMX R41, R41, 0x20, PT ;  /* 0x0000002029297848 */ /* 0x000fc40003fe0100 */
[----:B------:R-:W-:Y:S01]  /*0a20*/  SHF.L.U32 R28, R27, 0x10, RZ ;  /* 0x000000101b1c7819 */ /* 0x000fe200000006ff */
[----:B------:R-:W-:Y:S01]  /*0a30*/  IMAD.U32 R27, R22, 0x10000, RZ ;  /* 0x00010000161b7824 */ /* 0x000fe200078e00ff */
[----:B------:R-:W-:Y:S01]  /*0a40*/  SHF.L.U32 R29, R20, 0x10, RZ ;  /* 0x00000010141d7819 */ /* 0x000fe200000006ff */
[----:B------:R-:W-:Y:S01]  /*0a50*/  IMAD.IADD R41, R52, 0x1, R41 ;  /* 0x0000000134297824 */ /* 0x000fe200078e0229 */
[----:B------:R-:W-:Y:S01]  /*0a60*/  SHF.L.U32 R24, R23, 0x10, RZ ;  /* 0x0000001017187819 */ /* 0x000fe200000006ff */
[----:B------:R-:W-:Y:S01]  /*0a70*/  IMAD.U32 R23, R18, 0x10000, RZ ;  /* 0x0001000012177824 */ /* 0x000fe200078e00ff */
[----:B------:R-:W-:Y:S01]  /*0a80*/  PRMT R138, R9, 0x7632, R138 ;  /* 0x00007632098a7816 */ /* 0x000fe2000000008a */
[----:B------:R-:W-:Y:S01]  /*0a90*/  IMAD.SHL.U32 R145, R41, 0x8, RZ ;  /* 0x0000000829917824 */ /* 0x000fe200078e00ff */
[----:B------:R-:W-:Y:S02]  /*0aa0*/  PRMT R107, R11, 0x7632, R107 ;  /* 0x000076320b6b7816 */ /* 0x000fe4000000006b */
        /* <DEDUP_REMOVED lines=11> */
[C---:B------:R-:W-:Y:S01]  /*0b60*/  IMAD.U32 R14, R10.reuse, 0x10000, RZ ;  /* 0x000100000a0e7824 */ /* 0x040fe200078e00ff */
[----:B------:R-:W-:Y:S01]  /*0b70*/  PRMT R134, R10, 0x7632, R134 ;  /* 0x000076320a867816 */ /* 0x000fe20000000086 */
[----:B------:R-:W-:Y:S01]  /*0b80*/  IMAD.U32 R10, R6, 0x10000, RZ ;  /* 0x00010000060a7824 */ /* 0x000fe200078e00ff */
[----:B------:R-:W-:Y:S01]  /*0b90*/  PRMT R140, R4, 0x7632, R140 ;  /* 0x00007632048c7816 */ /* 0x000fe2000000008c */
[----:B------:R-:W-:Y:S01]  /*0ba0*/  IMAD.U32 R129, R129, 0x10000, RZ ;  /* 0x0001000081817824 */ /* 0x000fe200078e00ff */
[----:B------:R-:W-:-:S02]  /*0bb0*/  PRMT R136, R5, 0x7632, R136 ;  /* 0x0000763205887816 */ /* 0x000fc40000000088 */
[----:B------:R-:W-:Y:S01]  /*0bc0*/  PRMT R108, R6, 0x7632, R108 ;  /* 0x00007632066c7816 */ /* 0x000fe2000000006c */
[----:B------:R-:W-:Y:S01]  /*0bd0*/  IMAD.U32 R6, R50, 0x10000, RZ ;  /* 0x0001000032067824 */ /* 0x000fe200078e00ff */
        /* <DEDUP_REMOVED lines=9> */
[C---:B------:R-:W-:Y:S01]  /*0c70*/  PRMT R126, R82.reuse, 0x7632, R126 ;  /* 0x00007632527e7816 */ /* 0x040fe2000000007e */
[----:B------:R-:W-:Y:S01]  /*0c80*/  IMAD.U32 R82, R82, 0x10000, RZ ;  /* 0x0001000052527824 */ /* 0x000fe200078e00ff */
        /* <DEDUP_REMOVED lines=72> */
[----:B01----:R-:W-:-:S07]  /*1110*/  SHF.L.U32 R133, R133, 0x10, RZ ;  /* 0x0000001085857819 */ /* 0x003fce00000006ff */
.L_x_6409:
[----:B--2---:R-:W-:Y:S01]  /*1120*/  IMAD R68, R147, UR13, RZ ;  /* 0x0000000d93447c24 */ /* 0x004fe2000f8e02ff */
[----:B------:R-:W-:Y:S04]  /*1130*/  BSSY B0, `(.L_x_6348) ;  /* 0x0000063000007945 */ /* 0x000fe80003800000 */
[----:B------:R-:W-:-:S04]  /*1140*/  SHF.R.S32.HI R69, RZ, 0x1f, R68 ;  /* 0x0000001fff457819 */ /* 0x000fc80000011444 */
[----:B------:R-:W-:-:S04]  /*1150*/  LEA.HI R69, R69, R68, RZ, 0x3 ;  /* 0x0000004445457211 */ /* 0x000fc800078f18ff */
[----:B------:R-:W-:-:S04]  /*1160*/  LEA.HI.SX32 R144, R69, R76, 0x1d ;  /* 0x0000004c45907211 */ /* 0x000fc800078feaff */
[----:B------:R-:W-:Y:S01]  /*1170*/  MOV R71, R144 ;  /* 0x0000009000477202 */ /* 0x000fe20000000f00 */
[----:B-1---5:R-:W-:Y:S06]  /*1180*/  @!P5 BRA `(.L_x_6349) ;  /* 0x000000040074d947 */ /* 0x022fec0003800000 */
        /* <DEDUP_REMOVED lines=12> */
[----:B------:R0:W5:Y:S04]  /*1250*/  @P0 LDG.E.128 R40, desc[UR4][R68.64+0x10] ;  /* 0x0000100444280981 */ /* 0x000168000c1e1d00 */
[----:B------:R0:W5:Y:S01]  /*1260*/  @P1 LDG.E.128 R32, desc[UR4][R46.64] ;  /* 0x000000042e201981 */ /* 0x000162000c1e1d00 */
[----:B------:R-:W-:-:S04]  /*1270*/  ISETP.NE.U32.AND P1, PT, RZ, UR8, PT ;  /* 0x00000008ff007c0c */ /* 0x000fc8000bf25070 */
[----:B------:R-:W-:Y:S02]  /*1280*/  ISETP.NE.AND.EX P1, PT, RZ, UR9, PT, P1 ;  /* 0x00000009ff007c0c */ /* 0x000fe4000bf25310 */
[C---:B--2---:R-:W-:Y:S02]  /*1290*/  PRMT R45, R48.reuse, 0x7632, R45 ;  /* 0x00007632302d7816 */ /* 0x044fe4000000002d */
[----:B------:R-:W-:-:S09]  /*12a0*/  SHF.L.U32 R44, R48, 0x10, RZ ;  /* 0x00000010302c7819 */ /* 0x000fd200000006ff */
[----:B0-----:R-:W-:Y:S05]  /*12b0*/  @P1 BRA `(.L_x_6350) ;  /* 0x00000000000c1947 */ /* 0x001fea0003800000 */
[----:B------:R-:W-:Y:S05]  /*12c0*/  @!P0 BRA `(.L_x_6351) ;  /* 0x0000000000148947 */ /* 0x000fea0003800000 */
[----:B-----5:R-:W-:Y:S01]  /*12d0*/  FADD.FTZ R44, R36, R44 ;  /* 0x0000002c242c7221 */ /* 0x020fe20000010000 */
[----:B------:R-:W-:Y:S06]  /*12e0*/  BRA `(.L_x_6351) ;  /* 0x00000000000c7947 */ /* 0x000fec0003800000 */
.L_x_6350:
[----:B-----5:R-:W-:-:S05]  /*12f0*/  SHF.L.U32 R47, R32, 0x10, RZ ;  /* 0x00000010202f7819 */ /* 0x020fca00000006ff */
[----:B------:R-:W-:-:S04]  /*1300*/  FADD.FTZ R44, R47, R44 ;  /* 0x0000002c2f2c7221 */ /* 0x000fc80000010000 */
[----:B------:R-:W-:-:S07]  /*1310*/  @P0 FADD.FTZ R44, R36, R44 ;  /* 0x0000002c242c0221 */ /* 0x000fce0000010000 */
.L_x_6351:
[----:B------:R-:W-:Y:S01]  /*1320*/  SHF.L.U32 R45, R45, 0x10, RZ ;  /* 0x000000102d2d7819 */ /* 0x000fe200000006ff */
[----:B------:R-:W-:Y:S06]  /*1330*/  @P1 BRA `(.L_x_6352) ;  /* 0x00000000000c1947 */ /* 0x000fec0003800000 */
[----:B------:R-:W-:Y:S05]  /*1340*/  @!P0 BRA `(.L_x_6353) ;  /* 0x0000000000188947 */ /* 0x000fea0003800000 */
[----:B-----5:R-:W-:Y:S01]  /*1350*/  FADD.FTZ R45, R37, R45 ;  /* 0x0000002d252d7221 */ /* 0x020fe20000010000 */
[----:B------:R-:W-:Y:S06]  /*1360*/  BRA `(.L_x_6353) ;  /* 0x0000000000107947 */ /* 0x000fec0003800000 */
.L_x_6352:
[----:B-----5:R-:W-:-:S05]  /*1370*/  PRMT R46, R32, 0x7632, R46 ;  /* 0x00007632202e7816 */ /* 0x020fca000000002e */
[----:B------:R-:W-:-:S04]  /*1380*/  IMAD.U32 R46, R46, 0x10000, RZ ;  /* 0x000100002e2e7824 */ /* 0x000fc800078e00ff */
[----:B------:R-:W-:-:S04]  /*1390*/  FADD.FTZ R45, R46, R45 ;  /* 0x0000002d2e2d7221 */ /* 0x000fc80000010000 */
[----:B------:R-:W-:-:S07]  /*13a0*/  @P0 FADD.FTZ R45, R37, R45 ;  /* 0x0000002d252d0221 */ /* 0x000fce0000010000 */
.L_x_6353:
[C---:B------:R-:W-:Y:S02]  /*13b0*/  PRMT R47, R49.reuse, 0x7632, R47 ;  /* 0x00007632312f7816 */ /* 0x040fe4000000002f */
[----:B------:R-:W-:Y:S01]  /*13c0*/  SHF.L.U32 R46, R49, 0x10, RZ ;  /* 0x00000010312e7819 */ /* 0x000fe200000006ff */
[----:B------:R-:W-:Y:S06]  /*13d0*/  @P1 BRA `(.L_x_6354) ;  /* 0x00000000000c1947 */ /* 0x000fec0003800000 */
[----:B------:R-:W-:Y:S05]  /*13e0*/  @!P0 BRA `(.L_x_6355) ;  /* 0x0000000000148947 */ /* 0x000fea0003800000 */
[----:B-----5:R-:W-:Y:S01]  /*13f0*/  FADD.FTZ R46, R38, R46 ;  /* 0x0000002e262e7221 */ /* 0x020fe20000010000 */
[----:B------:R-:W-:Y:S06]  /*1400*/  BRA `(.L_x_6355) ;  /* 0x00000000000c7947 */ /* 0x000fec0003800000 */
.L_x_6354:
[----:B-----5:R-:W-:-:S05]  /*1410*/  SHF.L.U32 R49, R33, 0x10, RZ ;  /* 0x0000001021317819 */ /* 0x020fca00000006ff */
[----:B------:R-:W-:-:S04]  /*1420*/  FADD.FTZ R46, R49, R46 ;  /* 0x0000002e312e7221 */ /* 0x000fc80000010000 */
[----:B------:R-:W-:-:S07]  /*1430*/  @P0 FADD.FTZ R46, R38, R46 ;  /* 0x0000002e262e0221 */ /* 0x000fce0000010000 */
.L_x_6355:
[----:B------:R-:W-:Y:S01]  /*1440*/  SHF.L.U32 R47, R47, 0x10, RZ ;  /* 0x000000102f2f7819 */ /* 0x000fe200000006ff */
[----:B------:R-:W-:Y:S06]  /*1450*/  @P1 BRA `(.L_x_6356) ;  /* 0x00000000000c1947 */ /* 0x000fec0003800000 */
[----:B------:R-:W-:Y:S05]  /*1460*/  @!P0 BRA `(.L_x_6357) ;  /* 0x0000000000188947 */ /* 0x000fea0003800000 */
[----:B-----5:R-:W-:Y:S01]  /*1470*/  FADD.FTZ R47, R39, R47 ;  /* 0x0000002f272f7221 */ /* 0x020fe20000010000 */
[----:B------:R-:W-:Y:S06]  /*1480*/  BRA `(.L_x_6357) ;  /* 0x0000000000107947 */ /* 0x000fec0003800000 */
.L_x_6356:
[----:B-----5:R-:W-:-:S04]  /*1490*/  PRMT R48, R33, 0x7632, R48 ;  /* 0x0000763221307816 */ /* 0x020fc80000000030 */
[----:B------:R-:W-:-:S05]  /*14a0*/  SHF.L.U32 R48, R48, 0x10, RZ ;  /* 0x0000001030307819 */ /* 0x000fca00000006ff */
[----:B------:R-:W-:-:S04]  /*14b0*/  FADD.FTZ R47, R48, R47 ;  /* 0x0000002f302f7221 */ /* 0x000fc80000010000 */
[----:B------:R-:W-:-:S07]  /*14c0*/  @P0 FADD.FTZ R47, R39, R47 ;  /* 0x0000002f272f0221 */ /* 0x000fce0000010000 */
.L_x_6357:
[C---:B------:R-:W-:Y:S01]  /*14d0*/  PRMT R49, R50.reuse, 0x7632, R49 ;  /* 0x0000763232317816 */ /* 0x040fe20000000031 */
[----:B------:R-:W-:Y:S01]  /*14e0*/  IMAD.U32 R48, R50, 0x10000, RZ ;  /* 0x0001000032307824 */ /* 0x000fe200078e00ff */
[----:B------:R-:W-:Y:S06]  /*14f0*/  @P1 BRA `(.L_x_6358) ;  /* 0x00000000000c1947 */ /* 0x000fec0003800000 */
[----:B------:R-:W-:Y:S05]  /*1500*/  @!P0 BRA `(.L_x_6359) ;  /* 0x0000000000148947 */ /* 0x000fea0003800000 */
[----:B-----5:R-:W-:Y:S01]  /*1510*/  FADD.FTZ R48, R40, R48 ;  /* 0x0000003028307221 */ /* 0x020fe20000010000 */
[----:B------:R-:W-:Y:S06]  /*1520*/  BRA `(.L_x_6359) ;  /* 0x00000000000c7947 */ /* 0x000fec0003800000 */
.L_x_6358:
[----:B-----5:R-:W-:-:S05]  /*1530*/  SHF.L.U32 R69, R34, 0x10, RZ ;  /* 0x0000001022457819 */ /* 0x020fca00000006ff */
[----:B------:R-:W-:-:S04]  /*1540*/  FADD.FTZ R48, R69, R48 ;  /* 0x0000003045307221 */ /* 0x000fc80000010000 */
[----:B------:R-:W-:-:S07]  /*1550*/  @P0 FADD.FTZ R48, R40, R48 ;  /* 0x0000003028300221 */ /* 0x000fce0000010000 */
.L_x_6359:
[----:B------:R-:W-:Y:S01]  /*1560*/  SHF.L.U32 R49, R49, 0x10, RZ ;  /* 0x0000001031317819 */ /* 0x000fe200000006ff */
[----:B------:R-:W-:Y:S06]  /*1570*/  @P1 BRA `(.L_x_6360) ;  /* 0x00000000000c1947 */ /* 0x000fec0003800000 */
[----:B------:R-:W-:Y:S05]  /*1580*/  @!P0 BRA `(.L_x_6361) ;  /* 0x0000000000188947 */ /* 0x000fea0003800000 */
[----:B-----5:R-:W-:Y:S01]  /*1590*/  FADD.FTZ R49, R41, R49 ;  /* 0x0000003129317221 */ /* 0x020fe20000010000 */
[----:B------:R-:W-:Y:S06]  /*15a0*/  BRA `(.L_x_6361) ;  /* 0x0000000000107947 */ /* 0x000fec0003800000 */
.L_x_6360:
[----:B-----5:R-:W-:-:S04]  /*15b0*/  PRMT R50, R34, 0x7632, R50 ;  /* 0x0000763222327816 */ /* 0x020fc80000000032 */
[----:B------:R-:W-:-:S05]  /*15c0*/  SHF.L.U32 R50, R50, 0x10, RZ ;  /* 0x0000001032327819 */ /* 0x000fca00000006ff */
[----:B------:R-:W-:-:S04]  /*15d0*/  FADD.FTZ R49, R50, R49 ;  /* 0x0000003132317221 */ /* 0x000fc80000010000 */
[----:B------:R-:W-:-:S07]  /*15e0*/  @P0 FADD.FTZ R49, R41, R49 ;  /* 0x0000003129310221 */ /* 0x000fce0000010000 */
.L_x_6361:
[C---:B------:R-:W-:Y:S02]  /*15f0*/  PRMT R68, R51.reuse, 0x7632, R68 ;  /* 0x0000763233447816 */ /* 0x040fe40000000044 */
[----:B------:R-:W-:Y:S01]  /*1600*/  SHF.L.U32 R50, R51, 0x10, RZ ;  /* 0x0000001033327819 */ /* 0x000fe200000006ff */
[----:B------:R-:W-:Y:S06]  /*1610*/  @P1 BRA `(.L_x_6362) ;  /* 0x00000000000c1947 */ /* 0x000fec0003800000 */
[----:B------:R-:W-:Y:S05]  /*1620*/  @!P0 BRA `(.L_x_6363) ;  /* 0x0000000000148947 */ /* 0x000fea0003800000 */
[----:B-----5:R-:W-:Y:S01]  /*1630*/  FADD.FTZ R50, R42, R50 ;  /* 0x000000322a327221 */ /* 0x020fe20000010000 */
[----:B------:R-:W-:Y:S06]  /*1640*/  BRA `(.L_x_6363) ;  /* 0x00000000000c7947 */ /* 0x000fec0003800000 */
.L_x_6362:
[----:B-----5:R-:W-:-:S04]  /*1650*/  IMAD.U32 R51, R35, 0x10000, RZ ;  /* 0x0001000023337824 */ /* 0x020fc800078e00ff */
[----:B------:R-:W-:-:S04]  /*1660*/  FADD.FTZ R50, R51, R50 ;  /* 0x0000003233327221 */ /* 0x000fc80000010000 */
[----:B------:R-:W-:-:S07]  /*1670*/  @P0 FADD.FTZ R50, R42, R50 ;  /* 0x000000322a320221 */ /* 0x000fce0000010000 */
.L_x_6363:
[----:B------:R-:W-:Y:S01]  /*1680*/  SHF.L.U32 R51, R68, 0x10, RZ ;  /* 0x0000001044337819 */ /* 0x000fe200000006ff */
[----:B------:R-:W-:Y:S06]  /*1690*/  @P1 BRA `(.L_x_6364) ;  /* 0x00000000000c1947 */ /* 0x000fec0003800000 */
[----:B------:R-:W-:Y:S05]  /*16a0*/  @!P0 BRA `(.L_x_6365) ;  /* 0x0000000000188947 */ /* 0x000fea0003800000 */
[----:B-----5:R-:W-:Y:S01]  /*16b0*/  FADD.FTZ R51, R43, R51 ;  /* 0x000000332b337221 */ /* 0x020fe20000010000 */
[----:B------:R-:W-:Y:S06]  /*16c0*/  BRA `(.L_x_6365) ;  /* 0x0000000000107947 */ /* 0x000fec0003800000 */
.L_x_6364:
[----:B-----5:R-:W-:-:S04]  /*16d0*/  PRMT R68, R35, 0x7632, R68 ;  /* 0x0000763223447816 */ /* 0x020fc80000000044 */
[----:B------:R-:W-:-:S05]  /*16e0*/  SHF.L.U32 R68, R68, 0x10, RZ ;  /* 0x0000001044447819 */ /* 0x000fca00000006ff */
[----:B------:R-:W-:-:S04]  /*16f0*/  FADD.FTZ R51, R68, R51 ;  /* 0x0000003344337221 */ /* 0x000fc80000010000 */
[----:B------:R-:W-:-:S07]  /*1700*/  @P0 FADD.FTZ R51, R43, R51 ;  /* 0x000000332b330221 */ /* 0x000fce0000010000 */
.L_x_6365:
[C---:B------:R-:W-:Y:S02]  /*1710*/  LEA R68, P0, R144.reuse, UR6, 0x5 ;  /* 0x0000000690447c11 */ /* 0x040fe4000f8028ff */
[C---:B------:R-:W-:Y:S02]  /*1720*/  IADD3 R71, R144.reuse, 0x80, RZ ;  /* 0x0000008090477810 */ /* 0x040fe40007ffe0ff */
[----:B------:R-:W-:-:S05]  /*1730*/  LEA.HI.X R69, R144, UR7, RZ, 0x5, P0 ;  /* 0x0000000790457c11 */ /* 0x000fca00080f2cff */
[----:B------:R0:W-:Y:S04]  /*1740*/  STG.E.128 desc[UR4][R68.64], R44 ;  /* 0x0000002c44007986 */ /* 0x0001e8000c101d04 */
[----:B------:R0:W-:Y:S02]  /*1750*/  STG.E.128 desc[UR4][R68.64+0x10], R48 ;  /* 0x0000103044007986 */ /* 0x0001e4000c101d04 */
.L_x_6349:
[----:B------:R-:W-:Y:S05]  /*1760*/  BSYNC B0 ;  /* 0x0000000000007941 */ /* 0x000fea0003800000 */
.L_x_6348:
[----:B------:R-:W-:Y:S04]  /*1770*/  BSSY B0, `(.L_x_6366) ;  /* 0x000005f000007945 */ /* 0x000fe80003800000 */
[----:B------:R-:W-:Y:S05]  /*1780*/  @!P4 BRA `(.L_x_6367) ;  /* 0x000000040074c947 */ /* 0x000fea0003800000 */
[----:B------:R-:W1:Y:S01]  /*1790*/  LDC.64 R56, c[0x0][0x220] ;  /* 0x00008800ff387b82 */ /* 0x000e620000000a00 */
[----:B------:R-:W-:Y:S02]  /*17a0*/  ISETP.NE.U32.AND P0, PT, RZ, UR10, PT ;  /* 0x0000000aff007c0c */ /* 0x000fe4000bf05070 */
[----:B------:R-:W-:Y:S02]  /*17b0*/  ISETP.NE.U32.AND P1, PT, RZ, UR8, PT ;  /* 0x00000008ff007c0c */ /* 0x000fe4000bf25070 */
[----:B------:R-:W-:Y:S02]  /*17c0*/  ISETP.NE.AND.EX P0, PT, RZ, UR11, PT, P0 ;  /* 0x0000000bff007c0c */ /* 0x000fe4000bf05300 */
[----:B------:R-:W-:-:S11]  /*17d0*/  ISETP.NE.AND.EX P1, PT, RZ, UR9, PT, P1 ;  /* 0x00000009ff007c0c */ /* 0x000fd6000bf25310 */
[C---:B0-----:R-:W-:Y:S02]  /*17e0*/  @P0 LEA R68, P6, R71.reuse, UR10, 0x5 ;  /* 0x0000000a47440c11 */ /* 0x041fe4000f8c28ff */
[C---:B------:R-:W-:Y:S01]  /*17f0*/  @P1 LEA R54, P2, R71.reuse, UR8, 0x4 ;  /* 0x0000000847361c11 */ /* 0x040fe2000f8420ff */
[C---:B-1----:R-:W-:Y:S01]  /*1800*/  IMAD.WIDE.U32 R56, R71.reuse, 0x10, R56 ;  /* 0x0000001047387825 */ /* 0x042fe200078e0038 */
[----:B------:R-:W-:-:S05]  /*1810*/  @P0 LEA.HI.X R69, R71, UR11, RZ, 0x5, P6 ;  /* 0x0000000b47450c11 */ /* 0x000fca000b0f2cff */
[----:B------:R-:W2:Y:S01]  /*1820*/  LDG.E.128 R56, desc[UR4][R56.64] ;  /* 0x0000000438387981 */ /* 0x000ea2000c1e1d00 */
[----:B------:R-:W-:-:S03]  /*1830*/  @P1 LEA.HI.X R55, R71, UR9, RZ, 0x4, P2 ;  /* 0x0000000947371c11 */ /* 0x000fc600090f24ff */
[----:B-----5:R0:W5:Y:S04]  /*1840*/  @P0 LDG.E.128 R36, desc[UR4][R68.64] ;  /* 0x0000000444240981 */ /* 0x020168000c1e1d00 */
        /* <DEDUP_REMOVED lines=10> */
.L_x_6368:
[----:B-----5:R-:W-:-:S04]  /*18f0*/  IMAD.U32 R55, R32, 0x10000, RZ ;  /* 0x0001000020377824 */ /* 0x020fc800078e00ff */
[----:B------:R-:W-:-:S04]  /*1900*/  FADD.FTZ R52, R55, R52 ;  /* 0x0000003437347221 */ /* 0x000fc80000010000 */
[----:B------:R-:W-:-:S07]  /*1910*/  @P0 FADD.FTZ R52, R36, R52 ;  /* 0x0000003424340221 */ /* 0x000fce0000010000 */
.L_x_6369:
[----:B------:R-:W-:Y:S01]  /*1920*/  SHF.L.U32 R53, R53, 0x10, RZ ;  /* 0x0000001035357819 */ /* 0x000fe200000006ff */
[----:B------:R-:W-:Y:S06]  /*1930*/  @P1 BRA `(.L_x_6370) ;  /* 0x00000000000c1947 */ /* 0x000fec0003800000 */
[----:B------:R-:W-:Y:S05]  /*1940*/  @!P0 BRA `(.L_x_6371) ;  /* 0x0000000000188947 */ /* 0x000fea0003800000 */
[----:B-----5:R-:W-:Y:S01]  /*1950*/  FADD.FTZ R53, R37, R53 ;  /* 0x0000003525357221 */ /* 0x020fe20000010000 */
[----:B------:R-:W-:Y:S06]  /*1960*/  BRA `(.L_x_6371) ;  /* 0x0000000000107947 */ /* 0x000fec0003800000 */
.L_x_6370:
[----:B-----5:R-:W-:-:S04]  /*1970*/  PRMT R54, R32, 0x7632, R54 ;  /* 0x0000763220367816 */ /* 0x020fc80000000036 */
[----:B------:R-:W-:-:S05]  /*1980*/  SHF.L.U32 R54, R54, 0x10, RZ ;  /* 0x0000001036367819 */ /* 0x000fca00000006ff */
[----:B------:R-:W-:-:S04]  /*1990*/  FADD.FTZ R53, R54, R53 ;  /* 0x0000003536357221 */ /* 0x000fc80000010000 */
[----:B------:R-:W-:-:S07]  /*19a0*/  @P0 FADD.FTZ R53, R37, R53 ;  /* 0x0000003525350221 */ /* 0x000fce0000010000 */
.L_x_6371:
[C---:B------:R-:W-:Y:S02]  /*19b0*/  PRMT R55, R57.reuse, 0x7632, R55 ;  /* 0x0000763239377816 */ /* 0x040fe40000000037 */
[----:B------:R-:W-:Y:S01]  /*19c0*/  SHF.L.U32 R54, R57, 0x10, RZ ;  /* 0x0000001039367819 */ /* 0x000fe200000006ff */
[----:B------:R-:W-:Y:S06]  /*19d0*/  @P1 BRA `(.L_x_6372) ;  /* 0x00000000000c1947 */ /* 0x000fec0003800000 */
[----:B------:R-:W-:Y:S05]  /*19e0*/  @!P0 BRA `(.L_x_6373) ;  /* 0x0000000000148947 */ /* 0x000fea0003800000 */
[----:B-----5:R-:W-:Y:S01]  /*19f0*/  FADD.FTZ R54, R38, R54 ;  /* 0x0000003626367221 */ /* 0x020fe20000010000 */
[----:B------:R-:W-:Y:S06]  /*1a00*/  BRA `(.L_x_6373) ;  /* 0x00000000000c7947 */ /* 0x000fec0003800000 */
.L_x_6372:
[----:B-----5:R-:W-:-:S05]  /*1a10*/  SHF.L.U32 R57, R33, 0x10, RZ ;  /* 0x0000001021397819 */ /* 0x020fca00000006ff */
[----:B------:R-:W-:-:S04]  /*1a20*/  FADD.FTZ R54, R57, R54 ;  /* 0x0000003639367221 */ /* 0x000fc80000010000 */
[----:B------:R-:W-:-:S07]  /*1a30*/  @P0 FADD.FTZ R54, R38, R54 ;  /* 0x0000003626360221 */ /* 0x000fce0000010000 */
.L_x_6373:
[----:B------:R-:W-:Y:S01]  /*1a40*/  IMAD.U32 R55, R55, 0x10000, RZ ;  /* 0x0001000037377824 */ /* 0x000fe200078e00ff */
[----:B------:R-:W-:Y:S06]  /*1a50*/  @P1 BRA `(.L_x_6374) ;  /* 0x00000000000c1947 */ /* 0x000fec0003800000 */
[----:B------:R-:W-:Y:S05]  /*1a60*/  @!P0 BRA `(.L_x_6375) ;  /* 0x0000000000188947 */ /* 0x000fea0003800000 */
[----:B-----5:R-:W-:Y:S01]  /*1a70*/  FADD.FTZ R55, R39, R55 ;  /* 0x0000003727377221 */ /* 0x020fe20000010000 */
[----:B------:R-:W-:Y:S06]  /*1a80*/  BRA `(.L_x_6375) ;  /* 0x0000000000107947 */ /* 0x000fec0003800000 */
.L_x_6374:
[----:B-----5:R-:W-:-:S04]  /*1a90*/  PRMT R56, R33, 0x7632, R56 ;  /* 0x0000763221387816 */ /* 0x020fc80000000038 */
[----:B------:R-:W-:-:S05]  /*1aa0*/  SHF.L.U32 R56, R56, 0x10, RZ ;  /* 0x0000001038387819 */ /* 0x000fca00000006ff */
[----:B------:R-:W-:-:S04]  /*1ab0*/  FADD.FTZ R55, R56, R55 ;  /* 0x0000003738377221 */ /* 0x000fc80000010000 */
[----:B------:R-:W-:-:S07]  /*1ac0*/  @P0 FADD.FTZ R55, R39, R55 ;  /* 0x0000003727370221 */ /* 0x000fce0000010000 */
.L_x_6375:
[C---:B------:R-:W-:Y:S02]  /*1ad0*/  PRMT R57, R58.reuse, 0x7632, R57 ;  /* 0x000076323a397816 */ /* 0x040fe40000000039 */
[----:B------:R-:W-:Y:S01]  /*1ae0*/  SHF.L.U32 R56, R58, 0x10, RZ ;  /* 0x000000103a387819 */ /* 0x000fe200000006ff */
[----:B------:R-:W-:Y:S06]  /*1af0*/  @P1 BRA `(.L_x_6376) ;  /* 0x00000000000c1947 */ /* 0x000fec0003800000 */
[----:B------:R-:W-:Y:S05]  /*1b00*/  @!P0 BRA `(.L_x_6377) ;  /* 0x0000000000148947 */ /* 0x000fea0003800000 */
[----:B-----5:R-:W-:Y:S01]  /*1b10*/  FADD.FTZ R56, R40, R56 ;  /* 0x0000003828387221 */ /* 0x020fe20000010000 */
[----:B------:R-:W-:Y:S06]  /*1b20*/  BRA `(.L_x_6377) ;  /* 0x00000000000c7947 */ /* 0x000fec0003800000 */
.L_x_6376:
[----:B-----5:R-:W-:-:S05]  /*1b30*/  SHF.L.U32 R69, R34, 0x10, RZ ;  /* 0x0000001022457819 */ /* 0x020fca00000006ff */
[----:B------:R-:W-:-:S04]  /*1b40*/  FADD.FTZ R56, R69, R56 ;  /* 0x0000003845387221 */ /* 0x000fc80000010000 */
[----:B------:R-:W-:-:S07]  /*1b50*/  @P0 FADD.FTZ R56, R40, R56 ;  /* 0x0000003828380221 */ /* 0x000fce0000010000 */
.L_x_6377:
[----:B------:R-:W-:Y:S01]  /*1b60*/  SHF.L.U32 R57, R57, 0x10, RZ ;  /* 0x0000001039397819 */ /* 0x000fe200000006ff */
[----:B------:R-:W-:Y:S06]  /*1b70*/  @P1 BRA `(.L_x_6378) ;  /* 0x00000000000c1947 */ /* 0x000fec0003800000 */
[----:B------:R-:W-:Y:S05]  /*1b80*/  @!P0 BRA `(.L_x_6379) ;  /* 0x0000000000188947 */ /* 0x000fea0003800000 */
[----:B-----5:R-:W-:Y:S01]  /*1b90*/  FADD.FTZ R57, R41, R57 ;  /* 0x0000003929397221 */ /* 0x020fe20000010000 */
[----:B------:R-:W-:Y:S06]  /*1ba0*/  BRA `(.L_x_6379) ;  /* 0x0000000000107947 */ /* 0x000fec0003800000 */
.L_x_6378:
[----:B-----5:R-:W-:-:S05]  /*1bb0*/  PRMT R58, R34, 0x7632, R58 ;  /* 0x00007632223a7816 */ /* 0x020fca000000003a */
[----:B------:R-:W-:-:S04]  /*1bc0*/  IMAD.U32 R58, R58, 0x10000, RZ ;  /* 0x000100003a3a7824 */ /* 0x000fc800078e00ff */
[----:B------:R-:W-:-:S04]  /*1bd0*/  FADD.FTZ R57, R58, R57 ;  /* 0x000000393a397221 */ /* 0x000fc80000010000 */
[----:B------:R-:W-:-:S07]  /*1be0*/  @P0 FADD.FTZ R57, R41, R57 ;  /* 0x0000003929390221 */ /* 0x000fce0000010000 */
.L_x_6379:
[C---:B------:R-:W-:Y:S02]  /*1bf0*/  PRMT R68, R59.reuse, 0x7632, R68 ;  /* 0x000076323b447816 */ /* 0x040fe40000000044 */
[----:B------:R-:W-:Y:S01]  /*1c00*/  SHF.L.U32 R58, R59, 0x10, RZ ;  /* 0x000000103b3a7819 */ /* 0x000fe200000006ff */
[----:B------:R-:W-:Y:S06]  /*1c10*/  @P1 BRA `(.L_x_6380) ;  /* 0x00000000000c1947 */ /* 0x000fec0003800000 */
[----:B------:R-:W-:Y:S05]  /*1c20*/  @!P0 BRA `(.L_x_6381) ;  /* 0x0000000000148947 */ /* 0x000fea0003800000 */
[----:B-----5:R-:W-:Y:S01]  /*1c30*/  FADD.FTZ R58, R42, R58 ;  /* 0x0000003a2a3a7221 */ /* 0x020fe20000010000 */
[----:B------:R-:W-:Y:S06]  /*1c40*/  BRA `(.L_x_6381) ;  /* 0x00000000000c7947 */ /* 0x000fec0003800000 */
.L_x_6380:
[----:B-----5:R-:W-:-:S05]  /*1c50*/  SHF.L.U32 R59, R35, 0x10, RZ ;  /* 0x00000010233b7819 */ /* 0x020fca00000006ff */
[----:B------:R-:W-:-:S04]  /*1c60*/  FADD.FTZ R58, R59, R58 ;  /* 0x0000003a3b3a7221 */ /* 0x000fc80000010000 */
[----:B------:R-:W-:-:S07]  /*1c70*/  @P0 FADD.FTZ R58, R42, R58 ;  /* 0x0000003a2a3a0221 */ /* 0x000fce0000010000 */
.L_x_6381:
[----:B------:R-:W-:Y:S01]  /*1c80*/  SHF.L.U32 R59, R68, 0x10, RZ ;  /* 0x00000010443b7819 */ /* 0x000fe200000006ff */
[----:B------:R-:W-:Y:S06]  /*1c90*/  @P1 BRA `(.L_x_6382) ;  /* 0x00000000000c1947 */ /* 0x000fec0003800000 */
[----:B------:R-:W-:Y:S05]  /*1ca0*/  @!P0 BRA `(.L_x_6383) ;  /* 0x0000000000188947 */ /* 0x000fea0003800000 */
[----:B-----5:R-:W-:Y:S01]  /*1cb0*/  FADD.FTZ R59, R43, R59 ;  /* 0x0000003b2b3b7221 */ /* 0x020fe20000010000 */
[----:B------:R-:W-:Y:S06]  /*1cc0*/  BRA `(.L_x_6383) ;  /* 0x0000000000107947 */ /* 0x000fec0003800000 */
.L_x_6382:
[----:B-----5:R-:W-:-:S04]  /*1cd0*/  PRMT R68, R35, 0x7632, R68 ;  /* 0x0000763223447816 */ /* 0x020fc80000000044 */
[----:B------:R-:W-:-:S05]  /*1ce0*/  SHF.L.U32 R68, R68, 0x10, RZ ;  /* 0x0000001044447819 */ /* 0x000fca00000006ff */
[----:B------:R-:W-:-:S04]  /*1cf0*/  FADD.FTZ R59, R68, R59 ;  /* 0x0000003b443b7221 */ /* 0x000fc80000010000 */
[----:B------:R-:W-:-:S07]  /*1d00*/  @P0 FADD.FTZ R59, R43, R59 ;  /* 0x0000003b2b3b0221 */ /* 0x000fce0000010000 */
.L_x_6383:
[----:B------:R-:W-:-:S04]  /*1d10*/  LEA R68, P0, R71, UR6, 0x5 ;  /* 0x0000000647447c11 */ /* 0x000fc8000f8028ff */
[C---:B------:R-:W-:Y:S01]  /*1d20*/  LEA.HI.X R69, R71.reuse, UR7, RZ, 0x5, P0 ;  /* 0x0000000747457c11 */ /* 0x040fe200080f2cff */
[----:B------:R-:W-:-:S04]  /*1d30*/  VIADD R71, R71, 0x80 ;  /* 0x0000008047477836 */ /* 0x000fc80000000000 */
[----:B------:R1:W-:Y:S04]  /*1d40*/  STG.E.128 desc[UR4][R68.64], R52 ;  /* 0x0000003444007986 */ /* 0x0003e8000c101d04 */
[----:B------:R1:W-:Y:S02]  /*1d50*/  STG.E.128 desc[UR4][R68.64+0x10], R56 ;  /* 0x0000103844007986 */ /* 0x0003e4000c101d04 */
.L_x_6367:
[----:B------:R-:W-:Y:S05]  /*1d60*/  BSYNC B0 ;  /* 0x0000000000007941 */ /* 0x000fea0003800000 */
.L_x_6366:
[----:B------:R-:W-:Y:S04]  /*1d70*/  BSSY B0, `(.L_x_6384) ;  /* 0x000005e000007945 */ /* 0x000fe80003800000 */
[----:B------:R-:W-:Y:S05]  /*1d80*/  @!P3 BRA `(.L_x_6385) ;  /* 0x000000040070b947 */ /* 0x000fea0003800000 */
[----:B------:R-:W2:Y:S01]  /*1d90*/  LDC.64 R64, c[0x0][0x220] ;  /* 0x00008800ff407b82 */ /* 0x000ea20000000a00 */
[----:B------:R-:W-:Y:S02]  /*1da0*/  ISETP.NE.U32.AND P0, PT, RZ, UR10, PT ;  /* 0x0000000aff007c0c */ /* 0x000fe4000bf05070 */
[----:B------:R-:W-:Y:S02]  /*1db0*/  ISETP.NE.U32.AND P1, PT, RZ, UR8, PT ;  /* 0x00000008ff007c0c */ /* 0x000fe4000bf25070 */
[----:B------:R-:W-:Y:S02]  /*1dc0*/  ISETP.NE.AND.EX P0, PT, RZ, UR11, PT, P0 ;  /* 0x0000000bff007c0c */ /* 0x000fe4000bf05300 */
[----:B------:R-:W-:-:S11]  /*1dd0*/  ISETP.NE.AND.EX P1, PT, RZ, UR9, PT, P1 ;  /* 0x00000009ff007c0c */ /* 0x000fd6000bf25310 */
[C---:B01----:R-:W-:Y:S02]  /*1de0*/  @P0 LEA R68, P6, R71.reuse, UR10, 0x5 ;  /* 0x0000000a47440c11 */ /* 0x043fe4000f8c28ff */
[C---:B------:R-:W-:Y:S01]  /*1df0*/  @P1 LEA R62, P2, R71.reuse, UR8, 0x4 ;  /* 0x00000008473e1c11 */ /* 0x040fe2000f8420ff */
[C---:B--2---:R-:W-:Y:S01]  /*1e00*/  IMAD.WIDE.U32 R64, R71.reuse, 0x10, R64 ;  /* 0x0000001047407825 */ /* 0x044fe200078e0040 */
        /* <DEDUP_REMOVED lines=14> */
.L_x_6386:
[----:B-----5:R-:W-:-:S05]  /*1ef0*/  SHF.L.U32 R63, R32, 0x10, RZ ;  /* 0x00000010203f7819 */ /* 0x020fca00000006ff */
[----:B------:R-:W-:-:S04]  /*1f00*/  FADD.FTZ R60, R63, R60 ;  /* 0x0000003c3f3c7221 */ /* 0x000fc80000010000 */
[----:B------:R-:W-:-:S07]  /*1f10*/  @P0 FADD.FTZ R60, R36, R60 ;  /* 0x0000003c243c0221 */ /* 0x000fce0000010000 */
.L_x_6387:
[----:B------:R-:W-:Y:S01]  /*1f20*/  SHF.L.U32 R61, R61, 0x10, RZ ;  /* 0x000000103d3d7819 */ /* 0x000fe200000006ff */
[----:B------:R-:W-:Y:S06]  /*1f30*/  @P1 BRA `(.L_x_6388) ;  /* 0x00000000000c1947 */ /* 0x000fec0003800000 */
[----:B------:R-:W-:Y:S05]  /*1f40*/  @!P0 BRA `(.L_x_6389) ;  /* 0x0000000000188947 */ /* 0x000fea0003800000 */
[----:B-----5:R-:W-:Y:S01]  /*1f50*/  FADD.FTZ R61, R37, R61 ;  /* 0x0000003d253d7221 */ /* 0x020fe20000010000 */
[----:B------:R-:W-:Y:S06]  /*1f60*/  BRA `(.L_x_6389) ;  /* 0x0000000000107947 */ /* 0x000fec0003800000 */
.L_x_6388:
[----:B-----5:R-:W-:-:S04]  /*1f70*/  PRMT R62, R32, 0x7632, R62 ;  /* 0x00007632203e7816 */ /* 0x020fc8000000003e */
[----:B------:R-:W-:-:S05]  /*1f80*/  SHF.L.U32 R62, R62, 0x10, RZ ;  /* 0x000000103e3e7819 */ /* 0x000fca00000006ff */
[----:B------:R-:W-:-:S04]  /*1f90*/  FADD.FTZ R61, R62, R61 ;  /* 0x0000003d3e3d7221 */ /* 0x000fc80000010000 */
[----:B------:R-:W-:-:S07]  /*1fa0*/  @P0 FADD.FTZ R61, R37, R61 ;  /* 0x0000003d253d0221 */ /* 0x000fce0000010000 */
.L_x_6389:
[C---:B------:R-:W-:Y:S01]  /*1fb0*/  PRMT R63, R65.reuse, 0x7632, R63 ;  /* 0x00007632413f7816 */ /* 0x040fe2000000003f */
[----:B------:R-:W-:Y:S01]  /*1fc0*/  IMAD.U32 R62, R65, 0x10000, RZ ;  /* 0x00010000413e7824 */ /* 0x000fe200078e00ff */
[----:B------:R-:W-:Y:S06]  /*1fd0*/  @P1 BRA `(.L_x_6390) ;  /* 0x00000000000c1947 */ /* 0x000fec0003800000 */
[----:B------:R-:W-:Y:S05]  /*1fe0*/  @!P0 BRA `(.L_x_6391) ;  /* 0x0000000000148947 */ /* 0x000fea0003800000 */
[----:B-----5:R-:W-:Y:S01]  /*1ff0*/  FADD.FTZ R62, R38, R62 ;  /* 0x0000003e263e7221 */ /* 0x020fe20000010000 */
[----:B------:R-:W-:Y:S06]  /*2000*/  BRA `(.L_x_6391) ;  /* 0x00000000000c7947 */ /* 0x000fec0003800000 */
.L_x_6390:
[----:B-----5:R-:W-:-:S05]  /*2010*/  SHF.L.U32 R65, R33, 0x10, RZ ;  /* 0x0000001021417819 */ /* 0x020fca00000006ff */
[----:B------:R-:W-:-:S04]  /*2020*/  FADD.FTZ R62, R65, R62 ;  /* 0x0000003e413e7221 */ /* 0x000fc80000010000 */
[----:B------:R-:W-:-:S07]  /*2030*/  @P0 FADD.FTZ R62, R38, R62 ;  /* 0x0000003e263e0221 */ /* 0x000fce0000010000 */
.L_x_6391:
[----:B------:R-:W-:Y:S01]  /*2040*/  SHF.L.U32 R63, R63, 0x10, RZ ;  /* 0x000000103f3f7819 */ /* 0x000fe200000006ff */
[----:B------:R-:W-:Y:S06]  /*2050*/  @P1 BRA `(.L_x_6392) ;  /* 0x00000000000c1947 */ /* 0x000fec0003800000 */
[----:B------:R-:W-:Y:S05]  /*2060*/  @!P0 BRA `(.L_x_6393) ;  /* 0x0000000000188947 */ /* 0x000fea0003800000 */
[----:B-----5:R-:W-:Y:S01]  /*2070*/  FADD.FTZ R63, R39, R63 ;  /* 0x0000003f273f7221 */ /* 0x020fe20000010000 */
[----:B------:R-:W-:Y:S06]  /*2080*/  BRA `(.L_x_6393) ;  /* 0x0000000000107947 */ /* 0x000fec0003800000 */
.L_x_6392:
[----:B-----5:R-:W-:-:S04]  /*2090*/  PRMT R64, R33, 0x7632, R64 ;  /* 0x0000763221407816 */ /* 0x020fc80000000040 */
[----:B------:R-:W-:-:S05]  /*20a0*/  SHF.L.U32 R64, R64, 0x10, RZ ;  /* 0x0000001040407819 */ /* 0x000fca00000006ff */
[----:B------:R-:W-:-:S04]  /*20b0*/  FADD.FTZ R63, R64, R63 ;  /* 0x0000003f403f7221 */ /* 0x000fc80000010000 */
[----:B------:R-:W-:-:S07]  /*20c0*/  @P0 FADD.FTZ R63, R39, R63 ;  /* 0x0000003f273f0221 */ /* 0x000fce0000010000 */
.L_x_6393:
[C---:B------:R-:W-:Y:S02]  /*20d0*/  PRMT R65, R66.reuse, 0x7632, R65 ;  /* 0x0000763242417816 */ /* 0x040fe40000000041 */
[----:B------:R-:W-:Y:S01]  /*20e0*/  SHF.L.U32 R64, R66, 0x10, RZ ;  /* 0x0000001042407819 */ /* 0x000fe200000006ff */
[----:B------:R-:W-:Y:S06]  /*20f0*/  @P1 BRA `(.L_x_6394) ;  /* 0x00000000000c1947 */ /* 0x000fec0003800000 */
[----:B------:R-:W-:Y:S05]  /*2100*/  @!P0 BRA `(.L_x_6395) ;  /* 0x0000000000148947 */ /* 0x000fea0003800000 */
[----:B-----5:R-:W-:Y:S01]  /*2110*/  FADD.FTZ R64, R40, R64 ;  /* 0x0000004028407221 */ /* 0x020fe20000010000 */
[----:B------:R-:W-:Y:S06]  /*2120*/  BRA `(.L_x_6395) ;  /* 0x00000000000c7947 */ /* 0x000fec0003800000 */
.L_x_6394:
[----:B-----5:R-:W-:-:S04]  /*2130*/  IMAD.U32 R69, R34, 0x10000, RZ ;  /* 0x0001000022457824 */ /* 0x020fc800078e00ff */
[----:B------:R-:W-:-:S04]  /*2140*/  FADD.FTZ R64, R69, R64 ;  /* 0x0000004045407221 */ /* 0x000fc80000010000 */
[----:B------:R-:W-:-:S07]  /*2150*/  @P0 FADD.FTZ R64, R40, R64 ;  /* 0x0000004028400221 */ /* 0x000fce0000010000 */
.L_x_6395:
[----:B------:R-:W-:Y:S01]  /*2160*/  SHF.L.U32 R65, R65, 0x10, RZ ;  /* 0x0000001041417819 */ /* 0x000fe200000006ff */
[----:B------:R-:W-:Y:S06]  /*2170*/  @P1 BRA `(.L_x_6396) ;  /* 0x00000000000c1947 */ /* 0x000fec0003800000 */
[----:B------:R-:W-:Y:S05]  /*2180*/  @!P0 BRA `(.L_x_6397) ;  /* 0x0000000000188947 */ /* 0x000fea0003800000 */
[----:B-----5:R-:W-:Y:S01]  /*2190*/  FADD.FTZ R65, R41, R65 ;  /* 0x0000004129417221 */ /* 0x020fe20000010000 */
[----:B------:R-:W-:Y:S06]  /*21a0*/  BRA `(.L_x_6397) ;  /* 0x0000000000107947 */ /* 0x000fec0003800000 */
.L_x_6396:
[----:B-----5:R-:W-:-:S04]  /*21b0*/  PRMT R66, R34, 0x7632, R66 ;  /* 0x0000763222427816 */ /* 0x020fc80000000042 */
[----:B------:R-:W-:-:S05]  /*21c0*/  SHF.L.U32 R66, R66, 0x10, RZ ;  /* 0x0000001042427819 */ /* 0x000fca00000006ff */
[----:B------:R-:W-:-:S04]  /*21d0*/  FADD.FTZ R65, R66, R65 ;  /* 0x0000004142417221 */ /* 0x000fc80000010000 */
[----:B------:R-:W-:-:S07]  /*21e0*/  @P0 FADD.FTZ R65, R41, R65 ;  /* 0x0000004129410221 */ /* 0x000fce0000010000 */
.L_x_6397:
[C---:B------:R-:W-:Y:S02]  /*21f0*/  PRMT R68, R67.reuse, 0x7632, R68 ;  /* 0x0000763243447816 */ /* 0x040fe40000000044 */
[----:B------:R-:W-:Y:S01]  /*2200*/  SHF.L.U32 R66, R67, 0x10, RZ ;  /* 0x0000001043427819 */ /* 0x000fe200000006ff */
[----:B------:R-:W-:Y:S06]  /*2210*/  @P1 BRA `(.L_x_6398) ;  /* 0x00000000000c1947 */ /* 0x000fec0003800000 */
[----:B------:R-:W-:Y:S05]  /*2220*/  @!P0 BRA `(.L_x_6399) ;  /* 0x0000000000148947 */ /* 0x000fea0003800000 */
[----:B-----5:R-:W-:Y:S01]  /*2230*/  FADD.FTZ R66, R42, R66 ;  /* 0x000000422a427221 */ /* 0x020fe20000010000 */
[----:B------:R-:W-:Y:S06]  /*2240*/  BRA `(.L_x_6399) ;  /* 0x00000000000c7947 */ /* 0x000fec0003800000 */
.L_x_6398:
[----:B-----5:R-:W-:-:S05]  /*2250*/  SHF.L.U32 R67, R35, 0x10, RZ ;  /* 0x0000001023437819 */ /* 0x020fca00000006ff */
[----:B------:R-:W-:-:S04]  /*2260*/  FADD.FTZ R66, R67, R66 ;  /* 0x0000004243427221 */ /* 0x000fc80000010000 */
[----:B------:R-:W-:-:S07]  /*2270*/  @P0 FADD.FTZ R66, R42, R66 ;  /* 0x000000422a420221 */ /* 0x000fce0000010000 */
.L_x_6399:
[----:B------:R-:W-:Y:S01]  /*2280*/  IMAD.U32 R67, R68, 0x10000, RZ ;  /* 0x0001000044437824 */ /* 0x000fe200078e00ff */
[----:B------:R-:W-:Y:S06]  /*2290*/  @P1 BRA `(.L_x_6400) ;  /* 0x00000000000c1947 */ /* 0x000fec0003800000 */
[----:B------:R-:W-:Y:S05]  /*22a0*/  @!P0 BRA `(.L_x_6401) ;  /* 0x0000000000188947 */ /* 0x000fea0003800000 */
[----:B-----5:R-:W-:Y:S01]  /*22b0*/  FADD.FTZ R67, R43, R67 ;  /* 0x000000432b437221 */ /* 0x020fe20000010000 */
[----:B------:R-:W-:Y:S06]  /*22c0*/  BRA `(.L_x_6401) ;  /* 0x0000000000107947 */ /* 0x000fec0003800000 */
.L_x_6400:
[----:B-----5:R-:W-:-:S04]  /*22d0*/  PRMT R68, R35, 0x7632, R68 ;  /* 0x0000763223447816 */ /* 0x020fc80000000044 */
[----:B------:R-:W-:-:S05]  /*22e0*/  SHF.L.U32 R68, R68, 0x10, RZ ;  /* 0x0000001044447819 */ /* 0x000fca00000006ff */
[----:B------:R-:W-:-:S04]  /*22f0*/  FADD.FTZ R67, R68, R67 ;  /* 0x0000004344437221 */ /* 0x000fc80000010000 */
[----:B------:R-:W-:-:S07]  /*2300*/  @P0 FADD.FTZ R67, R43, R67 ;  /* 0x000000432b430221 */ /* 0x000fce0000010000 */
.L_x_6401:
[----:B------:R-:W-:-:S04]  /*2310*/  LEA R68, P0, R71, UR6, 0x5 ;  /* 0x0000000647447c11 */ /* 0x000fc8000f8028ff */
[----:B------:R-:W-:-:S05]  /*2320*/  LEA.HI.X R69, R71, UR7, RZ, 0x5, P0 ;  /* 0x0000000747457c11 */ /* 0x000fca00080f2cff */
[----:B------:R2:W-:Y:S04]  /*2330*/  STG.E.128 desc[UR4][R68.64], R60 ;  /* 0x0000003c44007986 */ /* 0x0005e8000c101d04 */
[----:B------:R2:W-:Y:S02]  /*2340*/  STG.E.128 desc[UR4][R68.64+0x10], R64 ;  /* 0x0000104044007986 */ /* 0x0005e4000c101d04 */
.L_x_6385:
[----:B------:R-:W-:Y:S05]  /*2350*/  BSYNC B0 ;  /* 0x0000000000007941 */ /* 0x000fea0003800000 */
.L_x_6384:
        /* <DEDUP_REMOVED lines=104> */
.L_x_6420:
        /* <DEDUP_REMOVED lines=14> */
[----:B------:R-:W-:Y:S01]  /*2ac0*/  @!P0 IMAD.IADD R70, R70, 0x1, R73 ;  /* 0x0000000146468824 */ /* 0x000fe200078e0249 */
[----:B------:R-:W-:Y:S01]  /*2ad0*/  HFMA2.MMA R72, -RZ, RZ, 0, 0 ;  /* 0x00000000ff487435 */ /* 0x000fe200000001ff */
[----:B------:R-:W-:Y:S01]  /*2ae0*/  BAR.SYNC.DEFER_BLOCKING 0x0 ;  /* 0x0000000000007b1d */ /* 0x000fe20000010000 */
[----:B------:R-:W-:-:S04]  /*2af0*/  PLOP3.LUT P2, PT, PT, PT, UP0, 0x40, 0x0 ;  /* 0x000000000000781c */ /* 0x000fc80003f4e808 */
[----:B------:R-:W-:Y:S01]  /*2b00*/  @!P0 MOV R72, R145 ;  /* 0x0000009100488202 */ /* 0x000fe20000000f00 */
[----:B------:R-:W-:Y:S04]  /*2b10*/  BSSY B0, `(.L_x_6403) ;  /* 0x0000067000007945 */ /* 0x000fe80003800000 */
        /* <DEDUP_REMOVED lines=11> */
[----:B0-----:R-:W-:Y:S01]  /*2bd0*/  I2FP.F32.S32 R73, R72 ;  /* 0x0000004800497245 */ /* 0x001fe20000201400 */
[----:B-1----:R-:W-:Y:S01]  /*2be0*/  IMAD.IADD R148, R148, 0x1, R151 ;  /* 0x0000000194947824 */ /* 0x002fe200078e0297 */
[----:B------:R-:W-:-:S04]  /*2bf0*/  I2FP.F32.S32 R151, R151 ;  /* 0x0000009700977245 */ /* 0x000fc80000201400 */
        /* <DEDUP_REMOVED lines=37> */
[----:B------:R-:W-:Y:S02]  /*2e50*/  FSEL R150, R149, RZ, P2 ;  /* 0x000000ff95967208 */ /* 0x000fe40001000000 */
[----:B------:R-:W1:Y:S02]  /*2e60*/  MUFU.RSQ R151, R72 ;  /* 0x0000004800977308 */ /* 0x000e640000001400 */
[----:B-1----:R0:W-:Y:S01]  /*2e70*/  @!P0 STG.E desc[UR4][R68.64], R151 ;  /* 0x0000009744008986 */ /* 0x0021e2000c101904 */
[----:B------:R-:W-:Y:S05]  /*2e80*/  @!P5 BRA `(.L_x_6404) ;  /* 0x0000000000bcd947 */ /* 0x000fea0003800000 */
[--C-:B------:R-:W-:Y:S01]  /*2e90*/  FADD.FTZ R152, R44, -R150.reuse ;  /* 0x800000962c987221 */ /* 0x100fe20000010000 */
[--C-:B------:R-:W-:Y:S01]  /*2ea0*/  FADD.FTZ R74, R45, -R150.reuse ;  /* 0x800000962d4a7221 */ /* 0x100fe20000010000 */
[--C-:B------:R-:W-:Y:S01]  /*2eb0*/  FADD.FTZ R154, R46, -R150.reuse ;  /* 0x800000962e9a7221 */ /* 0x100fe20000010000 */
[----:B0-----:R-:W-:Y:S01]  /*2ec0*/  FADD.FTZ R70, R47, -R150 ;  /* 0x800000962f467221 */ /* 0x001fe20000010000 */
[C---:B------:R-:W-:Y:S01]  /*2ed0*/  FMUL.FTZ R152, R151.reuse, R152 ;  /* 0x0000009897987220 */ /* 0x040fe20000410000 */
[C---:B------:R-:W-:Y:S01]  /*2ee0*/  FMUL.FTZ R74, R151.reuse, R74 ;  /* 0x0000004a974a7220 */ /* 0x040fe20000410000 */
[C---:B------:R-:W-:Y:S01]  /*2ef0*/  FMUL.FTZ R154, R151.reuse, R154 ;  /* 0x0000009a979a7220 */ /* 0x040fe20000410000 */
[----:B------:R-:W-:Y:S01]  /*2f00*/  FMUL.FTZ R153, R151, R70 ;  /* 0x0000004697997220 */ /* 0x000fe20000410000 */
[----:B------:R-:W-:Y:S01]  /*2f10*/  FFMA.FTZ R68, R77, R152, R16 ;  /* 0x000000984d447223 */ /* 0x000fe20000010010 */
[----:B------:R-:W-:Y:S01]  /*2f20*/  FFMA.FTZ R69, R143, R74, R142 ;  /* 0x0000004a8f457223 */ /* 0x000fe2000001008e */
[----:B------:R-:W-:Y:S01]  /*2f30*/  FADD.FTZ R148, R48, -R150 ;  /* 0x8000009630947221 */ /* 0x000fe20000010000 */
[----:B------:R-:W-:Y:S01]  /*2f40*/  FFMA.FTZ R70, R139, R153, R138 ;  /* 0x000000998b467223 */ /* 0x000fe2000001008a */
[--C-:B------:R-:W-:Y:S01]  /*2f50*/  FADD.FTZ R156, R49, -R150.reuse ;  /* 0x80000096319c7221 */ /* 0x100fe20000010000 */
[----:B------:R-:W0:Y:S01]  /*2f60*/  LDC.64 R72, c[0x0][0x2b8] ;  /* 0x0000ae00ff487b82 */ /* 0x000e220000000a00 */
[----:B------:R-:W-:Y:S01]  /*2f70*/  F2FP.BF16.F32.PACK_AB R68, R69, R68 ;  /* 0x000000444544723e */ /* 0x000fe200000010ff */
[----:B------:R-:W-:Y:S01]  /*2f80*/  FFMA.FTZ R69, R30, R154, R15 ;  /* 0x0000009a1e457223 */ /* 0x000fe2000001000f */
[----:B------:R-:W-:Y:S01]  /*2f90*/  FMUL.FTZ R155, R151, R148 ;  /* 0x00000094979b7220 */ /* 0x000fe20000410000 */
        /* <DEDUP_REMOVED lines=12> */
[----:B------:R-:W-:Y:S01]  /*3060*/  FFMA.FTZ R148, R28, R75, R13 ;  /* 0x0000004b1c947223 */ /* 0x000fe2000001000d */
[----:B------:R-:W-:Y:S01]  /*3070*/  FFMA.FTZ R157, R27, R155, R10 ;  /* 0x0000009b1b9d7223 */ /* 0x000fe2000001000a */
[----:B------:R-:W-:Y:S01]  /*3080*/  F2FP.BF16.F32.PACK_AB R70, R71, R70 ;  /* 0x000000464746723e */ /* 0x000fe200000010ff */
[----:B------:R-:W-:Y:S01]  /*3090*/  FFMA.FTZ R155, R137, R153, R136 ;  /* 0x00000099899b7223 */ /* 0x000fe20000010088 */
[----:B------:R-:W-:Y:S01]  /*30a0*/  FFMA.FTZ R75, R24, R75, R9 ;  /* 0x0000004b184b7223 */ /* 0x000fe20000010009 */
[----:B------:R-:W-:Y:S01]  /*30b0*/  F2FP.BF16.F32.PACK_AB R71, R149, R148 ;  /* 0x000000949547723e */ /* 0x000fe200000010ff */
[----:B------:R-:W-:Y:S01]  /*30c0*/  FFMA.FTZ R156, R105, R156, R108 ;  /* 0x0000009c699c7223 */ /* 0x000fe2000001006c */
[----:B------:R-:W1:Y:S01]  /*30d0*/  LDC.64 R148, c[0x0][0x2c0] ;  /* 0x0000b000ff947b82 */ /* 0x000e620000000a00 */
[----:B0-----:R-:W-:-:S04]  /*30e0*/  IMAD.WIDE.U32 R72, R144, 0x10, R72 ;  /* 0x0000001090487825 */ /* 0x001fc800078e0048 */
[----:B------:R-:W-:Y:S01]  /*30f0*/  FFMA.FTZ R153, R141, R74, R140 ;  /* 0x0000004a8d997223 */ /* 0x000fe2000001008c */
[----:B------:R-:W-:Y:S02]  /*3100*/  F2FP.BF16.F32.PACK_AB R75, R158, R75 ;  /* 0x0000004b9e4b723e */ /* 0x000fe400000010ff */
[----:B------:R-:W-:Y:S01]  /*3110*/  F2FP.BF16.F32.PACK_AB R74, R156, R157 ;  /* 0x0000009d9c4a723e */ /* 0x000fe200000010ff */
[----:B------:R0:W-:Y:S02]  /*3120*/  STG.E.128 desc[UR4][R72.64], R68 ;  /* 0x0000004448007986 */ /* 0x0001e4000c101d04 */
[----:B0-----:R-:W-:Y:S01]  /*3130*/  F2FP.BF16.F32.PACK_AB R73, R155, R154 ;  /* 0x0000009a9b49723e */ /* 0x001fe200000010ff */
[C---:B-1----:R-:W-:Y:S01]  /*3140*/  IMAD.WIDE.U32 R148, R144.reuse, 0x10, R148 ;  /* 0x0000001090947825 */ /* 0x042fe200078e0094 */
[----:B------:R-:W-:Y:S02]  /*3150*/  F2FP.BF16.F32.PACK_AB R72, R153, R152 ;  /* 0x000000989948723e */ /* 0x000fe400000010ff */
[----:B------:R-:W-:-:S03]  /*3160*/  IADD3 R144, R144, 0x80, RZ ;  /* 0x0000008090907810 */ /* 0x000fc60007ffe0ff */
[----:B------:R1:W-:Y:S04]  /*3170*/  STG.E.128 desc[UR4][R148.64], R72 ;  /* 0x0000004894007986 */ /* 0x0003e8000c101d04 */
.L_x_6404:
[----:B------:R-:W-:Y:S05]  /*3180*/  BSYNC B0 ;  /* 0x0000000000007941 */ /* 0x000fea0003800000 */
.L_x_6403:
[----:B------:R-:W-:Y:S04]  /*3190*/  BSSY B0, `(.L_x_6405) ;  /* 0x0000031000007945 */ /* 0x000fe80003800000 */
[----:B------:R-:W-:Y:S05]  /*31a0*/  @!P4 BRA `(.L_x_6406) ;  /* 0x0000000000bcc947 */ /* 0x000fea0003800000 */
[--C-:B------:R-:W-:Y:S01]  /*31b0*/  FADD.FTZ R152, R52, -R150.reuse ;  /* 0x8000009634987221 */ /* 0x100fe20000010000 */
[--C-:B-1----:R-:W-:Y:S01]  /*31c0*/  FADD.FTZ R74, R53, -R150.reuse ;  /* 0x80000096354a7221 */ /* 0x102fe20000010000 */
        /* <DEDUP_REMOVED lines=8> */
[--C-:B------:R-:W-:Y:S01]  /*3250*/  FADD.FTZ R148, R56, -R150.reuse ;  /* 0x8000009638947221 */ /* 0x100fe20000010000 */
        /* <DEDUP_REMOVED lines=11> */
[C---:B------:R-:W-:Y:S01]  /*3310*/  FMUL.FTZ R157, R151.reuse, R148 ;  /* 0x00000094979d7220 */ /* 0x040fe20000410000 */
        /* <DEDUP_REMOVED lines=24> */
.L_x_6406:
[----:B------:R-:W-:Y:S05]  /*34a0*/  BSYNC B0 ;  /* 0x0000000000007941 */ /* 0x000fea0003800000 */
.L_x_6405:
[----:B------:R-:W-:Y:S04]  /*34b0*/  BSSY B0, `(.L_x_6407) ;  /* 0x0000030000007945 */ /* 0x000fe80003800000 */
[----:B------:R-:W-:Y:S05]  /*34c0*/  @!P3 BRA `(.L_x_6408) ;  /* 0x0000000000b8b947 */ /* 0x000fea0003800000 */
[--C-:B-12---:R-:W-:Y:S01]  /*34d0*/  FADD.FTZ R74, R60, -R150.reuse ;  /* 0x800000963c4a7221 */ /* 0x106fe20000010000 */
        /* <DEDUP_REMOVED lines=12> */
[----:B------:R-:W-:Y:S01]  /*35a0*/  FMUL.FTZ R152, R151, R152 ;  /* 0x0000009897987220 */ /* 0x000fe20000410000 */
[----:B------:R-:W-:Y:S01]  /*35b0*/  FFMA.FTZ R75, R91, R148, R106 ;  /* 0x000000945b4b7223 */ /* 0x000fe2000001006a */
[-C--:B------:R-:W-:Y:S01]  /*35c0*/  FFMA.FTZ R70, R130, R150.reuse, R131 ;  /* 0x0000009682467223 */ /* 0x080fe20000010083 */
[----:B------:R-:W-:Y:S01]  /*35d0*/  FFMA.FTZ R150, R132, R150, R133 ;  /* 0x0000009684967223 */ /* 0x000fe20000010085 */
[C---:B------:R-:W-:Y:S01]  /*35e0*/  FMUL.FTZ R73, R151.reuse, R68 ;  /* 0x0000004497497220 */ /* 0x040fe20000410000 */
[----:B------:R-:W-:Y:S01]  /*35f0*/  FMUL.FTZ R154, R151, R154 ;  /* 0x0000009a979a7220 */ /* 0x000fe20000410000 */
[----:B------:R-:W-:Y:S01]  /*3600*/  FFMA.FTZ R71, R83, R148, R86 ;  /* 0x0000009453477223 */ /* 0x000fe20000010056 */
[----:B------:R-:W-:Y:S01]  /*3610*/  FFMA.FTZ R68, R80, R74, R85 ;  /* 0x0000004a50447223 */ /* 0x000fe20000010055 */
[----:B------:R-:W-:Y:S01]  /*3620*/  F2FP.BF16.F32.PACK_AB R75, R150, R75 ;  /* 0x0000004b964b723e */ /* 0x000fe200000010ff */
[----:B------:R-:W0:Y:S01]  /*3630*/  LDC.64 R148, c[0x0][0x2c0] ;  /* 0x0000b000ff947b82 */ /* 0x000e220000000a00 */
[----:B------:R-:W-:Y:S01]  /*3640*/  FFMA.FTZ R69, R118, R72, R119 ;  /* 0x0000004876457223 */ /* 0x000fe20000010077 */
[----:B------:R-:W-:Y:S01]  /*3650*/  F2FP.BF16.F32.PACK_AB R71, R70, R71 ;  /* 0x000000474647723e */ /* 0x000fe200000010ff */
[----:B------:R-:W-:Y:S01]  /*3660*/  FFMA.FTZ R70, R122, R73, R123 ;  /* 0x000000497a467223 */ /* 0x000fe2000001007b */
[----:B------:R-:W-:Y:S01]  /*3670*/  FFMA.FTZ R155, R82, R153, R87 ;  /* 0x00000099529b7223 */ /* 0x000fe20000010057 */
[----:B------:R-:W-:Y:S01]  /*3680*/  FFMA.FTZ R156, R126, R154, R127 ;  /* 0x0000009a7e9c7223 */ /* 0x000fe2000001007f */
[----:B------:R-:W-:Y:S01]  /*3690*/  F2FP.BF16.F32.PACK_AB R68, R69, R68 ;  /* 0x000000444544723e */ /* 0x000fe200000010ff */
[-C--:B------:R-:W-:Y:S01]  /*36a0*/  FFMA.FTZ R69, R81, R152.reuse, R84 ;  /* 0x0000009851457223 */ /* 0x080fe20000010054 */
[----:B------:R-:W1:Y:S01]  /*36b0*/  LDC.64 R150, c[0x0][0x2b8] ;  /* 0x0000ae00ff967b82 */ /* 0x000e620000000a00 */
[----:B------:R-:W-:Y:S01]  /*36c0*/  FFMA.FTZ R152, R89, R152, R92 ;  /* 0x0000009859987223 */ /* 0x000fe2000001005c */
[----:B------:R-:W-:Y:S01]  /*36d0*/  FFMA.FTZ R73, R124, R73, R125 ;  /* 0x000000497c497223 */ /* 0x000fe2000001007d */
[----:B------:R-:W-:Y:S01]  /*36e0*/  FFMA.FTZ R72, R120, R72, R121 ;  /* 0x0000004878487223 */ /* 0x000fe20000010079 */
[----:B------:R-:W-:-:S02]  /*36f0*/  F2FP.BF16.F32.PACK_AB R69, R70, R69 ;  /* 0x000000454645723e */ /* 0x000fc400000010ff */
[----:B------:R-:W-:Y:S01]  /*3700*/  F2FP.BF16.F32.PACK_AB R70, R156, R155 ;  /* 0x0000009b9c46723e */ /* 0x000fe200000010ff */
[----:B------:R-:W-:Y:S01]  /*3710*/  FFMA.FTZ R155, R88, R74, R93 ;  /* 0x0000004a589b7223 */ /* 0x000fe2000001005d */
[----:B------:R-:W-:Y:S01]  /*3720*/  FFMA.FTZ R74, R90, R153, R95 ;  /* 0x000000995a4a7223 */ /* 0x000fe2000001005f */
[----:B------:R-:W-:Y:S01]  /*3730*/  FFMA.FTZ R153, R128, R154, R129 ;  /* 0x0000009a80997223 */ /* 0x000fe20000010081 */
[----:B------:R-:W-:Y:S02]  /*3740*/  F2FP.BF16.F32.PACK_AB R73, R73, R152 ;  /* 0x000000984949723e */ /* 0x000fe400000010ff */
[----:B------:R-:W-:Y:S02]  /*3750*/  F2FP.BF16.F32.PACK_AB R72, R72, R155 ;  /* 0x0000009b4848723e */ /* 0x000fe400000010ff */
[----:B------:R-:W-:Y:S01]  /*3760*/  F2FP.BF16.F32.PACK_AB R74, R153, R74 ;  /* 0x0000004a994a723e */ /* 0x000fe200000010ff */
[----:B0-----:R-:W-:-:S04]  /*3770*/  IMAD.WIDE.U32 R148, R144, 0x10, R148 ;  /* 0x0000001090947825 */ /* 0x001fc800078e0094 */
[----:B-1----:R-:W-:-:S05]  /*3780*/  IMAD.WIDE.U32 R150, R144, 0x10, R150 ;  /* 0x0000001090967825 */ /* 0x002fca00078e0096 */
[----:B------:R3:W-:Y:S04]  /*3790*/  STG.E.128 desc[UR4][R150.64], R68 ;  /* 0x0000004496007986 */ /* 0x0007e8000c101d04 */
[----:B------:R3:W-:Y:S02]  /*37a0*/  STG.E.128 desc[UR4][R148.64], R72 ;  /* 0x0000004894007986 */ /* 0x0007e4000c101d04 */
.L_x_6408:
[----:B------:R-:W-:Y:S05]  /*37b0*/  BSYNC B0 ;  /* 0x0000000000007941 */ /* 0x000fea0003800000 */
.L_x_6407:
[----:B------:R-:W-:Y:S02]  /*37c0*/  IADD3 R147, R147, UR14, RZ ;  /* 0x0000000e93937c10 */ /* 0x000fe4000fffe0ff */
[----:B0--3--:R-:W-:Y:S02]  /*37d0*/  SEL R70, RZ, 0x1, P1 ;  /* 0x00000001ff467807 */ /* 0x009fe40000800000 */
[----:B------:R-:W-:-:S13]  /*37e0*/  ISETP.GE.AND P0, PT, R147, UR15, PT ;  /* 0x0000000f93007c0c */ /* 0x000fda000bf06270 */
[----:B------:R-:W-:Y:S05]  /*37f0*/  @!P0 BRA `(.L_x_6409) ;  /* 0xffffffd800488947 */ /* 0x000fea000383ffff */
[----:B------:R-:W-:Y:S05]  /*3800*/  EXIT ;  /* 0x000000000000794d */ /* 0x000fea0003800000 */
.L_x_6402:
[----:B------:R-:W-:Y:S01]  /*3810*/  HFMA2.MMA R152, -RZ, RZ, 0, 1.847743988037109375e-06 ;  /* 0x0000001fff987435 */ /* 0x000fe200000001ff */
[----:B------:R-:W-:Y:S01]  /*3820*/  MOV R150, R69 ;  /* 0x0000004500967202 */ /* 0x000fe20000000f00 */
[----:B------:R-:W-:Y:S01]  /*3830*/  IMAD.MOV.U32 R151, RZ, RZ, 0x1 ;  /* 0x00000001ff977424 */ /* 0x000fe200078e00ff */
[----:B------:R-:W-:-:S08]  /*3840*/  MOV R149, 0xffffffff ;  /* 0xffffffff00957802 */ /* 0x000fd00000000f00 */
[----:B-----5:R-:W-:Y:S05]  /*3850*/  WARPSYNC.COLLECTIVE R149, `(.L_x_6410) ;  /* 0x0000000095087348 */ /* 0x020fea0003c00000 */
[----:B------:R0:W1:Y:S02]  /*3860*/  SHFL.BFLY P6, R148, R150, R151, R152 ;  /* 0x0c00009796947389 */ /* 0x00006400000c0098 */
[----:B01---5:R-:W-:Y:S01]  /*3870*/  ENDCOLLECTIVE ;  /* 0x000000000000791b */ /* 0x023fe20003800000 */
.L_x_6410:
[----:B------:R-:W-:Y:S01]  /*3880*/  IMAD.MOV.U32 R151, RZ, RZ, 0x2 ;  /* 0x00000002ff977424 */ /* 0x000fe200078e00ff */
[----:B------:R-:W-:-:S05]  /*3890*/  MOV R68, R148 ;  /* 0x0000009400447202 */ /* 0x000fca0000000f00 */
[----:B------:R-:W-:-:S05]  /*38a0*/  FADD.FTZ R72, R69, R68 ;  /* 0x0000004445487221 */ /* 0x000fca0000010000 */
[----:B------:R-:W-:-:S07]  /*38b0*/  MOV R150, R72 ;  /* 0x0000004800967202 */ /* 0x000fce0000000f00 */
[----:B------:R-:W-:Y:S05]  /*38c0*/  WARPSYNC.COLLECTIVE R149, `(.L_x_6411) ;  /* 0x0000000095087348 */ /* 0x000fea0003c00000 */
[----:B------:R0:W1:Y:S02]  /*38d0*/  SHFL.BFLY P6, R148, R150, R151, R152 ;  /* 0x0c00009796947389 */ /* 0x00006400000c0098 */
[----:B01----:R-:W-:Y:S01]  /*38e0*/  ENDCOLLECTIVE ;  /* 0x000000000000791b */ /* 0x003fe20003800000 */
.L_x_6411:
[----:B------:R-:W-:Y:S01]  /*38f0*/  HFMA2.MMA R151, -RZ, RZ, 0, 2.384185791015625e-07 ;  /* 0x00000004ff977435 */ /* 0x000fe200000001ff */
[----:B------:R-:W-:-:S05]  /*3900*/  MOV R73, R148 ;  /* 0x0000009400497202 */ /* 0x000fca0000000f00 */
[----:B------:R-:W-:-:S05]  /*3910*/  FADD.FTZ R73, R72, R73 ;  /* 0x0000004948497221 */ /* 0x000fca0000010000 */
[----:B------:R-:W-:-:S07]  /*3920*/  MOV R150, R73 ;  /* 0x0000004900967202 */ /* 0x000fce0000000f00 */
[----:B------:R-:W-:Y:S05]  /*3930*/  WARPSYNC.COLLECTIVE R149, `(.L_x_6412) ;  /* 0x0000000095087348 */ /* 0x000fea0003c00000 */
[----:B------:R0:W1:Y:S02]  /*3940*/  SHFL.BFLY P6, R148, R150, R151, R152 ;  /* 0x0c00009796947389 */ /* 0x00006400000c0098 */
[----:B01----:R-:W-:Y:S01]  /*3950*/  ENDCOLLECTIVE ;  /* 0x000000000000791b */ /* 0x003fe20003800000 */
.L_x_6412:
[----:B------:R-:W-:Y:S01]  /*3960*/  HFMA2.MMA R151, -RZ, RZ, 0, 4.76837158203125e-07 ;  /* 0x00000008ff977435 */ /* 0x000fe200000001ff */
[----:B------:R-:W-:-:S05]  /*3970*/  MOV R68, R148 ;  /* 0x0000009400447202 */ /* 0x000fca0000000f00 */
[----:B------:R-:W-:-:S04]  /*3980*/  FADD.FTZ R74, R73, R68 ;  /* 0x00000044494a7221 */ /* 0x000fc80000010000 */
[----:B------:R-:W-:-:S07]  /*3990*/  IMAD.MOV.U32 R150, RZ, RZ, R74 ;  /* 0x000000ffff967224 */ /* 0x000fce00078e004a */
[----:B------:R-:W-:Y:S05]  /*39a0*/  WARPSYNC.COLLECTIVE R149, `(.L_x_6413) ;  /* 0x0000000095087348 */ /* 0x000fea0003c00000 */
[----:B------:R0:W1:Y:S02]  /*39b0*/  SHFL.BFLY P6, R148, R150, R151, R152 ;  /* 0x0c00009796947389 */ /* 0x00006400000c0098 */
[----:B01----:R-:W-:Y:S01]  /*39c0*/  ENDCOLLECTIVE ;  /* 0x000000000000791b */ /* 0x003fe20003800000 */
.L_x_6413:
[----:B------:R-:W-:Y:S01]  /*39d0*/  HFMA2.MMA R151, -RZ, RZ, 0, 9.5367431640625e-07 ;  /* 0x00000010ff977435 */ /* 0x000fe200000001ff */
[----:B------:R-:W-:-:S05]  /*39e0*/  MOV R75, R148 ;  /* 0x00000094004b7202 */ /* 0x000fca0000000f00 */
[----:B------:R-:W-:-:S05]  /*39f0*/  FADD.FTZ R75, R74, R75 ;  /* 0x0000004b4a4b7221 */ /* 0x000fca0000010000 */
[----:B------:R-:W-:-:S07]  /*3a00*/  MOV R150, R75 ;  /* 0x0000004b00967202 */ /* 0x000fce0000000f00 */
[----:B------:R-:W-:Y:S05]  /*3a10*/  WARPSYNC.COLLECTIVE R149, `(.L_x_6414) ;  /* 0x0000000095087348 */ /* 0x000fea0003c00000 */
[----:B------:R0:W1:Y:S02]  /*3a20*/  SHFL.BFLY P6, R148, R150, R151, R152 ;  /* 0x0c00009796947389 */ /* 0x00006400000c0098 */
[----:B01----:R-:W-:Y:S01]  /*3a30*/  ENDCOLLECTIVE ;  /* 0x000000000000791b */ /* 0x003fe20003800000 */
.L_x_6414:
[----:B------:R-:W-:Y:S01]  /*3a40*/  HFMA2.MMA R151, -RZ, RZ, 0, 5.9604644775390625e-08 ;  /* 0x00000001ff977435 */ /* 0x000fe200000001ff */
        /* <DEDUP_REMOVED lines=56> */
.L_x_6415:
[----:B------:R-:W-:Y:S01]  /*3dd0*/  IMAD.MOV.U32 R151, RZ, RZ, 0x2 ;  /* 0x00000002ff977424 */ /* 0x000fe200078e00ff */
[----:B------:R-:W-:-:S05]  /*3de0*/  MOV R72, R148 ;  /* 0x0000009400487202 */ /* 0x000fca0000000f00 */
[----:B------:R-:W-:-:S05]  /*3df0*/  FADD.FTZ R72, R69, R72 ;  /* 0x0000004845487221 */ /* 0x000fca0000010000 */
[----:B------:R-:W-:-:S07]  /*3e00*/  MOV R150, R72 ;  /* 0x0000004800967202 */ /* 0x000fce0000000f00 */
[----:B------:R-:W-:Y:S05]  /*3e10*/  WARPSYNC.COLLECTIVE R149, `(.L_x_6416) ;  /* 0x0000000095087348 */ /* 0x000fea0003c00000 */
[----:B------:R0:W1:Y:S02]  /*3e20*/  SHFL.BFLY P6, R148, R150, R151, R152 ;  /* 0x0c00009796947389 */ /* 0x00006400000c0098 */
[----:B01----:R-:W-:Y:S01]  /*3e30*/  ENDCOLLECTIVE ;  /* 0x000000000000791b */ /* 0x003fe20003800000 */
.L_x_6416:
[----:B------:R-:W-:Y:S01]  /*3e40*/  HFMA2.MMA R151, -RZ, RZ, 0, 2.384185791015625e-07 ;  /* 0x00000004ff977435 */ /* 0x000fe200000001ff */
[----:B------:R-:W-:-:S05]  /*3e50*/  MOV R73, R148 ;  /* 0x0000009400497202 */ /* 0x000fca0000000f00 */
[----:B------:R-:W-:-:S05]  /*3e60*/  FADD.FTZ R73, R72, R73 ;  /* 0x0000004948497221 */ /* 0x000fca0000010000 */
[----:B------:R-:W-:-:S07]  /*3e70*/  MOV R150, R73 ;  /* 0x0000004900967202 */ /* 0x000fce0000000f00 */
[----:B------:R-:W-:Y:S05]  /*3e80*/  WARPSYNC.COLLECTIVE R149, `(.L_x_6417) ;  /* 0x0000000095087348 */ /* 0x000fea0003c00000 */
[----:B------:R0:W1:Y:S02]  /*3e90*/  SHFL.BFLY P6, R148, R150, R151, R152 ;  /* 0x0c00009796947389 */ /* 0x00006400000c0098 */
[----:B01----:R-:W-:Y:S01]  /*3ea0*/  ENDCOLLECTIVE ;  /* 0x000000000000791b */ /* 0x003fe20003800000 */
.L_x_6417:
[----:B------:R-:W-:Y:S01]  /*3eb0*/  HFMA2.MMA R151, -RZ, RZ, 0, 4.76837158203125e-07 ;  /* 0x00000008ff977435 */ /* 0x000fe200000001ff */
[----:B------:R-:W-:-:S05]  /*3ec0*/  MOV R74, R148 ;  /* 0x00000094004a7202 */ /* 0x000fca0000000f00 */
[----:B------:R-:W-:-:S04]  /*3ed0*/  FADD.FTZ R74, R73, R74 ;  /* 0x0000004a494a7221 */ /* 0x000fc80000010000 */
[----:B------:R-:W-:-:S07]  /*3ee0*/  IMAD.MOV.U32 R150, RZ, RZ, R74 ;  /* 0x000000ffff967224 */ /* 0x000fce00078e004a */
[----:B------:R-:W-:Y:S05]  /*3ef0*/  WARPSYNC.COLLECTIVE R149, `(.L_x_6418) ;  /* 0x0000000095087348 */ /* 0x000fea0003c00000 */
[----:B------:R0:W1:Y:S02]  /*3f00*/  SHFL.BFLY P6, R148, R150, R151, R152 ;  /* 0x0c00009796947389 */ /* 0x00006400000c0098 */
[----:B01----:R-:W-:Y:S01]  /*3f10*/  ENDCOLLECTIVE ;  /* 0x000000000000791b */ /* 0x003fe20003800000 */
.L_x_6418:
[----:B------:R-:W-:Y:S01]  /*3f20*/  HFMA2.MMA R151, -RZ, RZ, 0, 9.5367431640625e-07 ;  /* 0x00000010ff977435 */ /* 0x000fe200000001ff */
[----:B------:R-:W-:-:S05]  /*3f30*/  MOV R75, R148 ;  /* 0x00000094004b7202 */ /* 0x000fca0000000f00 */
[----:B------:R-:W-:-:S05]  /*3f40*/  FADD.FTZ R75, R74, R75 ;  /* 0x0000004b4a4b7221 */ /* 0x000fca0000010000 */
[----:B------:R-:W-:-:S07]  /*3f50*/  MOV R150, R75 ;  /* 0x0000004b00967202 */ /* 0x000fce0000000f00 */
[----:B------:R-:W-:Y:S05]  /*3f60*/  WARPSYNC.COLLECTIVE R149, `(.L_x_6419) ;  /* 0x0000000095087348 */ /* 0x000fea0003c00000 */
[----:B------:R0:W1:Y:S02]  /*3f70*/  SHFL.BFLY P6, R148, R150, R151, R152 ;  /* 0x0c00009796947389 */ /* 0x00006400000c0098 */
[----:B01----:R-:W-:Y:S01]  /*3f80*/  ENDCOLLECTIVE ;  /* 0x000000000000791b */ /* 0x003fe20003800000 */
.L_x_6419:
[----:B------:R-:W-:Y:S05]  /*3f90*/  BRA `(.L_x_6420) ;  /* 0xffffffe800907947 */ /* 0x000fea000383ffff */
.L_x_6421:
        /* <DEDUP_REMOVED lines=14> */
.L_x_20564:


//--------------------- .text._ZN10layer_norm31ln_parallel_residual_fwd_kernelINS_13Kernel_traitsI13__nv_bfloat16S2_fS2_fjLj3072ELj1ELj1ELj4ELj16ENS_18Kernel_traits_baseILj3072ES2_S2_fS2_fjLj128EEEEELb0ELb0ELb1EEEvNS_9FwdParamsE --------------------------
	.section	.text._ZN10layer_norm31ln_parallel_residual_fwd_kernelINS_13Kernel_traitsI13__nv_bfloat16S2_fS2_fjLj3072ELj1ELj1ELj4ELj16ENS_18Kernel_traits_baseILj3072ES2_S2_fS2_fjLj128EEEEELb0ELb0ELb1EEEvNS_9FwdParamsE,"ax",@progbits
	.align	128
        .global         _ZN10layer_norm31ln_parallel_residual_fwd_kernelINS_13Kernel_traitsI13__nv_bfloat16S2_fS2_fjLj3072ELj1ELj1ELj4ELj16ENS_18Kernel_traits_baseILj3072ES2_S2_fS2_fjLj128EEEEELb0ELb0ELb1EEEvNS_9FwdParamsE
        .type           _ZN10layer_norm31ln_parallel_residual_fwd_kernelINS_13Kernel_traitsI13__nv_bfloat16S2_fS2_fjLj3072ELj1ELj1ELj4ELj16ENS_18Kernel_traits_baseILj3072ES2_S2_fS2_fjLj128EEEEELb0ELb0ELb1EEEvNS_9FwdParamsE,@function
        .size           _ZN10layer_norm31ln_parallel_residual_fwd_kernelINS_13Kernel_traitsI13__nv_bfloat16S2_fS2_fjLj3072ELj1ELj1ELj4ELj16ENS_18Kernel_traits_baseILj3072ES2_S2_fS2_fjLj128EEEEELb0ELb0ELb1EEEvNS_9FwdParamsE,(.L_x_20565 - _ZN10layer_norm31ln_parallel_residual_fwd_kernelINS_13Kernel_traitsI13__nv_bfloat16S2_fS2_fjLj3072ELj1ELj1ELj4ELj16ENS_18Kernel_traits_baseILj3072ES2_S2_fS2_fjLj128EEEEELb0ELb0ELb1EEEvNS_9FwdParamsE)
        .other          _ZN10layer_norm31ln_parallel_residual_fwd_kernelINS_13Kernel_traitsI13__nv_bfloat16S2_fS2_fjLj3072ELj1ELj1ELj4ELj16ENS_18Kernel_traits_baseILj3072ES2_S2_fS2_fjLj128EEEEELb0ELb0ELb1EEEvNS_9FwdParamsE,@"STO_CUDA_ENTRY STV_DEFAULT"
_ZN10layer_norm31ln_parallel_residual_fwd_kernelINS_13Kernel_traitsI13__nv_bfloat16S2_fS2_fjLj3072ELj1ELj1ELj4ELj16ENS_18Kernel_traits_baseILj3072ES2_S2_fS2_fjLj128EEEEELb0ELb0ELb1EEEvNS_9FwdParamsE:
.text._ZN10layer_norm31ln_parallel_residual_fwd_kernelINS_13Kernel_traitsI13__nv_bfloat16S2_fS2_fjLj3072ELj1ELj1ELj4ELj16ENS_18Kernel_traits_baseILj3072ES2_S2_fS2_fjLj128EEEEELb0ELb0ELb1EEEvNS_9FwdParamsE:
[----:B------:R-:W-:Y:S01]  /*0000*/  LDC R1, c[0x0][0x28] ;  /* 0x00000a00ff017b82 */ /* 0x000fe20000000800 */
[----:B------:R-:W0:Y:S01]  /*0010*/  S2R R34, SR_TID.X ;  /* 0x0000000000227919 */ /* 0x000e220000002100 */
[----:B------:R-:W-:Y:S01]  /*0020*/  ULDC.64 UR4, c[0x0][0x2c8] ;  /* 0x0000b20000047ab9 */ /* 0x000fe20000000a00 */
[----:B------:R-:W-:Y:S01]  /*0030*/  ULDC.64 UR6, c[0x0][0x2d0] ;  /* 0x0000b40000067ab9 */ /* 0x000fe20000000a00 */
[----:B------:R-:W-:Y:S01]  /*0040*/  ISETP.NE.U32.AND P0, PT, RZ, UR4, PT ;  /* 0x00000004ff007c0c */ /* 0x000fe2000bf05070 */
[----:B------:R-:W-:-:S03]  /*0050*/  ULDC.64 UR8, c[0x0][0x260] ;  /* 0x0000980000087ab9 */ /* 0x000fc60000000a00 */
[----:B------:R-:W-:Y:S02]  /*0060*/  ISETP.NE.AND.EX P0, PT, RZ, UR5, PT, P0 ;  /* 0x00000005ff007c0c */ /* 0x000fe4000bf05300 */
[----:B0-----:R-:W-:-:S04]  /*0070*/  SHF.L.U32 R0, R34, 0x4, RZ ;  /* 0x0000000422007819 */ /* 0x001fc800000006ff */
[----:B------:R-:W-:-:S04]  /*0080*/  LOP3.LUT R0, R0, 0x7f0, RZ, 0xc0, !PT ;  /* 0x000007f000007812 */ /* 0x000fc800078ec0ff */
[----:B------:R-:W-:Y:S02]  /*0090*/  IADD3 R4, P1, R0, UR4, RZ ;  /* 0x0000000400047c10 */ /* 0x000fe4000ff3e0ff */
[----:B------:R-:W-:Y:S02]  /*00a0*/  LOP3.LUT R33, R34, 0x7f, RZ, 0xc0, !PT ;  /* 0x0000007f22217812 */ /* 0x000fe400078ec0ff */
[----:B------:R-:W-:Y:S01]  /*00b0*/  IADD3.X R5, RZ, UR5, RZ, P1, !PT ;  /* 0x00000005ff057c10 */ /* 0x000fe20008ffe4ff */
[----:B------:R-:W-:Y:S01]  /*00c0*/  ULDC.64 UR4, c[0x0][0x208] ;  /* 0x0000820000047ab9 */ /* 0x000fe20000000a00 */
[----:B------:R-:W-:Y:S02]  /*00d0*/  ISETP.NE.U32.AND P1, PT, RZ, UR6, PT ;  /* 0x00000006ff007c0c */ /* 0x000fe4000bf25070 */
[----:B------:R-:W-:Y:S01]  /*00e0*/  SHF.L.U32 R20, R33, 0x4, RZ ;  /* 0x0000000421147819 */ /* 0x000fe200000006ff */
[----:B------:R0:W5:Y:S01]  /*00f0*/  @P0 LDG.E.128 R24, desc[UR4][R4.64] ;  /* 0x0000000404180981 */ /* 0x000162000c1e1d00 */
[----:B------:R-:W-:-:S02]  /*0100*/  ISETP.NE.AND.EX P1, PT, RZ, UR7, PT, P1 ;  /* 0x00000007ff007c0c */ /* 0x000fc4000bf25310 */
[----:B------:R-:W-:Y:S01]  /*0110*/  IADD3 R22, P2, R20, UR6, RZ ;  /* 0x0000000614167c10 */ /* 0x000fe2000ff5e0ff */
[----:B------:R0:W5:Y:S03]  /*0120*/  @P0 LDG.E.128 R60, desc[UR4][R4.64+0x800] ;  /* 0x00080004043c0981 */ /* 0x000166000c1e1d00 */
[----:B------:R-:W-:Y:S01]  /*0130*/  IADD3.X R23, RZ, UR7, RZ, P2, !PT ;  /* 0x00000007ff177c10 */ /* 0x000fe200097fe4ff */
[----:B------:R0:W5:Y:S01]  /*0140*/  @P0 LDG.E.128 R16, desc[UR4][R4.64+0x1000] ;  /* 0x0010000404100981 */ /* 0x000162000c1e1d00 */
[----:B------:R-:W1:Y:S05]  /*0150*/  S2UR UR6, SR_CTAID.X ;  /* 0x00000000000679c3 */ /* 0x000e6a0000002500 */
[----:B------:R0:W5:Y:S04]  /*0160*/  @P1 LDG.E.128 R12, desc[UR4][R22.64] ;  /* 0x00000004160c1981 */ /* 0x000168000c1e1d00 */
[----:B------:R0:W5:Y:S01]  /*0170*/  @P1 LDG.E.128 R8, desc[UR4][R22.64+0x800] ;  /* 0x0008000416081981 */ /* 0x000162000c1e1d00 */
[----:B------:R-:W-:-:S02]  /*0180*/  SHF.R.U32.HI R143, RZ, 0x7, R34 ;  /* 0x00000007ff8f7819 */ /* 0x000fc40000011622 */
[----:B------:R-:W-:Y:S01]  /*0190*/  IADD3 R2, P3, R0, UR8, RZ ;  /* 0x0000000800027c10 */ /* 0x000fe2000ff7e0ff */
[----:B------:R0:W5:Y:S01]  /*01a0*/  @P1 LDG.E.128 R4, desc[UR4][R22.64+0x1000] ;  /* 0x0010000416041981 */ /* 0x000162000c1e1d00 */
[----:B------:R-:W-:Y:S02]  /*01b0*/  ULDC UR8, c[0x0][0x214] ;  /* 0x0000850000087ab9 */ /* 0x000fe40000000800 */
[----:B------:R-:W-:Y:S02]  /*01c0*/  IADD3.X R3, RZ, UR9, RZ, P3, !PT ;  /* 0x00000009ff037c10 */ /* 0x000fe40009ffe4ff */
[----:B-1----:R-:W-:Y:S01]  /*01d0*/  IADD3 R140, R143, UR6, RZ ;  /* 0x000000068f8c7c10 */ /* 0x002fe2000fffe0ff */
[----:B------:R-:W-:Y:S02]  /*01e0*/  ULDC.64 UR6, c[0x0][0x268] ;  /* 0x00009a0000067ab9 */ /* 0x000fe40000000a00 */
[----:B------:R-:W-:Y:S02]  /*01f0*/  IADD3 R20, P3, R20, UR6, RZ ;  /* 0x0000000614147c10 */ /* 0x000fe4000ff7e0ff */
[----:B------:R-:W-:-:S02]  /*0200*/  ISETP.GE.AND P2, PT, R140, UR8, PT ;  /* 0x000000088c007c0c */ /* 0x000fc4000bf46270 */
[----:B------:R-:W-:-:S11]  /*0210*/  IADD3.X R21, RZ, UR7, RZ, P3, !PT ;  /* 0x00000007ff157c10 */ /* 0x000fd60009ffe4ff */
[----:B0-----:R-:W-:Y:S05]  /*0220*/  @P2 EXIT ;  /* 0x000000000000294d */ /* 0x001fea0003800000 */
[----:B------:R-:W2:Y:S04]  /*0230*/  LDG.E.128 R52, desc[UR4][R20.64] ;  /* 0x0000000414347981 */ /* 0x000ea8000c1e1d00 */
[----:B------:R-:W3:Y:S04]  /*0240*/  LDG.E.128 R40, desc[UR4][R20.64+0x800] ;  /* 0x0008000414287981 */ /* 0x000ee8000c1e1d00 */
[----:B------:R0:W4:Y:S04]  /*0250*/  LDG.E.128 R48, desc[UR4][R20.64+0x1000] ;  /* 0x0010000414307981 */ /* 0x000128000c1e1d00 */
[----:B------:R-:W4:Y:S04]  /*0260*/  LDG.E.128 R56, desc[UR4][R2.64] ;  /* 0x0000000402387981 */ /* 0x000f28000c1e1d00 */
[----:B------:R-:W4:Y:S04]  /*0270*/  LDG.E.128 R36, desc[UR4][R2.64+0x800] ;  /* 0x0008000402247981 */ /* 0x000f28000c1e1d00 */
[----:B------:R-:W4:Y:S01]  /*0280*/  LDG.E.128 R44, desc[UR4][R2.64+0x1000] ;  /* 0x00100004022c7981 */ /* 0x000f22000c1e1d00 */
        /* <DEDUP_REMOVED lines=12> */
[----:B------:R-:W-:Y:S01]  /*0350*/  PRMT R107, R27, 0x7632, R107 ;  /* 0x000076321b6b7816 */ /* 0x000fe2000000006b */
[----:B------:R-:W-:Y:S01]  /*0360*/  ULDC.64 UR6, c[0x0][0x228] ;  /* 0x00008a0000067ab9 */ /* 0x000fe20000000a00 */
[----:B------:R-:W-:Y:S01]  /*0370*/  PRMT R95, R63, 0x7632, R95 ;  /* 0x000076323f5f7816 */ /* 0x000fe2000000005f */
[----:B------:R-:W-:Y:S01]  /*0380*/  IMAD.SHL.U32 R143, R143, 0x4, RZ ;  /* 0x000000048f8f7824 */ /* 0x000fe200078e00ff */
[----:B------:R-:W-:Y:S01]  /*0390*/  PRMT R86, R19, 0x7632, R86 ;  /* 0x0000763213567816 */ /* 0x000fe20000000056 */
[C---:B------:R-:W-:Y:S01]  /*03a0*/  IMAD.U32 R31, R24.reuse, 0x10000, RZ ;  /* 0x00010000181f7824 */ /* 0x040fe200078e00ff */
[----:B------:R-:W-:Y:S01]  /*03b0*/  PRMT R113, R24, 0x7632, R113 ;  /* 0x0000763218717816 */ /* 0x000fe20000000071 */
[----:B------:R-:W-:Y:S01]  /*03c0*/  ULDC UR12, c[0x0][0x290] ;  /* 0x0000a400000c7ab9 */ /* 0x000fe20000000800 */
[----:B------:R-:W-:-:S02]  /*03d0*/  PRMT R111, R25, 0x7632, R111 ;  /* 0x00007632196f7816 */ /* 0x000fc4000000006f */
[----:B------:R-:W-:Y:S01]  /*03e0*/  SHF.R.U32.HI R141, RZ, 0x5, R34 ;  /* 0x00000005ff8d7819 */ /* 0x000fe20000011622 */
[----:B------:R-:W-:Y:S01]  /*03f0*/  HFMA2.MMA R147, -RZ, RZ, 0, 5.9604644775390625e-08 ;  /* 0x00000001ff937435 */ /* 0x000fe200000001ff */
        /* <DEDUP_REMOVED lines=10> */
[C---:B------:R-:W-:Y:S01]  /*04a0*/  PRMT R91, R17.reuse, 0x7632, R91 ;  /* 0x00007632115b7816 */ /* 0x040fe2000000005b */
[----:B------:R-:W-:Y:S01]  /*04b0*/  ULDC.64 UR18, c[0x0][0x210] ;  /* 0x0000840000127ab9 */ /* 0x000fe20000000a00 */
[----:B------:R-:W-:-:S02]  /*04c0*/  SHF.L.U32 R23, R17, 0x10, RZ ;  /* 0x0000001011177819 */ /* 0x000fc400000006ff */
[C---:B------:R-:W-:Y:S02]  /*04d0*/  PRMT R89, R18.reuse, 0x7632, R89 ;  /* 0x0000763212597816 */ /* 0x040fe40000000059 */
[----:B------:R-:W-:Y:S02]  /*04e0*/  SHF.L.U32 R22, R18, 0x10, RZ ;  /* 0x0000001012167819 */ /* 0x000fe400000006ff */
[----:B0-----:R-:W-:Y:S02]  /*04f0*/  SHF.L.U32 R20, R19, 0x10, RZ ;  /* 0x0000001013147819 */ /* 0x001fe400000006ff */
        /* <DEDUP_REMOVED lines=11> */
[----:B------:R-:W-:Y:S01]  /*05b0*/  PRMT R84, R7, 0x7632, R84 ;  /* 0x0000763207547816 */ /* 0x000fe20000000054 */
[----:B------:R-:W-:Y:S01]  /*05c0*/  IMAD.U32 R24, R16, 0x10000, RZ ;  /* 0x0001000010187824 */ /* 0x000fe200078e00ff */
[----:B------:R-:W-:Y:S02]  /*05d0*/  SHF.L.U32 R18, R13, 0x10, RZ ;  /* 0x000000100d127819 */ /* 0x000fe400000006ff */
[----:B------:R-:W-:Y:S02]  /*05e0*/  SHF.L.U32 R19, R14, 0x10, RZ ;  /* 0x000000100e137819 */ /* 0x000fe400000006ff */
[----:B------:R-:W-:-:S02]  /*05f0*/  SHF.L.U32 R17, R15, 0x10, RZ ;  /* 0x000000100f117819 */ /* 0x000fc400000006ff */
[----:B------:R-:W-:Y:S01]  /*0600*/  ISETP.NE.U32.AND P0, PT, RZ, UR6, PT ;  /* 0x00000006ff007c0c */ /* 0x000fe2000bf05070 */
[----:B------:R-:W-:Y:S01]  /*0610*/  ULDC.U8 UR6, c[0x0][0x2a0] ;  /* 0x0000a80000067ab9 */ /* 0x000fe20000000000 */
[----:B------:R-:W-:Y:S01]  /*0620*/  SHF.L.U32 R21, R12, 0x10, RZ ;  /* 0x000000100c157819 */ /* 0x000fe200000006ff */
[----:B------:R-:W-:Y:S01]  /*0630*/  IMAD.U32 R16, R8, 0x10000, RZ ;  /* 0x0001000008107824 */ /* 0x000fe200078e00ff */
[----:B------:R-:W-:Y:S02]  /*0640*/  SHF.L.U32 R15, R9, 0x10, RZ ;  /* 0x00000010090f7819 */ /* 0x000fe400000006ff */
[----:B------:R-:W-:Y:S02]  /*0650*/  SHF.L.U32 R14, R10, 0x10, RZ ;  /* 0x000000100a0e7819 */ /* 0x000fe400000006ff */
        /* <DEDUP_REMOVED lines=15> */
[----:B------:R-:W-:Y:S02]  /*0750*/  LOP3.LUT R142, R34, 0x1f, RZ, 0xc0, !PT ;  /* 0x0000001f228e7812 */ /* 0x000fe400078ec0ff */
[----:B------:R-:W-:Y:S02]  /*0760*/  ISETP.NE.AND P3, PT, RZ, UR6, PT ;  /* 0x00000006ff007c0c */ /* 0x000fe4000bf65270 */
        /* <DEDUP_REMOVED lines=21> */
[----:B------:R-:W-:Y:S02]  /*08c0*/  LOP3.LUT R141, R141, 0x3, RZ, 0xc0, !PT ;  /* 0x000000038d8d7812 */ /* 0x000fe400078ec0ff */
[----:B------:R-:W-:Y:S02]  /*08d0*/  IADD3 R138, R143, 0x4, RZ ;  /* 0x000000048f8a7810 */ /* 0x000fe40007ffe0ff */
[----:B------:R-:W-:Y:S01]  /*08e0*/  ISETP.NE.AND.EX P0, PT, RZ, UR7, PT, P0 ;  /* 0x00000007ff007c0c */ /* 0x000fe2000bf05300 */
[----:B------:R-:W-:Y:S01]  /*08f0*/  ULDC UR7, c[0x0][0x218] ;  /* 0x0000860000077ab9 */ /* 0x000fe20000000800 */
[----:B--2---:R-:W-:Y:S02]  /*0900*/  PRMT R137, R53, 0x7632, R137 ;  /* 0x0000763235897816 */ /* 0x004fe40000000089 */
[----:B------:R-:W-:-:S02]  /*0910*/  PRMT R139, R52, 0x7632, R139 ;  /* 0x00007632348b7816 */ /* 0x000fc4000000008b */
[----:B---3--:R-:W-:Y:S02]  /*0920*/  PRMT R117, R41, 0x7632, R117 ;  /* 0x0000763229757816 */ /* 0x008fe40000000075 */
[----:B------:R-:W-:Y:S02]  /*0930*/  PRMT R135, R54, 0x7632, R135 ;  /* 0x0000763236877816 */ /* 0x000fe40000000087 */
[----:B----4-:R-:W-:Y:S02]  /*0940*/  PRMT R127, R49, 0x7632, R127 ;  /* 0x00007632317f7816 */ /* 0x010fe4000000007f */
        /* <DEDUP_REMOVED lines=67> */
.L_x_6471:
        /* <DEDUP_REMOVED lines=24> */
.L_x_6422:
[----:B-----5:R-:W-:-:S05]  /*0f00*/  SHF.L.U32 R55, R48, 0x10, RZ ;  /* 0x0000001030377819 */ /* 0x020fca00000006ff */
[----:B------:R-:W-:-:S04]  /*0f10*/  FADD.FTZ R52, R52, R55 ;  /* 0x0000003734347221 */ /* 0x000fc80000010000 */
[----:B------:R-:W-:-:S07]  /*0f20*/  @P1 FADD.FTZ R52, R44, R52 ;  /* 0x000000342c341221 */ /* 0x000fce0000010000 */
.L_x_6423:
[----:B------:R-:W-:Y:S01]  /*0f30*/  SHF.L.U32 R53, R53, 0x10, RZ ;  /* 0x0000001035357819 */ /* 0x000fe200000006ff */
[----:B------:R-:W-:Y:S06]  /*0f40*/  @P2 BRA `(.L_x_6424) ;  /* 0x00000000000c2947 */ /* 0x000fec0003800000 */
[----:B------:R-:W-:Y:S05]  /*0f50*/  @!P1 BRA `(.L_x_6425) ;  /* 0x0000000000189947 */ /* 0x000fea0003800000 */
[----:B-----5:R-:W-:Y:S01]  /*0f60*/  FADD.FTZ R53, R45, R53 ;  /* 0x000000352d357221 */ /* 0x020fe20000010000 */
[----:B------:R-:W-:Y:S06]  /*0f70*/  BRA `(.L_x_6425) ;  /* 0x0000000000107947 */ /* 0x000fec0003800000 */
.L_x_6424:
[----:B-----5:R-:W-:-:S04]  /*0f80*/  PRMT R36, R48, 0x7632, R36 ;  /* 0x0000763230247816 */ /* 0x020fc80000000024 */
[----:B------:R-:W-:-:S05]  /*0f90*/  SHF.L.U32 R36, R36, 0x10, RZ ;  /* 0x0000001024247819 */ /* 0x000fca00000006ff */
[----:B------:R-:W-:-:S04]  /*0fa0*/  FADD.FTZ R53, R53, R36 ;  /* 0x0000002435357221 */ /* 0x000fc80000010000 */
[----:B------:R-:W-:-:S07]  /*0fb0*/  @P1 FADD.FTZ R53, R45, R53 ;  /* 0x000000352d351221 */ /* 0x000fce0000010000 */
.L_x_6425:
[C---:B------:R-:W-:Y:S02]  /*0fc0*/  PRMT R55, R37.reuse, 0x7632, R55 ;  /* 0x0000763225377816 */ /* 0x040fe40000000037 */
[----:B------:R-:W-:Y:S01]  /*0fd0*/  SHF.L.U32 R54, R37, 0x10, RZ ;  /* 0x0000001025367819 */ /* 0x000fe200000006ff */
[----:B------:R-:W-:Y:S06]  /*0fe0*/  @P2 BRA `(.L_x_6426) ;  /* 0x00000000000c2947 */ /* 0x000fec0003800000 */
[----:B------:R-:W-:Y:S05]  /*0ff0*/  @!P1 BRA `(.L_x_6427) ;  /* 0x0000000000149947 */ /* 0x000fea0003800000 */
[----:B-----5:R-:W-:Y:S01]  /*1000*/  FADD.FTZ R54, R46, R54 ;  /* 0x000000362e367221 */ /* 0x020fe20000010000 */
[----:B------:R-:W-:Y:S06]  /*1010*/  BRA `(.L_x_6427) ;  /* 0x00000000000c7947 */ /* 0x000fec0003800000 */
.L_x_6426:
[----:B-----5:R-:W-:-:S04]  /*1020*/  IMAD.U32 R37, R49, 0x10000, RZ ;  /* 0x0001000031257824 */ /* 0x020fc800078e00ff */
[----:B------:R-:W-:-:S04]  /*1030*/  FADD.FTZ R54, R54, R37 ;  /* 0x0000002536367221 */ /* 0x000fc80000010000 */
[----:B------:R-:W-:-:S07]  /*1040*/  @P1 FADD.FTZ R54, R46, R54 ;  /* 0x000000362e361221 */ /* 0x000fce0000010000 */
.L_x_6427:
[----:B------:R-:W-:Y:S01]  /*1050*/  SHF.L.U32 R55, R55, 0x10, RZ ;  /* 0x0000001037377819 */ /* 0x000fe200000006ff */
[----:B------:R-:W-:Y:S06]  /*1060*/  @P2 BRA `(.L_x_6428) ;  /* 0x00000000000c2947 */ /* 0x000fec0003800000 */
[----:B------:R-:W-:Y:S05]  /*1070*/  @!P1 BRA `(.L_x_6429) ;  /* 0x0000000000189947 */ /* 0x000fea0003800000 */
[----:B-----5:R-:W-:Y:S01]  /*1080*/  FADD.FTZ R55, R47, R55 ;  /* 0x000000372f377221 */ /* 0x020fe20000010000 */
[----:B------:R-:W-:Y:S06]  /*1090*/  BRA `(.L_x_6429) ;  /* 0x0000000000107947 */ /* 0x000fec0003800000 */
.L_x_6428:
[----:B-----5:R-:W-:-:S04]  /*10a0*/  PRMT R36, R49, 0x7632, R36 ;  /* 0x0000763231247816 */ /* 0x020fc80000000024 */
[----:B------:R-:W-:-:S05]  /*10b0*/  SHF.L.U32 R36, R36, 0x10, RZ ;  /* 0x0000001024247819 */ /* 0x000fca00000006ff */
[----:B------:R-:W-:-:S04]  /*10c0*/  FADD.FTZ R55, R55, R36 ;  /* 0x0000002437377221 */ /* 0x000fc80000010000 */
[----:B------:R-:W-:-:S07]  /*10d0*/  @P1 FADD.FTZ R55, R47, R55 ;  /* 0x000000372f371221 */ /* 0x000fce0000010000 */
.L_x_6429:
[C---:B------:R-:W-:Y:S02]  /*10e0*/  PRMT R57, R38.reuse, 0x7632, R57 ;  /* 0x0000763226397816 */ /* 0x040fe40000000039 */
[----:B------:R-:W-:Y:S01]  /*10f0*/  SHF.L.U32 R56, R38, 0x10, RZ ;  /* 0x0000001026387819 */ /* 0x000fe200000006ff */
[----:B------:R-:W-:Y:S06]  /*1100*/  @P2 BRA `(.L_x_6430) ;  /* 0x00000000000c2947 */ /* 0x000fec0003800000 */
[----:B------:R-:W-:Y:S05]  /*1110*/  @!P1 BRA `(.L_x_6431) ;  /* 0x0000000000149947 */ /* 0x000fea0003800000 */
[----:B-----5:R-:W-:Y:S01]  /*1120*/  FADD.FTZ R56, R40, R56 ;  /* 0x0000003828387221 */ /* 0x020fe20000010000 */
[----:B------:R-:W-:Y:S06]  /*1130*/  BRA `(.L_x_6431) ;  /* 0x00000000000c7947 */ /* 0x000fec0003800000 */
.L_x_6430:
[----:B-----5:R-:W-:-:S05]  /*1140*/  SHF.L.U32 R37, R50, 0x10, RZ ;  /* 0x0000001032257819 */ /* 0x020fca00000006ff */
[----:B------:R-:W-:-:S04]  /*1150*/  FADD.FTZ R56, R56, R37 ;  /* 0x0000002538387221 */ /* 0x000fc80000010000 */
[----:B------:R-:W-:-:S07]  /*1160*/  @P1 FADD.FTZ R56, R40, R56 ;  /* 0x0000003828381221 */ /* 0x000fce0000010000 */
.L_x_6431:
[----:B------:R-:W-:Y:S01]  /*1170*/  SHF.L.U32 R57, R57, 0x10, RZ ;  /* 0x0000001039397819 */ /* 0x000fe200000006ff */
[----:B------:R-:W-:Y:S06]  /*1180*/  @P2 BRA `(.L_x_6432) ;  /* 0x00000000000c2947 */ /* 0x000fec0003800000 */
[----:B------:R-:W-:Y:S05]  /*1190*/  @!P1 BRA `(.L_x_6433) ;  /* 0x0000000000189947 */ /* 0x000fea0003800000 */
[----:B-----5:R-:W-:Y:S01]  /*11a0*/  FADD.FTZ R57, R41, R57 ;  /* 0x0000003929397221 */ /* 0x020fe20000010000 */
[----:B------:R-:W-:Y:S06]  /*11b0*/  BRA `(.L_x_6433) ;  /* 0x0000000000107947 */ /* 0x000fec0003800000 */
.L_x_6432:
[----:B-----5:R-:W-:-:S04]  /*11c0*/  PRMT R36, R50, 0x7632, R36 ;  /* 0x0000763232247816 */ /* 0x020fc80000000024 */
[----:B------:R-:W-:-:S05]  /*11d0*/  SHF.L.U32 R36, R36, 0x10, RZ ;  /* 0x0000001024247819 */ /* 0x000fca00000006ff */
[----:B------:R-:W-:-:S04]  /*11e0*/  FADD.FTZ R57, R57, R36 ;  /* 0x0000002439397221 */ /* 0x000fc80000010000 */
[----:B------:R-:W-:-:S07]  /*11f0*/  @P1 FADD.FTZ R57, R41, R57 ;  /* 0x0000003929391221 */ /* 0x000fce0000010000 */
.L_x_6433:
[C---:B------:R-:W-:Y:S02]  /*1200*/  PRMT R59, R39.reuse, 0x7632, R59 ;  /* 0x00007632273b7816 */ /* 0x040fe4000000003b */
[----:B------:R-:W-:Y:S01]  /*1210*/  SHF.L.U32 R58, R39, 0x10, RZ ;  /* 0x00000010273a7819 */ /* 0x000fe200000006ff */
[----:B------:R-:W-:Y:S06]  /*1220*/  @P2 BRA `(.L_x_6434) ;  /* 0x00000000000c2947 */ /* 0x000fec0003800000 */
[----:B------:R-:W-:Y:S05]  /*1230*/  @!P1 BRA `(.L_x_6435) ;  /* 0x0000000000149947 */ /* 0x000fea0003800000 */
[----:B-----5:R-:W-:Y:S01]  /*1240*/  FADD.FTZ R58, R42, R58 ;  /* 0x0000003a2a3a7221 */ /* 0x020fe20000010000 */
[----:B------:R-:W-:Y:S06]  /*1250*/  BRA `(.L_x_6435) ;  /* 0x00000000000c7947 */ /* 0x000fec0003800000 */
.L_x_6434:
[----:B-----5:R-:W-:-:S04]  /*1260*/  IMAD.U32 R37, R51, 0x10000, RZ ;  /* 0x0001000033257824 */ /* 0x020fc800078e00ff */
[----:B------:R-:W-:-:S04]  /*1270*/  FADD.FTZ R58, R58, R37 ;  /* 0x000000253a3a7221 */ /* 0x000fc80000010000 */
[----:B------:R-:W-:-:S07]  /*1280*/  @P1 FADD.FTZ R58, R42, R58 ;  /* 0x0000003a2a3a1221 */ /* 0x000fce0000010000 */
.L_x_6435:
[----:B------:R-:W-:Y:S01]  /*1290*/  SHF.L.U32 R59, R59, 0x10, RZ ;  /* 0x000000103b3b7819 */ /* 0x000fe200000006ff */
[----:B------:R-:W-:Y:S06]  /*12a0*/  @P2 BRA `(.L_x_6436) ;  /* 0x00000000000c2947 */ /* 0x000fec0003800000 */
[----:B------:R-:W-:Y:S05]  /*12b0*/  @!P1 BRA `(.L_x_6437) ;  /* 0x0000000000189947 */ /* 0x000fea0003800000 */
[----:B-----5:R-:W-:Y:S01]  /*12c0*/  FADD.FTZ R59, R43, R59 ;  /* 0x0000003b2b3b7221 */ /* 0x020fe20000010000 */
[----:B------:R-:W-:Y:S06]  /*12d0*/  BRA `(.L_x_6437) ;  /* 0x0000000000107947 */ /* 0x000fec0003800000 */
.L_x_6436:
[----:B-----5:R-:W-:-:S04]  /*12e0*/  PRMT R36, R51, 0x7632, R36 ;  /* 0x0000763233247816 */ /* 0x020fc80000000024 */
[----:B------:R-:W-:-:S05]  /*12f0*/  SHF.L.U32 R36, R36, 0x10, RZ ;  /* 0x0000001024247819 */ /* 0x000fca00000006ff */
[----:B------:R-:W-:-:S04]  /*1300*/  FADD.FTZ R59, R59, R36 ;  /* 0x000000243b3b7221 */ /* 0x000fc80000010000 */
[----:B------:R-:W-:-:S07]  /*1310*/  @P1 FADD.FTZ R59, R43, R59 ;  /* 0x0000003b2b3b1221 */ /* 0x000fce0000010000 */
.L_x_6437:
[C---:B------:R-:W-:Y:S02]  /*1320*/  IADD3 R145, R146.reuse, 0x80, RZ ;  /* 0x0000008092917810 */ /* 0x040fe40007ffe0ff */
[C---:B------:R-:W-:Y:S02]  /*1330*/  LEA R66, P4, R146.reuse, UR10, 0x5 ;  /* 0x0000000a92427c11 */ /* 0x040fe4000f8828ff */
[C---:B------:R-:W-:Y:S01]  /*1340*/  @P1 LEA R64, P5, R145.reuse, UR8, 0x5 ;  /* 0x0000000891401c11 */ /* 0x040fe2000f8a28ff */
[C---:B------:R-:W-:Y:S01]  /*1350*/  IMAD.WIDE.U32 R36, R145.reuse, 0x10, R68 ;  /* 0x0000001091247825 */ /* 0x040fe200078e0044 */
[----:B------:R-:W-:Y:S02]  /*1360*/  LEA.HI.X R67, R146, UR11, RZ, 0x5, P4 ;  /* 0x0000000b92437c11 */ /* 0x000fe4000a0f2cff */
[C---:B------:R-:W-:Y:S02]  /*1370*/  @P0 LEA R62, P4, R145.reuse, UR20, 0x4 ;  /* 0x00000014913e0c11 */ /* 0x040fe4000f8820ff */
[C---:B------:R-:W-:Y:S01]  /*1380*/  @P1 LEA.HI.X R65, R145.reuse, UR9, RZ, 0x5, P5 ;  /* 0x0000000991411c11 */ /* 0x040fe2000a8f2cff */
[----:B------:R0:W-:Y:S01]  /*1390*/  STG.E.128 desc[UR4][R66.64], R52 ;  /* 0x0000003442007986 */ /* 0x0001e2000c101d04 */
[----:B------:R-:W-:-:S03]  /*13a0*/  @P0 LEA.HI.X R63, R145, UR21, RZ, 0x4, P4 ;  /* 0x00000015913f0c11 */ /* 0x000fc6000a0f24ff */
[----:B------:R0:W-:Y:S04]  /*13b0*/  STG.E.128 desc[UR4][R66.64+0x10], R56 ;  /* 0x0000103842007986 */ /* 0x0001e8000c101d04 */
[----:B------:R-:W2:Y:S04]  /*13c0*/  LDG.E.128 R36, desc[UR4][R36.64] ;  /* 0x0000000424247981 */ /* 0x000ea8000c1e1d00 */
[----:B-----5:R0:W5:Y:S04]  /*13d0*/  @P0 LDG.E.128 R48, desc[UR4][R62.64] ;  /* 0x000000043e300981 */ /* 0x020168000c1e1d00 */
[----:B------:R0:W5:Y:S04]  /*13e0*/  @P1 LDG.E.128 R44, desc[UR4][R64.64] ;  /* 0x00000004402c1981 */ /* 0x000168000c1e1d00 */
[----:B------:R0:W5:Y:S01]  /*13f0*/  @P1 LDG.E.128 R40, desc[UR4][R64.64+0x10] ;  /* 0x0000100440281981 */ /* 0x000162000c1e1d00 */
[----:B--2---:R-:W-:-:S02]  /*1400*/  PRMT R61, R36, 0x7632, R61 ;  /* 0x00007632243d7816 */ /* 0x004fc4000000003d */
[----:B------:R-:W-:Y:S01]  /*1410*/  SHF.L.U32 R60, R36, 0x10, RZ ;  /* 0x00000010243c7819 */ /* 0x000fe200000006ff */
[----:B0-----:R-:W-:Y:S06]  /*1420*/  @P2 BRA `(.L_x_6438) ;  /* 0x00000000000c2947 */ /* 0x001fec0003800000 */
[----:B------:R-:W-:Y:S05]  /*1430*/  @!P1 BRA `(.L_x_6439) ;  /* 0x0000000000149947 */ /* 0x000fea0003800000 */
[----:B-----5:R-:W-:Y:S01]  /*1440*/  FADD.FTZ R60, R44, R60 ;  /* 0x0000003c2c3c7221 */ /* 0x020fe20000010000 */
[----:B------:R-:W-:Y:S06]  /*1450*/  BRA `(.L_x_6439) ;  /* 0x00000000000c7947 */ /* 0x000fec0003800000 */
.L_x_6438:
[----:B-----5:R-:W-:-:S05]  /*1460*/  SHF.L.U32 R63, R48, 0x10, RZ ;  /* 0x00000010303f7819 */ /* 0x020fca00000006ff */
[----:B------:R-:W-:-:S04]  /*1470*/  FADD.FTZ R60, R63, R60 ;  /* 0x0000003c3f3c7221 */ /* 0x000fc80000010000 */
[----:B------:R-:W-:-:S07]  /*1480*/  @P1 FADD.FTZ R60, R44, R60 ;  /* 0x0000003c2c3c1221 */ /* 0x000fce0000010000 */
.L_x_6439:
[----:B------:R-:W-:Y:S01]  /*1490*/  SHF.L.U32 R61, R61, 0x10, RZ ;  /* 0x000000103d3d7819 */ /* 0x000fe200000006ff */
[----:B------:R-:W-:Y:S06]  /*14a0*/  @P2 BRA `(.L_x_6440) ;  /* 0x00000000000c2947 */ /* 0x000fec0003800000 */
[----:B------:R-:W-:Y:S05]  /*14b0*/  @!P1 BRA `(.L_x_6441) ;  /* 0x0000000000189947 */ /* 0x000fea0003800000 */
[----:B-----5:R-:W-:Y:S01]  /*14c0*/  FADD.FTZ R61, R45, R61 ;  /* 0x0000003d2d3d7221 */ /* 0x020fe20000010000 */
[----:B------:R-:W-:Y:S06]  /*14d0*/  BRA `(.L_x_6441) ;  /* 0x0000000000107947 */ /* 0x000fec0003800000 */
.L_x_6440:
[----:B-----5:R-:W-:-:S04]  /*14e0*/  PRMT R36, R48, 0x7632, R36 ;  /* 0x0000763230247816 */ /* 0x020fc80000000024 */
[----:B------:R-:W-:-:S05]  /*14f0*/  SHF.L.U32 R36, R36, 0x10, RZ ;  /* 0x0000001024247819 */ /* 0x000fca00000006ff */
[----:B------:R-:W-:-:S04]  /*1500*/  FADD.FTZ R61, R61, R36 ;  /* 0x000000243d3d7221 */ /* 0x000fc80000010000 */
[----:B------:R-:W-:-:S07]  /*1510*/  @P1 FADD.FTZ R61, R45, R61 ;  /* 0x0000003d2d3d1221 */ /* 0x000fce0000010000 */
.L_x_6441:
[C---:B------:R-:W-:Y:S01]  /*1520*/  PRMT R63, R37.reuse, 0x7632, R63 ;  /* 0x00007632253f7816 */ /* 0x040fe2000000003f */
[----:B------:R-:W-:Y:S01]  /*1530*/  IMAD.U32 R62, R37, 0x10000, RZ ;  /* 0x00010000253e7824 */ /* 0x000fe200078e00ff */
[----:B------:R-:W-:Y:S06]  /*1540*/  @P2 BRA `(.L_x_6442) ;  /* 0x00000000000c2947 */ /* 0x000fec0003800000 */
[----:B------:R-:W-:Y:S05]  /*1550*/  @!P1 BRA `(.L_x_6443) ;  /* 0x0000000000149947 */ /* 0x000fea0003800000 */
[----:B-----5:R-:W-:Y:S01]  /*1560*/  FADD.FTZ R62, R46, R62 ;  /* 0x0000003e2e3e7221 */ /* 0x020fe20000010000 */
[----:B------:R-:W-:Y:S06]  /*1570*/  BRA `(.L_x_6443) ;  /* 0x00000000000c7947 */ /* 0x000fec0003800000 */
.L_x_6442:
[----:B-----5:R-:W-:-:S05]  /*1580*/  SHF.L.U32 R37, R49, 0x10, RZ ;  /* 0x0000001031257819 */ /* 0x020fca00000006ff */
[----:B------:R-:W-:-:S04]  /*1590*/  FADD.FTZ R62, R37, R62 ;  /* 0x0000003e253e7221 */ /* 0x000fc80000010000 */
[----:B------:R-:W-:-:S07]  /*15a0*/  @P1 FADD.FTZ R62, R46, R62 ;  /* 0x0000003e2e3e1221 */ /* 0x000fce0000010000 */
.L_x_6443:
[----:B------:R-:W-:Y:S01]  /*15b0*/  SHF.L.U32 R63, R63, 0x10, RZ ;  /* 0x000000103f3f7819 */ /* 0x000fe200000006ff */
[----:B------:R-:W-:Y:S06]  /*15c0*/  @P2 BRA `(.L_x_6444) ;  /* 0x00000000000c2947 */ /* 0x000fec0003800000 */
[----:B------:R-:W-:Y:S05]  /*15d0*/  @!P1 BRA `(.L_x_6445) ;  /* 0x0000000000189947 */ /* 0x000fea0003800000 */
[----:B-----5:R-:W-:Y:S01]  /*15e0*/  FADD.FTZ R63, R47, R63 ;  /* 0x0000003f2f3f7221 */ /* 0x020fe20000010000 */
[----:B------:R-:W-:Y:S06]  /*15f0*/  BRA `(.L_x_6445) ;  /* 0x0000000000107947 */ /* 0x000fec0003800000 */
.L_x_6444:
[----:B-----5:R-:W-:-:S04]  /*1600*/  PRMT R36, R49, 0x7632, R36 ;  /* 0x0000763231247816 */ /* 0x020fc80000000024 */
[----:B------:R-:W-:-:S05]  /*1610*/  SHF.L.U32 R36, R36, 0x10, RZ ;  /* 0x0000001024247819 */ /* 0x000fca00000006ff */
[----:B------:R-:W-:-:S04]  /*1620*/  FADD.FTZ R63, R63, R36 ;  /* 0x000000243f3f7221 */ /* 0x000fc80000010000 */
[----:B------:R-:W-:-:S07]  /*1630*/  @P1 FADD.FTZ R63, R47, R63 ;  /* 0x0000003f2f3f1221 */ /* 0x000fce0000010000 */
.L_x_6445:
[C---:B------:R-:W-:Y:S02]  /*1640*/  PRMT R65, R38.reuse, 0x7632, R65 ;  /* 0x0000763226417816 */ /* 0x040fe40000000041 */
[----:B------:R-:W-:Y:S01]  /*1650*/  SHF.L.U32 R64, R38, 0x10, RZ ;  /* 0x0000001026407819 */ /* 0x000fe200000006ff */
[----:B------:R-:W-:Y:S06]  /*1660*/  @P2 BRA `(.L_x_6446) ;  /* 0x00000000000c2947 */ /* 0x000fec0003800000 */
[----:B------:R-:W-:Y:S05]  /*1670*/  @!P1 BRA `(.L_x_6447) ;  /* 0x0000000000149947 */ /* 0x000fea0003800000 */
[----:B-----5:R-:W-:Y:S01]  /*1680*/  FADD.FTZ R64, R40, R64 ;  /* 0x0000004028407221 */ /* 0x020fe20000010000 */
[----:B------:R-:W-:Y:S06]  /*1690*/  BRA `(.L_x_6447) ;  /* 0x00000000000c7947 */ /* 0x000fec0003800000 */
.L_x_6446:
[----:B-----5:R-:W-:-:S05]  /*16a0*/  SHF.L.U32 R37, R50, 0x10, RZ ;  /* 0x0000001032257819 */ /* 0x020fca00000006ff */
[----:B------:R-:W-:-:S04]  /*16b0*/  FADD.FTZ R64, R37, R64 ;  /* 0x0000004025407221 */ /* 0x000fc80000010000 */
[----:B------:R-:W-:-:S07]  /*16c0*/  @P1 FADD.FTZ R64, R40, R64 ;  /* 0x0000004028401221 */ /* 0x000fce0000010000 */
.L_x_6447:
[----:B------:R-:W-:Y:S01]  /*16d0*/  SHF.L.U32 R65, R65, 0x10, RZ ;  /* 0x0000001041417819 */ /* 0x000fe200000006ff */
[----:B------:R-:W-:Y:S06]  /*16e0*/  @P2 BRA `(.L_x_6448) ;  /* 0x00000000000c2947 */ /* 0x000fec0003800000 */
[----:B------:R-:W-:Y:S05]  /*16f0*/  @!P1 BRA `(.L_x_6449) ;  /* 0x0000000000189947 */ /* 0x000fea0003800000 */
[----:B-----5:R-:W-:Y:S01]  /*1700*/  FADD.FTZ R65, R41, R65 ;  /* 0x0000004129417221 */ /* 0x020fe20000010000 */
[----:B------:R-:W-:Y:S06]  /*1710*/  BRA `(.L_x_6449) ;  /* 0x0000000000107947 */ /* 0x000fec0003800000 */
.L_x_6448:
[----:B-----5:R-:W-:-:S04]  /*1720*/  PRMT R36, R50, 0x7632, R36 ;  /* 0x0000763232247816 */ /* 0x020fc80000000024 */
[----:B------:R-:W-:-:S05]  /*1730*/  SHF.L.U32 R36, R36, 0x10, RZ ;  /* 0x0000001024247819 */ /* 0x000fca00000006ff */
[----:B------:R-:W-:-:S04]  /*1740*/  FADD.FTZ R65, R65, R36 ;  /* 0x0000002441417221 */ /* 0x000fc80000010000 */
[----:B------:R-:W-:-:S07]  /*1750*/  @P1 FADD.FTZ R65, R41, R65 ;  /* 0x0000004129411221 */ /* 0x000fce0000010000 */
.L_x_6449:
[C---:B------:R-:W-:Y:S01]  /*1760*/  PRMT R67, R39.reuse, 0x7632, R67 ;  /* 0x0000763227437816 */ /* 0x040fe20000000043 */
[----:B------:R-:W-:Y:S01]  /*1770*/  IMAD.U32 R66, R39, 0x10000, RZ ;  /* 0x0001000027427824 */ /* 0x000fe200078e00ff */
[----:B------:R-:W-:Y:S06]  /*1780*/  @P2 BRA `(.L_x_6450) ;  /* 0x00000000000c2947 */ /* 0x000fec0003800000 */
[----:B------:R-:W-:Y:S05]  /*1790*/  @!P1 BRA `(.L_x_6451) ;  /* 0x0000000000149947 */ /* 0x000fea0003800000 */
[----:B-----5:R-:W-:Y:S01]  /*17a0*/  FADD.FTZ R66, R42, R66 ;  /* 0x000000422a427221 */ /* 0x020fe20000010000 */
[----:B------:R-:W-:Y:S06]  /*17b0*/  BRA `(.L_x_6451) ;  /* 0x00000000000c7947 */ /* 0x000fec0003800000 */
.L_x_6450:
[----:B-----5:R-:W-:-:S05]  /*17c0*/  SHF.L.U32 R37, R51, 0x10, RZ ;  /* 0x0000001033257819 */ /* 0x020fca00000006ff */
[----:B------:R-:W-:-:S04]  /*17d0*/  FADD.FTZ R66, R37, R66 ;  /* 0x0000004225427221 */ /* 0x000fc80000010000 */
[----:B------:R-:W-:-:S07]  /*17e0*/  @P1 FADD.FTZ R66, R42, R66 ;  /* 0x000000422a421221 */ /* 0x000fce0000010000 */
.L_x_6451:
[----:B------:R-:W-:Y:S01]  /*17f0*/  SHF.L.U32 R67, R67, 0x10, RZ ;  /* 0x0000001043437819 */ /* 0x000fe200000006ff */
[----:B------:R-:W-:Y:S06]  /*1800*/  @P2 BRA `(.L_x_6452) ;  /* 0x00000000000c2947 */ /* 0x000fec0003800000 */
[----:B------:R-:W-:Y:S05]  /*1810*/  @!P1 BRA `(.L_x_6453) ;  /* 0x0000000000189947 */ /* 0x000fea0003800000 */
[----:B-----5:R-:W-:Y:S01]  /*1820*/  FADD.FTZ R67, R43, R67 ;  /* 0x000000432b437221 */ /* 0x020fe20000010000 */
[----:B------:R-:W-:Y:S06]  /*1830*/  BRA `(.L_x_6453) ;  /* 0x0000000000107947 */ /* 0x000fec0003800000 */
.L_x_6452:
[----:B-----5:R-:W-:-:S04]  /*1840*/  PRMT R36, R51, 0x7632, R36 ;  /* 0x0000763233247816 */ /* 0x020fc80000000024 */
[----:B------:R-:W-:-:S05]  /*1850*/  SHF.L.U32 R36, R36, 0x10, RZ ;  /* 0x0000001024247819 */ /* 0x000fca00000006ff */
[----:B------:R-:W-:-:S04]  /*1860*/  FADD.FTZ R67, R67, R36 ;  /* 0x0000002443437221 */ /* 0x000fc80000010000 */
[----:B------:R-:W-:-:S07]  /*1870*/  @P1 FADD.FTZ R67, R43, R67 ;  /* 0x000000432b431221 */ /* 0x000fce0000010000 */
.L_x_6453:
[----:B------:R-:W-:Y:S02]  /*1880*/  IADD3 R144, R146, 0x100, RZ ;  /* 0x0000010092907810 */ /* 0x000fe40007ffe0ff */
        /* <DEDUP_REMOVED lines=19> */
.L_x_6454:
[----:B-----5:R-:W-:-:S05]  /*19c0*/  SHF.L.U32 R39, R48, 0x10, RZ ;  /* 0x0000001030277819 */ /* 0x020fca00000006ff */
[----:B------:R-:W-:-:S04]  /*19d0*/  FADD.FTZ R36, R39, R36 ;  /* 0x0000002427247221 */ /* 0x000fc80000010000 */
[----:B------:R-:W-:-:S07]  /*19e0*/  @P1 FADD.FTZ R36, R44, R36 ;  /* 0x000000242c241221 */ /* 0x000fce0000010000 */
.L_x_6455:
[----:B------:R-:W-:Y:S01]  /*19f0*/  SHF.L.U32 R37, R37, 0x10, RZ ;  /* 0x0000001025257819 */ /* 0x000fe200000006ff */
[----:B------:R-:W-:Y:S06]  /*1a00*/  @P2 BRA `(.L_x_6456) ;  /* 0x00000000000c2947 */ /* 0x000fec0003800000 */
[----:B------:R-:W-:Y:S05]  /*1a10*/  @!P1 BRA `(.L_x_6457) ;  /* 0x0000000000189947 */ /* 0x000fea0003800000 */
[----:B-----5:R-:W-:Y:S01]  /*1a20*/  FADD.FTZ R37, R45, R37 ;  /* 0x000000252d257221 */ /* 0x020fe20000010000 */
[----:B------:R-:W-:Y:S06]  /*1a30*/  BRA `(.L_x_6457) ;  /* 0x0000000000107947 */ /* 0x000fec0003800000 */
.L_x_6456:
[----:B-----5:R-:W-:-:S05]  /*1a40*/  PRMT R38, R48, 0x7632, R38 ;  /* 0x0000763230267816 */ /* 0x020fca0000000026 */
[----:B------:R-:W-:-:S04]  /*1a50*/  IMAD.U32 R38, R38, 0x10000, RZ ;  /* 0x0001000026267824 */ /* 0x000fc800078e00ff */
[----:B------:R-:W-:-:S04]  /*1a60*/  FADD.FTZ R37, R37, R38 ;  /* 0x0000002625257221 */ /* 0x000fc80000010000 */
[----:B------:R-:W-:-:S07]  /*1a70*/  @P1 FADD.FTZ R37, R45, R37 ;  /* 0x000000252d251221 */ /* 0x000fce0000010000 */
.L_x_6457:
[C---:B------:R-:W-:Y:S02]  /*1a80*/  PRMT R39, R69.reuse, 0x7632, R39 ;  /* 0x0000763245277816 */ /* 0x040fe40000000027 */
[----:B------:R-:W-:Y:S01]  /*1a90*/  SHF.L.U32 R38, R69, 0x10, RZ ;  /* 0x0000001045267819 */ /* 0x000fe200000006ff */
[----:B------:R-:W-:Y:S06]  /*1aa0*/  @P2 BRA `(.L_x_6458) ;  /* 0x00000000000c2947 */ /* 0x000fec0003800000 */
[----:B------:R-:W-:Y:S05]  /*1ab0*/  @!P1 BRA `(.L_x_6459) ;  /* 0x0000000000149947 */ /* 0x000fea0003800000 */
[----:B-----5:R-:W-:Y:S01]  /*1ac0*/  FADD.FTZ R38, R46, R38 ;  /* 0x000000262e267221 */ /* 0x020fe20000010000 */
[----:B------:R-:W-:Y:S06]  /*1ad0*/  BRA `(.L_x_6459) ;  /* 0x00000000000c7947 */ /* 0x000fec0003800000 */
.L_x_6458:
[----:B-----5:R-:W-:-:S05]  /*1ae0*/  SHF.L.U32 R69, R49, 0x10, RZ ;  /* 0x0000001031457819 */ /* 0x020fca00000006ff */
[----:B------:R-:W-:-:S04]  /*1af0*/  FADD.FTZ R38, R69, R38 ;  /* 0x0000002645267221 */ /* 0x000fc80000010000 */
[----:B------:R-:W-:-:S07]  /*1b00*/  @P1 FADD.FTZ R38, R46, R38 ;  /* 0x000000262e261221 */ /* 0x000fce0000010000 */
.L_x_6459:
[----:B------:R-:W-:Y:S01]  /*1b10*/  SHF.L.U32 R39, R39, 0x10, RZ ;  /* 0x0000001027277819 */ /* 0x000fe200000006ff */
[----:B------:R-:W-:Y:S06]  /*1b20*/  @P2 BRA `(.L_x_6460) ;  /* 0x00000000000c2947 */ /* 0x000fec0003800000 */
[----:B------:R-:W-:Y:S05]  /*1b30*/  @!P1 BRA `(.L_x_6461) ;  /* 0x0000000000189947 */ /* 0x000fea0003800000 */
[----:B-----5:R-:W-:Y:S01]  /*1b40*/  FADD.FTZ R39, R47, R39 ;  /* 0x000000272f277221 */ /* 0x020fe20000010000 */
[----:B------:R-:W-:Y:S06]  /*1b50*/  BRA `(.L_x_6461) ;  /* 0x0000000000107947 */ /* 0x000fec0003800000 */
.L_x_6460:
[----:B-----5:R-:W-:-:S04]  /*1b60*/  PRMT R68, R49, 0x7632, R68 ;  /* 0x0000763231447816 */ /* 0x020fc80000000044 */
[----:B------:R-:W-:-:S05]  /*1b70*/  SHF.L.U32 R68, R68, 0x10, RZ ;  /* 0x0000001044447819 */ /* 0x000fca00000006ff */
[----:B------:R-:W-:-:S04]  /*1b80*/  FADD.FTZ R39, R39, R68 ;  /* 0x0000004427277221 */ /* 0x000fc80000010000 */
[----:B------:R-:W-:-:S07]  /*1b90*/  @P1 FADD.FTZ R39, R47, R39 ;  /* 0x000000272f271221 */ /* 0x000fce0000010000 */
.L_x_6461:
[C---:B------:R-:W-:Y:S02]  /*1ba0*/  PRMT R69, R70.reuse, 0x7632, R69 ;  /* 0x0000763246457816 */ /* 0x040fe40000000045 */
[----:B------:R-:W-:Y:S01]  /*1bb0*/  SHF.L.U32 R68, R70, 0x10, RZ ;  /* 0x0000001046447819 */ /* 0x000fe200000006ff */
[----:B------:R-:W-:Y:S06]  /*1bc0*/  @P2 BRA `(.L_x_6462) ;  /* 0x00000000000c2947 */ /* 0x000fec0003800000 */
[----:B------:R-:W-:Y:S05]  /*1bd0*/  @!P1 BRA `(.L_x_6463) ;  /* 0x0000000000149947 */ /* 0x000fea0003800000 */
[----:B-----5:R-:W-:Y:S01]  /*1be0*/  FADD.FTZ R68, R40, R68 ;  /* 0x0000004428447221 */ /* 0x020fe20000010000 */
[----:B------:R-:W-:Y:S06]  /*1bf0*/  BRA `(.L_x_6463) ;  /* 0x00000000000c7947 */ /* 0x000fec0003800000 */
.L_x_6462:
[----:B-----5:R-:W-:-:S05]  /*1c00*/  SHF.L.U32 R101, R50, 0x10, RZ ;  /* 0x0000001032657819 */ /* 0x020fca00000006ff */
[----:B------:R-:W-:-:S04]  /*1c10*/  FADD.FTZ R68, R101, R68 ;  /* 0x0000004465447221 */ /* 0x000fc80000010000 */
[----:B------:R-:W-:-:S07]  /*1c20*/  @P1 FADD.FTZ R68, R40, R68 ;  /* 0x0000004428441221 */ /* 0x000fce0000010000 */
.L_x_6463:
[----:B------:R-:W-:Y:S01]  /*1c30*/  SHF.L.U32 R69, R69, 0x10, RZ ;  /* 0x0000001045457819 */ /* 0x000fe200000006ff */
[----:B------:R-:W-:Y:S06]  /*1c40*/  @P2 BRA `(.L_x_6464) ;  /* 0x00000000000c2947 */ /* 0x000fec0003800000 */
[----:B------:R-:W-:Y:S05]  /*1c50*/  @!P1 BRA `(.L_x_6465) ;  /* 0x0000000000189947 */ /* 0x000fea0003800000 */
[----:B-----5:R-:W-:Y:S01]  /*1c60*/  FADD.FTZ R69, R41, R69 ;  /* 0x0000004529457221 */ /* 0x020fe20000010000 */
[----:B------:R-:W-:Y:S06]  /*1c70*/  BRA `(.L_x_6465) ;  /* 0x0000000000107947 */ /* 0x000fec0003800000 */
.L_x_6464:
[----:B-----5:R-:W-:-:S05]  /*1c80*/  PRMT R70, R50, 0x7632, R70 ;  /* 0x0000763232467816 */ /* 0x020fca0000000046 */
[----:B------:R-:W-:-:S04]  /*1c90*/  IMAD.U32 R70, R70, 0x10000, RZ ;  /* 0x0001000046467824 */ /* 0x000fc800078e00ff */
[----:B------:R-:W-:-:S04]  /*1ca0*/  FADD.FTZ R69, R69, R70 ;  /* 0x0000004645457221 */ /* 0x000fc80000010000 */
[----:B------:R-:W-:-:S07]  /*1cb0*/  @P1 FADD.FTZ R69, R41, R69 ;  /* 0x0000004529451221 */ /* 0x000fce0000010000 */
.L_x_6465:
[C---:B------:R-:W-:Y:S02]  /*1cc0*/  PRMT R100, R71.reuse, 0x7632, R100 ;  /* 0x0000763247647816 */ /* 0x040fe40000000064 */
[----:B------:R-:W-:Y:S01]  /*1cd0*/  SHF.L.U32 R70, R71, 0x10, RZ ;  /* 0x0000001047467819 */ /* 0x000fe200000006ff */
[----:B------:R-:W-:Y:S06]  /*1ce0*/  @P2 BRA `(.L_x_6466) ;  /* 0x00000000000c2947 */ /* 0x000fec0003800000 */
[----:B------:R-:W-:Y:S05]  /*1cf0*/  @!P1 BRA `(.L_x_6467) ;  /* 0x0000000000149947 */ /* 0x000fea0003800000 */
[----:B-----5:R-:W-:Y:S01]  /*1d00*/  FADD.FTZ R70, R42, R70 ;  /* 0x000000462a467221 */ /* 0x020fe20000010000 */
[----:B------:R-:W-:Y:S06]  /*1d10*/  BRA `(.L_x_6467) ;  /* 0x00000000000c7947 */ /* 0x000fec0003800000 */
.L_x_6466:
[----:B-----5:R-:W-:-:S05]  /*1d20*/  SHF.L.U32 R71, R51, 0x10, RZ ;  /* 0x0000001033477819 */ /* 0x020fca00000006ff */
[----:B------:R-:W-:-:S04]  /*1d30*/  FADD.FTZ R70, R71, R70 ;  /* 0x0000004647467221 */ /* 0x000fc80000010000 */
[----:B------:R-:W-:-:S07]  /*1d40*/  @P1 FADD.FTZ R70, R42, R70 ;  /* 0x000000462a461221 */ /* 0x000fce0000010000 */
.L_x_6467:
[----:B------:R-:W-:Y:S01]  /*1d50*/  SHF.L.U32 R71, R100, 0x10, RZ ;  /* 0x0000001064477819 */ /* 0x000fe200000006ff */
[----:B------:R-:W-:Y:S06]  /*1d60*/  @P2 BRA `(.L_x_6468) ;  /* 0x00000000000c2947 */ /* 0x000fec0003800000 */
[----:B------:R-:W-:Y:S05]  /*1d70*/  @!P1 BRA `(.L_x_6469) ;  /* 0x0000000000189947 */ /* 0x000fea0003800000 */
[----:B-----5:R-:W-:Y:S01]  /*1d80*/  FADD.FTZ R71, R43, R71 ;  /* 0x000000472b477221 */ /* 0x020fe20000010000 */
[----:B------:R-:W-:Y:S06]  /*1d90*/  BRA `(.L_x_6469) ;  /* 0x0000000000107947 */ /* 0x000fec0003800000 */
.L_x_6468:
[----:B-----5:R-:W-:-:S04]  /*1da0*/  PRMT R100, R51, 0x7632, R100 ;  /* 0x0000763233647816 */ /* 0x020fc80000000064 */
[----:B------:R-:W-:-:S05]  /*1db0*/  SHF.L.U32 R100, R100, 0x10, RZ ;  /* 0x0000001064647819 */ /* 0x000fca00000006ff */
[----:B------:R-:W-:-:S04]  /*1dc0*/  FADD.FTZ R71, R71, R100 ;  /* 0x0000006447477221 */ /* 0x000fc80000010000 */
[----:B------:R-:W-:-:S07]  /*1dd0*/  @P1 FADD.FTZ R71, R43, R71 ;  /* 0x000000472b471221 */ /* 0x000fce0000010000 */
.L_x_6469:
[----:B------:R-:W-:Y:S01]  /*1de0*/  FADD.FTZ R100, RZ, R52 ;  /* 0x00000034ff647221 */ /* 0x000fe20000010000 */
[----:B------:R-:W-:-:S03]  /*1df0*/  UMOV UR6, 0xffffffff ;  /* 0xffffffff00067882 */ /* 0x000fc60000000000 */
        /* <DEDUP_REMOVED lines=15> */
[----:B------:R-:W-:-:S03]  /*1ef0*/  LEA R100, P1, R144, UR10, 0x5 ;  /* 0x0000000a90647c11 */ /* 0x000fc6000f8228ff */
[----:B------:R-:W-:Y:S01]  /*1f00*/  FADD.FTZ R102, R101, R36 ;  /* 0x0000002465667221 */ /* 0x000fe20000010000 */
[----:B------:R-:W-:Y:S02]  /*1f10*/  LEA.HI.X R101, R144, UR11, RZ, 0x5, P1 ;  /* 0x0000000b90657c11 */ /* 0x000fe400088f2cff */
[----:B------:R-:W-:Y:S01]  /*1f20*/  LOP3.LUT P1, RZ, R147, 0xff, RZ, 0xc0, !PT ;  /* 0x000000ff93ff7812 */ /* 0x000fe2000782c0ff */
[----:B------:R-:W-:Y:S02]  /*1f30*/  FADD.FTZ R103, R102, R37 ;  /* 0x0000002566677221 */ /* 0x000fe40000010000 */
[----:B------:R0:W-:Y:S02]  /*1f40*/  STG.E.128 desc[UR4][R100.64], R36 ;  /* 0x0000002464007986 */ /* 0x0001e4000c101d04 */
[----:B------:R-:W-:Y:S02]  /*1f50*/  FADD.FTZ R102, R103, R38 ;  /* 0x0000002667667221 */ /* 0x000fe40000010000 */
[----:B------:R0:W-:Y:S02]  /*1f60*/  STG.E.128 desc[UR4][R100.64+0x10], R68 ;  /* 0x0000104464007986 */ /* 0x0001e4000c101d04 */
[----:B------:R-:W-:-:S04]  /*1f70*/  FADD.FTZ R103, R102, R39 ;  /* 0x0000002766677221 */ /* 0x000fc80000010000 */
[----:B------:R-:W-:-:S04]  /*1f80*/  FADD.FTZ R102, R103, R68 ;  /* 0x0000004467667221 */ /* 0x000fc80000010000 */
[----:B------:R-:W-:Y:S01]  /*1f90*/  FADD.FTZ R103, R102, R69 ;  /* 0x0000004566677221 */ /* 0x000fe20000010000 */
[----:B------:R-:W-:-:S03]  /*1fa0*/  SEL R102, R138, R143, !P1 ;  /* 0x0000008f8a667207 */ /* 0x000fc60004800000 */
        /* <DEDUP_REMOVED lines=71> */
.L_x_6482:
[C---:B------:R-:W-:Y:S01]  /*2420*/  ISETP.NE.AND P2, PT, R142.reuse, RZ, PT ;  /* 0x000000ff8e00720c */ /* 0x040fe20003f45270 */
[----:B------:R-:W-:Y:S05]  /*2430*/  WARPSYNC.ALL ;  /* 0x0000000000007948 */ /* 0x000fea0003800000 */
[----:B------:R-:W-:-:S07]  /*2440*/  ISETP.GT.U32.AND P4, PT, R142, 0x3, PT ;  /* 0x000000038e00780c */ /* 0x000fce0003f84070 */
[----:B------:R-:W2:Y:S01]  /*2450*/  @!P2 S2R R148, SR_CgaCtaId ;  /* 0x000000000094a919 */ /* 0x000ea20000008800 */
[----:B------:R-:W-:-:S05]  /*2460*/  @!P2 MOV R101, 0x400 ;  /* 0x000004000065a802 */ /* 0x000fca0000000f00 */
[----:B------:R-:W3:Y:S01]  /*2470*/  @!P4 S2R R150, SR_CgaCtaId ;  /* 0x000000000096c919 */ /* 0x000ee20000008800 */
[----:B------:R-:W-:Y:S02]  /*2480*/  @!P4 MOV R103, 0x400 ;  /* 0x000004000067c802 */ /* 0x000fe40000000f00 */
[----:B--2---:R-:W-:Y:S02]  /*2490*/  @!P2 LEA R148, R148, R101, 0x18 ;  /* 0x000000659494a211 */ /* 0x004fe400078ec0ff */
[-C--:B------:R-:W-:Y:S02]  /*24a0*/  @!P2 IADD3 R101, R141, R102.reuse, RZ ;  /* 0x000000668d65a210 */ /* 0x080fe40007ffe0ff */
[----:B------:R-:W-:Y:S02]  /*24b0*/  @!P4 IADD3 R102, R142, R102, RZ ;  /* 0x000000668e66c210 */ /* 0x000fe40007ffe0ff */
[----:B------:R-:W-:Y:S01]  /*24c0*/  @!P2 LEA R148, R101, R148, 0x3 ;  /* 0x000000946594a211 */ /* 0x000fe200078e18ff */
[----:B-1----:R-:W-:Y:S01]  /*24d0*/  FADD.FTZ R101, R147, R152 ;  /* 0x0000009893657221 */ /* 0x002fe20000010000 */
[----:B---3--:R-:W-:Y:S01]  /*24e0*/  @!P4 LEA R103, R150, R103, 0x18 ;  /* 0x000000679667c211 */ /* 0x008fe200078ec0ff */
[----:B0-----:R-:W-:-:S03]  /*24f0*/  HFMA2.MMA R147, -RZ, RZ, 0, 0 ;  /* 0x00000000ff937435 */ /* 0x001fc600000001ff */
[----:B------:R-:W-:Y:S01]  /*2500*/  @!P2 STS.64 [R148], R100 ;  /* 0x000000649400a388 */ /* 0x000fe20000000a00 */
[----:B------:R-:W-:Y:S01]  /*2510*/  @!P4 IMAD R149, R102, 0x8, R103 ;  /* 0x000000086695c824 */ /* 0x000fe200078e0267 */
[----:B------:R-:W-:Y:S02]  /*2520*/  CS2R R102, SRZ ;  /* 0x0000000000667805 */ /* 0x000fe4000001ff00 */
[----:B------:R-:W-:Y:S01]  /*2530*/  @!P4 MOV R147, 0x300 ;  /* 0x000003000093c802 */ /* 0x000fe20000000f00 */
[----:B------:R-:W-:Y:S01]  /*2540*/  BAR.SYNC.DEFER_BLOCKING 0x0 ;  /* 0x0000000000007b1d */ /* 0x000fe20000010000 */
[----:B------:R-:W-:-:S05]  /*2550*/  LOP3.LUT P2, RZ, R141, 0x1f, R34, 0xf8, !PT ;  /* 0x0000001f8dff7812 */ /* 0x000fca000784f822 */
[----:B------:R-:W0:Y:S04]  /*2560*/  SHFL.DOWN PT, R150, R147, 0x2, 0x1f ;  /* 0x08401f0093967f89 */ /* 0x000e2800000e0000 */
[----:B------:R-:W1:Y:S01]  /*2570*/  @!P4 LDS.64 R102, [R149] ;  /* 0x000000009566c984 */ /* 0x000e620000000a00 */
[-C--:B0-----:R-:W-:Y:S02]  /*2580*/  IADD3 R152, R150, R147.reuse, RZ ;  /* 0x0000009396987210 */ /* 0x081fe40007ffe0ff */
[----:B------:R-:W-:Y:S02]  /*2590*/  I2FP.F32.S32 R154, R150 ;  /* 0x00000096009a7245 */ /* 0x000fe40000201400 */
[----:B------:R-:W-:Y:S02]  /*25a0*/  I2FP.F32.S32 R100, R152 ;  /* 0x0000009800647245 */ /* 0x000fe40000201400 */
        /* <DEDUP_REMOVED lines=8> */
[----:B------:R-:W1:Y:S01]  /*2630*/  SHFL.DOWN PT, R149, R152, 0x1, 0x1f ;  /* 0x08201f0098957f89 */ /* 0x000e6200000e0000 */
[----:B--2---:R-:W-:Y:S01]  /*2640*/  FADD.FTZ R148, R148, R103 ;  /* 0x0000006794947221 */ /* 0x004fe20000010000 */
[----:B0-----:R-:W-:Y:S01]  /*2650*/  FMUL.FTZ R147, R101, R156 ;  /* 0x0000009c65937220 */ /* 0x001fe20000410000 */
[----:B------:R-:W-:-:S04]  /*2660*/  FMUL.FTZ R151, R151, R150 ;  /* 0x0000009697977220 */ /* 0x000fc80000410000 */
[----:B------:R-:W0:Y:S01]  /*2670*/  SHFL.DOWN PT, R102, R147, 0x1, 0x1f ;  /* 0x08201f0093667f89 */ /* 0x000e2200000e0000 */
[----:B------:R-:W-:-:S04]  /*2680*/  FMUL.FTZ R151, R151, R154 ;  /* 0x0000009a97977220 */ /* 0x000fc80000410000 */
[----:B------:R-:W-:-:S05]  /*2690*/  FFMA.FTZ R148, R101, R151, R148 ;  /* 0x0000009765947223 */ /* 0x000fca0000010094 */
[----:B------:R-:W2:Y:S01]  /*26a0*/  SHFL.DOWN PT, R101, R148, 0x1, 0x1f ;  /* 0x08201f0094657f89 */ /* 0x000ea200000e0000 */
[-C--:B-1----:R-:W-:Y:S02]  /*26b0*/  IADD3 R103, R152, R149.reuse, RZ ;  /* 0x0000009598677210 */ /* 0x082fe40007ffe0ff */
[----:B------:R-:W-:Y:S02]  /*26c0*/  I2FP.F32.S32 R150, R149 ;  /* 0x0000009500967245 */ /* 0x000fe40000201400 */
[----:B------:R-:W-:Y:S01]  /*26d0*/  I2FP.F32.S32 R103, R103 ;  /* 0x0000006700677245 */ /* 0x000fe20000201400 */
[----:B0-----:R-:W-:Y:S02]  /*26e0*/  FADD.FTZ R149, R147, -R102 ;  /* 0x8000006693957221 */ /* 0x001fe40000010000 */
[----:B------:R-:W-:-:S03]  /*26f0*/  FMUL.FTZ R151, R102, R150 ;  /* 0x0000009666977220 */ /* 0x000fc60000410000 */
[----:B------:R-:W0:Y:S01]  /*2700*/  MUFU.RCP R103, R103 ;  /* 0x0000006700677308 */ /* 0x000e220000001000 */
[----:B------:R-:W-:Y:S01]  /*2710*/  FMUL.FTZ R149, R149, R149 ;  /* 0x0000009595957220 */ /* 0x000fe20000410000 */
[C---:B------:R-:W-:Y:S02]  /*2720*/  FFMA.FTZ R102, R100.reuse, R147, R151 ;  /* 0x0000009364667223 */ /* 0x040fe40000010097 */
[----:B------:R-:W1:Y:S01]  /*2730*/  LDC R147, c[0x0][0x2d8] ;  /* 0x0000b600ff937b82 */ /* 0x000e620000000800 */
[----:B------:R-:W-:Y:S01]  /*2740*/  FMUL.FTZ R149, R100, R149 ;  /* 0x0000009564957220 */ /* 0x000fe20000410000 */
[----:B--2---:R-:W-:-:S03]  /*2750*/  FADD.FTZ R100, R148, R101 ;  /* 0x0000006594647221 */ /* 0x004fc60000010000 */
[----:B------:R-:W-:Y:S01]  /*2760*/  FMUL.FTZ R150, R149, R150 ;  /* 0x0000009695967220 */ /* 0x000fe20000410000 */
[----:B0-----:R-:W-:-:S03]  /*2770*/  FMUL.FTZ R152, R103, R102 ;  /* 0x0000006667987220 */ /* 0x001fc60000410000 */
[----:B------:R-:W-:Y:S02]  /*2780*/  FFMA.FTZ R151, R103, R150, R100 ;  /* 0x0000009667977223 */ /* 0x000fe40000010064 */
[----:B------:R-:W0:Y:S01]  /*2790*/  @!P2 LDC.64 R102, c[0x0][0x250] ;  /* 0x00009400ff66ab82 */ /* 0x000e220000000a00 */
[----:B------:R-:W2:Y:S04]  /*27a0*/  SHFL.IDX PT, R149, R152, RZ, 0x1f ;  /* 0x00001fff98957589 */ /* 0x000ea800000e0000 */
[----:B------:R-:W1:Y:S01]  /*27b0*/  SHFL.IDX PT, R148, R151, RZ, 0x1f ;  /* 0x00001fff97947589 */ /* 0x000e6200000e0000 */
[----:B0-----:R-:W-:-:S04]  /*27c0*/  @!P2 IMAD.WIDE R102, R140, 0x4, R102 ;  /* 0x000000048c66a825 */ /* 0x001fc800078e0266 */
[C---:B--2---:R-:W-:Y:S01]  /*27d0*/  FMUL.FTZ R100, R149.reuse, R149 ;  /* 0x0000009595647220 */ /* 0x044fe20000410000 */
[----:B------:R0:W-:Y:S04]  /*27e0*/  @!P2 STG.E desc[UR4][R102.64], R149 ;  /* 0x000000956600a986 */ /* 0x0001e8000c101904 */
[----:B------:R-:W-:Y:S01]  /*27f0*/  FSEL R101, R100, RZ, P3 ;  /* 0x000000ff64657208 */ /* 0x000fe20001800000 */
[----:B-1----:R-:W-:Y:S01]  /*2800*/  FFMA.FTZ R100, R148, UR12, R147 ;  /* 0x0000000c94647c23 */ /* 0x002fe20008010093 */
[----:B------:R-:W-:-:S03]  /*2810*/  FSEL R147, R149, RZ, !P3 ;  /* 0x000000ff95937208 */ /* 0x000fc60005800000 */
[----:B------:R-:W-:Y:S02]  /*2820*/  FADD.FTZ R153, R100, R101 ;  /* 0x0000006564997221 */ /* 0x000fe40000010000 */
[C---:B------:R-:W-:Y:S01]  /*2830*/  FADD.FTZ R148, -R147.reuse, R52 ;  /* 0x0000003493947221 */ /* 0x040fe20000010100 */
[C---:B------:R-:W-:Y:S01]  /*2840*/  FADD.FTZ R52, -R147.reuse, R55 ;  /* 0x0000003793347221 */ /* 0x040fe20000010100 */
[----:B------:R-:W1:Y:S01]  /*2850*/  @!P2 LDC.64 R100, c[0x0][0x258] ;  /* 0x00009600ff64ab82 */ /* 0x000e620000000a00 */
        /* <DEDUP_REMOVED lines=13> */
[----:B------:R-:W-:Y:S01]  /*2930*/  SHF.L.U32 R67, R146, 0x4, RZ ;  /* 0x0000000492437819 */ /* 0x000fe200000006ff */
[C---:B------:R-:W-:Y:S01]  /*2940*/  FADD.FTZ R62, -R147.reuse, R62 ;  /* 0x0000003e933e7221 */ /* 0x040fe20000010100 */
[----:B------:R-:W-:Y:S01]  /*2950*/  FADD.FTZ R160, -R147, R65 ;  /* 0x0000004193a07221 */ /* 0x000fe20000010100 */
[----:B------:R-:W-:Y:S01]  /*2960*/  SHF.R.U32.HI R146, RZ, 0x1c, R146 ;  /* 0x0000001cff927819 */ /* 0x000fe20000011692 */
[C---:B--2---:R-:W-:Y:S01]  /*2970*/  FMUL.FTZ R148, R55.reuse, R148 ;  /* 0x0000009437947220 */ /* 0x044fe20000410000 */
[C---:B------:R-:W-:Y:S01]  /*2980*/  FMUL.FTZ R150, R55.reuse, R150 ;  /* 0x0000009637967220 */ /* 0x040fe20000410000 */
[C---:B------:R-:W-:Y:S01]  /*2990*/  FMUL.FTZ R54, R55.reuse, R54 ;  /* 0x0000003637367220 */ /* 0x040fe20000410000 */
[C---:B0-----:R-:W-:Y:S01]  /*29a0*/  FMUL.FTZ R102, R55.reuse, R52 ;  /* 0x0000003437667220 */ /* 0x041fe20000410000 */
[----:B------:R-:W-:Y:S01]  /*29b0*/  FFMA.FTZ R36, R8, R148, R31 ;  /* 0x0000009408247223 */ /* 0x000fe2000001001f */
[----:B------:R-:W-:Y:S01]  /*29c0*/  FFMA.FTZ R37, R136, R150, R113 ;  /* 0x0000009688257223 */ /* 0x000fe20000010071 */
[C---:B------:R-:W-:Y:S01]  /*29d0*/  FMUL.FTZ R152, R55.reuse, R152 ;  /* 0x0000009837987220 */ /* 0x040fe20000410000 */
[----:B------:R-:W-:Y:S01]  /*29e0*/  FMUL.FTZ R154, R55, R154 ;  /* 0x0000009a379a7220 */ /* 0x000fe20000410000 */
[----:B-1----:R-:W-:-:S04]  /*29f0*/  @!P2 IMAD.WIDE R100, R140, 0x4, R100 ;  /* 0x000000048c64a825 */ /* 0x002fc800078e0264 */
[----:B------:R-:W-:Y:S01]  /*2a00*/  FMUL.FTZ R156, R55, R156 ;  /* 0x0000009c379c7220 */ /* 0x000fe20000410000 */
[----:B------:R-:W-:Y:S01]  /*2a10*/  F2FP.BF16.F32.PACK_AB R36, R37, R36 ;  /* 0x000000242524723e */ /* 0x000fe200000010ff */
[----:B------:R-:W-:Y:S01]  /*2a20*/  FMUL.FTZ R158, R55, R158 ;  /* 0x0000009e379e7220 */ /* 0x000fe20000410000 */
[----:B------:R-:W-:Y:S01]  /*2a30*/  FFMA.FTZ R37, R7, R54, R32 ;  /* 0x0000003607257223 */ /* 0x000fe20000010020 */
[----:B------:R-:W-:Y:S01]  /*2a40*/  FFMA.FTZ R38, R134, R102, R111 ;  /* 0x0000006686267223 */ /* 0x000fe2000001006f */
[----:B------:R-:W-:Y:S01]  /*2a50*/  FFMA.FTZ R39, R6, R152, R29 ;  /* 0x0000009806277223 */ /* 0x000fe2000001001d */
[----:B------:R-:W-:Y:S01]  /*2a60*/  FFMA.FTZ R52, R132, R154, R109 ;  /* 0x0000009a84347223 */ /* 0x000fe2000001006d */
[----:B------:R0:W-:Y:S01]  /*2a70*/  @!P2 STG.E desc[UR4][R100.64], R55 ;  /* 0x000000376400a986 */ /* 0x0001e2000c101904 */
[----:B------:R-:W-:Y:S01]  /*2a80*/  FFMA.FTZ R61, R5, R156, R30 ;  /* 0x0000009c053d7223 */ /* 0x000fe2000001001e */
[----:B------:R-:W-:Y:S01]  /*2a90*/  F2FP.BF16.F32.PACK_AB R37, R38, R37 ;  /* 0x000000252625723e */ /* 0x000fe200000010ff */
[----:B------:R-:W-:Y:S01]  /*2aa0*/  FMUL.FTZ R65, R55, R62 ;  /* 0x0000003e37417220 */ /* 0x000fe20000410000 */
[----:B------:R-:W-:Y:S01]  /*2ab0*/  F2FP.BF16.F32.PACK_AB R38, R52, R39 ;  /* 0x000000273426723e */ /* 0x000fe200000010ff */
[----:B------:R-:W-:Y:S01]  /*2ac0*/  FADD.FTZ R60, -R147, R60 ;  /* 0x0000003c933c7221 */ /* 0x000fe20000010100 */
[----:B------:R-:W-:Y:S01]  /*2ad0*/  IADD3 R52, P2, R67, UR14, RZ ;  /* 0x0000000e43347c10 */ /* 0x000fe2000ff5e0ff */
[C---:B------:R-:W-:Y:S01]  /*2ae0*/  FADD.FTZ R58, -R147.reuse, R63 ;  /* 0x0000003f933a7221 */ /* 0x040fe20000010100 */
[----:B------:R-:W-:Y:S01]  /*2af0*/  FADD.FTZ R64, -R147, R64 ;  /* 0x0000004093407221 */ /* 0x000fe20000010100 */
[----:B------:R-:W-:Y:S01]  /*2b00*/  FMUL.FTZ R62, R55, R57 ;  /* 0x00000039373e7220 */ /* 0x000fe20000410000 */
[C---:B------:R-:W-:Y:S01]  /*2b10*/  FADD.FTZ R66, -R147.reuse, R66 ;  /* 0x0000004293427221 */ /* 0x040fe20000010100 */
[C---:B------:R-:W-:Y:S01]  /*2b20*/  FADD.FTZ R68, -R147.reuse, R68 ;  /* 0x0000004493447221 */ /* 0x040fe20000010100 */
[----:B0-----:R-:W-:Y:S01]  /*2b30*/  FFMA.FTZ R100, R130, R158, R107 ;  /* 0x0000009e82647223 */ /* 0x001fe2000001006b */
[C---:B------:R-:W-:Y:S01]  /*2b40*/  FADD.FTZ R69, -R147.reuse, R69 ;  /* 0x0000004593457221 */ /* 0x040fe20000010100 */
[C---:B------:R-:W-:Y:S01]  /*2b50*/  FADD.FTZ R70, -R147.reuse, R70 ;  /* 0x0000004693467221 */ /* 0x040fe20000010100 */
[----:B------:R-:W-:Y:S01]  /*2b60*/  FADD.FTZ R71, -R147, R71 ;  /* 0x0000004793477221 */ /* 0x000fe20000010100 */
[----:B------:R-:W-:Y:S01]  /*2b70*/  FFMA.FTZ R156, R0, R156, R17 ;  /* 0x0000009c009c7223 */ /* 0x000fe20000010011 */
[----:B------:R-:W-:Y:S01]  /*2b80*/  F2FP.BF16.F32.PACK_AB R39, R100, R61 ;  /* 0x0000003d6427723e */ /* 0x000fe200000010ff */
[----:B------:R-:W-:Y:S01]  /*2b90*/  FMUL.FTZ R61, R55, R53 ;  /* 0x00000035373d7220 */ /* 0x000fe20000410000 */
[----:B------:R-:W-:Y:S01]  /*2ba0*/  FFMA.FTZ R57, R133, R158, R106 ;  /* 0x0000009e85397223 */ /* 0x000fe2000001006a */
        /* <DEDUP_REMOVED lines=14> */
[----:B------:R-:W-:Y:S01]  /*2c90*/  F2FP.BF16.F32.PACK_AB R55, R57, R156 ;  /* 0x0000009c3937723e */ /* 0x000fe200000010ff */
        /* <DEDUP_REMOVED lines=13> */
[----:B------:R-:W-:Y:S01]  /*2d70*/  VIADD R140, R140, UR18 ;  /* 0x000000128c8c7c36 */ /* 0x000fe20008000000 */
[----:B------:R-:W-:Y:S01]  /*2d80*/  F2FP.BF16.F32.PACK_AB R54, R103, R54 ;  /* 0x000000366736723e */ /* 0x000fe200000010ff */
[----:B0-----:R-:W-:Y:S01]  /*2d90*/  FFMA.FTZ R37, R116, R100, R99 ;  /* 0x0000006474257223 */ /* 0x001fe20000010063 */
        /* <DEDUP_REMOVED lines=17> */
[----:B------:R-:W-:Y:S01]  /*2eb0*/  FFMA.FTZ R162, R121, R162, R94 ;  /* 0x000000a279a27223 */ /* 0x000fe2000001005e */
[----:B------:R-:W-:Y:S01]  /*2ec0*/  IADD3 R102, P4, R147, UR14, RZ ;  /* 0x0000000e93667c10 */ /* 0x000fe2000ff9e0ff */
[----:B------:R0:W-:Y:S01]  /*2ed0*/  STG.E.128 desc[UR4][R36.64], R52 ;  /* 0x0000003424007986 */ /* 0x0001e2000c101d04 */
[----:B------:R-:W-:Y:S01]  /*2ee0*/  F2FP.BF16.F32.PACK_AB R59, R38, R59 ;  /* 0x0000003b263b723e */ /* 0x000fe200000010ff */
[----:B------:R-:W-:Y:S01]  /*2ef0*/  FFMA.FTZ R38, R77, R101, R14 ;  /* 0x000000654d267223 */ /* 0x000fe2000001000e */
[----:B------:R-:W-:Y:S01]  /*2f00*/  IADD3.X R103, R145, UR15, RZ, P4, !PT ;  /* 0x0000000f91677c10 */ /* 0x000fe2000a7fe4ff */
[----:B------:R-:W-:Y:S01]  /*2f10*/  FFMA.FTZ R101, R122, R61, R93 ;  /* 0x0000003d7a657223 */ /* 0x000fe2000001005d */
[----:B------:R-:W-:-:S02]  /*2f20*/  F2FP.BF16.F32.PACK_AB R39, R162, R39 ;  /* 0x00000027a227723e */ /* 0x000fc400000010ff */
[----:B------:R-:W-:Y:S01]  /*2f30*/  F2FP.BF16.F32.PACK_AB R38, R67, R38 ;  /* 0x000000264326723e */ /* 0x000fe200000010ff */
[----:B------:R1:W-:Y:S01]  /*2f40*/  STG.E.128 desc[UR4][R102.64], R56 ;  /* 0x0000003866007986 */ /* 0x0003e2000c101d04 */
[----:B0-----:R-:W-:Y:S01]  /*2f50*/  FFMA.FTZ R53, R80, R62, R23 ;  /* 0x0000003e50357223 */ /* 0x001fe20000010017 */
        /* <DEDUP_REMOVED lines=8> */
[-C--:B-1----:R-:W-:Y:S01]  /*2fe0*/  FFMA.FTZ R56, R83, R70.reuse, R20 ;  /* 0x0000004653387223 */ /* 0x082fe20000010014 */
        /* <DEDUP_REMOVED lines=12> */
[----:B------:R-:W-:-:S02]  /*30b0*/  IADD3 R66, P2, R147, UR16, RZ ;  /* 0x0000001093427c10 */ /* 0x000fc4000ff5e0ff */
[----:B------:R-:W-:Y:S02]  /*30c0*/  SHF.R.U32.HI R144, RZ, 0x1c, R144 ;  /* 0x0000001cff907819 */ /* 0x000fe40000011690 */
[C---:B------:R-:W-:Y:S02]  /*30d0*/  IADD3 R60, P4, R65.reuse, UR14, RZ ;  /* 0x0000000e413c7c10 */ /* 0x040fe4000ff9e0ff */
[----:B------:R-:W-:Y:S02]  /*30e0*/  IADD3 R62, P5, R65, UR16, RZ ;  /* 0x00000010413e7c10 */ /* 0x000fe4000ffbe0ff */
[----:B------:R-:W-:Y:S02]  /*30f0*/  IADD3.X R67, R145, UR17, RZ, P2, !PT ;  /* 0x0000001191437c10 */ /* 0x000fe400097fe4ff */
[----:B------:R-:W-:Y:S02]  /*3100*/  IADD3.X R61, R144, UR15, RZ, P4, !PT ;  /* 0x0000000f903d7c10 */ /* 0x000fe4000a7fe4ff */
[----:B------:R-:W-:Y:S01]  /*3110*/  F2FP.BF16.F32.PACK_AB R56, R63, R56 ;  /* 0x000000383f38723e */ /* 0x000fe200000010ff */
[----:B------:R0:W-:Y:S01]  /*3120*/  STG.E.128 desc[UR4][R66.64], R36 ;  /* 0x0000002442007986 */ /* 0x0001e2000c101d04 */
[----:B------:R-:W-:-:S02]  /*3130*/  F2FP.BF16.F32.PACK_AB R58, R69, R58 ;  /* 0x0000003a453a723e */ /* 0x000fc400000010ff */
[----:B------:R-:W-:Y:S01]  /*3140*/  F2FP.BF16.F32.PACK_AB R57, R64, R57 ;  /* 0x000000394039723e */ /* 0x000fe200000010ff */
[----:B------:R0:W-:Y:S01]  /*3150*/  STG.E.128 desc[UR4][R60.64], R52 ;  /* 0x000000343c007986 */ /* 0x0001e2000c101d04 */
[----:B------:R-:W-:Y:S02]  /*3160*/  IADD3.X R63, R144, UR17, RZ, P5, !PT ;  /* 0x00000011903f7c10 */ /* 0x000fe4000affe4ff */
[----:B------:R-:W-:Y:S02]  /*3170*/  ISETP.GE.AND P2, PT, R140, UR19, PT ;  /* 0x000000138c007c0c */ /* 0x000fe4000bf46270 */
[----:B------:R-:W-:Y:S01]  /*3180*/  SEL R147, RZ, 0x1, P1 ;  /* 0x00000001ff937807 */ /* 0x000fe20000800000 */
[----:B------:R0:W-:Y:S10]  /*3190*/  STG.E.128 desc[UR4][R62.64], R56 ;  /* 0x000000383e007986 */ /* 0x0001f4000c101d04 */
[----:B------:R-:W-:Y:S05]  /*31a0*/  @!P2 BRA `(.L_x_6471) ;  /* 0xffffffd800f4a947 */ /* 0x000fea000383ffff */
[----:B------:R-:W-:Y:S05]  /*31b0*/  EXIT ;  /* 0x000000000000794d */ /* 0x000fea0003800000 */
.L_x_6470:
[----:B------:R-:W-:Y:S01]  /*31c0*/  HFMA2.MMA R153, -RZ, RZ, 0, 5.9604644775390625e-08 ;  /* 0x00000001ff997435 */ /* 0x000fe200000001ff */
[----:B------:R-:W-:Y:S02]  /*31d0*/  MOV R154, R148 ;  /* 0x00000094009a7202 */ /* 0x000fe40000000f00 */
[----:B------:R-:W-:Y:S02]  /*31e0*/  MOV R156, 0x1f ;  /* 0x0000001f009c7802 */ /* 0x000fe40000000f00 */
[----:B------:R-:W-:-:S07]  /*31f0*/  MOV R151, 0xffffffff ;  /* 0xffffffff00977802 */ /* 0x000fce0000000f00 */
[----:B-----5:R-:W-:Y:S05]  /*3200*/  WARPSYNC.COLLECTIVE R151, `(.L_x_6472) ;  /* 0x0000000097087348 */ /* 0x020fea0003c00000 */
[----:B------:R0:W1:Y:S02]  /*3210*/  SHFL.BFLY P2, R152, R154, R153, R156 ;  /* 0x0c0000999a987389 */ /* 0x000064000004009c */
[----:B01---5:R-:W-:Y:S01]  /*3220*/  ENDCOLLECTIVE ;  /* 0x000000000000791b */ /* 0x023fe20003800000 */
.L_x_6472:
[----:B------:R-:W-:Y:S01]  /*3230*/  HFMA2.MMA R153, -RZ, RZ, 0, 1.1920928955078125e-07 ;  /* 0x00000002ff997435 */ /* 0x000fe200000001ff */
[----:B------:R-:W-:-:S05]  /*3240*/  MOV R101, R152 ;  /* 0x0000009800657202 */ /* 0x000fca0000000f00 */
[----:B------:R-:W-:-:S05]  /*3250*/  FADD.FTZ R103, R148, R101 ;  /* 0x0000006594677221 */ /* 0x000fca0000010000 */
[----:B------:R-:W-:-:S07]  /*3260*/  MOV R154, R103 ;  /* 0x00000067009a7202 */ /* 0x000fce0000000f00 */
[----:B------:R-:W-:Y:S05]  /*3270*/  WARPSYNC.COLLECTIVE R151, `(.L_x_6473) ;  /* 0x0000000097087348 */ /* 0x000fea0003c00000 */
[----:B------:R0:W1:Y:S02]  /*3280*/  SHFL.BFLY P2, R152, R154, R153, R156 ;  /* 0x0c0000999a987389 */ /* 0x000064000004009c */
[----:B01----:R-:W-:Y:S01]  /*3290*/  ENDCOLLECTIVE ;  /* 0x000000000000791b */ /* 0x003fe20003800000 */
.L_x_6473:
[----:B------:R-:W-:Y:S01]  /*32a0*/  HFMA2.MMA R153, -RZ, RZ, 0, 2.384185791015625e-07 ;  /* 0x00000004ff997435 */ /* 0x000fe200000001ff */
[----:B------:R-:W-:-:S04]  /*32b0*/  IMAD.MOV.U32 R100, RZ, RZ, R152 ;  /* 0x000000ffff647224 */ /* 0x000fc800078e0098 */
[----:B------:R-:W-:-:S05]  /*32c0*/  FADD.FTZ R147, R103, R100 ;  /* 0x0000006467937221 */ /* 0x000fca0000010000 */
[----:B------:R-:W-:-:S07]  /*32d0*/  MOV R154, R147 ;  /* 0x00000093009a7202 */ /* 0x000fce0000000f00 */
[----:B------:R-:W-:Y:S05]  /*32e0*/  WARPSYNC.COLLECTIVE R151, `(.L_x_6474) ;  /* 0x0000000097087348 */ /* 0x000fea0003c00000 */
[----:B------:R0:W1:Y:S02]  /*32f0*/  SHFL.BFLY P2, R152, R154, R153, R156 ;  /* 0x0c0000999a987389 */ /* 0x000064000004009c */
[----:B01----:R-:W-:Y:S01]  /*3300*/  ENDCOLLECTIVE ;  /* 0x000000000000791b */ /* 0x003fe20003800000 */
.L_x_6474:
[----:B------:R-:W-:Y:S01]  /*3310*/  HFMA2.MMA R153, -RZ, RZ, 0, 4.76837158203125e-07 ;  /* 0x00000008ff997435 */ /* 0x000fe200000001ff */
[----:B------:R-:W-:-:S05]  /*3320*/  MOV R100, R152 ;  /* 0x0000009800647202 */ /* 0x000fca0000000f00 */
[----:B------:R-:W-:-:S05]  /*3330*/  FADD.FTZ R149, R147, R100 ;  /* 0x0000006493957221 */ /* 0x000fca0000010000 */
[----:B------:R-:W-:-:S07]  /*3340*/  MOV R154, R149 ;  /* 0x00000095009a7202 */ /* 0x000fce0000000f00 */
[----:B------:R-:W-:Y:S05]  /*3350*/  WARPSYNC.COLLECTIVE R151, `(.L_x_6475) ;  /* 0x0000000097087348 */ /* 0x000fea0003c00000 */
[----:B------:R0:W1:Y:S02]  /*3360*/  SHFL.BFLY P2, R152, R154, R153, R156 ;  /* 0x0c0000999a987389 */ /* 0x000064000004009c */
[----:B01----:R-:W-:Y:S01]  /*3370*/  ENDCOLLECTIVE ;  /* 0x000000000000791b */ /* 0x003fe20003800000 */
.L_x_6475:
[----:B------:R-:W-:Y:S01]  /*3380*/  IMAD.MOV.U32 R153, RZ, RZ, 0x10 ;  /* 0x00000010ff997424 */ /* 0x000fe200078e00ff */
[----:B------:R-:W-:-:S05]  /*3390*/  MOV R100, R152 ;  /* 0x0000009800647202 */ /* 0x000fca0000000f00 */
[----:B------:R-:W-:-:S05]  /*33a0*/  FADD.FTZ R150, R149, R100 ;  /* 0x0000006495967221 */ /* 0x000fca0000010000 */
[----:B------:R-:W-:-:S07]  /*33b0*/  MOV R154, R150 ;  /* 0x00000096009a7202 */ /* 0x000fce0000000f00 */
[----:B------:R-:W-:Y:S05]  /*33c0*/  WARPSYNC.COLLECTIVE R151, `(.L_x_6476) ;  /* 0x0000000097087348 */ /* 0x000fea0003c00000 */
[----:B------:R0:W1:Y:S02]  /*33d0*/  SHFL.BFLY P2, R152, R154, R153, R156 ;  /* 0x0c0000999a987389 */ /* 0x000064000004009c */
[----:B01----:R-:W-:Y:S01]  /*33e0*/  ENDCOLLECTIVE ;  /* 0x000000000000791b */ /* 0x003fe20003800000 */
.L_x_6476:
        /* <DEDUP_REMOVED lines=56> */
.L_x_6477:
[----:B------:R-:W-:Y:S01]  /*3770*/  HFMA2.MMA R153, -RZ, RZ, 0, 1.1920928955078125e-07 ;  /* 0x00000002ff997435 */ /* 0x000fe200000001ff */
[----:B------:R-:W-:-:S05]  /*3780*/  MOV R148, R152 ;  /* 0x0000009800947202 */ /* 0x000fca0000000f00 */
[----:B------:R-:W-:-:S05]  /*3790*/  FADD.FTZ R148, R101, R148 ;  /* 0x0000009465947221 */ /* 0x000fca0000010000 */
[----:B------:R-:W-:-:S07]  /*37a0*/  MOV R154, R148 ;  /* 0x00000094009a7202 */ /* 0x000fce0000000f00 */
[----:B------:R-:W-:Y:S05]  /*37b0*/  WARPSYNC.COLLECTIVE R151, `(.L_x_6478) ;  /* 0x0000000097087348 */ /* 0x000fea0003c00000 */
[----:B------:R0:W1:Y:S02]  /*37c0*/  SHFL.BFLY P2, R152, R154, R153, R156 ;  /* 0x0c0000999a987389 */ /* 0x000064000004009c */
[----:B01----:R-:W-:Y:S01]  /*37d0*/  ENDCOLLECTIVE ;  /* 0x000000000000791b */ /* 0x003fe20003800000 */
.L_x_6478:
[----:B------:R-:W-:Y:S01]  /*37e0*/  HFMA2.MMA R153, -RZ, RZ, 0, 2.384185791015625e-07 ;  /* 0x00000004ff997435 */ /* 0x000fe200000001ff */
[----:B------:R-:W-:-:S05]  /*37f0*/  MOV R103, R152 ;  /* 0x0000009800677202 */ /* 0x000fca0000000f00 */
[----:B------:R-:W-:-:S04]  /*3800*/  FADD.FTZ R103, R148, R103 ;  /* 0x0000006794677221 */ /* 0x000fc80000010000 */
[----:B------:R-:W-:-:S07]  /*3810*/  IMAD.MOV.U32 R154, RZ, RZ, R103 ;  /* 0x000000ffff9a7224 */ /* 0x000fce00078e0067 */
[----:B------:R-:W-:Y:S05]  /*3820*/  WARPSYNC.COLLECTIVE R151, `(.L_x_6479) ;  /* 0x0000000097087348 */ /* 0x000fea0003c00000 */
[----:B------:R0:W1:Y:S02]  /*3830*/  SHFL.BFLY P2, R152, R154, R153, R156 ;  /* 0x0c0000999a987389 */ /* 0x000064000004009c */
[----:B01----:R-:W-:Y:S01]  /*3840*/  ENDCOLLECTIVE ;  /* 0x000000000000791b */ /* 0x003fe20003800000 */
.L_x_6479:
[----:B------:R-:W-:Y:S01]  /*3850*/  HFMA2.MMA R153, -RZ, RZ, 0, 4.76837158203125e-07 ;  /* 0x00000008ff997435 */ /* 0x000fe200000001ff */
[----:B------:R-:W-:-:S05]  /*3860*/  MOV R150, R152 ;  /* 0x0000009800967202 */ /* 0x000fca0000000f00 */
[----:B------:R-:W-:-:S05]  /*3870*/  FADD.FTZ R150, R103, R150 ;  /* 0x0000009667967221 */ /* 0x000fca0000010000 */
[----:B------:R-:W-:-:S07]  /*3880*/  MOV R154, R150 ;  /* 0x00000096009a7202 */ /* 0x000fce0000000f00 */
[----:B------:R-:W-:Y:S05]  /*3890*/  WARPSYNC.COLLECTIVE R151, `(.L_x_6480) ;  /* 0x0000000097087348 */ /* 0x000fea0003c00000 */
[----:B------:R0:W1:Y:S02]  /*38a0*/  SHFL.BFLY P2, R152, R154, R153, R156 ;  /* 0x0c0000999a987389 */ /* 0x000064000004009c */
[----:B01----:R-:W-:Y:S01]  /*38b0*/  ENDCOLLECTIVE ;  /* 0x000000000000791b */ /* 0x003fe20003800000 */
.L_x_6480:
[----:B------:R-:W-:Y:S01]  /*38c0*/  HFMA2.MMA R153, -RZ, RZ, 0, 9.5367431640625e-07 ;  /* 0x00000010ff997435 */ /* 0x000fe200000001ff */
[----:B------:R-:W-:-:S05]  /*38d0*/  MOV R147, R152 ;  /* 0x0000009800937202 */ /* 0x000fca0000000f00 */
[----:B------:R-:W-:-:S05]  /*38e0*/  FADD.FTZ R147, R150, R147 ;  /* 0x0000009396937221 */ /* 0x000fca0000010000 */
[----:B------:R-:W-:-:S07]  /*38f0*/  MOV R154, R147 ;  /* 0x00000093009a7202 */ /* 0x000fce0000000f00 */
[----:B------:R-:W-:Y:S05]  /*3900*/  WARPSYNC.COLLECTIVE R151, `(.L_x_6481) ;  /* 0x0000000097087348 */ /* 0x000fea0003c00000 */
[----:B------:R0:W1:Y:S02]  /*3910*/  SHFL.BFLY P2, R152, R154, R153, R156 ;  /* 0x0c0000999a987389 */ /* 0x000064000004009c */
[----:B01----:R-:W-:Y:S01]  /*3920*/  ENDCOLLECTIVE ;  /* 0x000000000000791b */ /* 0x003fe20003800000 */
.L_x_6481:
[----:B------:R-:W-:Y:S05]  /*3930*/  BRA `(.L_x_6482) ;  /* 0xffffffe800b87947 */ /* 0x000fea000383ffff */
.L_x_6483:
        /* <DEDUP_REMOVED lines=12> */
.L_x_20565:


//--------------------- .text._ZN10layer_norm31ln_parallel_residual_fwd_kernelINS_13Kernel_traitsI13__nv_bfloat16S2_fS2_fjLj3072ELj1ELj1ELj4ELj16ENS_18Kernel_traits_baseILj3072ES2_S2_fS2_fjLj128EEEEELb0ELb1ELb0EEEvNS_9FwdParamsE --------------------------
	.section	.text._ZN10layer_norm31ln_parallel_residual_fwd_kernelINS_13Kernel_traitsI13__nv_bfloat16S2_fS2_fjLj3072ELj1ELj1ELj4ELj16ENS_18Kernel_traits_baseILj3072ES2_S2_fS2_fjLj128EEEEELb0ELb1ELb0EEEvNS_9FwdParamsE,"ax",@progbits
	.align	128
        .global         _ZN10layer_norm31ln_parallel_residual_fwd_kernelINS_13Kernel_traitsI13__nv_bfloat16S2_fS2_fjLj3072ELj1ELj1ELj4ELj16ENS_18Kernel_traits_baseILj3072ES2_S2_fS2_fjLj128EEEEELb0ELb1ELb0EEEvNS_9FwdParamsE
        .type           _ZN10layer_norm31ln_parallel_residual_fwd_kernelINS_13Kernel_traitsI13__nv_bfloat16S2_fS2_fjLj3072ELj1ELj1ELj4ELj16ENS_18Kernel_traits_baseILj3072ES2_S2_fS2_fjLj128EEEEELb0ELb1ELb0EEEvNS_9FwdParamsE,@function
        .size           _ZN10layer_norm31ln_parallel_residual_fwd_kernelINS_13Kernel_traitsI13__nv_bfloat16S2_fS2_fjLj3072ELj1ELj1ELj4ELj16ENS_18Kernel_traits_baseILj3072ES2_S2_fS2_fjLj128EEEEELb0ELb1ELb0EEEvNS_9FwdParamsE,(.L_x_20566 - _ZN10layer_norm31ln_parallel_residual_fwd_kernelINS_13Kernel_traitsI13__nv_bfloat16S2_fS2_fjLj3072ELj1ELj1ELj4ELj16ENS_18Kernel_traits_baseILj3072ES2_S2_fS2_fjLj128EEEEELb0ELb1ELb0EEEvNS_9FwdParamsE)
        .other          _ZN10layer_norm31ln_parallel_residual_fwd_kernelINS_13Kernel_traitsI13__nv_bfloat16S2_fS2_fjLj3072ELj1ELj1ELj4ELj16ENS_18Kernel_traits_baseILj3072ES2_S2_fS2_fjLj128EEEEELb0ELb1ELb0EEEvNS_9FwdParamsE,@"STO_CUDA_ENTRY STV_DEFAULT"
_ZN10layer_norm31ln_parallel_residual_fwd_kernelINS_13Kernel_traitsI13__nv_bfloat16S2_fS2_fjLj3072ELj1ELj1ELj4ELj16ENS_18Kernel_traits_baseILj3072ES2_S2_fS2_fjLj128EEEEELb0ELb1ELb0EEEvNS_9FwdParamsE:
.text._ZN10layer_norm31ln_parallel_residual_fwd_kernelINS_13Kernel_traitsI13__nv_bfloat16S2_fS2_fjLj3072ELj1ELj1ELj4ELj16ENS_18Kernel_traits_baseILj3072ES2_S2_fS2_fjLj128EEEEELb0ELb1ELb0EEEvNS_9FwdParamsE:
        /* <DEDUP_REMOVED lines=13> */
[----:B------:R-:W-:-:S07]  /*00d0*/  MOV R13, R3 ;  /* 0x00000003000d7202 */ /* 0x000fce0000000f00 */
[----:B------:R-:W-:Y:S05]  /*00e0*/  @!P5 BRA `(.L_x_6485) ;  /* 0x000000000040d947 */ /* 0x000fea0003800000 */
[----:B------:R-:W0:Y:S01]  /*00f0*/  LDC.64 R4, c[0x0][0x260] ;  /* 0x00009800ff047b82 */ /* 0x000e220000000a00 */
[----:B------:R-:W-:Y:S02]  /*0100*/  ULDC.64 UR6, c[0x0][0x2c8] ;  /* 0x0000b20000067ab9 */ /* 0x000fe40000000a00 */
[----:B------:R-:W-:-:S04]  /*0110*/  ISETP.NE.U32.AND P0, PT, RZ, UR6, PT ;  /* 0x00000006ff007c0c */ /* 0x000fc8000bf05070 */
[----:B------:R-:W-:-:S13]  /*0120*/  ISETP.NE.AND.EX P0, PT, RZ, UR7, PT, P0 ;  /* 0x00000007ff007c0c */ /* 0x000fda000bf05300 */
[C---:B------:R-:W-:Y:S01]  /*0130*/  @P0 LEA R6, P1, R13.reuse, UR6, 0x4 ;  /* 0x000000060d060c11 */ /* 0x040fe2000f8220ff */
[----:B0-----:R-:W-:-:S03]  /*0140*/  IMAD.WIDE.U32 R4, R13, 0x10, R4 ;  /* 0x000000100d047825 */ /* 0x001fc600078e0004 */
[C---:B------:R-:W-:Y:S02]  /*0150*/  @P0 LEA.HI.X R7, R13.reuse, UR7, RZ, 0x4, P1 ;  /* 0x000000070d070c11 */ /* 0x040fe400088f24ff */
[----:B------:R-:W2:Y:S04]  /*0160*/  LDG.E.128 R36, desc[UR4][R4.64] ;  /* 0x0000000404247981 */ /* 0x000ea8000c1e1d00 */
[----:B------:R0:W5:Y:S01]  /*0170*/  @P0 LDG.E.128 R16, desc[UR4][R6.64] ;  /* 0x0000000406100981 */ /* 0x000162000c1e1d00 */
[----:B------:R-:W-:Y:S02]  /*0180*/  LOP3.LUT R13, R13, 0x80, RZ, 0xfc, !PT ;  /* 0x000000800d0d7812 */ /* 0x000fe400078efcff */
[----:B--2---:R-:W-:Y:S02]  /*0190*/  PRMT R69, R36, 0x7632, R69 ;  /* 0x0000763224457816 */ /* 0x004fe40000000045 */
[----:B------:R-:W-:-:S02]  /*01a0*/  PRMT R70, R37, 0x7632, R70 ;  /* 0x0000763225467816 */ /* 0x000fc40000000046 */
[----:B------:R-:W-:Y:S02]  /*01b0*/  PRMT R71, R38, 0x7632, R71 ;  /* 0x0000763226477816 */ /* 0x000fe40000000047 */
[----:B------:R-:W-:Y:S02]  /*01c0*/  @!P0 CS2R R16, SRZ ;  /* 0x0000000000108805 */ /* 0x000fe4000001ff00 */
[----:B------:R-:W-:Y:S02]  /*01d0*/  PRMT R72, R39, 0x7632, R72 ;  /* 0x0000763227487816 */ /* 0x000fe40000000048 */
[----:B0-----:R-:W-:-:S07]  /*01e0*/  @!P0 CS2R R18, SRZ ;  /* 0x0000000000128805 */ /* 0x001fce000001ff00 */
.L_x_6485:
[----:B------:R-:W-:Y:S05]  /*01f0*/  BSYNC B0 ;  /* 0x0000000000007941 */ /* 0x000fea0003800000 */
.L_x_6484:
        /* <DEDUP_REMOVED lines=11> */
[----:B------:R-:W-:Y:S02]  /*02b0*/  IADD3 R13, R13, 0x80, RZ ;  /* 0x000000800d0d7810 */ /* 0x000fe40007ffe0ff */
[----:B--2---:R-:W-:Y:S02]  /*02c0*/  PRMT R73, R8, 0x7632, R73 ;  /* 0x0000763208497816 */ /* 0x004fe40000000049 */
[----:B------:R-:W-:-:S02]  /*02d0*/  PRMT R74, R9, 0x7632, R74 ;  /* 0x00007632094a7816 */ /* 0x000fc4000000004a */
[----:B------:R-:W-:Y:S02]  /*02e0*/  PRMT R75, R10, 0x7632, R75 ;  /* 0x000076320a4b7816 */ /* 0x000fe4000000004b */
[----:B------:R-:W-:Y:S02]  /*02f0*/  @!P0 CS2R R20, SRZ ;  /* 0x0000000000148805 */ /* 0x000fe4000001ff00 */
[----:B------:R-:W-:Y:S02]  /*0300*/  PRMT R76, R11, 0x7632, R76 ;  /* 0x000076320b4c7816 */ /* 0x000fe4000000004c */
[----:B0-----:R-:W-:-:S07]  /*0310*/  @!P0 CS2R R22, SRZ ;  /* 0x0000000000168805 */ /* 0x001fce000001ff00 */
.L_x_6487:
[----:B------:R-:W-:Y:S05]  /*0320*/  BSYNC B0 ;  /* 0x0000000000007941 */ /* 0x000fea0003800000 */
.L_x_6486:
        /* <DEDUP_REMOVED lines=13> */
.L_x_6489:
[----:B------:R-:W-:Y:S05]  /*0400*/  BSYNC B0 ;  /* 0x0000000000007941 */ /* 0x000fea0003800000 */
.L_x_6488:
[----:B------:R-:W0:Y:S02]  /*0410*/  S2UR UR6, SR_CTAID.X ;  /* 0x00000000000679c3 */ /* 0x000e240000002500 */
[----:B0-----:R-:W-:Y:S01]  /*0420*/  LEA.HI R68, R0, UR6, RZ, 0x19 ;  /* 0x0000000600447c11 */ /* 0x001fe2000f8fc8ff */
[----:B------:R-:W-:-:S03]  /*0430*/  ULDC UR6, c[0x0][0x214] ;  /* 0x0000850000067ab9 */ /* 0x000fc60000000800 */
[----:B------:R-:W-:-:S13]  /*0440*/  ISETP.GE.AND P0, PT, R68, UR6, PT ;  /* 0x0000000644007c0c */ /* 0x000fda000bf06270 */
[----:B------:R-:W-:Y:S05]  /*0450*/  @P0 EXIT ;  /* 0x000000000000094d */ /* 0x000fea0003800000 */
[----:B------:R-:W-:Y:S01]  /*0460*/  SHF.R.S32.HI R32, RZ, 0x3, R32 ;  /* 0x00000003ff207819 */ /* 0x000fe20000011420 */
[----:B------:R-:W-:Y:S01]  /*0470*/  ULDC.U8 UR6, c[0x0][0x2a0] ;  /* 0x0000a80000067ab9 */ /* 0x000fe20000000000 */
[C---:B-----5:R-:W-:Y:S01]  /*0480*/  PRMT R78, R16.reuse, 0x7632, R78 ;  /* 0x00007632104e7816 */ /* 0x060fe2000000004e */
[----:B------:R-:W-:Y:S01]  /*0490*/  HFMA2.MMA R62, -RZ, RZ, 0, 5.9604644775390625e-08 ;  /* 0x00000001ff3e7435 */ /* 0x000fe200000001ff */
[----:B------:R-:W-:Y:S01]  /*04a0*/  SHF.L.U32 R13, R16, 0x10, RZ ;  /* 0x00000010100d7819 */ /* 0x000fe200000006ff */
[----:B------:R-:W-:Y:S01]  /*04b0*/  ULDC UR13, c[0x0][0x218] ;  /* 0x00008600000d7ab9 */ /* 0x000fe20000000800 */
[C---:B------:R-:W-:Y:S01]  /*04c0*/  PRMT R77, R17.reuse, 0x7632, R77 ;  /* 0x00007632114d7816 */ /* 0x040fe2000000004d */
[----:B------:R-:W-:Y:S01]  /*04d0*/  ULDC UR12, c[0x0][0x290] ;  /* 0x0000a400000c7ab9 */ /* 0x000fe20000000800 */
[----:B------:R-:W-:Y:S01]  /*04e0*/  SHF.L.U32 R12, R17, 0x10, RZ ;  /* 0x00000010110c7819 */ /* 0x000fe200000006ff */
[----:B------:R-:W-:Y:S01]  /*04f0*/  ULDC.64 UR8, c[0x0][0x228] ;  /* 0x00008a0000087ab9 */ /* 0x000fe20000000a00 */
[C---:B------:R-:W-:Y:S01]  /*0500*/  PRMT R82, R20.reuse, 0x7632, R82 ;  /* 0x0000763214527816 */ /* 0x040fe20000000052 */
[----:B------:R-:W-:Y:S01]  /*0510*/  ULDC.64 UR10, c[0x0][0x230] ;  /* 0x00008c00000a7ab9 */ /* 0x000fe20000000a00 */
[----:B------:R-:W-:Y:S01]  /*0520*/  SHF.L.U32 R17, R20, 0x10, RZ ;  /* 0x0000001014117819 */ /* 0x000fe200000006ff */
[----:B------:R-:W-:Y:S01]  /*0530*/  ULDC.64 UR14, c[0x0][0x210] ;  /* 0x00008400000e7ab9 */ /* 0x000fe20000000a00 */
[----:B------:R-:W-:-:S02]  /*0540*/  PRMT R81, R21, 0x7632, R81 ;  /* 0x0000763215517816 */ /* 0x000fc40000000051 */
[----:B------:R-:W-:Y:S02]  /*0550*/  SHF.L.U32 R16, R21, 0x10, RZ ;  /* 0x0000001015107819 */ /* 0x000fe400000006ff */
[C---:B------:R-:W-:Y:S02]  /*0560*/  PRMT R88, R28.reuse, 0x7632, R88 ;  /* 0x000076321c587816 */ /* 0x040fe40000000058 */
[----:B------:R-:W-:Y:S02]  /*0570*/  SHF.L.U32 R20, R28, 0x10, RZ ;  /* 0x000000101c147819 */ /* 0x000fe400000006ff */
[C---:B------:R-:W-:Y:S02]  /*0580*/  PRMT R90, R29.reuse, 0x7632, R90 ;  /* 0x000076321d5a7816 */ /* 0x040fe4000000005a */
[----:B------:R-:W-:Y:S02]  /*0590*/  SHF.L.U32 R21, R29, 0x10, RZ ;  /* 0x000000101d157819 */ /* 0x000fe400000006ff */
[----:B------:R-:W-:-:S02]  /*05a0*/  LOP3.LUT R29, R0, 0x60, RZ, 0xc0, !PT ;  /* 0x00000060001d7812 */ /* 0x000fc400078ec0ff */
[----:B------:R-:W-:Y:S02]  /*05b0*/  LOP3.LUT R28, R32, 0x7f, RZ, 0xc0, !PT ;  /* 0x0000007f201c7812 */ /* 0x000fe400078ec0ff */
[----:B------:R-:W-:Y:S02]  /*05c0*/  SHF.R.U32.HI R32, RZ, 0x2, R32 ;  /* 0x00000002ff207819 */ /* 0x000fe40000011620 */
[----:B------:R-:W-:Y:S02]  /*05d0*/  VIADDMNMX R29, R28, -R29, RZ, !PT ;  /* 0x8000001d1c1d7246 */ /* 0x000fe400078001ff */
[----:B------:R-:W-:Y:S02]  /*05e0*/  LOP3.LUT R32, R32, 0x3fffffe0, RZ, 0xc0, !PT ;  /* 0x3fffffe020207812 */ /* 0x000fe400078ec0ff */
[----:B------:R-:W-:Y:S02]  /*05f0*/  VIMNMX R29, R29, 0x20, PT ;  /* 0x000000201d1d7848 */ /* 0x000fe40003fe0100 */
[----:B------:R-:W-:-:S02]  /*0600*/  PRMT R80, R18, 0x7632, R80 ;  /* 0x0000763212507816 */ /* 0x000fc40000000050 */
[----:B------:R-:W-:Y:S02]  /*0610*/  IADD3 R29, R29, R32, RZ ;  /* 0x000000201d1d7210 */ /* 0x000fe40007ffe0ff */
[----:B------:R-:W-:Y:S02]  /*0620*/  SHF.L.U32 R15, R18, 0x10, RZ ;  /* 0x00000010120f7819 */ /* 0x000fe400000006ff */
[C---:B------:R-:W-:Y:S02]  /*0630*/  PRMT R83, R23.reuse, 0x7632, R83 ;  /* 0x0000763217537816 */ /* 0x040fe40000000053 */
[----:B------:R-:W-:Y:S02]  /*0640*/  SHF.L.U32 R18, R23, 0x10, RZ ;  /* 0x0000001017127819 */ /* 0x000fe400000006ff */
[----:B------:R-:W-:Y:S02]  /*0650*/  SHF.L.U32 R23, R0, 0x5, RZ ;  /* 0x0000000500177819 */ /* 0x000fe400000006ff */
[----:B------:R-:W-:-:S02]  /*0660*/  SHF.L.U32 R29, R29, 0x3, RZ ;  /* 0x000000031d1d7819 */ /* 0x000fc400000006ff */
[----:B------:R-:W-:Y:S02]  /*0670*/  LOP3.LUT R33, R23, 0x3e0, RZ, 0xc0, !PT ;  /* 0x000003e017217812 */ /* 0x000fe400078ec0ff */
[----:B------:R-:W-:Y:S02]  /*0680*/  I2FP.F32.U32 R29, R29 ;  /* 0x0000001d001d7245 */ /* 0x000fe40000201000 */
[----:B------:R-:W-:Y:S02]  /*0690*/  VIADDMNMX R33, R28, -R33, RZ, !PT ;  /* 0x800000211c217246 */ /* 0x000fe400078001ff */
[----:B------:R0:W1:Y:S01]  /*06a0*/  MUFU.RCP R87, R29 ;  /* 0x0000001d00577308 */ /* 0x0000620000001000 */
[----:B------:R-:W-:Y:S02]  /*06b0*/  PRMT R79, R19, 0x7632, R79 ;  /* 0x00007632134f7816 */ /* 0x000fe4000000004f */
[----:B------:R-:W-:Y:S02]  /*06c0*/  VIMNMX R33, R33, 0x20, PT ;  /* 0x0000002021217848 */ /* 0x000fe40003fe0100 */
[----:B------:R-:W-:-:S02]  /*06d0*/  PRMT R86, R22, 0x7632, R86 ;  /* 0x0000763216567816 */ /* 0x000fc40000000056 */
[----:B------:R-:W-:Y:S02]  /*06e0*/  PRMT R92, R30, 0x7632, R92 ;  /* 0x000076321e5c7816 */ /* 0x000fe4000000005c */
[----:B------:R-:W-:Y:S02]  /*06f0*/  PRMT R94, R31, 0x7632, R94 ;  /* 0x000076321f5e7816 */ /* 0x000fe4000000005e */
[----:B------:R-:W-:Y:S02]  /*0700*/  PRMT R89, R24, 0x7632, R89 ;  /* 0x0000763218597816 */ /* 0x000fe40000000059 */
[----:B------:R-:W-:Y:S02]  /*0710*/  PRMT R91, R25, 0x7632, R91 ;  /* 0x00007632195b7816 */ /* 0x000fe4000000005b */
[----:B------:R-:W-:Y:S02]  /*0720*/  PRMT R93, R26, 0x7632, R93 ;  /* 0x000076321a5d7816 */ /* 0x000fe4000000005d */
[----:B------:R-:W-:-:S02]  /*0730*/  PRMT R95, R27, 0x7632, R95 ;  /* 0x000076321b5f7816 */ /* 0x000fc4000000005f */
[----:B------:R-:W-:Y:S02]  /*0740*/  IADD3 R33, R32, R33, RZ ;  /* 0x0000002120217210 */ /* 0x000fe40007ffe0ff */
[----:B------:R-:W-:Y:S01]  /*0750*/  ISETP.NE.AND P0, PT, RZ, UR6, PT ;  /* 0x00000006ff007c0c */ /* 0x000fe2000bf05270 */
[----:B------:R-:W-:Y:S01]  /*0760*/  ULDC.64 UR6, c[0x0][0x238] ;  /* 0x00008e0000067ab9 */ /* 0x000fe20000000a00 */
        /* <DEDUP_REMOVED lines=26> */
[----:B------:R-:W-:Y:S02]  /*0910*/  P2R R97, PR, RZ, 0x1 ;  /* 0x00000001ff617803 */ /* 0x000fe40000000000 */
        /* <DEDUP_REMOVED lines=14> */
[----:B01----:R-:W-:-:S07]  /*0a00*/  SHF.L.U32 R96, R33, 0x3, RZ ;  /* 0x0000000321607819 */ /* 0x003fce00000006ff */
.L_x_6551:
[----:B------:R-:W-:Y:S01]  /*0a10*/  IMAD R60, R68, UR13, RZ ;  /* 0x0000000d443c7c24 */ /* 0x000fe2000f8e02ff */
        /* <DEDUP_REMOVED lines=11> */
[----:B------:R-:W-:-:S04]  /*0ad0*/  @P1 LEA R38, P2, R99, UR8, 0x4 ;  /* 0x0000000863261c11 */ /* 0x000fc8000f8420ff */
[C---:B------:R-:W-:Y:S01]  /*0ae0*/  @P1 LEA.HI.X R39, R99.reuse, UR9, RZ, 0x4, P2 ;  /* 0x0000000963271c11 */ /* 0x040fe200090f24ff */
[C---:B0-----:R-:W-:Y:S01]  /*0af0*/  IMAD.WIDE.U32 R40, R99.reuse, 0x10, R40 ;  /* 0x0000001063287825 */ /* 0x041fe200078e0028 */
[----:B------:R-:W-:-:S03]  /*0b00*/  @P0 LEA R60, P2, R99, UR10, 0x5 ;  /* 0x0000000a633c0c11 */ /* 0x000fc6000f8428ff */
[----:B------:R0:W5:Y:S01]  /*0b10*/  @P1 LDG.E.128 R24, desc[UR4][R38.64] ;  /* 0x0000000426181981 */ /* 0x000162000c1e1d00 */
[----:B------:R-:W-:-:S03]  /*0b20*/  @P0 LEA.HI.X R61, R99, UR11, RZ, 0x5, P2 ;  /* 0x0000000b633d0c11 */ /* 0x000fc600090f2cff */
        /* <DEDUP_REMOVED lines=11> */
.L_x_6492:
[----:B-----5:R-:W-:-:S05]  /*0be0*/  SHF.L.U32 R39, R24, 0x10, RZ ;  /* 0x0000001018277819 */ /* 0x020fca00000006ff */
[----:B------:R-:W-:-:S04]  /*0bf0*/  FADD.FTZ R36, R39, R36 ;  /* 0x0000002427247221 */ /* 0x000fc80000010000 */
[----:B------:R-:W-:-:S07]  /*0c00*/  @P0 FADD.FTZ R36, R28, R36 ;  /* 0x000000241c240221 */ /* 0x000fce0000010000 */
.L_x_6493:
[----:B------:R-:W-:Y:S01]  /*0c10*/  SHF.L.U32 R37, R37, 0x10, RZ ;  /* 0x0000001025257819 */ /* 0x000fe200000006ff */
[----:B------:R-:W-:Y:S06]  /*0c20*/  @P1 BRA `(.L_x_6494) ;  /* 0x00000000000c1947 */ /* 0x000fec0003800000 */
[----:B------:R-:W-:Y:S05]  /*0c30*/  @!P0 BRA `(.L_x_6495) ;  /* 0x0000000000188947 */ /* 0x000fea0003800000 */
[----:B-----5:R-:W-:Y:S01]  /*0c40*/  FADD.FTZ R37, R29, R37 ;  /* 0x000000251d257221 */ /* 0x020fe20000010000 */
[----:B------:R-:W-:Y:S06]  /*0c50*/  BRA `(.L_x_6495) ;  /* 0x0000000000107947 */ /* 0x000fec0003800000 */
.L_x_6494:
[----:B-----5:R-:W-:-:S04]  /*0c60*/  PRMT R38, R24, 0x7632, R38 ;  /* 0x0000763218267816 */ /* 0x020fc80000000026 */
[----:B------:R-:W-:-:S05]  /*0c70*/  SHF.L.U32 R38, R38, 0x10, RZ ;  /* 0x0000001026267819 */ /* 0x000fca00000006ff */
[----:B------:R-:W-:-:S04]  /*0c80*/  FADD.FTZ R37, R38, R37 ;  /* 0x0000002526257221 */ /* 0x000fc80000010000 */
[----:B------:R-:W-:-:S07]  /*0c90*/  @P0 FADD.FTZ R37, R29, R37 ;  /* 0x000000251d250221 */ /* 0x000fce0000010000 */
.L_x_6495:
[C---:B------:R-:W-:Y:S02]  /*0ca0*/  PRMT R39, R41.reuse, 0x7632, R39 ;  /* 0x0000763229277816 */ /* 0x040fe40000000027 */
[----:B------:R-:W-:Y:S01]  /*0cb0*/  SHF.L.U32 R38, R41, 0x10, RZ ;  /* 0x0000001029267819 */ /* 0x000fe200000006ff */
[----:B------:R-:W-:Y:S06]  /*0cc0*/  @P1 BRA `(.L_x_6496) ;  /* 0x00000000000c1947 */ /* 0x000fec0003800000 */
[----:B------:R-:W-:Y:S05]  /*0cd0*/  @!P0 BRA `(.L_x_6497) ;  /* 0x0000000000148947 */ /* 0x000fea0003800000 */
[----:B-----5:R-:W-:Y:S01]  /*0ce0*/  FADD.FTZ R38, R30, R38 ;  /* 0x000000261e267221 */ /* 0x020fe20000010000 */
[----:B------:R-:W-:Y:S06]  /*0cf0*/  BRA `(.L_x_6497) ;  /* 0x00000000000c7947 */ /* 0x000fec0003800000 */
.L_x_6496:
[----:B-----5:R-:W-:-:S05]  /*0d00*/  SHF.L.U32 R41, R25, 0x10, RZ ;  /* 0x0000001019297819 */ /* 0x020fca00000006ff */
[----:B------:R-:W-:-:S04]  /*0d10*/  FADD.FTZ R38, R41, R38 ;  /* 0x0000002629267221 */ /* 0x000fc80000010000 */
[----:B------:R-:W-:-:S07]  /*0d20*/  @P0 FADD.FTZ R38, R30, R38 ;  /* 0x000000261e260221 */ /* 0x000fce0000010000 */
.L_x_6497:
[----:B------:R-:W-:Y:S01]  /*0d30*/  SHF.L.U32 R39, R39, 0x10, RZ ;  /* 0x0000001027277819 */ /* 0x000fe200000006ff */
[----:B------:R-:W-:Y:S06]  /*0d40*/  @P1 BRA `(.L_x_6498) ;  /* 0x00000000000c1947 */ /* 0x000fec0003800000 */
[----:B------:R-:W-:Y:S05]  /*0d50*/  @!P0 BRA `(.L_x_6499) ;  /* 0x0000000000188947 */ /* 0x000fea0003800000 */
[----:B-----5:R-:W-:Y:S01]  /*0d60*/  FADD.FTZ R39, R31, R39 ;  /* 0x000000271f277221 */ /* 0x020fe20000010000 */
[----:B------:R-:W-:Y:S06]  /*0d70*/  BRA `(.L_x_6499) ;  /* 0x0000000000107947 */ /* 0x000fec0003800000 */
.L_x_6498:
[----:B-----5:R-:W-:-:S04]  /*0d80*/  PRMT R40, R25, 0x7632, R40 ;  /* 0x0000763219287816 */ /* 0x020fc80000000028 */
[----:B------:R-:W-:-:S05]  /*0d90*/  SHF.L.U32 R40, R40, 0x10, RZ ;  /* 0x0000001028287819 */ /* 0x000fca00000006ff */
[----:B------:R-:W-:-:S04]  /*0da0*/  FADD.FTZ R39, R40, R39 ;  /* 0x0000002728277221 */ /* 0x000fc80000010000 */
[----:B------:R-:W-:-:S07]  /*0db0*/  @P0 FADD.FTZ R39, R31, R39 ;  /* 0x000000271f270221 */ /* 0x000fce0000010000 */
.L_x_6499:
[C---:B------:R-:W-:Y:S02]  /*0dc0*/  PRMT R41, R42.reuse, 0x7632, R41 ;  /* 0x000076322a297816 */ /* 0x040fe40000000029 */
[----:B------:R-:W-:Y:S01]  /*0dd0*/  SHF.L.U32 R40, R42, 0x10, RZ ;  /* 0x000000102a287819 */ /* 0x000fe200000006ff */
[----:B------:R-:W-:Y:S06]  /*0de0*/  @P1 BRA `(.L_x_6500) ;  /* 0x00000000000c1947 */ /* 0x000fec0003800000 */
[----:B------:R-:W-:Y:S05]  /*0df0*/  @!P0 BRA `(.L_x_6501) ;  /* 0x0000000000148947 */ /* 0x000fea0003800000 */
[----:B-----5:R-:W-:Y:S01]  /*0e00*/  FADD.FTZ R40, R32, R40 ;  /* 0x0000002820287221 */ /* 0x020fe20000010000 */
[----:B------:R-:W-:Y:S06]  /*0e10*/  BRA `(.L_x_6501) ;  /* 0x00000000000c7947 */ /* 0x000fec0003800000 */
.L_x_6500:
[----:B-----5:R-:W-:-:S05]  /*0e20*/  SHF.L.U32 R61, R26, 0x10, RZ ;  /* 0x000000101a3d7819 */ /* 0x020fca00000006ff */
[----:B------:R-:W-:-:S04]  /*0e30*/  FADD.FTZ R40, R61, R40 ;  /* 0x000000283d287221 */ /* 0x000fc80000010000 */
[----:B------:R-:W-:-:S07]  /*0e40*/  @P0 FADD.FTZ R40, R32, R40 ;  /* 0x0000002820280221 */ /* 0x000fce0000010000 */
.L_x_6501:
[----:B------:R-:W-:Y:S01]  /*0e50*/  SHF.L.U32 R41, R41, 0x10, RZ ;  /* 0x0000001029297819 */ /* 0x000fe200000006ff */
[----:B------:R-:W-:Y:S06]  /*0e60*/  @P1 BRA `(.L_x_6502) ;  /* 0x00000000000c1947 */ /* 0x000fec0003800000 */
[----:B------:R-:W-:Y:S05]  /*0e70*/  @!P0 BRA `(.L_x_6503) ;  /* 0x0000000000188947 */ /* 0x000fea0003800000 */
[----:B-----5:R-:W-:Y:S01]  /*0e80*/  FADD.FTZ R41, R33, R41 ;  /* 0x0000002921297221 */ /* 0x020fe20000010000 */
[----:B------:R-:W-:Y:S06]  /*0e90*/  BRA `(.L_x_6503) ;  /* 0x0000000000107947 */ /* 0x000fec0003800000 */
.L_x_6502:
[----:B-----5:R-:W-:-:S04]  /*0ea0*/  PRMT R42, R26, 0x7632, R42 ;  /* 0x000076321a2a7816 */ /* 0x020fc8000000002a */
[----:B------:R-:W-:-:S05]  /*0eb0*/  SHF.L.U32 R42, R42, 0x10, RZ ;  /* 0x000000102a2a7819 */ /* 0x000fca00000006ff */
[----:B------:R-:W-:-:S04]  /*0ec0*/  FADD.FTZ R41, R42, R41 ;  /* 0x000000292a297221 */ /* 0x000fc80000010000 */
[----:B------:R-:W-:-:S07]  /*0ed0*/  @P0 FADD.FTZ R41, R33, R41 ;  /* 0x0000002921290221 */ /* 0x000fce0000010000 */
.L_x_6503:
[C---:B------:R-:W-:Y:S02]  /*0ee0*/  PRMT R60, R43.reuse, 0x7632, R60 ;  /* 0x000076322b3c7816 */ /* 0x040fe4000000003c */
[----:B------:R-:W-:Y:S01]  /*0ef0*/  SHF.L.U32 R42, R43, 0x10, RZ ;  /* 0x000000102b2a7819 */ /* 0x000fe200000006ff */
[----:B------:R-:W-:Y:S06]  /*0f00*/  @P1 BRA `(.L_x_6504) ;  /* 0x00000000000c1947 */ /* 0x000fec0003800000 */
[----:B------:R-:W-:Y:S05]  /*0f10*/  @!P0 BRA `(.L_x_6505) ;  /* 0x0000000000148947 */ /* 0x000fea0003800000 */
[----:B-----5:R-:W-:Y:S01]  /*0f20*/  FADD.FTZ R42, R34, R42 ;  /* 0x0000002a222a7221 */ /* 0x020fe20000010000 */
[----:B------:R-:W-:Y:S06]  /*0f30*/  BRA `(.L_x_6505) ;  /* 0x00000000000c7947 */ /* 0x000fec0003800000 */
.L_x_6504:
[----:B-----5:R-:W-:-:S05]  /*0f40*/  SHF.L.U32 R43, R27, 0x10, RZ ;  /* 0x000000101b2b7819 */ /* 0x020fca00000006ff */
[----:B------:R-:W-:-:S04]  /*0f50*/  FADD.FTZ R42, R43, R42 ;  /* 0x0000002a2b2a7221 */ /* 0x000fc80000010000 */
[----:B------:R-:W-:-:S07]  /*0f60*/  @P0 FADD.FTZ R42, R34, R42 ;  /* 0x0000002a222a0221 */ /* 0x000fce0000010000 */
.L_x_6505:
[----:B------:R-:W-:Y:S01]  /*0f70*/  SHF.L.U32 R43, R60, 0x10, RZ ;  /* 0x000000103c2b7819 */ /* 0x000fe200000006ff */
[----:B------:R-:W-:Y:S06]  /*0f80*/  @P1 BRA `(.L_x_6506) ;  /* 0x00000000000c1947 */ /* 0x000fec0003800000 */
[----:B------:R-:W-:Y:S05]  /*0f90*/  @!P0 BRA `(.L_x_6507) ;  /* 0x0000000000188947 */ /* 0x000fea0003800000 */
[----:B-----5:R-:W-:Y:S01]  /*0fa0*/  FADD.FTZ R43, R35, R43 ;  /* 0x0000002b232b7221 */ /* 0x020fe20000010000 */
[----:B------:R-:W-:Y:S06]  /*0fb0*/  BRA `(.L_x_6507) ;  /* 0x0000000000107947 */ /* 0x000fec0003800000 */
.L_x_6506:
[----:B-----5:R-:W-:-:S04]  /*0fc0*/  PRMT R60, R27, 0x7632, R60 ;  /* 0x000076321b3c7816 */ /* 0x020fc8000000003c */
[----:B------:R-:W-:-:S05]  /*0fd0*/  SHF.L.U32 R60, R60, 0x10, RZ ;  /* 0x000000103c3c7819 */ /* 0x000fca00000006ff */
[----:B------:R-:W-:-:S04]  /*0fe0*/  FADD.FTZ R43, R60, R43 ;  /* 0x0000002b3c2b7221 */ /* 0x000fc80000010000 */
[----:B------:R-:W-:-:S07]  /*0ff0*/  @P0 FADD.FTZ R43, R35, R43 ;  /* 0x0000002b232b0221 */ /* 0x000fce0000010000 */
.L_x_6507:
[C---:B------:R-:W-:Y:S02]  /*1000*/  LEA R60, P0, R99.reuse, UR6, 0x5 ;  /* 0x00000006633c7c11 */ /* 0x040fe4000f8028ff */
[C---:B------:R-:W-:Y:S02]  /*1010*/  IADD3 R63, R99.reuse, 0x80, RZ ;  /* 0x00000080633f7810 */ /* 0x040fe40007ffe0ff */
[----:B------:R-:W-:-:S05]  /*1020*/  LEA.HI.X R61, R99, UR7, RZ, 0x5, P0 ;  /* 0x00000007633d7c11 */ /* 0x000fca00080f2cff */
[----:B------:R0:W-:Y:S04]  /*1030*/  STG.E.128 desc[UR4][R60.64], R36 ;  /* 0x000000243c007986 */ /* 0x0001e8000c101d04 */
[----:B------:R0:W-:Y:S02]  /*1040*/  STG.E.128 desc[UR4][R60.64+0x10], R40 ;  /* 0x000010283c007986 */ /* 0x0001e4000c101d04 */
.L_x_6491:
[----:B------:R-:W-:Y:S05]  /*1050*/  BSYNC B0 ;  /* 0x0000000000007941 */ /* 0x000fea0003800000 */
.L_x_6490:
[----:B------:R-:W-:Y:S04]  /*1060*/  BSSY B0, `(.L_x_6508) ;  /* 0x000005f000007945 */ /* 0x000fe80003800000 */
[----:B------:R-:W-:Y:S05]  /*1070*/  @!P4 BRA `(.L_x_6509) ;  /* 0x000000040074c947 */ /* 0x000fea0003800000 */
[----:B------:R-:W1:Y:S01]  /*1080*/  LDC.64 R48, c[0x0][0x220] ;  /* 0x00008800ff307b82 */ /* 0x000e620000000a00 */
[----:B------:R-:W-:Y:S02]  /*1090*/  ISETP.NE.U32.AND P1, PT, RZ, UR8, PT ;  /* 0x00000008ff007c0c */ /* 0x000fe4000bf25070 */
[----:B------:R-:W-:Y:S02]  /*10a0*/  ISETP.NE.U32.AND P0, PT, RZ, UR10, PT ;  /* 0x0000000aff007c0c */ /* 0x000fe4000bf05070 */
[----:B------:R-:W-:Y:S02]  /*10b0*/  ISETP.NE.AND.EX P1, PT, RZ, UR9, PT, P1 ;  /* 0x00000009ff007c0c */ /* 0x000fe4000bf25310 */
[----:B------:R-:W-:-:S11]  /*10c0*/  ISETP.NE.AND.EX P0, PT, RZ, UR11, PT, P0 ;  /* 0x0000000bff007c0c */ /* 0x000fd6000bf05300 */
[----:B------:R-:W-:-:S04]  /*10d0*/  @P1 LEA R46, P2, R63, UR8, 0x4 ;  /* 0x000000083f2e1c11 */ /* 0x000fc8000f8420ff */
[C---:B------:R-:W-:Y:S01]  /*10e0*/  @P1 LEA.HI.X R47, R63.reuse, UR9, RZ, 0x4, P2 ;  /* 0x000000093f2f1c11 */ /* 0x040fe200090f24ff */
[C---:B-1----:R-:W-:Y:S01]  /*10f0*/  IMAD.WIDE.U32 R48, R63.reuse, 0x10, R48 ;  /* 0x000000103f307825 */ /* 0x042fe200078e0030 */
[----:B0-----:R-:W-:-:S03]  /*1100*/  @P0 LEA R60, P2, R63, UR10, 0x5 ;  /* 0x0000000a3f3c0c11 */ /* 0x001fc6000f8428ff */
[----:B-----5:R0:W5:Y:S01]  /*1110*/  @P1 LDG.E.128 R24, desc[UR4][R46.64] ;  /* 0x000000042e181981 */ /* 0x020162000c1e1d00 */
        /* <DEDUP_REMOVED lines=12> */
.L_x_6510:
[----:B-----5:R-:W-:-:S05]  /*11e0*/  SHF.L.U32 R47, R24, 0x10, RZ ;  /* 0x00000010182f7819 */ /* 0x020fca00000006ff */
[----:B------:R-:W-:-:S04]  /*11f0*/  FADD.FTZ R44, R47, R44 ;  /* 0x0000002c2f2c7221 */ /* 0x000fc80000010000 */
[----:B------:R-:W-:-:S07]  /*1200*/  @P0 FADD.FTZ R44, R28, R44 ;  /* 0x0000002c1c2c0221 */ /* 0x000fce0000010000 */
.L_x_6511:
[----:B------:R-:W-:Y:S01]  /*1210*/  SHF.L.U32 R45, R45, 0x10, RZ ;  /* 0x000000102d2d7819 */ /* 0x000fe200000006ff */
[----:B------:R-:W-:Y:S06]  /*1220*/  @P1 BRA `(.L_x_6512) ;  /* 0x00000000000c1947 */ /* 0x000fec0003800000 */
[----:B------:R-:W-:Y:S05]  /*1230*/  @!P0 BRA `(.L_x_6513) ;  /* 0x0000000000188947 */ /* 0x000fea0003800000 */
[----:B-----5:R-:W-:Y:S01]  /*1240*/  FADD.FTZ R45, R29, R45 ;  /* 0x0000002d1d2d7221 */ /* 0x020fe20000010000 */
[----:B------:R-:W-:Y:S06]  /*1250*/  BRA `(.L_x_6513) ;  /* 0x0000000000107947 */ /* 0x000fec0003800000 */
.L_x_6512:
[----:B-----5:R-:W-:-:S04]  /*1260*/  PRMT R46, R24, 0x7632, R46 ;  /* 0x00007632182e7816 */ /* 0x020fc8000000002e */
[----:B------:R-:W-:-:S05]  /*1270*/  SHF.L.U32 R46, R46, 0x10, RZ ;  /* 0x000000102e2e7819 */ /* 0x000fca00000006ff */
[----:B------:R-:W-:-:S04]  /*1280*/  FADD.FTZ R45, R46, R45 ;  /* 0x0000002d2e2d7221 */ /* 0x000fc80000010000 */
[----:B------:R-:W-:-:S07]  /*1290*/  @P0 FADD.FTZ R45, R29, R45 ;  /* 0x0000002d1d2d0221 */ /* 0x000fce0000010000 */
.L_x_6513:
[C---:B------:R-:W-:Y:S02]  /*12a0*/  PRMT R47, R49.reuse, 0x7632, R47 ;  /* 0x00007632312f7816 */ /* 0x040fe4000000002f */
[----:B------:R-:W-:Y:S01]  /*12b0*/  SHF.L.U32 R46, R49, 0x10, RZ ;  /* 0x00000010312e7819 */ /* 0x000fe200000006ff */
[----:B------:R-:W-:Y:S06]  /*12c0*/  @P1 BRA `(.L_x_6514) ;  /* 0x00000000000c1947 */ /* 0x000fec0003800000 */
[----:B------:R-:W-:Y:S05]  /*12d0*/  @!P0 BRA `(.L_x_6515) ;  /* 0x0000000000148947 */ /* 0x000fea0003800000 */
[----:B-----5:R-:W-:Y:S01]  /*12e0*/  FADD.FTZ R46, R30, R46 ;  /* 0x0000002e1e2e7221 */ /* 0x020fe20000010000 */
[----:B------:R-:W-:Y:S06]  /*12f0*/  BRA `(.L_x_6515) ;  /* 0x00000000000c7947 */ /* 0x000fec0003800000 */
.L_x_6514:
[----:B-----5:R-:W-:-:S05]  /*1300*/  SHF.L.U32 R49, R25, 0x10, RZ ;  /* 0x0000001019317819 */ /* 0x020fca00000006ff */
[----:B------:R-:W-:-:S04]  /*1310*/  FADD.FTZ R46, R49, R46 ;  /* 0x0000002e312e7221 */ /* 0x000fc80000010000 */
[----:B------:R-:W-:-:S07]  /*1320*/  @P0 FADD.FTZ R46, R30, R46 ;  /* 0x0000002e1e2e0221 */ /* 0x000fce0000010000 */
.L_x_6515:
[----:B------:R-:W-:Y:S01]  /*1330*/  SHF.L.U32 R47, R47, 0x10, RZ ;  /* 0x000000102f2f7819 */ /* 0x000fe200000006ff */
[----:B------:R-:W-:Y:S06]  /*1340*/  @P1 BRA `(.L_x_6516) ;  /* 0x00000000000c1947 */ /* 0x000fec0003800000 */
[----:B------:R-:W-:Y:S05]  /*1350*/  @!P0 BRA `(.L_x_6517) ;  /* 0x0000000000188947 */ /* 0x000fea0003800000 */
[----:B-----5:R-:W-:Y:S01]  /*1360*/  FADD.FTZ R47, R31, R47 ;  /* 0x0000002f1f2f7221 */ /* 0x020fe20000010000 */
[----:B------:R-:W-:Y:S06]  /*1370*/  BRA `(.L_x_6517) ;  /* 0x0000000000107947 */ /* 0x000fec0003800000 */
.L_x_6516:
[----:B-----5:R-:W-:-:S04]  /*1380*/  PRMT R48, R25, 0x7632, R48 ;  /* 0x0000763219307816 */ /* 0x020fc80000000030 */
[----:B------:R-:W-:-:S05]  /*1390*/  SHF.L.U32 R48, R48, 0x10, RZ ;  /* 0x0000001030307819 */ /* 0x000fca00000006ff */
[----:B------:R-:W-:-:S04]  /*13a0*/  FADD.FTZ R47, R48, R47 ;  /* 0x0000002f302f7221 */ /* 0x000fc80000010000 */
[----:B------:R-:W-:-:S07]  /*13b0*/  @P0 FADD.FTZ R47, R31, R47 ;  /* 0x0000002f1f2f0221 */ /* 0x000fce0000010000 */
.L_x_6517:
[C---:B------:R-:W-:Y:S02]  /*13c0*/  PRMT R49, R50.reuse, 0x7632, R49 ;  /* 0x0000763232317816 */ /* 0x040fe40000000031 */
[----:B------:R-:W-:Y:S01]  /*13d0*/  SHF.L.U32 R48, R50, 0x10, RZ ;  /* 0x0000001032307819 */ /* 0x000fe200000006ff */
[----:B------:R-:W-:Y:S06]  /*13e0*/  @P1 BRA `(.L_x_6518) ;  /* 0x00000000000c1947 */ /* 0x000fec0003800000 */
[----:B------:R-:W-:Y:S05]  /*13f0*/  @!P0 BRA `(.L_x_6519) ;  /* 0x0000000000148947 */ /* 0x000fea0003800000 */
[----:B-----5:R-:W-:Y:S01]  /*1400*/  FADD.FTZ R48, R32, R48 ;  /* 0x0000003020307221 */ /* 0x020fe20000010000 */
[----:B------:R-:W-:Y:S06]  /*1410*/  BRA `(.L_x_6519) ;  /* 0x00000000000c7947 */ /* 0x000fec0003800000 */
.L_x_6518:
[----:B-----5:R-:W-:-:S05]  /*1420*/  SHF.L.U32 R61, R26, 0x10, RZ ;  /* 0x000000101a3d7819 */ /* 0x020fca00000006ff */
[----:B------:R-:W-:-:S04]  /*1430*/  FADD.FTZ R48, R61, R48 ;  /* 0x000000303d307221 */ /* 0x000fc80000010000 */
[----:B------:R-:W-:-:S07]  /*1440*/  @P0 FADD.FTZ R48, R32, R48 ;  /* 0x0000003020300221 */ /* 0x000fce0000010000 */
.L_x_6519:
[----:B------:R-:W-:Y:S01]  /*1450*/  SHF.L.U32 R49, R49, 0x10, RZ ;  /* 0x0000001031317819 */ /* 0x000fe200000006ff */
[----:B------:R-:W-:Y:S06]  /*1460*/  @P1 BRA `(.L_x_6520) ;  /* 0x00000000000c1947 */ /* 0x000fec0003800000 */
[----:B------:R-:W-:Y:S05]  /*1470*/  @!P0 BRA `(.L_x_6521) ;  /* 0x0000000000188947 */ /* 0x000fea0003800000 */
[----:B-----5:R-:W-:Y:S01]  /*1480*/  FADD.FTZ R49, R33, R49 ;  /* 0x0000003121317221 */ /* 0x020fe20000010000 */
[----:B------:R-:W-:Y:S06]  /*1490*/  BRA `(.L_x_6521) ;  /* 0x0000000000107947 */ /* 0x000fec0003800000 */
.L_x_6520:
[----:B-----5:R-:W-:-:S04]  /*14a0*/  PRMT R50, R26, 0x7632, R50 ;  /* 0x000076321a327816 */ /* 0x020fc80000000032 */
[----:B------:R-:W-:-:S05]  /*14b0*/  SHF.L.U32 R50, R50, 0x10, RZ ;  /* 0x0000001032327819 */ /* 0x000fca00000006ff */
[----:B------:R-:W-:-:S04]  /*14c0*/  FADD.FTZ R49, R50, R49 ;  /* 0x0000003132317221 */ /* 0x000fc80000010000 */
[----:B------:R-:W-:-:S07]  /*14d0*/  @P0 FADD.FTZ R49, R33, R49 ;  /* 0x0000003121310221 */ /* 0x000fce0000010000 */
.L_x_6521:
[C---:B------:R-:W-:Y:S02]  /*14e0*/  PRMT R60, R51.reuse, 0x7632, R60 ;  /* 0x00007632333c7816 */ /* 0x040fe4000000003c */
[----:B------:R-:W-:Y:S01]  /*14f0*/  SHF.L.U32 R50, R51, 0x10, RZ ;  /* 0x0000001033327819 */ /* 0x000fe200000006ff */
[----:B------:R-:W-:Y:S06]  /*1500*/  @P1 BRA `(.L_x_6522) ;  /* 0x00000000000c1947 */ /* 0x000fec0003800000 */
[----:B------:R-:W-:Y:S05]  /*1510*/  @!P0 BRA `(.L_x_6523) ;  /* 0x0000000000148947 */ /* 0x000fea0003800000 */
[----:B-----5:R-:W-:Y:S01]  /*1520*/  FADD.FTZ R50, R34, R50 ;  /* 0x0000003222327221 */ /* 0x020fe20000010000 */
[----:B------:R-:W-:Y:S06]  /*1530*/  BRA `(.L_x_6523) ;  /* 0x00000000000c7947 */ /* 0x000fec0003800000 */
.L_x_6522:
[----:B-----5:R-:W-:-:S05]  /*1540*/  SHF.L.U32 R51, R27, 0x10, RZ ;  /* 0x000000101b337819 */ /* 0x020fca00000006ff */
[----:B------:R-:W-:-:S04]  /*1550*/  FADD.FTZ R50, R51, R50 ;  /* 0x0000003233327221 */ /* 0x000fc80000010000 */
[----:B------:R-:W-:-:S07]  /*1560*/  @P0 FADD.FTZ R50, R34, R50 ;  /* 0x0000003222320221 */ /* 0x000fce0000010000 */
.L_x_6523:
[----:B------:R-:W-:Y:S01]  /*1570*/  SHF.L.U32 R51, R60, 0x10, RZ ;  /* 0x000000103c337819 */ /* 0x000fe200000006ff */
[----:B------:R-:W-:Y:S06]  /*1580*/  @P1 BRA `(.L_x_6524) ;  /* 0x00000000000c1947 */ /* 0x000fec0003800000 */
[----:B------:R-:W-:Y:S05]  /*1590*/  @!P0 BRA `(.L_x_6525) ;  /* 0x0000000000188947 */ /* 0x000fea0003800000 */
[----:B-----5:R-:W-:Y:S01]  /*15a0*/  FADD.FTZ R51, R35, R51 ;  /* 0x0000003323337221 */ /* 0x020fe20000010000 */
[----:B------:R-:W-:Y:S06]  /*15b0*/  BRA `(.L_x_6525) ;  /* 0x0000000000107947 */ /* 0x000fec0003800000 */
.L_x_6524:
[----:B-----5:R-:W-:-:S04]  /*15c0*/  PRMT R60, R27, 0x7632, R60 ;  /* 0x000076321b3c7816 */ /* 0x020fc8000000003c */
[----:B------:R-:W-:-:S05]  /*15d0*/  SHF.L.U32 R60, R60, 0x10, RZ ;  /* 0x000000103c3c7819 */ /* 0x000fca00000006ff */
[----:B------:R-:W-:-:S04]  /*15e0*/  FADD.FTZ R51, R60, R51 ;  /* 0x000000333c337221 */ /* 0x000fc80000010000 */
[----:B------:R-:W-:-:S07]  /*15f0*/  @P0 FADD.FTZ R51, R35, R51 ;  /* 0x0000003323330221 */ /* 0x000fce0000010000 */
.L_x_6525:
[----:B------:R-:W-:-:S04]  /*1600*/  LEA R60, P0, R63, UR6, 0x5 ;  /* 0x000000063f3c7c11 */ /* 0x000fc8000f8028ff */
[C---:B------:R-:W-:Y:S02]  /*1610*/  LEA.HI.X R61, R63.reuse, UR7, RZ, 0x5, P0 ;  /* 0x000000073f3d7c11 */ /* 0x040fe400080f2cff */
[----:B------:R-:W-:-:S03]  /*1620*/  IADD3 R63, R63, 0x80, RZ ;  /* 0x000000803f3f7810 */ /* 0x000fc60007ffe0ff */
[----:B------:R1:W-:Y:S04]  /*1630*/  STG.E.128 desc[UR4][R60.64], R44 ;  /* 0x0000002c3c007986 */ /* 0x0003e8000c101d04 */
[----:B------:R1:W-:Y:S02]  /*1640*/  STG.E.128 desc[UR4][R60.64+0x10], R48 ;  /* 0x000010303c007986 */ /* 0x0003e4000c101d04 */
.L_x_6509:
[----:B------:R-:W-:Y:S05]  /*1650*/  BSYNC B0 ;  /* 0x0000000000007941 */ /* 0x000fea0003800000 */
.L_x_6508:
[----:B------:R-:W-:Y:S04]  /*1660*/  BSSY B0, `(.L_x_6526) ;  /* 0x000005e000007945 */ /* 0x000fe80003800000 */
[----:B------:R-:W-:Y:S05]  /*1670*/  @!P3 BRA `(.L_x_6527) ;  /* 0x000000040070b947 */ /* 0x000fea0003800000 */
[----:B------:R-:W2:Y:S01]  /*1680*/  LDC.64 R56, c[0x0][0x220] ;  /* 0x00008800ff387b82 */ /* 0x000ea20000000a00 */
[----:B------:R-:W-:Y:S02]  /*1690*/  ISETP.NE.U32.AND P1, PT, RZ, UR8, PT ;  /* 0x00000008ff007c0c */ /* 0x000fe4000bf25070 */
[----:B------:R-:W-:Y:S02]  /*16a0*/  ISETP.NE.U32.AND P0, PT, RZ, UR10, PT ;  /* 0x0000000aff007c0c */ /* 0x000fe4000bf05070 */
[----:B------:R-:W-:Y:S02]  /*16b0*/  ISETP.NE.AND.EX P1, PT, RZ, UR9, PT, P1 ;  /* 0x00000009ff007c0c */ /* 0x000fe4000bf25310 */
[----:B------:R-:W-:-:S11]  /*16c0*/  ISETP.NE.AND.EX P0, PT, RZ, UR11, PT, P0 ;  /* 0x0000000bff007c0c */ /* 0x000fd6000bf05300 */
[----:B------:R-:W-:-:S04]  /*16d0*/  @P1 LEA R54, P2, R63, UR8, 0x4 ;  /* 0x000000083f361c11 */ /* 0x000fc8000f8420ff */
[C---:B------:R-:W-:Y:S01]  /*16e0*/  @P1 LEA.HI.X R55, R63.reuse, UR9, RZ, 0x4, P2 ;  /* 0x000000093f371c11 */ /* 0x040fe200090f24ff */
[C---:B--2---:R-:W-:Y:S01]  /*16f0*/  IMAD.WIDE.U32 R56, R63.reuse, 0x10, R56 ;  /* 0x000000103f387825 */ /* 0x044fe200078e0038 */
[----:B01----:R-:W-:-:S03]  /*1700*/  @P0 LEA R60, P2, R63, UR10, 0x5 ;  /* 0x0000000a3f3c0c11 */ /* 0x003fc6000f8428ff */
        /* <DEDUP_REMOVED lines=13> */
.L_x_6528:
[----:B-----5:R-:W-:-:S05]  /*17e0*/  SHF.L.U32 R55, R24, 0x10, RZ ;  /* 0x0000001018377819 */ /* 0x020fca00000006ff */
[----:B------:R-:W-:-:S04]  /*17f0*/  FADD.FTZ R52, R55, R52 ;  /* 0x0000003437347221 */ /* 0x000fc80000010000 */
[----:B------:R-:W-:-:S07]  /*1800*/  @P0 FADD.FTZ R52, R28, R52 ;  /* 0x000000341c340221 */ /* 0x000fce0000010000 */
.L_x_6529:
[----:B------:R-:W-:Y:S01]  /*1810*/  SHF.L.U32 R53, R53, 0x10, RZ ;  /* 0x0000001035357819 */ /* 0x000fe200000006ff */
[----:B------:R-:W-:Y:S06]  /*1820*/  @P1 BRA `(.L_x_6530) ;  /* 0x00000000000c1947 */ /* 0x000fec0003800000 */
[----:B------:R-:W-:Y:S05]  /*1830*/  @!P0 BRA `(.L_x_6531) ;  /* 0x0000000000188947 */ /* 0x000fea0003800000 */
[----:B-----5:R-:W-:Y:S01]  /*1840*/  FADD.FTZ R53, R29, R53 ;  /* 0x000000351d357221 */ /* 0x020fe20000010000 */
[----:B------:R-:W-:Y:S06]  /*1850*/  BRA `(.L_x_6531) ;  /* 0x0000000000107947 */ /* 0x000fec0003800000 */
.L_x_6530:
[----:B-----5:R-:W-:-:S04]  /*1860*/  PRMT R54, R24, 0x7632, R54 ;  /* 0x0000763218367816 */ /* 0x020fc80000000036 */
[----:B------:R-:W-:-:S05]  /*1870*/  SHF.L.U32 R54, R54, 0x10, RZ ;  /* 0x0000001036367819 */ /* 0x000fca00000006ff */
[----:B------:R-:W-:-:S04]  /*1880*/  FADD.FTZ R53, R54, R53 ;  /* 0x0000003536357221 */ /* 0x000fc80000010000 */
[----:B------:R-:W-:-:S07]  /*1890*/  @P0 FADD.FTZ R53, R29, R53 ;  /* 0x000000351d350221 */ /* 0x000fce0000010000 */
.L_x_6531:
[C---:B------:R-:W-:Y:S02]  /*18a0*/  PRMT R55, R57.reuse, 0x7632, R55 ;  /* 0x0000763239377816 */ /* 0x040fe40000000037 */
[----:B------:R-:W-:Y:S01]  /*18b0*/  SHF.L.U32 R54, R57, 0x10, RZ ;  /* 0x0000001039367819 */ /* 0x000fe200000006ff */
[----:B------:R-:W-:Y:S06]  /*18c0*/  @P1 BRA `(.L_x_6532) ;  /* 0x00000000000c1947 */ /* 0x000fec0003800000 */
[----:B------:R-:W-:Y:S05]  /*18d0*/  @!P0 BRA `(.L_x_6533) ;  /* 0x0000000000148947 */ /* 0x000fea0003800000 */
[----:B-----5:R-:W-:Y:S01]  /*18e0*/  FADD.FTZ R54, R30, R54 ;  /* 0x000000361e367221 */ /* 0x020fe20000010000 */
[----:B------:R-:W-:Y:S06]  /*18f0*/  BRA `(.L_x_6533) ;  /* 0x00000000000c7947 */ /* 0x000fec0003800000 */
.L_x_6532:
[----:B-----5:R-:W-:-:S05]  /*1900*/  SHF.L.U32 R57, R25, 0x10, RZ ;  /* 0x0000001019397819 */ /* 0x020fca00000006ff */
[----:B------:R-:W-:-:S04]  /*1910*/  FADD.FTZ R54, R57, R54 ;  /* 0x0000003639367221 */ /* 0x000fc80000010000 */
[----:B------:R-:W-:-:S07]  /*1920*/  @P0 FADD.FTZ R54, R30, R54 ;  /* 0x000000361e360221 */ /* 0x000fce0000010000 */
.L_x_6533:
[----:B------:R-:W-:Y:S01]  /*1930*/  SHF.L.U32 R55, R55, 0x10, RZ ;  /* 0x0000001037377819 */ /* 0x000fe200000006ff */
[----:B------:R-:W-:Y:S06]  /*1940*/  @P1 BRA `(.L_x_6534) ;  /* 0x00000000000c1947 */ /* 0x000fec0003800000 */
[----:B------:R-:W-:Y:S05]  /*1950*/  @!P0 BRA `(.L_x_6535) ;  /* 0x0000000000188947 */ /* 0x000fea0003800000 */
[----:B-----5:R-:W-:Y:S01]  /*1960*/  FADD.FTZ R55, R31, R55 ;  /* 0x000000371f377221 */ /* 0x020fe20000010000 */
[----:B------:R-:W-:Y:S06]  /*1970*/  BRA `(.L_x_6535) ;  /* 0x0000000000107947 */ /* 0x000fec0003800000 */
.L_x_6534:
[----:B-----5:R-:W-:-:S04]  /*1980*/  PRMT R56, R25, 0x7632, R56 ;  /* 0x0000763219387816 */ /* 0x020fc80000000038 */
[----:B------:R-:W-:-:S05]  /*1990*/  SHF.L.U32 R56, R56, 0x10, RZ ;  /* 0x0000001038387819 */ /* 0x000fca00000006ff */
[----:B------:R-:W-:-:S04]  /*19a0*/  FADD.FTZ R55, R56, R55 ;  /* 0x0000003738377221 */ /* 0x000fc80000010000 */
[----:B------:R-:W-:-:S07]  /*19b0*/  @P0 FADD.FTZ R55, R31, R55 ;  /* 0x000000371f370221 */ /* 0x000fce0000010000 */
.L_x_6535:
[C---:B------:R-:W-:Y:S02]  /*19c0*/  PRMT R57, R58.reuse, 0x7632, R57 ;  /* 0x000076323a397816 */ /* 0x040fe40000000039 */
[----:B------:R-:W-:Y:S01]  /*19d0*/  SHF.L.U32 R56, R58, 0x10, RZ ;  /* 0x000000103a387819 */ /* 0x000fe200000006ff */
[----:B------:R-:W-:Y:S06]  /*19e0*/  @P1 BRA `(.L_x_6536) ;  /* 0x00000000000c1947 */ /* 0x000fec0003800000 */
[----:B------:R-:W-:Y:S05]  /*19f0*/  @!P0 BRA `(.L_x_6537) ;  /* 0x0000000000148947 */ /* 0x000fea0003800000 */
[----:B-----5:R-:W-:Y:S01]  /*1a00*/  FADD.FTZ R56, R32, R56 ;  /* 0x0000003820387221 */ /* 0x020fe20000010000 */
[----:B------:R-:W-:Y:S06]  /*1a10*/  BRA `(.L_x_6537) ;  /* 0x00000000000c7947 */ /* 0x000fec0003800000 */
.L_x_6536:
[----:B-----5:R-:W-:-:S05]  /*1a20*/  SHF.L.U32 R61, R26, 0x10, RZ ;  /* 0x000000101a3d7819 */ /* 0x020fca00000006ff */
[----:B------:R-:W-:-:S04]  /*1a30*/  FADD.FTZ R56, R61, R56 ;  /* 0x000000383d387221 */ /* 0x000fc80000010000 */
[----:B------:R-:W-:-:S07]  /*1a40*/  @P0 FADD.FTZ R56, R32, R56 ;  /* 0x0000003820380221 */ /* 0x000fce0000010000 */
.L_x_6537:
[----:B------:R-:W-:Y:S01]  /*1a50*/  SHF.L.U32 R57, R57, 0x10, RZ ;  /* 0x0000001039397819 */ /* 0x000fe200000006ff */
[----:B------:R-:W-:Y:S06]  /*1a60*/  @P1 BRA `(.L_x_6538) ;  /* 0x00000000000c1947 */ /* 0x000fec0003800000 */
[----:B------:R-:W-:Y:S05]  /*1a70*/  @!P0 BRA `(.L_x_6539) ;  /* 0x0000000000188947 */ /* 0x000fea0003800000 */
[----:B-----5:R-:W-:Y:S01]  /*1a80*/  FADD.FTZ R57, R33, R57 ;  /* 0x0000003921397221 */ /* 0x020fe20000010000 */
[----:B------:R-:W-:Y:S06]  /*1a90*/  BRA `(.L_x_6539) ;  /* 0x0000000000107947 */ /* 0x000fec0003800000 */
.L_x_6538:
[----:B-----5:R-:W-:-:S04]  /*1aa0*/  PRMT R58, R26, 0x7632, R58 ;  /* 0x000076321a3a7816 */ /* 0x020fc8000000003a */
[----:B------:R-:W-:-:S05]  /*1ab0*/  SHF.L.U32 R58, R58, 0x10, RZ ;  /* 0x000000103a3a7819 */ /* 0x000fca00000006ff */
[----:B------:R-:W-:-:S04]  /*1ac0*/  FADD.FTZ R57, R58, R57 ;  /* 0x000000393a397221 */ /* 0x000fc80000010000 */
[----:B------:R-:W-:-:S07]  /*1ad0*/  @P0 FADD.FTZ R57, R33, R57 ;  /* 0x0000003921390221 */ /* 0x000fce0000010000 */
.L_x_6539:
[C---:B------:R-:W-:Y:S02]  /*1ae0*/  PRMT R60, R59.reuse, 0x7632, R60 ;  /* 0x000076323b3c7816 */ /* 0x040fe4000000003c */
[----:B------:R-:W-:Y:S01]  /*1af0*/  SHF.L.U32 R58, R59, 0x10, RZ ;  /* 0x000000103b3a7819 */ /* 0x000fe200000006ff */
[----:B------:R-:W-:Y:S06]  /*1b00*/  @P1 BRA `(.L_x_6540) ;  /* 0x00000000000c1947 */ /* 0x000fec0003800000 */
[----:B------:R-:W-:Y:S05]  /*1b10*/  @!P0 BRA `(.L_x_6541) ;  /* 0x0000000000148947 */ /* 0x000fea0003800000 */
[----:B-----5:R-:W-:Y:S01]  /*1b20*/  FADD.FTZ R58, R34, R58 ;  /* 0x0000003a223a7221 */ /* 0x020fe20000010000 */
[----:B------:R-:W-:Y:S06]  /*1b30*/  BRA `(.L_x_6541) ;  /* 0x00000000000c7947 */ /* 0x000fec0003800000 */
.L_x_6540:
[----:B-----5:R-:W-:-:S05]  /*1b40*/  SHF.L.U32 R59, R27, 0x10, RZ ;  /* 0x000000101b3b7819 */ /* 0x020fca00000006ff */
[----:B------:R-:W-:-:S04]  /*1b50*/  FADD.FTZ R58, R59, R58 ;  /* 0x0000003a3b3a7221 */ /* 0x000fc80000010000 */
[----:B------:R-:W-:-:S07]  /*1b60*/  @P0 FADD.FTZ R58, R34, R58 ;  /* 0x0000003a223a0221 */ /* 0x000fce0000010000 */
.L_x_6541:
[----:B------:R-:W-:Y:S01]  /*1b70*/  SHF.L.U32 R59, R60, 0x10, RZ ;  /* 0x000000103c3b7819 */ /* 0x000fe200000006ff */
[----:B------:R-:W-:Y:S06]  /*1b80*/  @P1 BRA `(.L_x_6542) ;  /* 0x00000000000c1947 */ /* 0x000fec0003800000 */
[----:B------:R-:W-:Y:S05]  /*1b90*/  @!P0 BRA `(.L_x_6543) ;  /* 0x0000000000188947 */ /* 0x000fea0003800000 */
[----:B-----5:R-:W-:Y:S01]  /*1ba0*/  FADD.FTZ R59, R35, R59 ;  /* 0x0000003b233b7221 */ /* 0x020fe20000010000 */
[----:B------:R-:W-:Y:S06]  /*1bb0*/  BRA `(.L_x_6543) ;  /* 0x0000000000107947 */ /* 0x000fec0003800000 */
.L_x_6542:
[----:B-----5:R-:W-:-:S04]  /*1bc0*/  PRMT R60, R27, 0x7632, R60 ;  /* 0x000076321b3c7816 */ /* 0x020fc8000000003c */
[----:B------:R-:W-:-:S05]  /*1bd0*/  SHF.L.U32 R60, R60, 0x10, RZ ;  /* 0x000000103c3c7819 */ /* 0x000fca00000006ff */
[----:B------:R-:W-:-:S04]  /*1be0*/  FADD.FTZ R59, R60, R59 ;  /* 0x0000003b3c3b7221 */ /* 0x000fc80000010000 */
[----:B------:R-:W-:-:S07]  /*1bf0*/  @P0 FADD.FTZ R59, R35, R59 ;  /* 0x0000003b233b0221 */ /* 0x000fce0000010000 */
.L_x_6543:
[----:B------:R-:W-:-:S04]  /*1c00*/  LEA R60, P0, R63, UR6, 0x5 ;  /* 0x000000063f3c7c11 */ /* 0x000fc8000f8028ff */
[----:B------:R-:W-:-:S05]  /*1c10*/  LEA.HI.X R61, R63, UR7, RZ, 0x5, P0 ;  /* 0x000000073f3d7c11 */ /* 0x000fca00080f2cff */
[----:B------:R2:W-:Y:S04]  /*1c20*/  STG.E.128 desc[UR4][R60.64], R52 ;  /* 0x000000343c007986 */ /* 0x0005e8000c101d04 */
[----:B------:R2:W-:Y:S02]  /*1c30*/  STG.E.128 desc[UR4][R60.64+0x10], R56 ;  /* 0x000010383c007986 */ /* 0x0005e4000c101d04 */
.L_x_6527:
[----:B------:R-:W-:Y:S05]  /*1c40*/  BSYNC B0 ;  /* 0x0000000000007941 */ /* 0x000fea0003800000 */
.L_x_6526:
[----:B012---:R-:W-:Y:S01]  /*1c50*/  FADD.FTZ R60, RZ, R36 ;  /* 0x00000024ff3c7221 */ /* 0x007fe20000010000 */
[C---:B------:R-:W-:Y:S01]  /*1c60*/  ISETP.GT.U32.AND P2, PT, R2.reuse, 0xff, PT ;  /* 0x000000ff0200780c */ /* 0x040fe20003f44070 */
[----:B------:R-:W-:Y:S01]  /*1c70*/  UMOV UR16, 0xffffffff ;  /* 0xffffffff00107882 */ /* 0x000fe20000000000 */
[----:B------:R-:W-:Y:S01]  /*1c80*/  ISETP.GT.U32.AND P0, PT, R2, 0x17f, PT ;  /* 0x0000017f0200780c */ /* 0x000fe20003f04070 */
[----:B------:R-:W-:Y:S01]  /*1c90*/  FADD.FTZ R61, R37, R60 ;  /* 0x0000003c253d7221 */ /* 0x000fe20000010000 */
[----:B------:R-:W-:Y:S02]  /*1ca0*/  LOP3.LUT P1, RZ, R62, 0xff, RZ, 0xc0, !PT ;  /* 0x000000ff3eff7812 */ /* 0x000fe4000782c0ff */
[----:B------:R-:W-:Y:S01]  /*1cb0*/  LOP3.LUT P6, RZ, R0, 0x1f, RZ, 0xc0, !PT ;  /* 0x0000001f00ff7812 */ /* 0x000fe200078cc0ff */
[----:B------:R-:W-:-:S04]  /*1cc0*/  FADD.FTZ R60, R38, R61 ;  /* 0x0000003d263c7221 */ /* 0x000fc80000010000 */
        /* <DEDUP_REMOVED lines=96> */
.L_x_6562:
        /* <DEDUP_REMOVED lines=53> */
[----:B------:R-:W1:Y:S02]  /*2620*/  @!P0 LDC.64 R62, c[0x0][0x250] ;  /* 0x00009400ff3e8b82 */ /* 0x000e640000000a00 */
[----:B------:R-:W-:Y:S01]  /*2630*/  FMUL.FTZ R101, R102, R101 ;  /* 0x0000006566657220 */ /* 0x000fe20000410000 */
[----:B0-----:R-:W-:Y:S01]  /*2640*/  FMUL.FTZ R103, R100, R103 ;  /* 0x0000006764677220 */ /* 0x001fe20000410000 */
[----:B--2---:R-:W-:Y:S02]  /*2650*/  FADD.FTZ R61, R98, R61 ;  /* 0x0000003d623d7221 */ /* 0x004fe40000010000 */
[----:B------:R-:W-:Y:S02]  /*2660*/  FMUL.FTZ R101, R101, R105 ;  /* 0x0000006965657220 */ /* 0x000fe40000410000 */
[----:B------:R-:W0:Y:S01]  /*2670*/  LDC R98, c[0x0][0x2d8] ;  /* 0x0000b600ff627b82 */ /* 0x000e220000000800 */
[----:B------:R-:W2:Y:S01]  /*2680*/  SHFL.IDX PT, R103, R103, RZ, 0x1f ;  /* 0x00001fff67677589 */ /* 0x000ea200000e0000 */
[----:B------:R-:W-:-:S05]  /*2690*/  FFMA.FTZ R100, R100, R101, R61 ;  /* 0x0000006564647223 */ /* 0x000fca000001003d */
[----:B------:R-:W0:Y:S01]  /*26a0*/  SHFL.IDX PT, R101, R100, RZ, 0x1f ;  /* 0x00001fff64657589 */ /* 0x000e2200000e0000 */
[----:B------:R-:W3:Y:S01]  /*26b0*/  @!P0 LDC.64 R60, c[0x0][0x258] ;  /* 0x00009600ff3c8b82 */ /* 0x000ee20000000a00 */
[----:B-1----:R-:W-:-:S04]  /*26c0*/  @!P0 IMAD.WIDE R62, R68, 0x4, R62 ;  /* 0x00000004443e8825 */ /* 0x002fc800078e023e */
[----:B--2---:R-:W-:Y:S01]  /*26d0*/  FMUL.FTZ R84, R103, R103 ;  /* 0x0000006767547220 */ /* 0x004fe20000410000 */
[----:B------:R1:W-:Y:S04]  /*26e0*/  @!P0 STG.E desc[UR4][R62.64], R103 ;  /* 0x000000673e008986 */ /* 0x0003e8000c101904 */
[----:B------:R-:W-:Y:S01]  /*26f0*/  FSEL R85, R84, RZ, P2 ;  /* 0x000000ff54557208 */ /* 0x000fe20001000000 */
[----:B0-----:R-:W-:Y:S01]  /*2700*/  FFMA.FTZ R84, R101, UR12, R98 ;  /* 0x0000000c65547c23 */ /* 0x001fe20008010062 */
[----:B---3--:R-:W-:Y:S01]  /*2710*/  @!P0 IMAD.WIDE R60, R68, 0x4, R60 ;  /* 0x00000004443c8825 */ /* 0x008fe200078e023c */
[----:B------:R-:W-:-:S03]  /*2720*/  FSEL R98, R103, RZ, !P2 ;  /* 0x000000ff67627208 */ /* 0x000fc60005000000 */
[----:B------:R-:W-:-:S04]  /*2730*/  FADD.FTZ R84, R84, R85 ;  /* 0x0000005554547221 */ /* 0x000fc80000010000 */
        /* <DEDUP_REMOVED lines=31> */
[----:B------:R-:W-:Y:S02]  /*2930*/  F2FP.BF16.F32.PACK_AB R62, R103, R62 ;  /* 0x0000003e673e723e */ /* 0x000fe400000010ff */
[----:B------:R-:W-:Y:S02]  /*2940*/  F2FP.BF16.F32.PACK_AB R63, R105, R108 ;  /* 0x0000006c693f723e */ /* 0x000fe400000010ff */
[----:B------:R-:W-:-:S03]  /*2950*/  IADD3 R99, R99, 0x80, RZ ;  /* 0x0000008063637810 */ /* 0x000fc60007ffe0ff */
[----:B------:R0:W-:Y:S04]  /*2960*/  STG.E.128 desc[UR4][R84.64], R60 ;  /* 0x0000003c54007986 */ /* 0x0001e8000c101d04 */
.L_x_6546:
[----:B------:R-:W-:Y:S05]  /*2970*/  BSYNC B0 ;  /* 0x0000000000007941 */ /* 0x000fea0003800000 */
.L_x_6545:
[----:B------:R-:W-:Y:S04]  /*2980*/  BSSY B0, `(.L_x_6547) ;  /* 0x0000022000007945 */ /* 0x000fe80003800000 */
[----:B------:R-:W-:Y:S05]  /*2990*/  @!P4 BRA `(.L_x_6548) ;  /* 0x000000000080c947 */ /* 0x000fea0003800000 */
[----:B0-----:R-:W0:Y:S01]  /*29a0*/  LDC.64 R84, c[0x0][0x2b8] ;  /* 0x0000ae00ff547b82 */ /* 0x001e220000000a00 */
        /* <DEDUP_REMOVED lines=31> */
.L_x_6548:
[----:B------:R-:W-:Y:S05]  /*2ba0*/  BSYNC B0 ;  /* 0x0000000000007941 */ /* 0x000fea0003800000 */
.L_x_6547:
[----:B------:R-:W-:Y:S04]  /*2bb0*/  BSSY B0, `(.L_x_6549) ;  /* 0x0000021000007945 */ /* 0x000fe80003800000 */
[----:B------:R-:W-:Y:S05]  /*2bc0*/  @!P3 BRA `(.L_x_6550) ;  /* 0x00000000007cb947 */ /* 0x000fea0003800000 */
[----:B0-2---:R-:W0:Y:S01]  /*2bd0*/  LDC.64 R84, c[0x0][0x2b8] ;  /* 0x0000ae00ff547b82 */ /* 0x005e220000000a00 */
        /* <DEDUP_REMOVED lines=30> */
.L_x_6550:
[----:B------:R-:W-:Y:S05]  /*2dc0*/  BSYNC B0 ;  /* 0x0000000000007941 */ /* 0x000fea0003800000 */
.L_x_6549:
[----:B------:R-:W-:Y:S02]  /*2dd0*/  IADD3 R68, R68, UR14, RZ ;  /* 0x0000000e44447c10 */ /* 0x000fe4000fffe0ff */
[----:B0123--:R-:W-:Y:S02]  /*2de0*/  SEL R62, RZ, 0x1, P1 ;  /* 0x00000001ff3e7807 */ /* 0x00ffe40000800000 */
[----:B------:R-:W-:-:S13]  /*2df0*/  ISETP.GE.AND P0, PT, R68, UR15, PT ;  /* 0x0000000f44007c0c */ /* 0x000fda000bf06270 */
[----:B------:R-:W-:Y:S05]  /*2e00*/  @!P0 BRA `(.L_x_6551) ;  /* 0xffffffdc00008947 */ /* 0x000fea000383ffff */
[----:B------:R-:W-:Y:S05]  /*2e10*/  EXIT ;  /* 0x000000000000794d */ /* 0x000fea0003800000 */
.L_x_6544:
[----:B------:R-:W-:Y:S01]  /*2e20*/  HFMA2.MMA R104, -RZ, RZ, 0, 5.9604644775390625e-08 ;  /* 0x00000001ff687435 */ /* 0x000fe200000001ff */
[----:B------:R-:W-:Y:S02]  /*2e30*/  MOV R103, R61 ;  /* 0x0000003d00677202 */ /* 0x000fe40000000f00 */
[----:B------:R-:W-:Y:S02]  /*2e40*/  MOV R105, 0x1f ;  /* 0x0000001f00697802 */ /* 0x000fe40000000f00 */
[----:B------:R-:W-:-:S07]  /*2e50*/  MOV R102, 0xffffffff ;  /* 0xffffffff00667802 */ /* 0x000fce0000000f00 */
[----:B-----5:R-:W-:Y:S05]  /*2e60*/  WARPSYNC.COLLECTIVE R102, `(.L_x_6552) ;  /* 0x0000000066087348 */ /* 0x020fea0003c00000 */
[----:B------:R0:W1:Y:S02]  /*2e70*/  SHFL.BFLY P6, R100, R103, R104, R105 ;  /* 0x0c00006867647389 */ /* 0x00006400000c0069 */
[----:B01---5:R-:W-:Y:S01]  /*2e80*/  ENDCOLLECTIVE ;  /* 0x000000000000791b */ /* 0x023fe20003800000 */
.L_x_6552:
[----:B------:R-:W-:Y:S01]  /*2e90*/  HFMA2.MMA R104, -RZ, RZ, 0, 1.1920928955078125e-07 ;  /* 0x00000002ff687435 */ /* 0x000fe200000001ff */
[----:B------:R-:W-:-:S05]  /*2ea0*/  MOV R60, R100 ;  /* 0x00000064003c7202 */ /* 0x000fca0000000f00 */
[----:B------:R-:W-:-:S05]  /*2eb0*/  FADD.FTZ R84, R61, R60 ;  /* 0x0000003c3d547221 */ /* 0x000fca0000010000 */
[----:B------:R-:W-:-:S07]  /*2ec0*/  MOV R103, R84 ;  /* 0x0000005400677202 */ /* 0x000fce0000000f00 */
[----:B------:R-:W-:Y:S05]  /*2ed0*/  WARPSYNC.COLLECTIVE R102, `(.L_x_6553) ;  /* 0x0000000066087348 */ /* 0x000fea0003c00000 */
[----:B------:R0:W1:Y:S02]  /*2ee0*/  SHFL.BFLY P6, R100, R103, R104, R105 ;  /* 0x0c00006867647389 */ /* 0x00006400000c0069 */
[----:B01----:R-:W-:Y:S01]  /*2ef0*/  ENDCOLLECTIVE ;  /* 0x000000000000791b */ /* 0x003fe20003800000 */
.L_x_6553:
[----:B------:R-:W-:Y:S01]  /*2f00*/  HFMA2.MMA R104, -RZ, RZ, 0, 2.384185791015625e-07 ;  /* 0x00000004ff687435 */ /* 0x000fe200000001ff */
[----:B------:R-:W-:-:S05]  /*2f10*/  MOV R85, R100 ;  /* 0x0000006400557202 */ /* 0x000fca0000000f00 */
[----:B------:R-:W-:-:S05]  /*2f20*/  FADD.FTZ R85, R84, R85 ;  /* 0x0000005554557221 */ /* 0x000fca0000010000 */
[----:B------:R-:W-:-:S07]  /*2f30*/  MOV R103, R85 ;  /* 0x0000005500677202 */ /* 0x000fce0000000f00 */
[----:B------:R-:W-:Y:S05]  /*2f40*/  WARPSYNC.COLLECTIVE R102, `(.L_x_6554) ;  /* 0x0000000066087348 */ /* 0x000fea0003c00000 */
[----:B------:R0:W1:Y:S02]  /*2f50*/  SHFL.BFLY P6, R100, R103, R104, R105 ;  /* 0x0c00006867647389 */ /* 0x00006400000c0069 */
[----:B01----:R-:W-:Y:S01]  /*2f60*/  ENDCOLLECTIVE ;  /* 0x000000000000791b */ /* 0x003fe20003800000 */
.L_x_6554:
[----:B------:R-:W-:Y:S01]  /*2f70*/  HFMA2.MMA R104, -RZ, RZ, 0, 4.76837158203125e-07 ;  /* 0x00000008ff687435 */ /* 0x000fe200000001ff */
[----:B------:R-:W-:-:S05]  /*2f80*/  MOV R60, R100 ;  /* 0x00000064003c7202 */ /* 0x000fca0000000f00 */
[----:B------:R-:W-:-:S05]  /*2f90*/  FADD.FTZ R98, R85, R60 ;  /* 0x0000003c55627221 */ /* 0x000fca0000010000 */
[----:B------:R-:W-:-:S07]  /*2fa0*/  MOV R103, R98 ;  /* 0x0000006200677202 */ /* 0x000fce0000000f00 */
[----:B------:R-:W-:Y:S05]  /*2fb0*/  WARPSYNC.COLLECTIVE R102, `(.L_x_6555) ;  /* 0x0000000066087348 */ /* 0x000fea0003c00000 */
[----:B------:R0:W1:Y:S02]  /*2fc0*/  SHFL.BFLY P6, R100, R103, R104, R105 ;  /* 0x0c00006867647389 */ /* 0x00006400000c0069 */
[----:B01----:R-:W-:Y:S01]  /*2fd0*/  ENDCOLLECTIVE ;  /* 0x000000000000791b */ /* 0x003fe20003800000 */
.L_x_6555:
[----:B------:R-:W-:Y:S01]  /*2fe0*/  HFMA2.MMA R104, -RZ, RZ, 0, 9.5367431640625e-07 ;  /* 0x00000010ff687435 */ /* 0x000fe200000001ff */
[----:B------:R-:W-:-:S05]  /*2ff0*/  MOV R101, R100 ;  /* 0x0000006400657202 */ /* 0x000fca0000000f00 */
[----:B------:R-:W-:-:S05]  /*3000*/  FADD.FTZ R101, R98, R101 ;  /* 0x0000006562657221 */ /* 0x000fca0000010000 */
[----:B------:R-:W-:-:S07]  /*3010*/  MOV R103, R101 ;  /* 0x0000006500677202 */ /* 0x000fce0000000f00 */
[----:B------:R-:W-:Y:S05]  /*3020*/  WARPSYNC.COLLECTIVE R102, `(.L_x_6556) ;  /* 0x0000000066087348 */ /* 0x000fea0003c00000 */
[----:B------:R0:W1:Y:S02]  /*3030*/  SHFL.BFLY P6, R100, R103, R104, R105 ;  /* 0x0c00006867647389 */ /* 0x00006400000c0069 */
[----:B01----:R-:W-:Y:S01]  /*3040*/  ENDCOLLECTIVE ;  /* 0x000000000000791b */ /* 0x003fe20003800000 */
.L_x_6556:
        /* <DEDUP_REMOVED lines=57> */
.L_x_6557:
[----:B------:R-:W-:Y:S01]  /*33e0*/  HFMA2.MMA R104, -RZ, RZ, 0, 1.1920928955078125e-07 ;  /* 0x00000002ff687435 */ /* 0x000fe200000001ff */
[----:B------:R-:W-:-:S05]  /*33f0*/  MOV R84, R100 ;  /* 0x0000006400547202 */ /* 0x000fca0000000f00 */
[----:B------:R-:W-:-:S05]  /*3400*/  FADD.FTZ R84, R61, R84 ;  /* 0x000000543d547221 */ /* 0x000fca0000010000 */
[----:B------:R-:W-:-:S07]  /*3410*/  MOV R103, R84 ;  /* 0x0000005400677202 */ /* 0x000fce0000000f00 */
[----:B------:R-:W-:Y:S05]  /*3420*/  WARPSYNC.COLLECTIVE R102, `(.L_x_6558) ;  /* 0x0000000066087348 */ /* 0x000fea0003c00000 */
[----:B------:R0:W1:Y:S02]  /*3430*/  SHFL.BFLY P6, R100, R103, R104, R105 ;  /* 0x0c00006867647389 */ /* 0x00006400000c0069 */
[----:B01----:R-:W-:Y:S01]  /*3440*/  ENDCOLLECTIVE ;  /* 0x000000000000791b */ /* 0x003fe20003800000 */
.L_x_6558:
[----:B------:R-:W-:Y:S01]  /*3450*/  HFMA2.MMA R104, -RZ, RZ, 0, 2.384185791015625e-07 ;  /* 0x00000004ff687435 */ /* 0x000fe200000001ff */
[----:B------:R-:W-:-:S05]  /*3460*/  MOV R85, R100 ;  /* 0x0000006400557202 */ /* 0x000fca0000000f00 */
[----:B------:R-:W-:-:S05]  /*3470*/  FADD.FTZ R85, R84, R85 ;  /* 0x0000005554557221 */ /* 0x000fca0000010000 */
[----:B------:R-:W-:-:S07]  /*3480*/  MOV R103, R85 ;  /* 0x0000005500677202 */ /* 0x000fce0000000f00 */
[----:B------:R-:W-:Y:S05]  /*3490*/  WARPSYNC.COLLECTIVE R102, `(.L_x_6559) ;  /* 0x0000000066087348 */ /* 0x000fea0003c00000 */
[----:B------:R0:W1:Y:S02]  /*34a0*/  SHFL.BFLY P6, R100, R103, R104, R105 ;  /* 0x0c00006867647389 */ /* 0x00006400000c0069 */
[----:B01----:R-:W-:Y:S01]  /*34b0*/  ENDCOLLECTIVE ;  /* 0x000000000000791b */ /* 0x003fe20003800000 */
.L_x_6559:
[----:B------:R-:W-:Y:S01]  /*34c0*/  HFMA2.MMA R104, -RZ, RZ, 0, 4.76837158203125e-07 ;  /* 0x00000008ff687435 */ /* 0x000fe200000001ff */
[----:B------:R-:W-:-:S05]  /*34d0*/  MOV R98, R100 ;  /* 0x0000006400627202 */ /* 0x000fca0000000f00 */
[----:B------:R-:W-:-:S05]  /*34e0*/  FADD.FTZ R98, R85, R98 ;  /* 0x0000006255627221 */ /* 0x000fca0000010000 */
[----:B------:R-:W-:-:S07]  /*34f0*/  MOV R103, R98 ;  /* 0x0000006200677202 */ /* 0x000fce0000000f00 */
[----:B------:R-:W-:Y:S05]  /*3500*/  WARPSYNC.COLLECTIVE R102, `(.L_x_6560) ;  /* 0x0000000066087348 */ /* 0x000fea0003c00000 */
[----:B------:R0:W1:Y:S02]  /*3510*/  SHFL.BFLY P6, R100, R103, R104, R105 ;  /* 0x0c00006867647389 */ /* 0x00006400000c0069 */
[----:B01----:R-:W-:Y:S01]  /*3520*/  ENDCOLLECTIVE ;  /* 0x000000000000791b */ /* 0x003fe20003800000 */
.L_x_6560:
[----:B------:R-:W-:Y:S01]  /*3530*/  HFMA2.MMA R104, -RZ, RZ, 0, 9.5367431640625e-07 ;  /* 0x00000010ff687435 */ /* 0x000fe200000001ff */
[----:B------:R-:W-:-:S05]  /*3540*/  MOV R101, R100 ;  /* 0x0000006400657202 */ /* 0x000fca0000000f00 */
[----:B------:R-:W-:-:S05]  /*3550*/  FADD.FTZ R101, R98, R101 ;  /* 0x0000006562657221 */ /* 0x000fca0000010000 */
[----:B------:R-:W-:-:S07]  /*3560*/  MOV R103, R101 ;  /* 0x0000006500677202 */ /* 0x000fce0000000f00 */
[----:B------:R-:W-:Y:S05]  /*3570*/  WARPSYNC.COLLECTIVE R102, `(.L_x_6561) ;  /* 0x0000000066087348 */ /* 0x000fea0003c00000 */
[----:B------:R0:W1:Y:S02]  /*3580*/  SHFL.BFLY P6, R100, R103, R104, R105 ;  /* 0x0c00006867647389 */ /* 0x00006400000c0069 */
[----:B01----:R-:W-:Y:S01]  /*3590*/  ENDCOLLECTIVE ;  /* 0x000000000000791b */ /* 0x003fe20003800000 */
.L_x_6561:
[----:B------:R-:W-:Y:S05]  /*35a0*/  BRA `(.L_x_6562) ;  /* 0xffffffec00487947 */ /* 0x000fea000383ffff */
.L_x_6563:
        /* <DEDUP_REMOVED lines=13> */
.L_x_20566:


//--------------------- .text._ZN10layer_norm31ln_parallel_residual_fwd_kernelINS_13Kernel_traitsI13__nv_bfloat16S2_fS2_fjLj3072ELj1ELj1ELj4ELj16ENS_18Kernel_traits_baseILj3072ES2_S2_fS2_fjLj128EEEEELb0ELb1ELb1EEEvNS_9FwdParamsE --------------------------
	.section	.text._ZN10layer_norm31ln_parallel_residual_fwd_kernelINS_13Kernel_traitsI13__nv_bfloat16S2_fS2_fjLj3072ELj1ELj1ELj4ELj16ENS_18Kernel_traits_baseILj3072ES2_S2_fS2_fjLj128EEEEELb0ELb1ELb1EEEvNS_9FwdParamsE,"ax",@progbits
	.align	128
        .global         _ZN10layer_norm31ln_parallel_residual_fwd_kernelINS_13Kernel_traitsI13__nv_bfloat16S2_fS2_fjLj3072ELj1ELj1ELj4ELj16ENS_18Kernel_traits_baseILj3072ES2_S2_fS2_fjLj128EEEEELb0ELb1ELb1EEEvNS_9FwdParamsE
        .type           _ZN10layer_norm31ln_parallel_residual_fwd_kernelINS_13Kernel_traitsI13__nv_bfloat16S2_fS2_fjLj3072ELj1ELj1ELj4ELj16ENS_18Kernel_traits_baseILj3072ES2_S2_fS2_fjLj128EEEEELb0ELb1ELb1EEEvNS_9FwdParamsE,@function
        .size           _ZN10layer_norm31ln_parallel_residual_fwd_kernelINS_13Kernel_traitsI13__nv_bfloat16S2_fS2_fjLj3072ELj1ELj1ELj4ELj16ENS_18Kernel_traits_baseILj3072ES2_S2_fS2_fjLj128EEEEELb0ELb1ELb1EEEvNS_9FwdParamsE,(.L_x_20567 - _ZN10layer_norm31ln_parallel_residual_fwd_kernelINS_13Kernel_traitsI13__nv_bfloat16S2_fS2_fjLj3072ELj1ELj1ELj4ELj16ENS_18Kernel_traits_baseILj3072ES2_S2_fS2_fjLj128EEEEELb0ELb1ELb1EEEvNS_9FwdParamsE)
        .other          _ZN10layer_norm31ln_parallel_residual_fwd_kernelINS_13Kernel_traitsI13__nv_bfloat16S2_fS2_fjLj3072ELj1ELj1ELj4ELj16ENS_18Kernel_traits_baseILj3072ES2_S2_fS2_fjLj128EEEEELb0ELb1ELb1EEEvNS_9FwdParamsE,@"STO_CUDA_ENTRY STV_DEFAULT"
_ZN10layer_norm31ln_parallel_residual_fwd_kernelINS_13Kernel_traitsI13__nv_bfloat16S2_fS2_fjLj3072ELj1ELj1ELj4ELj16ENS_18Kernel_traits_baseILj3072ES2_S2_fS2_fjLj128EEEEELb0ELb1ELb1EEEvNS_9FwdParamsE:
.text._ZN10layer_norm31ln_parallel_residual_fwd_kernelINS_13Kernel_traitsI13__nv_bfloat16S2_fS2_fjLj3072ELj1ELj1ELj4ELj16ENS_18Kernel_traits_baseILj3072ES2_S2_fS2_fjLj128EEEEELb0ELb1ELb1EEEvNS_9FwdParamsE:
[----:B------:R-:W-:Y:S01]  /*0000*/  LDC R1, c[0x0][0x28] ;  /* 0x00000a00ff017b82 */ /* 0x000fe20000000800 */
[----:B------:R-:W0:Y:S01]  /*0010*/  S2R R0, SR_TID.X ;  /* 0x0000000000007919 */ /* 0x000e220000002100 */
[----:B------:R-:W-:-:S06]  /*0020*/  ULDC.64 UR4, c[0x0][0x2c8] ;  /* 0x0000b20000047ab9 */ /* 0x000fcc0000000a00 */
[----:B------:R-:W1:Y:S01]  /*0030*/  S2UR UR6, SR_CTAID.X ;  /* 0x00000000000679c3 */ /* 0x000e620000002500 */
[----:B------:R-:W-:Y:S01]  /*0040*/  ISETP.NE.U32.AND P0, PT, RZ, UR4, PT ;  /* 0x00000004ff007c0c */ /* 0x000fe2000bf05070 */
[----:B------:R-:W-:-:S03]  /*0050*/  ULDC.64 UR8, c[0x0][0x260] ;  /* 0x0000980000087ab9 */ /* 0x000fc60000000a00 */
[----:B------:R-:W-:Y:S02]  /*0060*/  ISETP.NE.AND.EX P0, PT, RZ, UR5, PT, P0 ;  /* 0x00000005ff007c0c */ /* 0x000fe4000bf05300 */
[----:B0-----:R-:W-:-:S04]  /*0070*/  SHF.L.U32 R2, R0, 0x4, RZ ;  /* 0x0000000400027819 */ /* 0x001fc800000006ff */
[----:B------:R-:W-:-:S04]  /*0080*/  LOP3.LUT R6, R2, 0x7f0, RZ, 0xc0, !PT ;  /* 0x000007f002067812 */ /* 0x000fc800078ec0ff */
[----:B------:R-:W-:-:S04]  /*0090*/  IADD3 R2, P1, R6, UR4, RZ ;  /* 0x0000000406027c10 */ /* 0x000fc8000ff3e0ff */
[----:B------:R-:W-:Y:S01]  /*00a0*/  IADD3.X R3, RZ, UR5, RZ, P1, !PT ;  /* 0x00000005ff037c10 */ /* 0x000fe20008ffe4ff */
[----:B------:R-:W-:-:S04]  /*00b0*/  ULDC.64 UR4, c[0x0][0x208] ;  /* 0x0000820000047ab9 */ /* 0x000fc80000000a00 */
[----:B------:R0:W5:Y:S04]  /*00c0*/  @P0 LDG.E.128 R8, desc[UR4][R2.64] ;  /* 0x0000000402080981 */ /* 0x000168000c1e1d00 */
[----:B------:R0:W5:Y:S01]  /*00d0*/  @P0 LDG.E.128 R28, desc[UR4][R2.64+0x800] ;  /* 0x00080004021c0981 */ /* 0x000162000c1e1d00 */
[----:B------:R-:W-:Y:S02]  /*00e0*/  SHF.R.U32.HI R62, RZ, 0x7, R0 ;  /* 0x00000007ff3e7819 */ /* 0x000fe40000011600 */
[----:B------:R-:W-:Y:S01]  /*00f0*/  IADD3 R6, P2, R6, UR8, RZ ;  /* 0x0000000806067c10 */ /* 0x000fe2000ff5e0ff */
[----:B------:R0:W5:Y:S01]  /*0100*/  @P0 LDG.E.128 R12, desc[UR4][R2.64+0x1000] ;  /* 0x00100004020c0981 */ /* 0x000162000c1e1d00 */
[----:B-1----:R-:W-:Y:S01]  /*0110*/  IADD3 R95, R62, UR6, RZ ;  /* 0x000000063e5f7c10 */ /* 0x002fe2000fffe0ff */
[----:B------:R-:W-:Y:S01]  /*0120*/  ULDC UR6, c[0x0][0x214] ;  /* 0x0000850000067ab9 */ /* 0x000fe20000000800 */
[----:B------:R-:W-:-:S02]  /*0130*/  IADD3.X R7, RZ, UR9, RZ, P2, !PT ;  /* 0x00000009ff077c10 */ /* 0x000fc400097fe4ff */
[----:B------:R-:W-:-:S13]  /*0140*/  ISETP.GE.AND P1, PT, R95, UR6, PT ;  /* 0x000000065f007c0c */ /* 0x000fda000bf26270 */
[----:B0-----:R-:W-:Y:S05]  /*0150*/  @P1 EXIT ;  /* 0x000000000000194d */ /* 0x001fea0003800000 */
        /* <DEDUP_REMOVED lines=10> */
[----:B------:R-:W-:Y:S01]  /*0200*/  ULDC.64 UR6, c[0x0][0x228] ;  /* 0x00008a0000067ab9 */ /* 0x000fe20000000a00 */
[----:B------:R-:W-:Y:S01]  /*0210*/  SHF.L.U32 R4, R10, 0x10, RZ ;  /* 0x000000100a047819 */ /* 0x000fe200000006ff */
[----:B------:R-:W-:Y:S01]  /*0220*/  HFMA2.MMA R94, -RZ, RZ, 0, 5.9604644775390625e-08 ;  /* 0x00000001ff5e7435 */ /* 0x000fe200000001ff */
        /* <DEDUP_REMOVED lines=16> */
[----:B------:R-:W-:Y:S02]  /*0330*/  PRMT R65, R8, 0x7632, R65 ;  /* 0x0000763208417816 */ /* 0x000fe40000000041 */
[----:B------:R-:W-:Y:S02]  /*0340*/  PRMT R66, R9, 0x7632, R66 ;  /* 0x0000763209427816 */ /* 0x000fe40000000042 */
[----:B------:R-:W-:-:S02]  /*0350*/  PRMT R69, R28, 0x7632, R69 ;  /* 0x000076321c457816 */ /* 0x000fc40000000045 */
[----:B------:R-:W-:Y:S02]  /*0360*/  PRMT R70, R29, 0x7632, R70 ;  /* 0x000076321d467816 */ /* 0x000fe40000000046 */
[----:B------:R-:W-:Y:S02]  /*0370*/  PRMT R71, R30, 0x7632, R71 ;  /* 0x000076321e477816 */ /* 0x000fe40000000047 */
[----:B------:R-:W-:Y:S02]  /*0380*/  PRMT R72, R31, 0x7632, R72 ;  /* 0x000076321f487816 */ /* 0x000fe40000000048 */
[----:B------:R-:W-:Y:S02]  /*0390*/  SHF.R.U32.HI R77, RZ, 0x5, R0 ;  /* 0x00000005ff4d7819 */ /* 0x000fe40000011600 */
[----:B------:R-:W-:Y:S01]  /*03a0*/  ISETP.NE.U32.AND P0, PT, RZ, UR6, PT ;  /* 0x00000006ff007c0c */ /* 0x000fe2000bf05070 */
[----:B------:R-:W-:Y:S01]  /*03b0*/  ULDC.U8 UR6, c[0x0][0x2a0] ;  /* 0x0000a80000067ab9 */ /* 0x000fe20000000000 */
[----:B------:R-:W-:-:S02]  /*03c0*/  SHF.L.U32 R2, R8, 0x10, RZ ;  /* 0x0000001008027819 */ /* 0x000fc400000006ff */
[----:B------:R-:W-:Y:S02]  /*03d0*/  SHF.L.U32 R3, R9, 0x10, RZ ;  /* 0x0000001009037819 */ /* 0x000fe400000006ff */
[----:B0-----:R-:W-:Y:S02]  /*03e0*/  SHF.L.U32 R6, R28, 0x10, RZ ;  /* 0x000000101c067819 */ /* 0x001fe400000006ff */
[----:B------:R-:W-:Y:S02]  /*03f0*/  SHF.L.U32 R7, R29, 0x10, RZ ;  /* 0x000000101d077819 */ /* 0x000fe400000006ff */
[----:B------:R-:W-:Y:S02]  /*0400*/  SHF.L.U32 R8, R30, 0x10, RZ ;  /* 0x000000101e087819 */ /* 0x000fe400000006ff */
[----:B------:R-:W-:Y:S02]  /*0410*/  SHF.L.U32 R9, R31, 0x10, RZ ;  /* 0x000000101f097819 */ /* 0x000fe400000006ff */
[----:B------:R-:W-:-:S02]  /*0420*/  LEA R62, R62, 0x4, 0x2 ;  /* 0x000000043e3e7811 */ /* 0x000fc400078e10ff */
[C---:B------:R-:W-:Y:S02]  /*0430*/  LOP3.LUT R63, R0.reuse, 0x1f, RZ, 0xc0, !PT ;  /* 0x0000001f003f7812 */ /* 0x040fe400078ec0ff */
[----:B------:R-:W-:Y:S02]  /*0440*/  LOP3.LUT R64, R0, 0x7f, RZ, 0xc0, !PT ;  /* 0x0000007f00407812 */ /* 0x000fe400078ec0ff */
[----:B------:R-:W-:Y:S02]  /*0450*/  ISETP.NE.AND P3, PT, RZ, UR6, PT ;  /* 0x00000006ff007c0c */ /* 0x000fe4000bf65270 */
        /* <DEDUP_REMOVED lines=12> */
[----:B------:R-:W-:Y:S02]  /*0520*/  LOP3.LUT R77, R77, 0x3, RZ, 0xc0, !PT ;  /* 0x000000034d4d7812 */ /* 0x000fe400078ec0ff */
[----:B------:R-:W-:Y:S01]  /*0530*/  ISETP.NE.AND.EX P0, PT, RZ, UR7, PT, P0 ;  /* 0x00000007ff007c0c */ /* 0x000fe2000bf05300 */
[----:B------:R-:W-:Y:S01]  /*0540*/  ULDC UR7, c[0x0][0x218] ;  /* 0x0000860000077ab9 */ /* 0x000fe20000000800 */
[----:B--2---:R-:W-:-:S02]  /*0550*/  PRMT R78, R16, 0x7632, R78 ;  /* 0x00007632104e7816 */ /* 0x004fc4000000004e */
[----:B------:R-:W-:Y:S02]  /*0560*/  SHF.L.U32 R15, R16, 0x10, RZ ;  /* 0x00000010100f7819 */ /* 0x000fe400000006ff */
[C---:B------:R-:W-:Y:S02]  /*0570*/  PRMT R79, R17.reuse, 0x7632, R79 ;  /* 0x00007632114f7816 */ /* 0x040fe4000000004f */
[----:B------:R-:W-:Y:S02]  /*0580*/  SHF.L.U32 R14, R17, 0x10, RZ ;  /* 0x00000010110e7819 */ /* 0x000fe400000006ff */
[----:B------:R-:W-:Y:S02]  /*0590*/  PRMT R84, R18, 0x7632, R84 ;  /* 0x0000763212547816 */ /* 0x000fe40000000054 */
[----:B------:R-:W-:Y:S02]  /*05a0*/  PRMT R85, R19, 0x7632, R85 ;  /* 0x0000763213557816 */ /* 0x000fe40000000055 */
[----:B---3--:R-:W-:-:S02]  /*05b0*/  PRMT R86, R20, 0x7632, R86 ;  /* 0x0000763214567816 */ /* 0x008fc40000000056 */
[----:B------:R-:W-:Y:S02]  /*05c0*/  PRMT R87, R21, 0x7632, R87 ;  /* 0x0000763215577816 */ /* 0x000fe40000000057 */
[----:B------:R-:W-:Y:S02]  /*05d0*/  PRMT R88, R22, 0x7632, R88 ;  /* 0x0000763216587816 */ /* 0x000fe40000000058 */
[----:B------:R-:W-:Y:S02]  /*05e0*/  PRMT R89, R23, 0x7632, R89 ;  /* 0x0000763217597816 */ /* 0x000fe40000000059 */
[----:B----4-:R-:W-:Y:S02]  /*05f0*/  PRMT R90, R24, 0x7632, R90 ;  /* 0x00007632185a7816 */ /* 0x010fe4000000005a */
        /* <DEDUP_REMOVED lines=25> */
.L_x_6613:
        /* <DEDUP_REMOVED lines=24> */
.L_x_6564:
[----:B-----5:R-:W-:-:S05]  /*0910*/  SHF.L.U32 R43, R36, 0x10, RZ ;  /* 0x00000010242b7819 */ /* 0x020fca00000006ff */
[----:B------:R-:W-:-:S04]  /*0920*/  FADD.FTZ R40, R40, R43 ;  /* 0x0000002b28287221 */ /* 0x000fc80000010000 */
[----:B------:R-:W-:-:S07]  /*0930*/  @P1 FADD.FTZ R40, R32, R40 ;  /* 0x0000002820281221 */ /* 0x000fce0000010000 */
.L_x_6565:
[----:B------:R-:W-:Y:S01]  /*0940*/  SHF.L.U32 R41, R41, 0x10, RZ ;  /* 0x0000001029297819 */ /* 0x000fe200000006ff */
[----:B------:R-:W-:Y:S06]  /*0950*/  @P2 BRA `(.L_x_6566) ;  /* 0x00000000000c2947 */ /* 0x000fec0003800000 */
[----:B------:R-:W-:Y:S05]  /*0960*/  @!P1 BRA `(.L_x_6567) ;  /* 0x0000000000189947 */ /* 0x000fea0003800000 */
[----:B-----5:R-:W-:Y:S01]  /*0970*/  FADD.FTZ R41, R33, R41 ;  /* 0x0000002921297221 */ /* 0x020fe20000010000 */
[----:B------:R-:W-:Y:S06]  /*0980*/  BRA `(.L_x_6567) ;  /* 0x0000000000107947 */ /* 0x000fec0003800000 */
.L_x_6566:
[----:B-----5:R-:W-:-:S04]  /*0990*/  PRMT R24, R36, 0x7632, R24 ;  /* 0x0000763224187816 */ /* 0x020fc80000000018 */
[----:B------:R-:W-:-:S05]  /*09a0*/  SHF.L.U32 R24, R24, 0x10, RZ ;  /* 0x0000001018187819 */ /* 0x000fca00000006ff */
[----:B------:R-:W-:-:S04]  /*09b0*/  FADD.FTZ R41, R41, R24 ;  /* 0x0000001829297221 */ /* 0x000fc80000010000 */
[----:B------:R-:W-:-:S07]  /*09c0*/  @P1 FADD.FTZ R41, R33, R41 ;  /* 0x0000002921291221 */ /* 0x000fce0000010000 */
.L_x_6567:
[C---:B------:R-:W-:Y:S02]  /*09d0*/  PRMT R43, R25.reuse, 0x7632, R43 ;  /* 0x00007632192b7816 */ /* 0x040fe4000000002b */
[----:B------:R-:W-:Y:S01]  /*09e0*/  SHF.L.U32 R42, R25, 0x10, RZ ;  /* 0x00000010192a7819 */ /* 0x000fe200000006ff */
[----:B------:R-:W-:Y:S06]  /*09f0*/  @P2 BRA `(.L_x_6568) ;  /* 0x00000000000c2947 */ /* 0x000fec0003800000 */
[----:B------:R-:W-:Y:S05]  /*0a00*/  @!P1 BRA `(.L_x_6569) ;  /* 0x0000000000149947 */ /* 0x000fea0003800000 */
[----:B-----5:R-:W-:Y:S01]  /*0a10*/  FADD.FTZ R42, R34, R42 ;  /* 0x0000002a222a7221 */ /* 0x020fe20000010000 */
[----:B------:R-:W-:Y:S06]  /*0a20*/  BRA `(.L_x_6569) ;  /* 0x00000000000c7947 */ /* 0x000fec0003800000 */
.L_x_6568:
[----:B-----5:R-:W-:-:S05]  /*0a30*/  SHF.L.U32 R25, R37, 0x10, RZ ;  /* 0x0000001025197819 */ /* 0x020fca00000006ff */
[----:B------:R-:W-:-:S04]  /*0a40*/  FADD.FTZ R42, R42, R25 ;  /* 0x000000192a2a7221 */ /* 0x000fc80000010000 */
[----:B------:R-:W-:-:S07]  /*0a50*/  @P1 FADD.FTZ R42, R34, R42 ;  /* 0x0000002a222a1221 */ /* 0x000fce0000010000 */
.L_x_6569:
[----:B------:R-:W-:Y:S01]  /*0a60*/  SHF.L.U32 R43, R43, 0x10, RZ ;  /* 0x000000102b2b7819 */ /* 0x000fe200000006ff */
[----:B------:R-:W-:Y:S06]  /*0a70*/  @P2 BRA `(.L_x_6570) ;  /* 0x00000000000c2947 */ /* 0x000fec0003800000 */
[----:B------:R-:W-:Y:S05]  /*0a80*/  @!P1 BRA `(.L_x_6571) ;  /* 0x0000000000189947 */ /* 0x000fea0003800000 */
[----:B-----5:R-:W-:Y:S01]  /*0a90*/  FADD.FTZ R43, R35, R43 ;  /* 0x0000002b232b7221 */ /* 0x020fe20000010000 */
[----:B------:R-:W-:Y:S06]  /*0aa0*/  BRA `(.L_x_6571) ;  /* 0x0000000000107947 */ /* 0x000fec0003800000 */
.L_x_6570:
[----:B-----5:R-:W-:-:S04]  /*0ab0*/  PRMT R24, R37, 0x7632, R24 ;  /* 0x0000763225187816 */ /* 0x020fc80000000018 */
[----:B------:R-:W-:-:S05]  /*0ac0*/  SHF.L.U32 R24, R24, 0x10, RZ ;  /* 0x0000001018187819 */ /* 0x000fca00000006ff */
[----:B------:R-:W-:-:S04]  /*0ad0*/  FADD.FTZ R43, R43, R24 ;  /* 0x000000182b2b7221 */ /* 0x000fc80000010000 */
[----:B------:R-:W-:-:S07]  /*0ae0*/  @P1 FADD.FTZ R43, R35, R43 ;  /* 0x0000002b232b1221 */ /* 0x000fce0000010000 */
.L_x_6571:
[C---:B------:R-:W-:Y:S02]  /*0af0*/  PRMT R45, R26.reuse, 0x7632, R45 ;  /* 0x000076321a2d7816 */ /* 0x040fe4000000002d */
[----:B------:R-:W-:Y:S01]  /*0b00*/  SHF.L.U32 R44, R26, 0x10, RZ ;  /* 0x000000101a2c7819 */ /* 0x000fe200000006ff */
[----:B------:R-:W-:Y:S06]  /*0b10*/  @P2 BRA `(.L_x_6572) ;  /* 0x00000000000c2947 */ /* 0x000fec0003800000 */
[----:B------:R-:W-:Y:S05]  /*0b20*/  @!P1 BRA `(.L_x_6573) ;  /* 0x0000000000149947 */ /* 0x000fea0003800000 */
[----:B-----5:R-:W-:Y:S01]  /*0b30*/  FADD.FTZ R44, R28, R44 ;  /* 0x0000002c1c2c7221 */ /* 0x020fe20000010000 */
[----:B------:R-:W-:Y:S06]  /*0b40*/  BRA `(.L_x_6573) ;  /* 0x00000000000c7947 */ /* 0x000fec0003800000 */
.L_x_6572:
[----:B-----5:R-:W-:-:S05]  /*0b50*/  SHF.L.U32 R25, R38, 0x10, RZ ;  /* 0x0000001026197819 */ /* 0x020fca00000006ff */
[----:B------:R-:W-:-:S04]  /*0b60*/  FADD.FTZ R44, R44, R25 ;  /* 0x000000192c2c7221 */ /* 0x000fc80000010000 */
[----:B------:R-:W-:-:S07]  /*0b70*/  @P1 FADD.FTZ R44, R28, R44 ;  /* 0x0000002c1c2c1221 */ /* 0x000fce0000010000 */
.L_x_6573:
[----:B------:R-:W-:Y:S01]  /*0b80*/  SHF.L.U32 R45, R45, 0x10, RZ ;  /* 0x000000102d2d7819 */ /* 0x000fe200000006ff */
[----:B------:R-:W-:Y:S06]  /*0b90*/  @P2 BRA `(.L_x_6574) ;  /* 0x00000000000c2947 */ /* 0x000fec0003800000 */
[----:B------:R-:W-:Y:S05]  /*0ba0*/  @!P1 BRA `(.L_x_6575) ;  /* 0x0000000000189947 */ /* 0x000fea0003800000 */
[----:B-----5:R-:W-:Y:S01]  /*0bb0*/  FADD.FTZ R45, R29, R45 ;  /* 0x0000002d1d2d7221 */ /* 0x020fe20000010000 */
[----:B------:R-:W-:Y:S06]  /*0bc0*/  BRA `(.L_x_6575) ;  /* 0x0000000000107947 */ /* 0x000fec0003800000 */
.L_x_6574:
[----:B-----5:R-:W-:-:S04]  /*0bd0*/  PRMT R24, R38, 0x7632, R24 ;  /* 0x0000763226187816 */ /* 0x020fc80000000018 */
[----:B------:R-:W-:-:S05]  /*0be0*/  SHF.L.U32 R24, R24, 0x10, RZ ;  /* 0x0000001018187819 */ /* 0x000fca00000006ff */
[----:B------:R-:W-:-:S04]  /*0bf0*/  FADD.FTZ R45, R45, R24 ;  /* 0x000000182d2d7221 */ /* 0x000fc80000010000 */
[----:B------:R-:W-:-:S07]  /*0c00*/  @P1 FADD.FTZ R45, R29, R45 ;  /* 0x0000002d1d2d1221 */ /* 0x000fce0000010000 */
.L_x_6575:
[C---:B------:R-:W-:Y:S02]  /*0c10*/  PRMT R47, R27.reuse, 0x7632, R47 ;  /* 0x000076321b2f7816 */ /* 0x040fe4000000002f */
[----:B------:R-:W-:Y:S01]  /*0c20*/  SHF.L.U32 R46, R27, 0x10, RZ ;  /* 0x000000101b2e7819 */ /* 0x000fe200000006ff */
[----:B------:R-:W-:Y:S06]  /*0c30*/  @P2 BRA `(.L_x_6576) ;  /* 0x00000000000c2947 */ /* 0x000fec0003800000 */
[----:B------:R-:W-:Y:S05]  /*0c40*/  @!P1 BRA `(.L_x_6577) ;  /* 0x0000000000149947 */ /* 0x000fea0003800000 */
[----:B-----5:R-:W-:Y:S01]  /*0c50*/  FADD.FTZ R46, R30, R46 ;  /* 0x0000002e1e2e7221 */ /* 0x020fe20000010000 */
[----:B------:R-:W-:Y:S06]  /*0c60*/  BRA `(.L_x_6577) ;  /* 0x00000000000c7947 */ /* 0x000fec0003800000 */
.L_x_6576:
[----:B-----5:R-:W-:-:S05]  /*0c70*/  SHF.L.U32 R25, R39, 0x10, RZ ;  /* 0x0000001027197819 */ /* 0x020fca00000006ff */
[----:B------:R-:W-:-:S04]  /*0c80*/  FADD.FTZ R46, R46, R25 ;  /* 0x000000192e2e7221 */ /* 0x000fc80000010000 */
[----:B------:R-:W-:-:S07]  /*0c90*/  @P1 FADD.FTZ R46, R30, R46 ;  /* 0x0000002e1e2e1221 */ /* 0x000fce0000010000 */
.L_x_6577:
[----:B------:R-:W-:Y:S01]  /*0ca0*/  SHF.L.U32 R47, R47, 0x10, RZ ;  /* 0x000000102f2f7819 */ /* 0x000fe200000006ff */
[----:B------:R-:W-:Y:S06]  /*0cb0*/  @P2 BRA `(.L_x_6578) ;  /* 0x00000000000c2947 */ /* 0x000fec0003800000 */
[----:B------:R-:W-:Y:S05]  /*0cc0*/  @!P1 BRA `(.L_x_6579) ;  /* 0x0000000000189947 */ /* 0x000fea0003800000 */
[----:B-----5:R-:W-:Y:S01]  /*0cd0*/  FADD.FTZ R47, R31, R47 ;  /* 0x0000002f1f2f7221 */ /* 0x020fe20000010000 */
[----:B------:R-:W-:Y:S06]  /*0ce0*/  BRA `(.L_x_6579) ;  /* 0x0000000000107947 */ /* 0x000fec0003800000 */
.L_x_6578:
[----:B-----5:R-:W-:-:S04]  /*0cf0*/  PRMT R24, R39, 0x7632, R24 ;  /* 0x0000763227187816 */ /* 0x020fc80000000018 */
[----:B------:R-:W-:-:S05]  /*0d00*/  SHF.L.U32 R24, R24, 0x10, RZ ;  /* 0x0000001018187819 */ /* 0x000fca00000006ff */
[----:B------:R-:W-:-:S04]  /*0d10*/  FADD.FTZ R47, R47, R24 ;  /* 0x000000182f2f7221 */ /* 0x000fc80000010000 */
[----:B------:R-:W-:-:S07]  /*0d20*/  @P1 FADD.FTZ R47, R31, R47 ;  /* 0x0000002f1f2f1221 */ /* 0x000fce0000010000 */
.L_x_6579:
[C---:B------:R-:W-:Y:S02]  /*0d30*/  IADD3 R99, R97.reuse, 0x80, RZ ;  /* 0x0000008061637810 */ /* 0x040fe40007ffe0ff */
[----:B------:R-:W-:Y:S02]  /*0d40*/  LEA R54, P4, R97, UR10, 0x5 ;  /* 0x0000000a61367c11 */ /* 0x000fe4000f8828ff */
[C---:B------:R-:W-:Y:S01]  /*0d50*/  @P1 LEA R52, P5, R99.reuse, UR8, 0x5 ;  /* 0x0000000863341c11 */ /* 0x040fe2000f8a28ff */
[----:B------:R-:W-:Y:S01]  /*0d60*/  IMAD.WIDE.U32 R24, R99, 0x10, R56 ;  /* 0x0000001063187825 */ /* 0x000fe200078e0038 */
        /* <DEDUP_REMOVED lines=16> */
.L_x_6580:
[----:B-----5:R-:W-:-:S05]  /*0e70*/  SHF.L.U32 R51, R36, 0x10, RZ ;  /* 0x0000001024337819 */ /* 0x020fca00000006ff */
[----:B------:R-:W-:-:S04]  /*0e80*/  FADD.FTZ R48, R51, R48 ;  /* 0x0000003033307221 */ /* 0x000fc80000010000 */
[----:B------:R-:W-:-:S07]  /*0e90*/  @P1 FADD.FTZ R48, R32, R48 ;  /* 0x0000003020301221 */ /* 0x000fce0000010000 */
.L_x_6581:
[----:B------:R-:W-:Y:S01]  /*0ea0*/  SHF.L.U32 R49, R49, 0x10, RZ ;  /* 0x0000001031317819 */ /* 0x000fe200000006ff */
[----:B------:R-:W-:Y:S06]  /*0eb0*/  @P2 BRA `(.L_x_6582) ;  /* 0x00000000000c2947 */ /* 0x000fec0003800000 */
[----:B------:R-:W-:Y:S05]  /*0ec0*/  @!P1 BRA `(.L_x_6583) ;  /* 0x0000000000189947 */ /* 0x000fea0003800000 */
[----:B-----5:R-:W-:Y:S01]  /*0ed0*/  FADD.FTZ R49, R33, R49 ;  /* 0x0000003121317221 */ /* 0x020fe20000010000 */
[----:B------:R-:W-:Y:S06]  /*0ee0*/  BRA `(.L_x_6583) ;  /* 0x0000000000107947 */ /* 0x000fec0003800000 */
.L_x_6582:
[----:B-----5:R-:W-:-:S04]  /*0ef0*/  PRMT R24, R36, 0x7632, R24 ;  /* 0x0000763224187816 */ /* 0x020fc80000000018 */
[----:B------:R-:W-:-:S05]  /*0f00*/  SHF.L.U32 R24, R24, 0x10, RZ ;  /* 0x0000001018187819 */ /* 0x000fca00000006ff */
[----:B------:R-:W-:-:S04]  /*0f10*/  FADD.FTZ R49, R49, R24 ;  /* 0x0000001831317221 */ /* 0x000fc80000010000 */
[----:B------:R-:W-:-:S07]  /*0f20*/  @P1 FADD.FTZ R49, R33, R49 ;  /* 0x0000003121311221 */ /* 0x000fce0000010000 */
.L_x_6583:
[C---:B------:R-:W-:Y:S02]  /*0f30*/  PRMT R51, R25.reuse, 0x7632, R51 ;  /* 0x0000763219337816 */ /* 0x040fe40000000033 */
[----:B------:R-:W-:Y:S01]  /*0f40*/  SHF.L.U32 R50, R25, 0x10, RZ ;  /* 0x0000001019327819 */ /* 0x000fe200000006ff */
[----:B------:R-:W-:Y:S06]  /*0f50*/  @P2 BRA `(.L_x_6584) ;  /* 0x00000000000c2947 */ /* 0x000fec0003800000 */
[----:B------:R-:W-:Y:S05]  /*0f60*/  @!P1 BRA `(.L_x_6585) ;  /* 0x0000000000149947 */ /* 0x000fea0003800000 */
[----:B-----5:R-:W-:Y:S01]  /*0f70*/  FADD.FTZ R50, R34, R50 ;  /* 0x0000003222327221 */ /* 0x020fe20000010000 */
[----:B------:R-:W-:Y:S06]  /*0f80*/  BRA `(.L_x_6585) ;  /* 0x00000000000c7947 */ /* 0x000fec0003800000 */
.L_x_6584:
[----:B-----5:R-:W-:-:S05]  /*0f90*/  SHF.L.U32 R25, R37, 0x10, RZ ;  /* 0x0000001025197819 */ /* 0x020fca00000006ff */
[----:B------:R-:W-:-:S04]  /*0fa0*/  FADD.FTZ R50, R25, R50 ;  /* 0x0000003219327221 */ /* 0x000fc80000010000 */
[----:B------:R-:W-:-:S07]  /*0fb0*/  @P1 FADD.FTZ R50, R34, R50 ;  /* 0x0000003222321221 */ /* 0x000fce0000010000 */
.L_x_6585:
[----:B------:R-:W-:Y:S01]  /*0fc0*/  SHF.L.U32 R51, R51, 0x10, RZ ;  /* 0x0000001033337819 */ /* 0x000fe200000006ff */
[----:B------:R-:W-:Y:S06]  /*0fd0*/  @P2 BRA `(.L_x_6586) ;  /* 0x00000000000c2947 */ /* 0x000fec0003800000 */
[----:B------:R-:W-:Y:S05]  /*0fe0*/  @!P1 BRA `(.L_x_6587) ;  /* 0x0000000000189947 */ /* 0x000fea0003800000 */
[----:B-----5:R-:W-:Y:S01]  /*0ff0*/  FADD.FTZ R51, R35, R51 ;  /* 0x0000003323337221 */ /* 0x020fe20000010000 */
[----:B------:R-:W-:Y:S06]  /*1000*/  BRA `(.L_x_6587) ;  /* 0x0000000000107947 */ /* 0x000fec0003800000 */
.L_x_6586:
[----:B-----5:R-:W-:-:S04]  /*1010*/  PRMT R24, R37, 0x7632, R24 ;  /* 0x0000763225187816 */ /* 0x020fc80000000018 */
[----:B------:R-:W-:-:S05]  /*1020*/  SHF.L.U32 R24, R24, 0x10, RZ ;  /* 0x0000001018187819 */ /* 0x000fca00000006ff */
[----:B------:R-:W-:-:S04]  /*1030*/  FADD.FTZ R51, R51, R24 ;  /* 0x0000001833337221 */ /* 0x000fc80000010000 */
[----:B------:R-:W-:-:S07]  /*1040*/  @P1 FADD.FTZ R51, R35, R51 ;  /* 0x0000003323331221 */ /* 0x000fce0000010000 */
.L_x_6587:
[C---:B------:R-:W-:Y:S02]  /*1050*/  PRMT R53, R26.reuse, 0x7632, R53 ;  /* 0x000076321a357816 */ /* 0x040fe40000000035 */
[----:B------:R-:W-:Y:S01]  /*1060*/  SHF.L.U32 R52, R26, 0x10, RZ ;  /* 0x000000101a347819 */ /* 0x000fe200000006ff */
[----:B------:R-:W-:Y:S06]  /*1070*/  @P2 BRA `(.L_x_6588) ;  /* 0x00000000000c2947 */ /* 0x000fec0003800000 */
[----:B------:R-:W-:Y:S05]  /*1080*/  @!P1 BRA `(.L_x_6589) ;  /* 0x0000000000149947 */ /* 0x000fea0003800000 */
[----:B-----5:R-:W-:Y:S01]  /*1090*/  FADD.FTZ R52, R28, R52 ;  /* 0x000000341c347221 */ /* 0x020fe20000010000 */
[----:B------:R-:W-:Y:S06]  /*10a0*/  BRA `(.L_x_6589) ;  /* 0x00000000000c7947 */ /* 0x000fec0003800000 */
.L_x_6588:
[----:B-----5:R-:W-:-:S05]  /*10b0*/  SHF.L.U32 R25, R38, 0x10, RZ ;  /* 0x0000001026197819 */ /* 0x020fca00000006ff */
[----:B------:R-:W-:-:S04]  /*10c0*/  FADD.FTZ R52, R25, R52 ;  /* 0x0000003419347221 */ /* 0x000fc80000010000 */
[----:B------:R-:W-:-:S07]  /*10d0*/  @P1 FADD.FTZ R52, R28, R52 ;  /* 0x000000341c341221 */ /* 0x000fce0000010000 */
.L_x_6589:
[----:B------:R-:W-:Y:S01]  /*10e0*/  SHF.L.U32 R53, R53, 0x10, RZ ;  /* 0x0000001035357819 */ /* 0x000fe200000006ff */
[----:B------:R-:W-:Y:S06]  /*10f0*/  @P2 BRA `(.L_x_6590) ;  /* 0x00000000000c2947 */ /* 0x000fec0003800000 */
[----:B------:R-:W-:Y:S05]  /*1100*/  @!P1 BRA `(.L_x_6591) ;  /* 0x0000000000189947 */ /* 0x000fea0003800000 */
[----:B-----5:R-:W-:Y:S01]  /*1110*/  FADD.FTZ R53, R29, R53 ;  /* 0x000000351d357221 */ /* 0x020fe20000010000 */
[----:B------:R-:W-:Y:S06]  /*1120*/  BRA `(.L_x_6591) ;  /* 0x0000000000107947 */ /* 0x000fec0003800000 */
.L_x_6590:
[----:B-----5:R-:W-:-:S04]  /*1130*/  PRMT R24, R38, 0x7632, R24 ;  /* 0x0000763226187816 */ /* 0x020fc80000000018 */
[----:B------:R-:W-:-:S05]  /*1140*/  SHF.L.U32 R24, R24, 0x10, RZ ;  /* 0x0000001018187819 */ /* 0x000fca00000006ff */
[----:B------:R-:W-:-:S04]  /*1150*/  FADD.FTZ R53, R53, R24 ;  /* 0x0000001835357221 */ /* 0x000fc80000010000 */
[----:B------:R-:W-:-:S07]  /*1160*/  @P1 FADD.FTZ R53, R29, R53 ;  /* 0x000000351d351221 */ /* 0x000fce0000010000 */
.L_x_6591:
[C---:B------:R-:W-:Y:S02]  /*1170*/  PRMT R55, R27.reuse, 0x7632, R55 ;  /* 0x000076321b377816 */ /* 0x040fe40000000037 */
[----:B------:R-:W-:Y:S01]  /*1180*/  SHF.L.U32 R54, R27, 0x10, RZ ;  /* 0x000000101b367819 */ /* 0x000fe200000006ff */
[----:B------:R-:W-:Y:S06]  /*1190*/  @P2 BRA `(.L_x_6592) ;  /* 0x00000000000c2947 */ /* 0x000fec0003800000 */
[----:B------:R-:W-:Y:S05]  /*11a0*/  @!P1 BRA `(.L_x_6593) ;  /* 0x0000000000149947 */ /* 0x000fea0003800000 */
[----:B-----5:R-:W-:Y:S01]  /*11b0*/  FADD.FTZ R54, R30, R54 ;  /* 0x000000361e367221 */ /* 0x020fe20000010000 */
[----:B------:R-:W-:Y:S06]  /*11c0*/  BRA `(.L_x_6593) ;  /* 0x00000000000c7947 */ /* 0x000fec0003800000 */
.L_x_6592:
[----:B-----5:R-:W-:-:S05]  /*11d0*/  SHF.L.U32 R25, R39, 0x10, RZ ;  /* 0x0000001027197819 */ /* 0x020fca00000006ff */
[----:B------:R-:W-:-:S04]  /*11e0*/  FADD.FTZ R54, R25, R54 ;  /* 0x0000003619367221 */ /* 0x000fc80000010000 */
[----:B------:R-:W-:-:S07]  /*11f0*/  @P1 FADD.FTZ R54, R30, R54 ;  /* 0x000000361e361221 */ /* 0x000fce0000010000 */
.L_x_6593:
[----:B------:R-:W-:Y:S01]  /*1200*/  SHF.L.U32 R55, R55, 0x10, RZ ;  /* 0x0000001037377819 */ /* 0x000fe200000006ff */
[----:B------:R-:W-:Y:S06]  /*1210*/  @P2 BRA `(.L_x_6594) ;  /* 0x00000000000c2947 */ /* 0x000fec0003800000 */
[----:B------:R-:W-:Y:S05]  /*1220*/  @!P1 BRA `(.L_x_6595) ;  /* 0x0000000000189947 */ /* 0x000fea0003800000 */
[----:B-----5:R-:W-:Y:S01]  /*1230*/  FADD.FTZ R55, R31, R55 ;  /* 0x000000371f377221 */ /* 0x020fe20000010000 */
[----:B------:R-:W-:Y:S06]  /*1240*/  BRA `(.L_x_6595) ;  /* 0x0000000000107947 */ /* 0x000fec0003800000 */
.L_x_6594:
[----:B-----5:R-:W-:-:S04]  /*1250*/  PRMT R24, R39, 0x7632, R24 ;  /* 0x0000763227187816 */ /* 0x020fc80000000018 */
[----:B------:R-:W-:-:S05]  /*1260*/  SHF.L.U32 R24, R24, 0x10, RZ ;  /* 0x0000001018187819 */ /* 0x000fca00000006ff */
[----:B------:R-:W-:-:S04]  /*1270*/  FADD.FTZ R55, R55, R24 ;  /* 0x0000001837377221 */ /* 0x000fc80000010000 */
[----:B------:R-:W-:-:S07]  /*1280*/  @P1 FADD.FTZ R55, R31, R55 ;  /* 0x000000371f371221 */ /* 0x000fce0000010000 */
.L_x_6595:
[----:B------:R-:W-:Y:S02]  /*1290*/  IADD3 R101, R97, 0x100, RZ ;  /* 0x0000010061657810 */ /* 0x000fe40007ffe0ff */
        /* <DEDUP_REMOVED lines=19> */
.L_x_6596:
[----:B-----5:R-:W-:-:S05]  /*13d0*/  SHF.L.U32 R27, R36, 0x10, RZ ;  /* 0x00000010241b7819 */ /* 0x020fca00000006ff */
[----:B------:R-:W-:-:S04]  /*13e0*/  FADD.FTZ R24, R27, R24 ;  /* 0x000000181b187221 */ /* 0x000fc80000010000 */
[----:B------:R-:W-:-:S07]  /*13f0*/  @P1 FADD.FTZ R24, R32, R24 ;  /* 0x0000001820181221 */ /* 0x000fce0000010000 */
.L_x_6597:
[----:B------:R-:W-:Y:S01]  /*1400*/  SHF.L.U32 R25, R25, 0x10, RZ ;  /* 0x0000001019197819 */ /* 0x000fe200000006ff */
[----:B------:R-:W-:Y:S06]  /*1410*/  @P2 BRA `(.L_x_6598) ;  /* 0x00000000000c2947 */ /* 0x000fec0003800000 */
[----:B------:R-:W-:Y:S05]  /*1420*/  @!P1 BRA `(.L_x_6599) ;  /* 0x0000000000189947 */ /* 0x000fea0003800000 */
[----:B-----5:R-:W-:Y:S01]  /*1430*/  FADD.FTZ R25, R33, R25 ;  /* 0x0000001921197221 */ /* 0x020fe20000010000 */
[----:B------:R-:W-:Y:S06]  /*1440*/  BRA `(.L_x_6599) ;  /* 0x0000000000107947 */ /* 0x000fec0003800000 */
.L_x_6598:
[----:B-----5:R-:W-:-:S04]  /*1450*/  PRMT R26, R36, 0x7632, R26 ;  /* 0x00007632241a7816 */ /* 0x020fc8000000001a */
[----:B------:R-:W-:-:S05]  /*1460*/  SHF.L.U32 R26, R26, 0x10, RZ ;  /* 0x000000101a1a7819 */ /* 0x000fca00000006ff */
[----:B------:R-:W-:-:S04]  /*1470*/  FADD.FTZ R25, R25, R26 ;  /* 0x0000001a19197221 */ /* 0x000fc80000010000 */
[----:B------:R-:W-:-:S07]  /*1480*/  @P1 FADD.FTZ R25, R33, R25 ;  /* 0x0000001921191221 */ /* 0x000fce0000010000 */
.L_x_6599:
[C---:B------:R-:W-:Y:S02]  /*1490*/  PRMT R27, R57.reuse, 0x7632, R27 ;  /* 0x00007632391b7816 */ /* 0x040fe4000000001b */
[----:B------:R-:W-:Y:S01]  /*14a0*/  SHF.L.U32 R26, R57, 0x10, RZ ;  /* 0x00000010391a7819 */ /* 0x000fe200000006ff */
[----:B------:R-:W-:Y:S06]  /*14b0*/  @P2 BRA `(.L_x_6600) ;  /* 0x00000000000c2947 */ /* 0x000fec0003800000 */
[----:B------:R-:W-:Y:S05]  /*14c0*/  @!P1 BRA `(.L_x_6601) ;  /* 0x0000000000149947 */ /* 0x000fea0003800000 */
[----:B-----5:R-:W-:Y:S01]  /*14d0*/  FADD.FTZ R26, R34, R26 ;  /* 0x0000001a221a7221 */ /* 0x020fe20000010000 */
[----:B------:R-:W-:Y:S06]  /*14e0*/  BRA `(.L_x_6601) ;  /* 0x00000000000c7947 */ /* 0x000fec0003800000 */
.L_x_6600:
[----:B-----5:R-:W-:-:S05]  /*14f0*/  SHF.L.U32 R57, R37, 0x10, RZ ;  /* 0x0000001025397819 */ /* 0x020fca00000006ff */
[----:B------:R-:W-:-:S04]  /*1500*/  FADD.FTZ R26, R57, R26 ;  /* 0x0000001a391a7221 */ /* 0x000fc80000010000 */
[----:B------:R-:W-:-:S07]  /*1510*/  @P1 FADD.FTZ R26, R34, R26 ;  /* 0x0000001a221a1221 */ /* 0x000fce0000010000 */
.L_x_6601:
[----:B------:R-:W-:Y:S01]  /*1520*/  SHF.L.U32 R27, R27, 0x10, RZ ;  /* 0x000000101b1b7819 */ /* 0x000fe200000006ff */
[----:B------:R-:W-:Y:S06]  /*1530*/  @P2 BRA `(.L_x_6602) ;  /* 0x00000000000c2947 */ /* 0x000fec0003800000 */
[----:B------:R-:W-:Y:S05]  /*1540*/  @!P1 BRA `(.L_x_6603) ;  /* 0x0000000000189947 */ /* 0x000fea0003800000 */
[----:B-----5:R-:W-:Y:S01]  /*1550*/  FADD.FTZ R27, R35, R27 ;  /* 0x0000001b231b7221 */ /* 0x020fe20000010000 */
[----:B------:R-:W-:Y:S06]  /*1560*/  BRA `(.L_x_6603) ;  /* 0x0000000000107947 */ /* 0x000fec0003800000 */
.L_x_6602:
[----:B-----5:R-:W-:-:S04]  /*1570*/  PRMT R56, R37, 0x7632, R56 ;  /* 0x0000763225387816 */ /* 0x020fc80000000038 */
[----:B------:R-:W-:-:S05]  /*1580*/  SHF.L.U32 R56, R56, 0x10, RZ ;  /* 0x0000001038387819 */ /* 0x000fca00000006ff */
[----:B------:R-:W-:-:S04]  /*1590*/  FADD.FTZ R27, R27, R56 ;  /* 0x000000381b1b7221 */ /* 0x000fc80000010000 */
[----:B------:R-:W-:-:S07]  /*15a0*/  @P1 FADD.FTZ R27, R35, R27 ;  /* 0x0000001b231b1221 */ /* 0x000fce0000010000 */
.L_x_6603:
[C---:B------:R-:W-:Y:S02]  /*15b0*/  PRMT R57, R58.reuse, 0x7632, R57 ;  /* 0x000076323a397816 */ /* 0x040fe40000000039 */
[----:B------:R-:W-:Y:S01]  /*15c0*/  SHF.L.U32 R56, R58, 0x10, RZ ;  /* 0x000000103a387819 */ /* 0x000fe200000006ff */
[----:B------:R-:W-:Y:S06]  /*15d0*/  @P2 BRA `(.L_x_6604) ;  /* 0x00000000000c2947 */ /* 0x000fec0003800000 */
[----:B------:R-:W-:Y:S05]  /*15e0*/  @!P1 BRA `(.L_x_6605) ;  /* 0x0000000000149947 */ /* 0x000fea0003800000 */
[----:B-----5:R-:W-:Y:S01]  /*15f0*/  FADD.FTZ R56, R28, R56 ;  /* 0x000000381c387221 */ /* 0x020fe20000010000 */
[----:B------:R-:W-:Y:S06]  /*1600*/  BRA `(.L_x_6605) ;  /* 0x00000000000c7947 */ /* 0x000fec0003800000 */
.L_x_6604:
[----:B-----5:R-:W-:-:S05]  /*1610*/  SHF.L.U32 R81, R38, 0x10, RZ ;  /* 0x0000001026517819 */ /* 0x020fca00000006ff */
[----:B------:R-:W-:-:S04]  /*1620*/  FADD.FTZ R56, R81, R56 ;  /* 0x0000003851387221 */ /* 0x000fc80000010000 */
[----:B------:R-:W-:-:S07]  /*1630*/  @P1 FADD.FTZ R56, R28, R56 ;  /* 0x000000381c381221 */ /* 0x000fce0000010000 */
.L_x_6605:
[----:B------:R-:W-:Y:S01]  /*1640*/  SHF.L.U32 R57, R57, 0x10, RZ ;  /* 0x0000001039397819 */ /* 0x000fe200000006ff */
[----:B------:R-:W-:Y:S06]  /*1650*/  @P2 BRA `(.L_x_6606) ;  /* 0x00000000000c2947 */ /* 0x000fec0003800000 */
[----:B------:R-:W-:Y:S05]  /*1660*/  @!P1 BRA `(.L_x_6607) ;  /* 0x0000000000189947 */ /* 0x000fea0003800000 */
[----:B-----5:R-:W-:Y:S01]  /*1670*/  FADD.FTZ R57, R29, R57 ;  /* 0x000000391d397221 */ /* 0x020fe20000010000 */
[----:B------:R-:W-:Y:S06]  /*1680*/  BRA `(.L_x_6607) ;  /* 0x0000000000107947 */ /* 0x000fec0003800000 */
.L_x_6606:
[----:B-----5:R-:W-:-:S04]  /*1690*/  PRMT R58, R38, 0x7632, R58 ;  /* 0x00007632263a7816 */ /* 0x020fc8000000003a */
[----:B------:R-:W-:-:S05]  /*16a0*/  SHF.L.U32 R58, R58, 0x10, RZ ;  /* 0x000000103a3a7819 */ /* 0x000fca00000006ff */
[----:B------:R-:W-:-:S04]  /*16b0*/  FADD.FTZ R57, R57, R58 ;  /* 0x0000003a39397221 */ /* 0x000fc80000010000 */
[----:B------:R-:W-:-:S07]  /*16c0*/  @P1 FADD.FTZ R57, R29, R57 ;  /* 0x000000391d391221 */ /* 0x000fce0000010000 */
.L_x_6607:
[C---:B------:R-:W-:Y:S02]  /*16d0*/  PRMT R80, R59.reuse, 0x7632, R80 ;  /* 0x000076323b507816 */ /* 0x040fe40000000050 */
[----:B------:R-:W-:Y:S01]  /*16e0*/  SHF.L.U32 R58, R59, 0x10, RZ ;  /* 0x000000103b3a7819 */ /* 0x000fe200000006ff */
[----:B------:R-:W-:Y:S06]  /*16f0*/  @P2 BRA `(.L_x_6608) ;  /* 0x00000000000c2947 */ /* 0x000fec0003800000 */
[----:B------:R-:W-:Y:S05]  /*1700*/  @!P1 BRA `(.L_x_6609) ;  /* 0x0000000000149947 */ /* 0x000fea0003800000 */
[----:B-----5:R-:W-:Y:S01]  /*1710*/  FADD.FTZ R58, R30, R58 ;  /* 0x0000003a1e3a7221 */ /* 0x020fe20000010000 */
[----:B------:R-:W-:Y:S06]  /*1720*/  BRA `(.L_x_6609) ;  /* 0x00000000000c7947 */ /* 0x000fec0003800000 */
.L_x_6608:
[----:B-----5:R-:W-:-:S05]  /*1730*/  SHF.L.U32 R59, R39, 0x10, RZ ;  /* 0x00000010273b7819 */ /* 0x020fca00000006ff */
[----:B------:R-:W-:-:S04]  /*1740*/  FADD.FTZ R58, R59, R58 ;  /* 0x0000003a3b3a7221 */ /* 0x000fc80000010000 */
[----:B------:R-:W-:-:S07]  /*1750*/  @P1 FADD.FTZ R58, R30, R58 ;  /* 0x0000003a1e3a1221 */ /* 0x000fce0000010000 */
.L_x_6609:
[----:B------:R-:W-:Y:S01]  /*1760*/  SHF.L.U32 R59, R80, 0x10, RZ ;  /* 0x00000010503b7819 */ /* 0x000fe200000006ff */
[----:B------:R-:W-:Y:S06]  /*1770*/  @P2 BRA `(.L_x_6610) ;  /* 0x00000000000c2947 */ /* 0x000fec0003800000 */
[----:B------:R-:W-:Y:S05]  /*1780*/  @!P1 BRA `(.L_x_6611) ;  /* 0x0000000000189947 */ /* 0x000fea0003800000 */
[----:B-----5:R-:W-:Y:S01]  /*1790*/  FADD.FTZ R59, R31, R59 ;  /* 0x0000003b1f3b7221 */ /* 0x020fe20000010000 */
[----:B------:R-:W-:Y:S06]  /*17a0*/  BRA `(.L_x_6611) ;  /* 0x0000000000107947 */ /* 0x000fec0003800000 */
.L_x_6610:
[----:B-----5:R-:W-:-:S04]  /*17b0*/  PRMT R80, R39, 0x7632, R80 ;  /* 0x0000763227507816 */ /* 0x020fc80000000050 */
[----:B------:R-:W-:-:S05]  /*17c0*/  SHF.L.U32 R80, R80, 0x10, RZ ;  /* 0x0000001050507819 */ /* 0x000fca00000006ff */
[----:B------:R-:W-:-:S04]  /*17d0*/  FADD.FTZ R59, R59, R80 ;  /* 0x000000503b3b7221 */ /* 0x000fc80000010000 */
[----:B------:R-:W-:-:S07]  /*17e0*/  @P1 FADD.FTZ R59, R31, R59 ;  /* 0x0000003b1f3b1221 */ /* 0x000fce0000010000 */
.L_x_6611:
[----:B------:R-:W-:Y:S01]  /*17f0*/  FADD.FTZ R80, RZ, R40 ;  /* 0x00000028ff507221 */ /* 0x000fe20000010000 */
[----:B------:R-:W0:Y:S01]  /*1800*/  S2R R96, SR_TID.X ;  /* 0x0000000000607919 */ /* 0x000e220000002100 */
[----:B------:R-:W-:Y:S02]  /*1810*/  UMOV UR6, 0xffffffff ;  /* 0xffffffff00067882 */ /* 0x000fe40000000000 */
        /* <DEDUP_REMOVED lines=24> */
[----:B------:R-:W-:Y:S01]  /*19a0*/  FADD.FTZ R82, R83, R56 ;  /* 0x0000003853527221 */ /* 0x000fe20000010000 */
[----:B0-----:R-:W-:-:S03]  /*19b0*/  SHF.R.U32.HI R83, RZ, 0x5, R96 ;  /* 0x00000005ff537819 */ /* 0x001fc60000011660 */
[----:B------:R-:W-:Y:S01]  /*19c0*/  FADD.FTZ R103, R82, R57 ;  /* 0x0000003952677221 */ /* 0x000fe20000010000 */
[----:B------:R-:W-:-:S03]  /*19d0*/  LOP3.LUT R83, R83, 0x7fffffc, RZ, 0xc0, !PT ;  /* 0x07fffffc53537812 */ /* 0x000fc600078ec0ff */
[----:B------:R-:W-:Y:S01]  /*19e0*/  FADD.FTZ R94, R103, R58 ;  /* 0x0000003a675e7221 */ /* 0x000fe20000010000 */
[----:B------:R-:W-:-:S03]  /*19f0*/  SEL R82, R62, R83, !P1 ;  /* 0x000000533e527207 */ /* 0x000fc60004800000 */
[----:B------:R-:W-:Y:S01]  /*1a00*/  FADD.FTZ R94, R94, R59 ;  /* 0x0000003b5e5e7221 */ /* 0x000fe20000010000 */
[----:B-1----:R-:W-:Y:S06]  /*1a10*/  BRA.DIV UR6, `(.L_x_6612) ;  /* 0x0000000e06ac7947 */ /* 0x002fec000b800000 */
        /* <DEDUP_REMOVED lines=68> */
.L_x_6624:
        /* <DEDUP_REMOVED lines=13> */
[----:B------:R-:W-:-:S03]  /*1f30*/  HFMA2.MMA R96, -RZ, RZ, 0, 0 ;  /* 0x00000000ff607435 */ /* 0x000fc600000001ff */
[----:B------:R1:W-:Y:S01]  /*1f40*/  @!P2 STS.64 [R94], R80 ;  /* 0x000000505e00a388 */ /* 0x0003e20000000a00 */
[----:B------:R-:W-:Y:S02]  /*1f50*/  @!P4 LEA R98, R82, R83, 0x3 ;  /* 0x000000535262c211 */ /* 0x000fe400078e18ff */
[----:B------:R-:W-:Y:S02]  /*1f60*/  CS2R R82, SRZ ;  /* 0x0000000000527805 */ /* 0x000fe4000001ff00 */
[----:B------:R-:W-:Y:S01]  /*1f70*/  @!P4 MOV R96, 0x300 ;  /* 0x000003000060c802 */ /* 0x000fe20000000f00 */
[----:B------:R-:W-:Y:S01]  /*1f80*/  BAR.SYNC.DEFER_BLOCKING 0x0 ;  /* 0x0000000000007b1d */ /* 0x000fe20000010000 */
[----:B------:R-:W-:-:S05]  /*1f90*/  LOP3.LUT P2, RZ, R77, 0x1f, R0, 0xf8, !PT ;  /* 0x0000001f4dff7812 */ /* 0x000fca000784f800 */
[----:B0-----:R-:W0:Y:S01]  /*1fa0*/  SHFL.DOWN PT, R103, R96, 0x2, 0x1f ;  /* 0x08401f0060677f89 */ /* 0x001e2200000e0000 */
[----:B-1----:R-:W-:-:S03]  /*1fb0*/  I2FP.F32.S32 R94, R96 ;  /* 0x00000060005e7245 */ /* 0x002fc60000201400 */
[----:B------:R-:W-:Y:S01]  /*1fc0*/  @!P4 LDS.64 R82, [R98] ;  /* 0x000000006252c984 */ /* 0x000fe20000000a00 */
[----:B0-----:R-:W-:Y:S02]  /*1fd0*/  IADD3 R100, R103, R96, RZ ;  /* 0x0000006067647210 */ /* 0x001fe40007ffe0ff */
[----:B------:R-:W-:Y:S02]  /*1fe0*/  I2FP.F32.S32 R104, R103 ;  /* 0x0000006700687245 */ /* 0x000fe40000201400 */
[----:B------:R-:W-:Y:S01]  /*1ff0*/  I2FP.F32.S32 R102, R100 ;  /* 0x0000006400667245 */ /* 0x000fe20000201400 */
[----:B------:R-:W0:Y:S03]  /*2000*/  SHFL.DOWN PT, R107, R100, 0x1, 0x1f ;  /* 0x08201f00646b7f89 */ /* 0x000e2600000e0000 */
[----:B------:R-:W1:Y:S01]  /*2010*/  MUFU.RCP R81, R102 ;  /* 0x0000006600517308 */ /* 0x000e620000001000 */
[----:B0-----:R-:W-:-:S02]  /*2020*/  IADD3 R100, R100, R107, RZ ;  /* 0x0000006b64647210 */ /* 0x001fc40007ffe0ff */
[----:B------:R-:W-:Y:S01]  /*2030*/  I2FP.F32.S32 R107, R107 ;  /* 0x0000006b006b7245 */ /* 0x000fe20000201400 */
[----:B------:R-:W0:Y:S01]  /*2040*/  SHFL.DOWN PT, R105, R82, 0x2, 0x1f ;  /* 0x08401f0052697f89 */ /* 0x000e2200000e0000 */
[----:B------:R-:W-:-:S03]  /*2050*/  I2FP.F32.S32 R100, R100 ;  /* 0x0000006400647245 */ /* 0x000fc60000201400 */
[----:B------:R-:W2:Y:S03]  /*2060*/  SHFL.DOWN PT, R80, R83, 0x2, 0x1f ;  /* 0x08401f0053507f89 */ /* 0x000ea600000e0000 */
[----:B------:R-:W3:Y:S01]  /*2070*/  MUFU.RCP R100, R100 ;  /* 0x0000006400647308 */ /* 0x000ee20000001000 */
        /* <DEDUP_REMOVED lines=17> */
[----:B-1----:R-:W-:Y:S01]  /*2190*/  FADD.FTZ R81, R80, R81 ;  /* 0x0000005150517221 */ /* 0x002fe20000010000 */
        /* <DEDUP_REMOVED lines=10> */
[C---:B------:R-:W-:Y:S01]  /*2240*/  FADD.FTZ R94, -R96.reuse, R41 ;  /* 0x00000029605e7221 */ /* 0x040fe20000010100 */
[----:B0-----:R-:W-:Y:S01]  /*2250*/  FFMA.FTZ R102, R107, UR12, R102 ;  /* 0x0000000c6b667c23 */ /* 0x001fe20008010066 */
[----:B------:R-:W0:Y:S01]  /*2260*/  @!P2 LDC.64 R40, c[0x0][0x258] ;  /* 0x00009600ff28ab82 */ /* 0x000e220000000a00 */
        /* <DEDUP_REMOVED lines=13> */
[----:B------:R-:W-:Y:S01]  /*2340*/  FADD.FTZ R106, -R96, R26 ;  /* 0x0000001a606a7221 */ /* 0x000fe20000010100 */
[----:B--2---:R-:W-:-:S04]  /*2350*/  @!P2 IMAD.WIDE R80, R95, 0x4, R80 ;  /* 0x000000045f50a825 */ /* 0x004fc800078e0250 */
        /* <DEDUP_REMOVED lines=9> */
[----:B0-----:R-:W-:-:S04]  /*23f0*/  @!P2 IMAD.WIDE R40, R95, 0x4, R40 ;  /* 0x000000045f28a825 */ /* 0x001fc800078e0228 */
[C---:B-1----:R-:W-:Y:S01]  /*2400*/  FMUL.FTZ R46, R45.reuse, R46 ;  /* 0x0000002e2d2e7220 */ /* 0x042fe20000410000 */
        /* <DEDUP_REMOVED lines=8> */
[----:B------:R-:W-:Y:S01]  /*2490*/  @!P2 STG.E desc[UR4][R80.64], R83 ;  /* 0x000000535000a986 */ /* 0x000fe2000c101904 */
[C---:B------:R-:W-:Y:S01]  /*24a0*/  FMUL.FTZ R57, R45.reuse, R54 ;  /* 0x000000362d397220 */ /* 0x040fe20000410000 */
[C---:B------:R-:W-:Y:S01]  /*24b0*/  FMUL.FTZ R51, R45.reuse, R26 ;  /* 0x0000001a2d337220 */ /* 0x040fe20000410000 */
        /* <DEDUP_REMOVED lines=28> */
[----:B------:R-:W-:Y:S01]  /*2680*/  FFMA.FTZ R45, R86, R42, R69 ;  /* 0x0000002a562d7223 */ /* 0x000fe20000010045 */
[----:B------:R-:W-:Y:S01]  /*2690*/  F2FP.BF16.F32.PACK_AB R26, R47, R26 ;  /* 0x0000001a2f1a723e */ /* 0x000fe200000010ff */
[----:B------:R-:W-:Y:S01]  /*26a0*/  FFMA.FTZ R47, R88, R52, R71 ;  /* 0x00000034582f7223 */ /* 0x000fe20000010047 */
[----:B------:R-:W-:Y:S01]  /*26b0*/  FFMA.FTZ R110, R110, R20, R9 ;  /* 0x000000146e6e7223 */ /* 0x000fe20000010009 */
[----:B------:R-:W-:Y:S01]  /*26c0*/  FFMA.FTZ R57, R57, R89, R72 ;  /* 0x0000005939397223 */ /* 0x000fe20000010048 */
[----:B------:R-:W-:Y:S01]  /*26d0*/  F2FP.BF16.F32.PACK_AB R40, R45, R40 ;  /* 0x000000282d28723e */ /* 0x000fe200000010ff */
[----:B------:R-:W-:Y:S01]  /*26e0*/  FFMA.FTZ R45, R22, R49, R11 ;  /* 0x00000031162d7223 */ /* 0x000fe2000001000b */
[----:B------:R-:W-:Y:S01]  /*26f0*/  FFMA.FTZ R41, R18, R50, R7 ;  /* 0x0000003212297223 */ /* 0x000fe20000010007 */
[----:B------:R-:W-:Y:S01]  /*2700*/  FFMA.FTZ R104, R87, R104, R70 ;  /* 0x0000006857687223 */ /* 0x000fe20000010046 */
[----:B------:R-:W-:Y:S01]  /*2710*/  FFMA.FTZ R42, R21, R108, R8 ;  /* 0x0000006c152a7223 */ /* 0x000fe20000010008 */
[----:B------:R-:W-:Y:S01]  /*2720*/  LEA R52, P2, R97, UR14, 0x4 ;  /* 0x0000000e61347c11 */ /* 0x000fe2000f8420ff */
[----:B------:R-:W-:Y:S01]  /*2730*/  FFMA.FTZ R49, R23, R48, R10 ;  /* 0x0000003017317223 */ /* 0x000fe2000001000a */
[----:B------:R-:W-:Y:S01]  /*2740*/  FFMA.FTZ R44, R90, R44, R73 ;  /* 0x0000002c5a2c7223 */ /* 0x000fe20000010049 */
[----:B------:R-:W-:Y:S01]  /*2750*/  FFMA.FTZ R58, R58, R60, R13 ;  /* 0x0000003c3a3a7223 */ /* 0x000fe2000001000d */
[----:B------:R-:W-:Y:S01]  /*2760*/  FFMA.FTZ R59, R59, R93, R76 ;  /* 0x0000005d3b3b7223 */ /* 0x000fe2000001004c */
[----:B------:R-:W-:Y:S01]  /*2770*/  LEA R50, P4, R99, UR14, 0x4 ;  /* 0x0000000e63327c11 */ /* 0x000fe2000f8820ff */
[----:B------:R-:W-:Y:S01]  /*2780*/  FFMA.FTZ R54, R91, R51, R74 ;  /* 0x000000335b367223 */ /* 0x000fe2000001004a */
[----:B------:R-:W-:-:S02]  /*2790*/  LEA R48, P5, R101, UR14, 0x4 ;  /* 0x0000000e65307c11 */ /* 0x000fc4000f8a20ff */
[----:B------:R-:W-:Y:S02]  /*27a0*/  F2FP.BF16.F32.PACK_AB R46, R53, R46 ;  /* 0x0000002e352e723e */ /* 0x000fe400000010ff */
[----:B------:R-:W-:Y:S02]  /*27b0*/  F2FP.BF16.F32.PACK_AB R24, R43, R24 ;  /* 0x000000182b18723e */ /* 0x000fe400000010ff */
[----:B------:R-:W-:Y:S02]  /*27c0*/  LEA.HI.X R53, R97, UR15, RZ, 0x4, P2 ;  /* 0x0000000f61357c11 */ /* 0x000fe400090f24ff */
[----:B------:R-:W-:Y:S02]  /*27d0*/  F2FP.BF16.F32.PACK_AB R43, R57, R110 ;  /* 0x0000006e392b723e */ /* 0x000fe400000010ff */
[----:B------:R-:W-:Y:S01]  /*27e0*/  F2FP.BF16.F32.PACK_AB R42, R47, R42 ;  /* 0x0000002a2f2a723e */ /* 0x000fe200000010ff */
[----:B------:R0:W-:Y:S01]  /*27f0*/  STG.E.128 desc[UR4][R52.64], R24 ;  /* 0x0000001834007986 */ /* 0x0001e2000c101d04 */
[----:B------:R-:W-:-:S02]  /*2800*/  F2FP.BF16.F32.PACK_AB R41, R104, R41 ;  /* 0x000000296829723e */ /* 0x000fc400000010ff */
[----:B------:R-:W-:Y:S02]  /*2810*/  LEA.HI.X R51, R99, UR15, RZ, 0x4, P4 ;  /* 0x0000000f63337c11 */ /* 0x000fe4000a0f24ff */
[----:B------:R-:W-:Y:S02]  /*2820*/  F2FP.BF16.F32.PACK_AB R44, R44, R49 ;  /* 0x000000312c2c723e */ /* 0x000fe400000010ff */
[----:B------:R-:W-:Y:S01]  /*2830*/  F2FP.BF16.F32.PACK_AB R47, R59, R58 ;  /* 0x0000003a3b2f723e */ /* 0x000fe200000010ff */
[----:B------:R0:W-:Y:S01]  /*2840*/  STG.E.128 desc[UR4][R50.64], R40 ;  /* 0x0000002832007986 */ /* 0x0001e2000c101d04 */
[----:B------:R-:W-:Y:S02]  /*2850*/  F2FP.BF16.F32.PACK_AB R45, R54, R45 ;  /* 0x0000002d362d723e */ /* 0x000fe400000010ff */
[----:B------:R-:W-:Y:S02]  /*2860*/  LEA.HI.X R49, R101, UR15, RZ, 0x4, P5 ;  /* 0x0000000f65317c11 */ /* 0x000fe4000a8f24ff */
[----:B------:R-:W-:-:S02]  /*2870*/  IADD3 R95, R95, UR16, RZ ;  /* 0x000000105f5f7c10 */ /* 0x000fc4000fffe0ff */
[----:B------:R-:W-:Y:S01]  /*2880*/  SEL R94, RZ, 0x1, P1 ;  /* 0x00000001ff5e7807 */ /* 0x000fe20000800000 */
[----:B------:R0:W-:Y:S01]  /*2890*/  STG.E.128 desc[UR4][R48.64], R44 ;  /* 0x0000002c30007986 */ /* 0x0001e2000c101d04 */
[----:B------:R-:W-:-:S13]  /*28a0*/  ISETP.GE.AND P2, PT, R95, UR17, PT ;  /* 0x000000115f007c0c */ /* 0x000fda000bf46270 */
[----:B------:R-:W-:Y:S05]  /*28b0*/  @!P2 BRA `(.L_x_6613) ;  /* 0xffffffdc00b4a947 */ /* 0x000fea000383ffff */
[----:B------:R-:W-:Y:S05]  /*28c0*/  EXIT ;  /* 0x000000000000794d */ /* 0x000fea0003800000 */
.L_x_6612:
[----:B------:R-:W-:Y:S01]  /*28d0*/  HFMA2.MMA R106, -RZ, RZ, 0, 5.9604644775390625e-08 ;  /* 0x00000001ff6a7435 */ /* 0x000fe200000001ff */
[----:B------:R-:W-:Y:S02]  /*28e0*/  MOV R105, R94 ;  /* 0x0000005e00697202 */ /* 0x000fe40000000f00 */
[----:B------:R-:W-:Y:S02]  /*28f0*/  MOV R107, 0x1f ;  /* 0x0000001f006b7802 */ /* 0x000fe40000000f00 */
[----:B------:R-:W-:-:S07]  /*2900*/  MOV R102, 0xffffffff ;  /* 0xffffffff00667802 */ /* 0x000fce0000000f00 */
[----:B-----5:R-:W-:Y:S05]  /*2910*/  WARPSYNC.COLLECTIVE R102, `(.L_x_6614) ;  /* 0x0000000066087348 */ /* 0x020fea0003c00000 */
[----:B------:R0:W1:Y:S02]  /*2920*/  SHFL.BFLY P2, R104, R105, R106, R107 ;  /* 0x0c00006a69687389 */ /* 0x000064000004006b */
[----:B01---5:R-:W-:Y:S01]  /*2930*/  ENDCOLLECTIVE ;  /* 0x000000000000791b */ /* 0x023fe20003800000 */
.L_x_6614:
[----:B------:R-:W-:Y:S01]  /*2940*/  HFMA2.MMA R106, -RZ, RZ, 0, 1.1920928955078125e-07 ;  /* 0x00000002ff6a7435 */ /* 0x000fe200000001ff */
[----:B------:R-:W-:-:S05]  /*2950*/  MOV R81, R104 ;  /* 0x0000006800517202 */ /* 0x000fca0000000f00 */
[----:B------:R-:W-:-:S05]  /*2960*/  FADD.FTZ R83, R94, R81 ;  /* 0x000000515e537221 */ /* 0x000fca0000010000 */
[----:B------:R-:W-:-:S07]  /*2970*/  MOV R105, R83 ;  /* 0x0000005300697202 */ /* 0x000fce0000000f00 */
[----:B------:R-:W-:Y:S05]  /*2980*/  WARPSYNC.COLLECTIVE R102, `(.L_x_6615) ;  /* 0x0000000066087348 */ /* 0x000fea0003c00000 */
[----:B------:R0:W1:Y:S02]  /*2990*/  SHFL.BFLY P2, R104, R105, R106, R107 ;  /* 0x0c00006a69687389 */ /* 0x000064000004006b */
[----:B01----:R-:W-:Y:S01]  /*29a0*/  ENDCOLLECTIVE ;  /* 0x000000000000791b */ /* 0x003fe20003800000 */
.L_x_6615:
[----:B------:R-:W-:Y:S01]  /*29b0*/  HFMA2.MMA R106, -RZ, RZ, 0, 2.384185791015625e-07 ;  /* 0x00000004ff6a7435 */ /* 0x000fe200000001ff */
[----:B------:R-:W-:-:S05]  /*29c0*/  MOV R80, R104 ;  /* 0x0000006800507202 */ /* 0x000fca0000000f00 */
[----:B------:R-:W-:-:S05]  /*29d0*/  FADD.FTZ R96, R83, R80 ;  /* 0x0000005053607221 */ /* 0x000fca0000010000 */
[----:B------:R-:W-:-:S07]  /*29e0*/  MOV R105, R96 ;  /* 0x0000006000697202 */ /* 0x000fce0000000f00 */
[----:B------:R-:W-:Y:S05]  /*29f0*/  WARPSYNC.COLLECTIVE R102, `(.L_x_6616) ;  /* 0x0000000066087348 */ /* 0x000fea0003c00000 */
[----:B------:R0:W1:Y:S02]  /*2a00*/  SHFL.BFLY P2, R104, R105, R106, R107 ;  /* 0x0c00006a69687389 */ /* 0x000064000004006b */
[----:B01----:R-:W-:Y:S01]  /*2a10*/  ENDCOLLECTIVE ;  /* 0x000000000000791b */ /* 0x003fe20003800000 */
.L_x_6616:
[----:B------:R-:W-:Y:S01]  /*2a20*/  HFMA2.MMA R106, -RZ, RZ, 0, 4.76837158203125e-07 ;  /* 0x00000008ff6a7435 */ /* 0x000fe200000001ff */
[----:B------:R-:W-:-:S05]  /*2a30*/  MOV R81, R104 ;  /* 0x0000006800517202 */ /* 0x000fca0000000f00 */
[----:B------:R-:W-:-:S05]  /*2a40*/  FADD.FTZ R98, R96, R81 ;  /* 0x0000005160627221 */ /* 0x000fca0000010000 */
[----:B------:R-:W-:-:S07]  /*2a50*/  MOV R105, R98 ;  /* 0x0000006200697202 */ /* 0x000fce0000000f00 */
[----:B------:R-:W-:Y:S05]  /*2a60*/  WARPSYNC.COLLECTIVE R102, `(.L_x_6617) ;  /* 0x0000000066087348 */ /* 0x000fea0003c00000 */
[----:B------:R0:W1:Y:S02]  /*2a70*/  SHFL.BFLY P2, R104, R105, R106, R107 ;  /* 0x0c00006a69687389 */ /* 0x000064000004006b */
[----:B01----:R-:W-:Y:S01]  /*2a80*/  ENDCOLLECTIVE ;  /* 0x000000000000791b */ /* 0x003fe20003800000 */
.L_x_6617:
[----:B------:R-:W-:Y:S01]  /*2a90*/  HFMA2.MMA R106, -RZ, RZ, 0, 9.5367431640625e-07 ;  /* 0x00000010ff6a7435 */ /* 0x000fe200000001ff */
[----:B------:R-:W-:-:S05]  /*2aa0*/  MOV R81, R104 ;  /* 0x0000006800517202 */ /* 0x000fca0000000f00 */
[----:B------:R-:W-:-:S05]  /*2ab0*/  FADD.FTZ R100, R98, R81 ;  /* 0x0000005162647221 */ /* 0x000fca0000010000 */
[----:B------:R-:W-:-:S07]  /*2ac0*/  MOV R105, R100 ;  /* 0x0000006400697202 */ /* 0x000fce0000000f00 */
[----:B------:R-:W-:Y:S05]  /*2ad0*/  WARPSYNC.COLLECTIVE R102, `(.L_x_6618) ;  /* 0x0000000066087348 */ /* 0x000fea0003c00000 */
[----:B------:R0:W1:Y:S02]  /*2ae0*/  SHFL.BFLY P2, R104, R105, R106, R107 ;  /* 0x0c00006a69687389 */ /* 0x000064000004006b */
[----:B01----:R-:W-:Y:S01]  /*2af0*/  ENDCOLLECTIVE ;  /* 0x000000000000791b */ /* 0x003fe20003800000 */
.L_x_6618:
        /* <DEDUP_REMOVED lines=56> */
.L_x_6619:
[----:B------:R-:W-:Y:S01]  /*2e80*/  HFMA2.MMA R106, -RZ, RZ, 0, 1.1920928955078125e-07 ;  /* 0x00000002ff6a7435 */ /* 0x000fe200000001ff */
[----:B------:R-:W-:-:S05]  /*2e90*/  MOV R94, R104 ;  /* 0x00000068005e7202 */ /* 0x000fca0000000f00 */
[----:B------:R-:W-:-:S05]  /*2ea0*/  FADD.FTZ R94, R81, R94 ;  /* 0x0000005e515e7221 */ /* 0x000fca0000010000 */
[----:B------:R-:W-:-:S07]  /*2eb0*/  MOV R105, R94 ;  /* 0x0000005e00697202 */ /* 0x000fce0000000f00 */
[----:B------:R-:W-:Y:S05]  /*2ec0*/  WARPSYNC.COLLECTIVE R102, `(.L_x_6620) ;  /* 0x0000000066087348 */ /* 0x000fea0003c00000 */
[----:B------:R0:W1:Y:S02]  /*2ed0*/  SHFL.BFLY P2, R104, R105, R106, R107 ;  /* 0x0c00006a69687389 */ /* 0x000064000004006b */
[----:B01----:R-:W-:Y:S01]  /*2ee0*/  ENDCOLLECTIVE ;  /* 0x000000000000791b */ /* 0x003fe20003800000 */
.L_x_6620:
[----:B------:R-:W-:Y:S01]  /*2ef0*/  HFMA2.MMA R106, -RZ, RZ, 0, 2.384185791015625e-07 ;  /* 0x00000004ff6a7435 */ /* 0x000fe200000001ff */
[----:B------:R-:W-:-:S05]  /*2f00*/  MOV R83, R104 ;  /* 0x0000006800537202 */ /* 0x000fca0000000f00 */
[----:B------:R-:W-:-:S05]  /*2f10*/  FADD.FTZ R83, R94, R83 ;  /* 0x000000535e537221 */ /* 0x000fca0000010000 */
[----:B------:R-:W-:-:S07]  /*2f20*/  MOV R105, R83 ;  /* 0x0000005300697202 */ /* 0x000fce0000000f00 */
[----:B------:R-:W-:Y:S05]  /*2f30*/  WARPSYNC.COLLECTIVE R102, `(.L_x_6621) ;  /* 0x0000000066087348 */ /* 0x000fea0003c00000 */
[----:B------:R0:W1:Y:S02]  /*2f40*/  SHFL.BFLY P2, R104, R105, R106, R107 ;  /* 0x0c00006a69687389 */ /* 0x000064000004006b */
[----:B01----:R-:W-:Y:S01]  /*2f50*/  ENDCOLLECTIVE ;  /* 0x000000000000791b */ /* 0x003fe20003800000 */
.L_x_6621:
[----:B------:R-:W-:Y:S01]  /*2f60*/  HFMA2.MMA R106, -RZ, RZ, 0, 4.76837158203125e-07 ;  /* 0x00000008ff6a7435 */ /* 0x000fe200000001ff */
[----:B------:R-:W-:-:S05]  /*2f70*/  MOV R96, R104 ;  /* 0x0000006800607202 */ /* 0x000fca0000000f00 */
[----:B------:R-:W-:-:S05]  /*2f80*/  FADD.FTZ R96, R83, R96 ;  /* 0x0000006053607221 */ /* 0x000fca0000010000 */
[----:B------:R-:W-:-:S07]  /*2f90*/  MOV R105, R96 ;  /* 0x0000006000697202 */ /* 0x000fce0000000f00 */
[----:B------:R-:W-:Y:S05]  /*2fa0*/  WARPSYNC.COLLECTIVE R102, `(.L_x_6622) ;  /* 0x0000000066087348 */ /* 0x000fea0003c00000 */
[----:B------:R0:W1:Y:S02]  /*2fb0*/  SHFL.BFLY P2, R104, R105, R106, R107 ;  /* 0x0c00006a69687389 */ /* 0x000064000004006b */
[----:B01----:R-:W-:Y:S01]  /*2fc0*/  ENDCOLLECTIVE ;  /* 0x000000000000791b */ /* 0x003fe20003800000 */
.L_x_6622:
[----:B------:R-:W-:Y:S01]  /*2fd0*/  HFMA2.MMA R106, -RZ, RZ, 0, 9.5367431640625e-07 ;  /* 0x00000010ff6a7435 */ /* 0x000fe200000001ff */
[----:B------:R-:W-:-:S05]  /*2fe0*/  MOV R103, R104 ;  /* 0x0000006800677202 */ /* 0x000fca0000000f00 */
[----:B------:R-:W-:-:S05]  /*2ff0*/  FADD.FTZ R103, R96, R103 ;  /* 0x0000006760677221 */ /* 0x000fca0000010000 */
[----:B------:R-:W-:-:S07]  /*3000*/  MOV R105, R103 ;  /* 0x0000006700697202 */ /* 0x000fce0000000f00 */
[----:B------:R-:W-:Y:S05]  /*3010*/  WARPSYNC.COLLECTIVE R102, `(.L_x_6623) ;  /* 0x0000000066087348 */ /* 0x000fea0003c00000 */
[----:B------:R0:W1:Y:S02]  /*3020*/  SHFL.BFLY P2, R104, R105, R106, R107 ;  /* 0x0c00006a69687389 */ /* 0x000064000004006b */
[----:B01----:R-:W-:Y:S01]  /*3030*/  ENDCOLLECTIVE ;  /* 0x000000000000791b */ /* 0x003fe20003800000 */
.L_x_6623:
[----:B------:R-:W-:Y:S01]  /*3040*/  MOV R98, R104 ;  /* 0x0000006800627202 */ /* 0x000fe20000000f00 */
[----:B------:R-:W-:Y:S06]  /*3050*/  BRA `(.L_x_6624) ;  /* 0xffffffec00807947 */ /* 0x000fec000383ffff */
.L_x_6625:
        /* <DEDUP_REMOVED lines=10> */
.L_x_20567:


//--------------------- .text._ZN10layer_norm31ln_parallel_residual_fwd_kernelINS_13Kernel_traitsI13__nv_bfloat16S2_fS2_fjLj3072ELj1ELj1ELj4ELj16ENS_18Kernel_traits_baseILj3072ES2_S2_fS2_fjLj128EEEEELb1ELb0ELb0EEEvNS_9FwdParamsE --------------------------
	.section	.text._ZN10layer_norm31ln_parallel_residual_fwd_kernelINS_13Kernel_traitsI13__nv_bfloat16S2_fS2_fjLj3072ELj1ELj1ELj4ELj16ENS_18Kernel_traits_baseILj3072ES2_S2_fS2_fjLj128EEEEELb1ELb0ELb0EEEvNS_9FwdParamsE,"ax",@progbits
	.align	128
        .global         _ZN10layer_norm31ln_parallel_residual_fwd_kernelINS_13Kernel_traitsI13__nv_bfloat16S2_fS2_fjLj3072ELj1ELj1ELj4ELj16ENS_18Kernel_traits_baseILj3072ES2_S2_fS2_fjLj128EEEEELb1ELb0ELb0EEEvNS_9FwdParamsE
        .type           _ZN10layer_norm31ln_parallel_residual_fwd_kernelINS_13Kernel_traitsI13__nv_bfloat16S2_fS2_fjLj3072ELj1ELj1ELj4ELj16ENS_18Kernel_traits_baseILj3072ES2_S2_fS2_fjLj128EEEEELb1ELb0ELb0EEEvNS_9FwdParamsE,@function
        .size           _ZN10layer_norm31ln_parallel_residual_fwd_kernelINS_13Kernel_traitsI13__nv_bfloat16S2_fS2_fjLj3072ELj1ELj1ELj4ELj16ENS_18Kernel_traits_baseILj3072ES2_S2_fS2_fjLj128EEEEELb1ELb0ELb0EEEvNS_9FwdParamsE,(.L_x_20568 - _ZN10layer_norm31ln_parallel_residual_fwd_kernelINS_13Kernel_traitsI13__nv_bfloat16S2_fS2_fjLj3072ELj1ELj1ELj4ELj16ENS_18Kernel_traits_baseILj3072ES2_S2_fS2_fjLj128EEEEELb1ELb0ELb0EEEvNS_9FwdParamsE)
        .other          _ZN10layer_norm31ln_parallel_residual_fwd_kernelINS_13Kernel_traitsI13__nv_bfloat16S2_fS2_fjLj3072ELj1ELj1ELj4ELj16ENS_18Kernel_traits_baseILj3072ES2_S2_fS2_fjLj128EEEEELb1ELb0ELb0EEEvNS_9FwdParamsE,@"STO_CUDA_ENTRY STV_DEFAULT"
_ZN10layer_norm31ln_parallel_residual_fwd_kernelINS_13Kernel_traitsI13__nv_bfloat16S2_fS2_fjLj3072ELj1ELj1ELj4ELj16ENS_18Kernel_traits_baseILj3072ES2_S2_fS2_fjLj128EEEEELb1ELb0ELb0EEEvNS_9FwdParamsE:
.text._ZN10layer_norm31ln_parallel_residual_fwd_kernelINS_13Kernel_traitsI13__nv_bfloat16S2_fS2_fjLj3072ELj1ELj1ELj4ELj16ENS_18Kernel_traits_baseILj3072ES2_S2_fS2_fjLj128EEEEELb1ELb0ELb0EEEvNS_9FwdParamsE:
        /* <DEDUP_REMOVED lines=14> */
[----:B------:R-:W-:Y:S01]  /*00e0*/  MOV R126, UR6 ;  /* 0x00000006007e7c02 */ /* 0x000fe20008000f00 */
[----:B------:R-:W-:-:S06]  /*00f0*/  IMAD.U32 R127, RZ, RZ, UR7 ;  /* 0x00000007ff7f7e24 */ /* 0x000fcc000f8e00ff */
        /* <DEDUP_REMOVED lines=10> */
[----:B------:R-:W-:Y:S01]  /*01a0*/  @P0 IMAD.X R77, RZ, RZ, R3, P1 ;  /* 0x000000ffff4d0224 */ /* 0x000fe200008e0603 */
[----:B----4-:R-:W-:Y:S01]  /*01b0*/  IADD3 R96, R127, -0x4498517b, RZ ;  /* 0xbb67ae857f607810 */ /* 0x010fe20007ffe0ff */
[----:B------:R-:W-:-:S03]  /*01c0*/  VIADD R51, R126, 0x9e3779b9 ;  /* 0x9e3779b97e337836 */ /* 0x000fc60000000000 */
[--C-:B------:R-:W-:Y:S01]  /*01d0*/  SHF.R.U32.HI R98, RZ, 0x2, R77.reuse ;  /* 0x00000002ff627819 */ /* 0x100fe2000001164d */
[----:B------:R-:W-:Y:S01]  /*01e0*/  VIADD R50, R126, 0x3c6ef372 ;  /* 0x3c6ef3727e327836 */ /* 0x000fe20000000000 */
[----:B------:R-:W-:Y:S01]  /*01f0*/  SHF.R.U64 R97, R76, 0x2, R77 ;  /* 0x000000024c617819 */ /* 0x000fe2000000124d */
[----:B------:R-:W-:Y:S01]  /*0200*/  VIADD R48, R127, 0x32370b8f ;  /* 0x32370b8f7f307836 */ /* 0x000fe20000000000 */
[----:B------:R-:W-:Y:S01]  /*0210*/  LOP3.LUT R6, R5, R98, R126, 0x96, !PT ;  /* 0x0000006205067212 */ /* 0x000fe200078e967e */
[C---:B------:R-:W-:Y:S01]  /*0220*/  VIADD R47, R126.reuse, 0xdaa66d2b ;  /* 0xdaa66d2b7e2f7836 */ /* 0x040fe20000000000 */
[----:B------:R-:W-:Y:S01]  /*0230*/  IADD3 R49, R127, 0x76cf5d0a, RZ ;  /* 0x76cf5d0a7f317810 */ /* 0x000fe20007ffe0ff */
[----:B------:R-:W-:Y:S01]  /*0240*/  IMAD.WIDE.U32 R2, R97, -0x2daee0ad, RZ ;  /* 0xd2511f5361027825 */ /* 0x000fe200078e00ff */
[----:B------:R-:W-:Y:S02]  /*0250*/  IADD3 R46, R126, 0x78dde6e4, RZ ;  /* 0x78dde6e47e2e7810 */ /* 0x000fe40007ffe0ff */
[----:B------:R-:W-:Y:S01]  /*0260*/  IADD3 R43, R127, -0x56f99767, RZ ;  /* 0xa90668997f2b7810 */ /* 0x000fe20007ffe0ff */
[----:B------:R-:W-:Y:S01]  /*0270*/  IMAD.WIDE.U32 R6, R6, -0x2daee0ad, RZ ;  /* 0xd2511f5306067825 */ /* 0x000fe200078e00ff */
[----:B------:R-:W-:-:S02]  /*0280*/  LOP3.LUT R3, R3, R127, RZ, 0x3c, !PT ;  /* 0x0000007f03037212 */ /* 0x000fc400078e3cff */
[----:B------:R-:W-:Y:S01]  /*0290*/  IADD3 R39, R126, -0x4ab325aa, RZ ;  /* 0xb54cda567e277810 */ /* 0x000fe20007ffe0ff */
        /* <DEDUP_REMOVED lines=18> */
[----:B-1----:R-:W-:-:S04]  /*03c0*/  SHF.R.S32.HI R7, RZ, 0x1f, R10 ;  /* 0x0000001fff077819 */ /* 0x002fc8000001140a */
        /* <DEDUP_REMOVED lines=26> */
[C---:B------:R-:W-:Y:S01]  /*0570*/  IMAD.SHL.U32 R4, R33.reuse, 0x10, RZ ;  /* 0x0000001021047824 */ /* 0x040fe200078e00ff */
[----:B------:R-:W-:Y:S01]  /*0580*/  ISETP.NE.U32.AND P1, PT, RZ, UR10, PT ;  /* 0x0000000aff007c0c */ /* 0x000fe2000bf25070 */
[----:B------:R-:W-:Y:S01]  /*0590*/  ULDC.64 UR8, c[0x0][0x268] ;  /* 0x00009a0000087ab9 */ /* 0x000fe20000000a00 */
[----:B------:R-:W-:Y:S02]  /*05a0*/  ISETP.NE.AND.EX P0, PT, RZ, UR7, PT, P0 ;  /* 0x00000007ff007c0c */ /* 0x000fe4000bf05300 */
[----:B------:R-:W-:Y:S02]  /*05b0*/  ISETP.NE.AND.EX P1, PT, RZ, UR11, PT, P1 ;  /* 0x0000000bff007c0c */ /* 0x000fe4000bf25310 */
[----:B------:R-:W-:-:S02]  /*05c0*/  SHF.L.U64.HI R5, R33, 0x4, RZ ;  /* 0x0000000421057819 */ /* 0x000fc400000102ff */
[----:B------:R-:W-:-:S04]  /*05d0*/  IADD3 R24, P3, R4, UR8, RZ ;  /* 0x0000000804187c10 */ /* 0x000fc8000ff7e0ff */
        /* <DEDUP_REMOVED lines=23> */
.L_x_6627:
[----:B------:R-:W-:Y:S05]  /*0750*/  BSYNC B0 ;  /* 0x0000000000007941 */ /* 0x000fea0003800000 */
.L_x_6626:
        /* <DEDUP_REMOVED lines=36> */
.L_x_6629:
[----:B------:R-:W-:Y:S05]  /*09a0*/  BSYNC B0 ;  /* 0x0000000000007941 */ /* 0x000fea0003800000 */
.L_x_6628:
        /* <DEDUP_REMOVED lines=27> */
.L_x_6631:
[----:B------:R-:W-:Y:S05]  /*0b60*/  BSYNC B0 ;  /* 0x0000000000007941 */ /* 0x000fea0003800000 */
.L_x_6630:
        /* <DEDUP_REMOVED lines=12> */
[----:B------:R-:W-:Y:S01]  /*0c30*/  SHF.R.S32.HI R77, RZ, 0x3, R77 ;  /* 0x00000003ff4d7819 */ /* 0x000fe2000001144d */
[----:B-----5:R-:W-:Y:S01]  /*0c40*/  IMAD.U32 R109, R52, 0x10000, RZ ;  /* 0x00010000346d7824 */ /* 0x020fe200078e00ff */
[C---:B------:R-:W-:Y:S01]  /*0c50*/  PRMT R172, R54.reuse, 0x7632, R172 ;  /* 0x0000763236ac7816 */ /* 0x040fe200000000ac */
[----:B------:R-:W-:Y:S01]  /*0c60*/  IMAD.U32 R110, R53, 0x10000, RZ ;  /* 0x00010000356e7824 */ /* 0x000fe200078e00ff */
[----:B------:R-:W-:Y:S01]  /*0c70*/  SHF.L.U32 R111, R54, 0x10, RZ ;  /* 0x00000010366f7819 */ /* 0x000fe200000006ff */
[----:B------:R-:W-:Y:S01]  /*0c80*/  IMAD.SHL.U32 R54, R100, 0x20, RZ ;  /* 0x0000002064367824 */ /* 0x000fe200078e00ff */
[----:B------:R-:W-:Y:S01]  /*0c90*/  PRMT R162, R52, 0x7632, R162 ;  /* 0x0000763234a27816 */ /* 0x000fe200000000a2 */
[----:B------:R-:W-:Y:S01]  /*0ca0*/  IMAD.U32 R112, R55, 0x10000, RZ ;  /* 0x0001000037707824 */ /* 0x000fe200078e00ff */
[----:B------:R-:W-:Y:S01]  /*0cb0*/  PRMT R166, R53, 0x7632, R166 ;  /* 0x0000763235a67816 */ /* 0x000fe200000000a6 */
[----:B------:R-:W-:Y:S01]  /*0cc0*/  ULDC.U8 UR6, c[0x0][0x2a0] ;  /* 0x0000a80000067ab9 */ /* 0x000fe20000000000 */
[----:B------:R-:W-:Y:S01]  /*0cd0*/  LOP3.LUT R53, R100, 0x60, RZ, 0xc0, !PT ;  /* 0x0000006064357812 */ /* 0x000fe200078ec0ff */
[----:B------:R-:W-:Y:S01]  /*0ce0*/  IMAD.U32 R33, R29, 0x10000, RZ ;  /* 0x000100001d217824 */ /* 0x000fe200078e00ff */
[----:B------:R-:W-:Y:S01]  /*0cf0*/  LOP3.LUT R52, R77, 0x7f, RZ, 0xc0, !PT ;  /* 0x0000007f4d347812 */ /* 0x000fe200078ec0ff */
[----:B------:R-:W-:Y:S01]  /*0d00*/  VIADD R117, R127, 0x96a522ad ;  /* 0x96a522ad7f757836 */ /* 0x000fe20000000000 */
[----:B------:R-:W-:Y:S01]  /*0d10*/  PRMT R176, R55, 0x7632, R176 ;  /* 0x0000763237b07816 */ /* 0x000fe200000000b0 */
[----:B------:R-:W-:Y:S01]  /*0d20*/  IMAD R120, R120, -0x326172a9, RZ ;  /* 0xcd9e8d5778787824 */ /* 0x000fe200078e02ff */
[----:B------:R-:W-:Y:S01]  /*0d30*/  LOP3.LUT R55, R54, 0x3e0, RZ, 0xc0, !PT ;  /* 0x000003e036377812 */ /* 0x000fe200078ec0ff */
[----:B------:R-:W-:Y:S01]  /*0d40*/  IMAD R119, R119, -0x2daee0ad, RZ ;  /* 0xd2511f5377777824 */ /* 0x000fe200078e02ff */
[----:B------:R-:W-:Y:S01]  /*0d50*/  SHF.R.U32.HI R77, RZ, 0x2, R77 ;  /* 0x00000002ff4d7819 */ /* 0x000fe2000001164d */
[----:B------:R-:W-:Y:S01]  /*0d60*/  IMAD.HI.U32 R54, R180, -0x2daee0ad, RZ ;  /* 0xd2511f53b4367827 */ /* 0x000fe200078e00ff */
[C---:B------:R-:W-:Y:S01]  /*0d70*/  VIADDMNMX R53, R52.reuse, -R53, RZ, !PT ;  /* 0x8000003534357246 */ /* 0x040fe200078001ff */
[----:B------:R-:W-:Y:S01]  /*0d80*/  HFMA2.MMA R148, -RZ, RZ, 0, 5.9604644775390625e-08 ;  /* 0x00000001ff947435 */ /* 0x000fe200000001ff */
[----:B------:R-:W-:Y:S01]  /*0d90*/  VIADDMNMX R55, R52, -R55, RZ, !PT ;  /* 0x8000003734377246 */ /* 0x000fe200078001ff */
[----:B------:R-:W-:Y:S01]  /*0da0*/  VIADD R118, R126, 0x8ff34781 ;  /* 0x8ff347817e767836 */ /* 0x000fe20000000000 */
[----:B------:R-:W-:Y:S01]  /*0db0*/  LOP3.LUT R52, R77, 0x3fffffe0, RZ, 0xc0, !PT ;  /* 0x3fffffe04d347812 */ /* 0x000fe200078ec0ff */
[----:B------:R-:W-:Y:S01]  /*0dc0*/  IMAD.U32 R29, R25, 0x10000, RZ ;  /* 0x00010000191d7824 */ /* 0x000fe200078e00ff */
[----:B------:R-:W-:Y:S01]  /*0dd0*/  VIMNMX R53, R53, 0x20, PT ;  /* 0x0000002035357848 */ /* 0x000fe20003fe0100 */
[----:B------:R-:W-:Y:S01]  /*0de0*/  IMAD.U32 R14, R11, 0x10000, RZ ;  /* 0x000100000b0e7824 */ /* 0x000fe200078e00ff */
[----:B------:R-:W-:Y:S01]  /*0df0*/  ISETP.NE.AND P0, PT, RZ, UR6, PT ;  /* 0x00000006ff007c0c */ /* 0x000fe2000bf05270 */
[----:B------:R-:W-:Y:S01]  /*0e00*/  IMAD.U32 R13, R4, 0x10000, RZ ;  /* 0x00010000040d7824 */ /* 0x000fe200078e00ff */
[----:B------:R-:W-:Y:S01]  /*0e10*/  IADD3 R53, R53, R52, RZ ;  /* 0x0000003435357210 */ /* 0x000fe20007ffe0ff */
[----:B------:R-:W-:Y:S01]  /*0e20*/  IMAD.U32 R30, R30, 0x10000, RZ ;  /* 0x000100001e1e7824 */ /* 0x000fe200078e00ff */
[----:B------:R-:W-:Y:S01]  /*0e30*/  LOP3.LUT R182, R3, R182, R34, 0x96, !PT ;  /* 0x000000b603b67212 */ /* 0x000fe200078e9622 */
[----:B------:R-:W-:Y:S01]  /*0e40*/  IMAD.U32 R27, R27, 0x10000, RZ ;  /* 0x000100001b1b7824 */ /* 0x000fe200078e00ff */
[----:B------:R-:W-:Y:S01]  /*0e50*/  VIMNMX R55, R55, 0x20, PT ;  /* 0x0000002037377848 */ /* 0x000fe20003fe0100 */
[----:B------:R-:W-:Y:S01]  /*0e60*/  IMAD.SHL.U32 R53, R53, 0x8, RZ ;  /* 0x0000000835357824 */ /* 0x000fe200078e00ff */
[C---:B------:R-:W-:Y:S01]  /*0e70*/  PRMT R164, R57.reuse, 0x7632, R164 ;  /* 0x0000763239a47816 */ /* 0x040fe200000000a4 */
[----:B------:R-:W-:Y:S01]  /*0e80*/  IMAD.U32 R22, R22, 0x10000, RZ ;  /* 0x0001000016167824 */ /* 0x000fe200078e00ff */
[----:B------:R-:W-:Y:S01]  /*0e90*/  SHF.L.U32 R102, R57, 0x10, RZ ;  /* 0x0000001039667819 */ /* 0x000fe200000006ff */
[----:B------:R-:W-:Y:S01]  /*0ea0*/  IMAD.HI.U32 R57, R182, -0x326172a9, RZ ;  /* 0xcd9e8d57b6397827 */ /* 0x000fe200078e00ff */
[----:B------:R-:W-:Y:S01]  /*0eb0*/  I2FP.F32.U32 R53, R53 ;  /* 0x0000003500357245 */ /* 0x000fe20000201000 */
[----:B------:R-:W-:Y:S01]  /*0ec0*/  ULDC UR15, c[0x0][0x218] ;  /* 0x00008600000f7ab9 */ /* 0x000fe20000000800 */
[----:B------:R-:W-:Y:S01]  /*0ed0*/  SHF.L.U32 R32, R28, 0x10, RZ ;  /* 0x000000101c207819 */ /* 0x000fe200000006ff */
[----:B------:R-:W-:Y:S01]  /*0ee0*/  IMAD.U32 R28, R24, 0x10000, RZ ;  /* 0x00010000181c7824 */ /* 0x000fe200078e00ff */
[----:B------:R0:W1:Y:S01]  /*0ef0*/  MUFU.RCP R170, R53 ;  /* 0x0000003500aa7308 */ /* 0x0000620000001000 */
[----:B------:R-:W-:Y:S01]  /*0f00*/  PRMT R143, R8, 0x7632, R143 ;  /* 0x00007632088f7816 */ /* 0x000fe2000000008f */
[----:B------:R-:W-:Y:S01]  /*0f10*/  IMAD.IADD R55, R52, 0x1, R55 ;  /* 0x0000000134377824 */ /* 0x000fe200078e0237 */
        /* <DEDUP_REMOVED lines=49> */
[----:B------:R-:W-:Y:S01]  /*1230*/  IMAD.MOV.U32 R141, RZ, RZ, RZ ;  /* 0x000000ffff8d7224 */ /* 0x000fe200078e00ff */
[----:B------:R-:W-:Y:S01]  /*1240*/  PRMT R173, R62, 0x7632, R173 ;  /* 0x000076323ead7816 */ /* 0x000fe200000000ad */
        /* <DEDUP_REMOVED lines=58> */
[----:B------:R-:W-:Y:S01]  /*15f0*/  IMAD R180, R180, -0x2daee0ad, RZ ;  /* 0xd2511f53b4b47824 */ /* 0x000fe200078e02ff */
[----:B------:R-:W-:Y:S01]  /*1600*/  SHF.L.U32 R160, R160, 0x10, RZ ;  /* 0x00000010a0a07819 */ /* 0x000fe200000006ff */
[----:B------:R-:W-:Y:S01]  /*1610*/  IMAD R182, R182, -0x326172a9, RZ ;  /* 0xcd9e8d57b6b67824 */ /* 0x000fe200078e02ff */
        /* <DEDUP_REMOVED lines=10> */
[----:B01----:R-:W-:-:S05]  /*16c0*/  ULDC.64 UR16, c[0x0][0x210] ;  /* 0x0000840000107ab9 */ /* 0x003fca0000000a00 */
.L_x_7031:
        /* <DEDUP_REMOVED lines=14> */
[----:B-1----:R-:W-:-:S05]  /*17b0*/  IMAD.WIDE.U32 R66, R189, 0x10, R66 ;  /* 0x00000010bd427825 */ /* 0x002fca00078e0042 */
[----:B------:R0:W5:Y:S07]  /*17c0*/  LDG.E.128 R68, desc[UR4][R66.64] ;  /* 0x0000000442447981 */ /* 0x00016e000c1e1d00 */
[----:B------:R-:W-:-:S04]  /*17d0*/  @P0 LEA R88, P2, R189, R64, 0x4 ;  /* 0x00000040bd580211 */ /* 0x000fc800078420ff */
[C---:B------:R-:W-:Y:S02]  /*17e0*/  @P0 LEA.HI.X R89, R189.reuse, R65, RZ, 0x4, P2 ;  /* 0x00000041bd590211 */ /* 0x040fe400010f24ff */
[----:B------:R-:W-:-:S03]  /*17f0*/  @P1 LEA R90, P2, R189, UR8, 0x5 ;  /* 0x00000008bd5a1c11 */ /* 0x000fc6000f8428ff */
[----:B------:R0:W5:Y:S01]  /*1800*/  @P0 LDG.E.128 R60, desc[UR4][R88.64] ;  /* 0x00000004583c0981 */ /* 0x000162000c1e1d00 */
[----:B------:R-:W-:-:S05]  /*1810*/  @P1 LEA.HI.X R91, R189, UR9, RZ, 0x5, P2 ;  /* 0x00000009bd5b1c11 */ /* 0x000fca00090f2cff */
[----:B------:R0:W5:Y:S04]  /*1820*/  @P1 LDG.E.128 R52, desc[UR4][R90.64] ;  /* 0x000000045a341981 */ /* 0x000168000c1e1d00 */
        /* <DEDUP_REMOVED lines=13> */
.L_x_6635:
[----:B------:R-:W-:-:S07]  /*1900*/  IMAD.MOV.U32 R94, RZ, RZ, R182 ;  /* 0x000000ffff5e7224 */ /* 0x000fce00078e00b6 */
.L_x_6636:
[----:B------:R-:W-:Y:S05]  /*1910*/  BSYNC B1 ;  /* 0x0000000000017941 */ /* 0x000fea0003800000 */
.L_x_6634:
        /* <DEDUP_REMOVED lines=16> */
.L_x_6640:
[----:B------:R-:W-:Y:S05]  /*1a20*/  BSYNC B2 ;  /* 0x0000000000027941 */ /* 0x000fea0003800000 */
.L_x_6639:
        /* <DEDUP_REMOVED lines=44> */
.L_x_6638:
[----:B------:R-:W-:Y:S05]  /*1cf0*/  BSYNC B1 ;  /* 0x0000000000017941 */ /* 0x000fea0003800000 */
.L_x_6637:
        /* <DEDUP_REMOVED lines=17> */
[----:B------:R-:W-:Y:S02]  /*1e10*/  IMAD.MOV.U32 R65, RZ, RZ, R92 ;  /* 0x000000ffff417224 */ /* 0x000fe400078e005c */
[----:B------:R-:W-:Y:S01]  /*1e20*/  FADD.FTZ R64, R52, R64 ;  /* 0x0000004034407221 */ /* 0x000fe20000010000 */
[----:B------:R-:W-:Y:S06]  /*1e30*/  BRA `(.L_x_6642) ;  /* 0x0000000400547947 */ /* 0x000fec0003800000 */
.L_x_6641:
        /* <DEDUP_REMOVED lines=12> */
.L_x_6644:
[----:B------:R-:W-:-:S07]  /*1f00*/  MOV R94, R182 ;  /* 0x000000b6005e7202 */ /* 0x000fce0000000f00 */
.L_x_6645:
[----:B------:R-:W-:Y:S05]  /*1f10*/  BSYNC B1 ;  /* 0x0000000000017941 */ /* 0x000fea0003800000 */
.L_x_6643:
        /* <DEDUP_REMOVED lines=16> */
.L_x_6649:
[----:B------:R-:W-:Y:S05]  /*2020*/  BSYNC B2 ;  /* 0x0000000000027941 */ /* 0x000fea0003800000 */
.L_x_6648:
        /* <DEDUP_REMOVED lines=44> */
.L_x_6647:
[----:B------:R-:W-:Y:S05]  /*22f0*/  BSYNC B1 ;  /* 0x0000000000017941 */ /* 0x000fea0003800000 */
.L_x_6646:
[----:B------:R-:W-:Y:S01]  /*2300*/  I2FP.F32.U32 R66, R94 ;  /* 0x0000005e00427245 */ /* 0x000fe20000201000 */
[----:B------:R-:W-:-:S04]  /*2310*/  IMAD.U32 R88, R60, 0x10000, RZ ;  /* 0x000100003c587824 */ /* 0x000fc800078e00ff */
[----:B------:R-:W-:Y:S01]  /*2320*/  FFMA.FTZ R67, R66, R151, 1.1641532182693481445e-10 ;  /* 0x2f00000042437423 */ /* 0x000fe20000010097 */
[----:B------:R-:W-:-:S04]  /*2330*/  FMUL.FTZ R88, R88, R149 ;  /* 0x0000009558587220 */ /* 0x000fc80000410000 */
[----:B------:R-:W-:-:S04]  /*2340*/  FSETP.GTU.FTZ.AND P3, PT, R67, R150, PT ;  /* 0x000000964300720b */ /* 0x000fc80003f7c000 */
[----:B------:R-:W-:Y:S02]  /*2350*/  FSEL R67, R88, RZ, !P3 ;  /* 0x000000ff58437208 */ /* 0x000fe40005800000 */
[----:B------:R-:W-:-:S03]  /*2360*/  SEL R179, RZ, 0x1, P3 ;  /* 0x00000001ffb37807 */ /* 0x000fc60001800000 */
[----:B------:R-:W-:-:S04]  /*2370*/  FADD.FTZ R64, R67, R64 ;  /* 0x0000004043407221 */ /* 0x000fc80000010000 */
[----:B------:R-:W-:-:S07]  /*2380*/  @P1 FADD.FTZ R64, R52, R64 ;  /* 0x0000004034401221 */ /* 0x000fce0000010000 */
.L_x_6642:
        /* <DEDUP_REMOVED lines=12> */
.L_x_6651:
[----:B------:R-:W-:-:S07]  /*2450*/  IMAD.MOV.U32 R94, RZ, RZ, R182 ;  /* 0x000000ffff5e7224 */ /* 0x000fce00078e00b6 */
.L_x_6652:
[----:B------:R-:W-:Y:S05]  /*2460*/  BSYNC B1 ;  /* 0x0000000000017941 */ /* 0x000fea0003800000 */
.L_x_6650:
        /* <DEDUP_REMOVED lines=16> */
.L_x_6656:
[----:B------:R-:W-:Y:S05]  /*2570*/  BSYNC B2 ;  /* 0x0000000000027941 */ /* 0x000fea0003800000 */
.L_x_6655:
        /* <DEDUP_REMOVED lines=44> */
.L_x_6654:
[----:B------:R-:W-:Y:S05]  /*2840*/  BSYNC B1 ;  /* 0x0000000000017941 */ /* 0x000fea0003800000 */
.L_x_6653:
        /* <DEDUP_REMOVED lines=11> */
[----:B------:R-:W-:Y:S02]  /*2900*/  IMAD.MOV.U32 R67, RZ, RZ, R66 ;  /* 0x000000ffff437224 */ /* 0x000fe400078e0042 */
[----:B------:R-:W-:Y:S01]  /*2910*/  FADD.FTZ R65, R53, R65 ;  /* 0x0000004135417221 */ /* 0x000fe20000010000 */
[----:B------:R-:W-:Y:S06]  /*2920*/  BRA `(.L_x_6658) ;  /* 0x0000000400547947 */ /* 0x000fec0003800000 */
.L_x_6657:
        /* <DEDUP_REMOVED lines=12> */
.L_x_6660:
[----:B------:R-:W-:-:S07]  /*29f0*/  IMAD.MOV.U32 R68, RZ, RZ, R182 ;  /* 0x000000ffff447224 */ /* 0x000fce00078e00b6 */
.L_x_6661:
[----:B------:R-:W-:Y:S05]  /*2a00*/  BSYNC B1 ;  /* 0x0000000000017941 */ /* 0x000fea0003800000 */
.L_x_6659:
        /* <DEDUP_REMOVED lines=16> */
.L_x_6665:
[----:B------:R-:W-:Y:S05]  /*2b10*/  BSYNC B2 ;  /* 0x0000000000027941 */ /* 0x000fea0003800000 */
.L_x_6664:
        /* <DEDUP_REMOVED lines=41> */
[----:B------:R-:W-:Y:S02]  /*2db0*/  MOV R182, R88 ;  /* 0x0000005800b67202 */ /* 0x000fe40000000f00 */
[----:B------:R-:W-:-:S07]  /*2dc0*/  LOP3.LUT R119, R181, R66, R117, 0x96, !PT ;  /* 0x00000042b5777212 */ /* 0x000fce00078e9675 */
.L_x_6663:
[----:B------:R-:W-:Y:S05]  /*2dd0*/  BSYNC B1 ;  /* 0x0000000000017941 */ /* 0x000fea0003800000 */
.L_x_6662:
        /* <DEDUP_REMOVED lines=8> */
[----:B------:R-:W-:-:S04]  /*2e60*/  FADD.FTZ R65, R68, R65 ;  /* 0x0000004144417221 */ /* 0x000fc80000010000 */
[----:B------:R-:W-:-:S07]  /*2e70*/  @P1 FADD.FTZ R65, R53, R65 ;  /* 0x0000004135411221 */ /* 0x000fce0000010000 */
.L_x_6658:
        /* <DEDUP_REMOVED lines=12> */
.L_x_6667:
[----:B------:R-:W-:-:S07]  /*2f40*/  IMAD.MOV.U32 R94, RZ, RZ, R182 ;  /* 0x000000ffff5e7224 */ /* 0x000fce00078e00b6 */
.L_x_6668:
[----:B------:R-:W-:Y:S05]  /*2f50*/  BSYNC B1 ;  /* 0x0000000000017941 */ /* 0x000fea0003800000 */
.L_x_6666:
        /* <DEDUP_REMOVED lines=16> */
.L_x_6672:
[----:B------:R-:W-:Y:S05]  /*3060*/  BSYNC B2 ;  /* 0x0000000000027941 */ /* 0x000fea0003800000 */
.L_x_6671:
        /* <DEDUP_REMOVED lines=44> */
.L_x_6670:
[----:B------:R-:W-:Y:S05]  /*3330*/  BSYNC B1 ;  /* 0x0000000000017941 */ /* 0x000fea0003800000 */
.L_x_6669:
[----:B------:R-:W-:Y:S02]  /*3340*/  I2FP.F32.U32 R66, R94 ;  /* 0x0000005e00427245 */ /* 0x000fe40000201000 */
[C---:B------:R-:W-:Y:S02]  /*3350*/  SHF.L.U32 R88, R69.reuse, 0x10, RZ ;  /* 0x0000001045587819 */ /* 0x040fe400000006ff */
        /* <DEDUP_REMOVED lines=13> */
.L_x_6673:
        /* <DEDUP_REMOVED lines=12> */
.L_x_6676:
[----:B------:R-:W-:-:S07]  /*34f0*/  IMAD.MOV.U32 R94, RZ, RZ, R182 ;  /* 0x000000ffff5e7224 */ /* 0x000fce00078e00b6 */
.L_x_6677:
[----:B------:R-:W-:Y:S05]  /*3500*/  BSYNC B1 ;  /* 0x0000000000017941 */ /* 0x000fea0003800000 */
.L_x_6675:
        /* <DEDUP_REMOVED lines=16> */
.L_x_6681:
[----:B------:R-:W-:Y:S05]  /*3610*/  BSYNC B2 ;  /* 0x0000000000027941 */ /* 0x000fea0003800000 */
.L_x_6680:
        /* <DEDUP_REMOVED lines=41> */
[----:B------:R-:W-:Y:S01]  /*38b0*/  IMAD.MOV.U32 R69, RZ, RZ, RZ ;  /* 0x000000ffff457224 */ /* 0x000fe200078e00ff */
[----:B------:R-:W-:-:S07]  /*38c0*/  MOV R180, R68 ;  /* 0x0000004400b47202 */ /* 0x000fce0000000f00 */
.L_x_6679:
[----:B------:R-:W-:Y:S05]  /*38d0*/  BSYNC B1 ;  /* 0x0000000000017941 */ /* 0x000fea0003800000 */
.L_x_6678:
        /* <DEDUP_REMOVED lines=9> */
.L_x_6674:
        /* <DEDUP_REMOVED lines=12> */
.L_x_6683:
[----:B------:R-:W-:-:S07]  /*3a30*/  IMAD.MOV.U32 R94, RZ, RZ, R182 ;  /* 0x000000ffff5e7224 */ /* 0x000fce00078e00b6 */
.L_x_6684:
[----:B------:R-:W-:Y:S05]  /*3a40*/  BSYNC B1 ;  /* 0x0000000000017941 */ /* 0x000fea0003800000 */
.L_x_6682:
        /* <DEDUP_REMOVED lines=16> */
.L_x_6688:
[----:B------:R-:W-:Y:S05]  /*3b50*/  BSYNC B2 ;  /* 0x0000000000027941 */ /* 0x000fea0003800000 */
.L_x_6687:
        /* <DEDUP_REMOVED lines=44> */
.L_x_6686:
[----:B------:R-:W-:Y:S05]  /*3e20*/  BSYNC B1 ;  /* 0x0000000000017941 */ /* 0x000fea0003800000 */
.L_x_6685:
        /* <DEDUP_REMOVED lines=14> */
.L_x_6689:
        /* <DEDUP_REMOVED lines=12> */
.L_x_6692:
[----:B------:R-:W-:-:S07]  /*3fd0*/  IMAD.MOV.U32 R94, RZ, RZ, R182 ;  /* 0x000000ffff5e7224 */ /* 0x000fce00078e00b6 */
.L_x_6693:
[----:B------:R-:W-:Y:S05]  /*3fe0*/  BSYNC B1 ;  /* 0x0000000000017941 */ /* 0x000fea0003800000 */
.L_x_6691:
        /* <DEDUP_REMOVED lines=16> */
.L_x_6697:
[----:B------:R-:W-:Y:S05]  /*40f0*/  BSYNC B2 ;  /* 0x0000000000027941 */ /* 0x000fea0003800000 */
.L_x_6696:
        /* <DEDUP_REMOVED lines=44> */
.L_x_6695:
[----:B------:R-:W-:Y:S05]  /*43c0*/  BSYNC B1 ;  /* 0x0000000000017941 */ /* 0x000fea0003800000 */
.L_x_6694:
        /* <DEDUP_REMOVED lines=8> */
[----:B------:R-:W-:-:S04]  /*4450*/  FADD.FTZ R67, R88, R67 ;  /* 0x0000004358437221 */ /* 0x000fc80000010000 */
[----:B------:R-:W-:-:S07]  /*4460*/  @P1 FADD.FTZ R67, R55, R67 ;  /* 0x0000004337431221 */ /* 0x000fce0000010000 */
.L_x_6690:
        /* <DEDUP_REMOVED lines=12> */
.L_x_6699:
[----:B------:R-:W-:-:S07]  /*4530*/  IMAD.MOV.U32 R94, RZ, RZ, R182 ;  /* 0x000000ffff5e7224 */ /* 0x000fce00078e00b6 */
.L_x_6700:
[----:B------:R-:W-:Y:S05]  /*4540*/  BSYNC B1 ;  /* 0x0000000000017941 */ /* 0x000fea0003800000 */
.L_x_6698:
        /* <DEDUP_REMOVED lines=16> */
.L_x_6704:
[----:B------:R-:W-:Y:S05]  /*4650*/  BSYNC B2 ;  /* 0x0000000000027941 */ /* 0x000fea0003800000 */
.L_x_6703:
        /* <DEDUP_REMOVED lines=44> */
.L_x_6702:
[----:B------:R-:W-:Y:S05]  /*4920*/  BSYNC B1 ;  /* 0x0000000000017941 */ /* 0x000fea0003800000 */
.L_x_6701:
        /* <DEDUP_REMOVED lines=12> */
[----:B------:R-:W-:Y:S01]  /*49f0*/  MOV R69, R88 ;  /* 0x0000005800457202 */ /* 0x000fe20000000f00 */
[----:B------:R-:W-:Y:S01]  /*4a00*/  FADD.FTZ R68, R56, R68 ;  /* 0x0000004438447221 */ /* 0x000fe20000010000 */
[----:B------:R-:W-:Y:S06]  /*4a10*/  BRA `(.L_x_6706) ;  /* 0x0000000400547947 */ /* 0x000fec0003800000 */
.L_x_6705:
        /* <DEDUP_REMOVED lines=12> */
.L_x_6708:
[----:B------:R-:W-:-:S07]  /*4ae0*/  IMAD.MOV.U32 R185, RZ, RZ, R182 ;  /* 0x000000ffffb97224 */ /* 0x000fce00078e00b6 */
.L_x_6709:
[----:B------:R-:W-:Y:S05]  /*4af0*/  BSYNC B1 ;  /* 0x0000000000017941 */ /* 0x000fea0003800000 */
.L_x_6707:
        /* <DEDUP_REMOVED lines=16> */
.L_x_6713:
[----:B------:R-:W-:Y:S05]  /*4c00*/  BSYNC B2 ;  /* 0x0000000000027941 */ /* 0x000fea0003800000 */
.L_x_6712:
        /* <DEDUP_REMOVED lines=44> */
.L_x_6711:
[----:B------:R-:W-:Y:S05]  /*4ed0*/  BSYNC B1 ;  /* 0x0000000000017941 */ /* 0x000fea0003800000 */
.L_x_6710:
        /* <DEDUP_REMOVED lines=9> */
.L_x_6706:
        /* <DEDUP_REMOVED lines=12> */
.L_x_6715:
[----:B------:R-:W-:-:S07]  /*5030*/  MOV R190, R182 ;  /* 0x000000b600be7202 */ /* 0x000fce0000000f00 */
.L_x_6716:
[----:B------:R-:W-:Y:S05]  /*5040*/  BSYNC B1 ;  /* 0x0000000000017941 */ /* 0x000fea0003800000 */
.L_x_6714:
        /* <DEDUP_REMOVED lines=16> */
.L_x_6720:
[----:B------:R-:W-:Y:S05]  /*5150*/  BSYNC B2 ;  /* 0x0000000000027941 */ /* 0x000fea0003800000 */
.L_x_6719:
        /* <DEDUP_REMOVED lines=44> */
.L_x_6718:
[----:B------:R-:W-:Y:S05]  /*5420*/  BSYNC B1 ;  /* 0x0000000000017941 */ /* 0x000fea0003800000 */
.L_x_6717:
        /* <DEDUP_REMOVED lines=9> */
[----:B------:R-:W-:Y:S02]  /*54c0*/  IMAD.MOV.U32 R70, RZ, RZ, R88 ;  /* 0x000000ffff467224 */ /* 0x000fe400078e0058 */
[----:B------:R-:W-:Y:S01]  /*54d0*/  FADD.FTZ R69, R57, R69 ;  /* 0x0000004539457221 */ /* 0x000fe20000010000 */
[----:B------:R-:W-:Y:S06]  /*54e0*/  BRA `(.L_x_6722) ;  /* 0x0000000400587947 */ /* 0x000fec0003800000 */
.L_x_6721:
        /* <DEDUP_REMOVED lines=12> */
.L_x_6724:
[----:B------:R-:W-:-:S07]  /*55b0*/  MOV R186, R182 ;  /* 0x000000b600ba7202 */ /* 0x000fce0000000f00 */
.L_x_6725:
[----:B------:R-:W-:Y:S05]  /*55c0*/  BSYNC B1 ;  /* 0x0000000000017941 */ /* 0x000fea0003800000 */
.L_x_6723:
        /* <DEDUP_REMOVED lines=16> */
.L_x_6729:
[----:B------:R-:W-:Y:S05]  /*56d0*/  BSYNC B2 ;  /* 0x0000000000027941 */ /* 0x000fea0003800000 */
.L_x_6728:
        /* <DEDUP_REMOVED lines=44> */
.L_x_6727:
[----:B------:R-:W-:Y:S05]  /*59a0*/  BSYNC B1 ;  /* 0x0000000000017941 */ /* 0x000fea0003800000 */
.L_x_6726:
        /* <DEDUP_REMOVED lines=8> */
[----:B------:R-:W-:-:S04]  /*5a30*/  FADD.FTZ R69, R90, R69 ;  /* 0x000000455a457221 */ /* 0x000fc80000010000 */
[----:B------:R-:W-:-:S07]  /*5a40*/  @P1 FADD.FTZ R69, R57, R69 ;  /* 0x0000004539451221 */ /* 0x000fce0000010000 */
.L_x_6722:
        /* <DEDUP_REMOVED lines=12> */
.L_x_6731:
[----:B------:R-:W-:-:S07]  /*5b10*/  IMAD.MOV.U32 R190, RZ, RZ, R182 ;  /* 0x000000ffffbe7224 */ /* 0x000fce00078e00b6 */
.L_x_6732:
[----:B------:R-:W-:Y:S05]  /*5b20*/  BSYNC B1 ;  /* 0x0000000000017941 */ /* 0x000fea0003800000 */
.L_x_6730:
        /* <DEDUP_REMOVED lines=16> */
.L_x_6736:
[----:B------:R-:W-:Y:S05]  /*5c30*/  BSYNC B2 ;  /* 0x0000000000027941 */ /* 0x000fea0003800000 */
.L_x_6735:
        /* <DEDUP_REMOVED lines=44> */
.L_x_6734:
[----:B------:R-:W-:Y:S05]  /*5f00*/  BSYNC B1 ;  /* 0x0000000000017941 */ /* 0x000fea0003800000 */
.L_x_6733:
        /* <DEDUP_REMOVED lines=10> */
[----:B------:R-:W-:Y:S02]  /*5fb0*/  IMAD.MOV.U32 R89, RZ, RZ, R88 ;  /* 0x000000ffff597224 */ /* 0x000fe400078e0058 */
[----:B------:R-:W-:Y:S01]  /*5fc0*/  FADD.FTZ R70, R58, R70 ;  /* 0x000000463a467221 */ /* 0x000fe20000010000 */
[----:B------:R-:W-:Y:S06]  /*5fd0*/  BRA `(.L_x_6738) ;  /* 0x0000000400547947 */ /* 0x000fec0003800000 */
.L_x_6737:
        /* <DEDUP_REMOVED lines=12> */
.L_x_6740:
[----:B------:R-:W-:-:S07]  /*60a0*/  IMAD.MOV.U32 R187, RZ, RZ, R182 ;  /* 0x000000ffffbb7224 */ /* 0x000fce00078e00b6 */
.L_x_6741:
[----:B------:R-:W-:Y:S05]  /*60b0*/  BSYNC B1 ;  /* 0x0000000000017941 */ /* 0x000fea0003800000 */
.L_x_6739:
        /* <DEDUP_REMOVED lines=16> */
.L_x_6745:
[----:B------:R-:W-:Y:S05]  /*61c0*/  BSYNC B2 ;  /* 0x0000000000027941 */ /* 0x000fea0003800000 */
.L_x_6744:
        /* <DEDUP_REMOVED lines=44> */
.L_x_6743:
[----:B------:R-:W-:Y:S05]  /*6490*/  BSYNC B1 ;  /* 0x0000000000017941 */ /* 0x000fea0003800000 */
.L_x_6742:
[----:B------:R-:W-:Y:S02]  /*64a0*/  I2FP.F32.U32 R88, R187 ;  /* 0x000000bb00587245 */ /* 0x000fe40000201000 */
        /* <DEDUP_REMOVED lines=8> */
.L_x_6738:
        /* <DEDUP_REMOVED lines=12> */
.L_x_6747:
[----:B------:R-:W-:-:S07]  /*65f0*/  IMAD.MOV.U32 R190, RZ, RZ, R182 ;  /* 0x000000ffffbe7224 */ /* 0x000fce00078e00b6 */
.L_x_6748:
[----:B------:R-:W-:Y:S05]  /*6600*/  BSYNC B1 ;  /* 0x0000000000017941 */ /* 0x000fea0003800000 */
.L_x_6746:
        /* <DEDUP_REMOVED lines=16> */
.L_x_6752:
[----:B------:R-:W-:Y:S05]  /*6710*/  BSYNC B2 ;  /* 0x0000000000027941 */ /* 0x000fea0003800000 */
.L_x_6751:
        /* <DEDUP_REMOVED lines=44> */
.L_x_6750:
[----:B------:R-:W-:Y:S05]  /*69e0*/  BSYNC B1 ;  /* 0x0000000000017941 */ /* 0x000fea0003800000 */
.L_x_6749:
        /* <DEDUP_REMOVED lines=9> */
[----:B------:R-:W-:Y:S01]  /*6a80*/  MOV R121, R88 ;  /* 0x0000005800797202 */ /* 0x000fe20000000f00 */
[----:B------:R-:W-:Y:S01]  /*6a90*/  FADD.FTZ R71, R59, R71 ;  /* 0x000000473b477221 */ /* 0x000fe20000010000 */
[----:B------:R-:W-:Y:S06]  /*6aa0*/  BRA `(.L_x_6754) ;  /* 0x0000000400587947 */ /* 0x000fec0003800000 */
.L_x_6753:
        /* <DEDUP_REMOVED lines=12> */
.L_x_6756:
[----:B------:R-:W-:-:S07]  /*6b70*/  IMAD.MOV.U32 R188, RZ, RZ, R182 ;  /* 0x000000ffffbc7224 */ /* 0x000fce00078e00b6 */
.L_x_6757:
[----:B------:R-:W-:Y:S05]  /*6b80*/  BSYNC B1 ;  /* 0x0000000000017941 */ /* 0x000fea0003800000 */
.L_x_6755:
        /* <DEDUP_REMOVED lines=16> */
.L_x_6761:
[----:B------:R-:W-:Y:S05]  /*6c90*/  BSYNC B2 ;  /* 0x0000000000027941 */ /* 0x000fea0003800000 */
.L_x_6760:
        /* <DEDUP_REMOVED lines=40> */
[----:B------:R-:W-:-:S03]  /*6f20*/  LOP3.LUT R120, R93, R120, R118, 0x96, !PT ;  /* 0x000000785d787212 */ /* 0x000fc600078e9676 */
[----:B------:R-:W-:Y:S01]  /*6f30*/  IMAD.MOV.U32 R182, RZ, RZ, R92 ;  /* 0x000000ffffb67224 */ /* 0x000fe200078e005c */
[----:B------:R-:W-:Y:S01]  /*6f40*/  LOP3.LUT R119, R89, R90, R117, 0x96, !PT ;  /* 0x0000005a59777212 */ /* 0x000fe200078e9675 */
[----:B------:R-:W-:-:S07]  /*6f50*/  IMAD.MOV.U32 R180, RZ, RZ, R88 ;  /* 0x000000ffffb47224 */ /* 0x000fce00078e0058 */
.L_x_6759:
[----:B------:R-:W-:Y:S05]  /*6f60*/  BSYNC B1 ;  /* 0x0000000000017941 */ /* 0x000fea0003800000 */
.L_x_6758:
        /* <DEDUP_REMOVED lines=10> */
.L_x_6754:
[----:B------:R-:W-:Y:S01]  /*7010*/  SEL R89, RZ, 0x10000, P4 ;  /* 0x00010000ff597807 */ /* 0x000fe20002000000 */
[----:B------:R-:W-:Y:S01]  /*7020*/  IMAD.SHL.U32 R150, R189, 0x8, RZ ;  /* 0x00000008bd967824 */ /* 0x000fe200078e00ff */
[C---:B------:R-:W-:Y:S02]  /*7030*/  LOP3.LUT P4, RZ, R0.reuse, 0x2, RZ, 0xc0, !PT ;  /* 0x0000000200ff7812 */ /* 0x040fe4000788c0ff */
[C---:B------:R-:W-:Y:S02]  /*7040*/  LOP3.LUT P6, RZ, R0.reuse, 0x4, RZ, 0xc0, !PT ;  /* 0x0000000400ff7812 */ /* 0x040fe400078cc0ff */
[----:B------:R-:W-:Y:S02]  /*7050*/  SEL R92, RZ, 0x1, P4 ;  /* 0x00000001ff5c7807 */ /* 0x000fe40002000000 */
[----:B------:R-:W-:Y:S02]  /*7060*/  LOP3.LUT P1, RZ, R0, 0x8, RZ, 0xc0, !PT ;  /* 0x0000000800ff7812 */ /* 0x000fe4000782c0ff */
[----:B------:R-:W-:Y:S01]  /*7070*/  SEL R91, RZ, 0x1000000, P5 ;  /* 0x01000000ff5b7807 */ /* 0x000fe20002800000 */
        /* <DEDUP_REMOVED lines=12> */
[C---:B------:R-:W-:Y:S02]  /*7140*/  SHF.L.U64.HI R151, R189.reuse, 0x3, RZ ;  /* 0x00000003bd977819 */ /* 0x040fe400000102ff */
[----:B------:R-:W-:Y:S02]  /*7150*/  LOP3.LUT R92, R88, R92, R90, 0xfe, !PT ;  /* 0x0000005c585c7212 */ /* 0x000fe400078efe5a */
[----:B------:R-:W-:Y:S02]  /*7160*/  LEA.HI.X R95, R189, UR11, RZ, 0x5, P1 ;  /* 0x0000000bbd5f7c11 */ /* 0x000fe400088f2cff */
[----:B------:R-:W-:-:S02]  /*7170*/  IADD3 R88, P1, R150, UR12, RZ ;  /* 0x0000000c96587c10 */ /* 0x000fc4000ff3e0ff */
[----:B------:R-:W-:Y:S01]  /*7180*/  SEL R93, RZ, 0x1, P2 ;  /* 0x00000001ff5d7807 */ /* 0x000fe20001000000 */
[----:B------:R0:W-:Y:S01]  /*7190*/  STG.E.128 desc[UR4][R94.64], R64 ;  /* 0x000000405e007986 */ /* 0x0001e2000c101d04 */
[----:B------:R-:W-:Y:S02]  /*71a0*/  LOP3.LUT R91, R89, R149, R91, 0xfe, !PT ;  /* 0x00000095595b7212 */ /* 0x000fe400078efe5b */
[----:B------:R-:W-:Y:S01]  /*71b0*/  IADD3.X R89, R151, UR13, RZ, P1, !PT ;  /* 0x0000000d97597c10 */ /* 0x000fe20008ffe4ff */
[----:B------:R0:W-:Y:S01]  /*71c0*/  STG.E.128 desc[UR4][R94.64+0x10], R68 ;  /* 0x000010445e007986 */ /* 0x0001e2000c101d04 */
        /* <DEDUP_REMOVED lines=23> */
.L_x_6762:
[----:B------:R-:W-:-:S07]  /*7340*/  VIADD R149, R189, 0x80 ;  /* 0x00000080bd957836 */ /* 0x000fce0000000000 */
.L_x_6633:
[----:B------:R-:W-:Y:S05]  /*7350*/  BSYNC B0 ;  /* 0x0000000000007941 */ /* 0x000fea0003800000 */
.L_x_6632:
[----:B------:R-:W-:Y:S01]  /*7360*/  LOP3.LUT P0, RZ, R0, 0x80, RZ, 0xc0, !PT ;  /* 0x0000008000ff7812 */ /* 0x000fe2000780c0ff */
[----:B------:R-:W-:-:S12]  /*7370*/  BSSY B0, `(.L_x_6763) ;  /* 0x00005c2000007945 */ /* 0x000fd80003800000 */
[----:B------:R-:W-:Y:S05]  /*7380*/  @!P0 BRA `(.L_x_6764) ;  /* 0x0000005c00008947 */ /* 0x000fea0003800000 */
[----:B------:R-:W2:Y:S01]  /*7390*/  LDC.64 R72, c[0x0][0x228] ;  /* 0x00008a00ff487b82 */ /* 0x000ea20000000a00 */
[----:B------:R-:W-:-:S04]  /*73a0*/  ISETP.NE.U32.AND P1, PT, RZ, UR8, PT ;  /* 0x00000008ff007c0c */ /* 0x000fc8000bf25070 */
[----:B------:R-:W-:-:S03]  /*73b0*/  ISETP.NE.AND.EX P1, PT, RZ, UR9, PT, P1 ;  /* 0x00000009ff007c0c */ /* 0x000fc6000bf25310 */
[----:B------:R-:W3:Y:S01]  /*73c0*/  LDC.64 R74, c[0x0][0x220] ;  /* 0x00008800ff4a7b82 */ /* 0x000ee20000000a00 */
[----:B--2---:R-:W-:-:S04]  /*73d0*/  ISETP.NE.U32.AND P0, PT, R72, RZ, PT ;  /* 0x000000ff4800720c */ /* 0x004fc80003f05070 */
[----:B------:R-:W-:Y:S01]  /*73e0*/  ISETP.NE.AND.EX P0, PT, R73, RZ, PT, P0 ;  /* 0x000000ff4900720c */ /* 0x000fe20003f05300 */
[----:B---3--:R-:W-:-:S05]  /*73f0*/  IMAD.WIDE.U32 R74, R149, 0x10, R74 ;  /* 0x00000010954a7825 */ /* 0x008fca00078e004a */
[----:B------:R2:W5:Y:S07]  /*7400*/  LDG.E.128 R76, desc[UR4][R74.64] ;  /* 0x000000044a4c7981 */ /* 0x00056e000c1e1d00 */
[----:B01----:R-:W-:-:S04]  /*7410*/  @P0 LEA R88, P2, R149, R72, 0x4 ;  /* 0x0000004895580211 */ /* 0x003fc800078420ff */
        /* <DEDUP_REMOVED lines=18> */
.L_x_6766:
[----:B------:R-:W-:-:S07]  /*7540*/  MOV R94, R182 ;  /* 0x000000b6005e7202 */ /* 0x000fce0000000f00 */
.L_x_6767:
[----:B------:R-:W-:Y:S05]  /*7550*/  BSYNC B1 ;  /* 0x0000000000017941 */ /* 0x000fea0003800000 */
.L_x_6765:
        /* <DEDUP_REMOVED lines=16> */
.L_x_6771:
[----:B------:R-:W-:Y:S05]  /*7660*/  BSYNC B2 ;  /* 0x0000000000027941 */ /* 0x000fea0003800000 */
.L_x_6770:
        /* <DEDUP_REMOVED lines=44> */
.L_x_6769:
[----:B------:R-:W-:Y:S05]  /*7930*/  BSYNC B1 ;  /* 0x0000000000017941 */ /* 0x000fea0003800000 */
.L_x_6768:
        /* <DEDUP_REMOVED lines=17> */
[----:B------:R-:W-:Y:S02]  /*7a50*/  IMAD.MOV.U32 R73, RZ, RZ, R92 ;  /* 0x000000ffff497224 */ /* 0x000fe400078e005c */
[----:B------:R-:W-:Y:S01]  /*7a60*/  FADD.FTZ R72, R52, R72 ;  /* 0x0000004834487221 */ /* 0x000fe20000010000 */
[----:B------:R-:W-:Y:S06]  /*7a70*/  BRA `(.L_x_6773) ;  /* 0x0000000400547947 */ /* 0x000fec0003800000 */
.L_x_6772:
        /* <DEDUP_REMOVED lines=12> */
.L_x_6775:
[----:B------:R-:W-:-:S07]  /*7b40*/  IMAD.MOV.U32 R94, RZ, RZ, R182 ;  /* 0x000000ffff5e7224 */ /* 0x000fce00078e00b6 */
.L_x_6776:
[----:B------:R-:W-:Y:S05]  /*7b50*/  BSYNC B1 ;  /* 0x0000000000017941 */ /* 0x000fea0003800000 */
.L_x_6774:
        /* <DEDUP_REMOVED lines=16> */
.L_x_6780:
[----:B------:R-:W-:Y:S05]  /*7c60*/  BSYNC B2 ;  /* 0x0000000000027941 */ /* 0x000fea0003800000 */
.L_x_6779:
        /* <DEDUP_REMOVED lines=44> */
.L_x_6778:
[----:B------:R-:W-:Y:S05]  /*7f30*/  BSYNC B1 ;  /* 0x0000000000017941 */ /* 0x000fea0003800000 */
.L_x_6777:
        /* <DEDUP_REMOVED lines=9> */
.L_x_6773:
        /* <DEDUP_REMOVED lines=12> */
.L_x_6782:
[----:B------:R-:W-:-:S07]  /*8090*/  IMAD.MOV.U32 R94, RZ, RZ, R182 ;  /* 0x000000ffff5e7224 */ /* 0x000fce00078e00b6 */
.L_x_6783:
[----:B------:R-:W-:Y:S05]  /*80a0*/  BSYNC B1 ;  /* 0x0000000000017941 */ /* 0x000fea0003800000 */
.L_x_6781:
        /* <DEDUP_REMOVED lines=16> */
.L_x_6787:
[----:B------:R-:W-:Y:S05]  /*81b0*/  BSYNC B2 ;  /* 0x0000000000027941 */ /* 0x000fea0003800000 */
.L_x_6786:
        /* <DEDUP_REMOVED lines=44> */
.L_x_6785:
[----:B------:R-:W-:Y:S05]  /*8480*/  BSYNC B1 ;  /* 0x0000000000017941 */ /* 0x000fea0003800000 */
.L_x_6784:
        /* <DEDUP_REMOVED lines=14> */
.L_x_6788:
        /* <DEDUP_REMOVED lines=12> */
.L_x_6791:
[----:B------:R-:W-:-:S07]  /*8630*/  IMAD.MOV.U32 R76, RZ, RZ, R182 ;  /* 0x000000ffff4c7224 */ /* 0x000fce00078e00b6 */
.L_x_6792:
[----:B------:R-:W-:Y:S05]  /*8640*/  BSYNC B1 ;  /* 0x0000000000017941 */ /* 0x000fea0003800000 */
.L_x_6790:
        /* <DEDUP_REMOVED lines=16> */
.L_x_6796:
[----:B------:R-:W-:Y:S05]  /*8750*/  BSYNC B2 ;  /* 0x0000000000027941 */ /* 0x000fea0003800000 */
.L_x_6795:
        /* <DEDUP_REMOVED lines=42> */
[----:B------:R-:W-:-:S07]  /*8a00*/  LOP3.LUT R119, R181, R74, R117, 0x96, !PT ;  /* 0x0000004ab5777212 */ /* 0x000fce00078e9675 */
.L_x_6794:
[----:B------:R-:W-:Y:S05]  /*8a10*/  BSYNC B1 ;  /* 0x0000000000017941 */ /* 0x000fea0003800000 */
.L_x_6793:
        /* <DEDUP_REMOVED lines=8> */
[----:B------:R-:W-:-:S04]  /*8aa0*/  FADD.FTZ R73, R74, R73 ;  /* 0x000000494a497221 */ /* 0x000fc80000010000 */
[----:B------:R-:W-:-:S07]  /*8ab0*/  @P1 FADD.FTZ R73, R53, R73 ;  /* 0x0000004935491221 */ /* 0x000fce0000010000 */
.L_x_6789:
        /* <DEDUP_REMOVED lines=12> */
.L_x_6798:
[----:B------:R-:W-:-:S07]  /*8b80*/  IMAD.MOV.U32 R94, RZ, RZ, R182 ;  /* 0x000000ffff5e7224 */ /* 0x000fce00078e00b6 */
.L_x_6799:
[----:B------:R-:W-:Y:S05]  /*8b90*/  BSYNC B1 ;  /* 0x0000000000017941 */ /* 0x000fea0003800000 */
.L_x_6797:
        /* <DEDUP_REMOVED lines=16> */
.L_x_6803:
[----:B------:R-:W-:Y:S05]  /*8ca0*/  BSYNC B2 ;  /* 0x0000000000027941 */ /* 0x000fea0003800000 */
.L_x_6802:
        /* <DEDUP_REMOVED lines=9> */
[----:B------:R-:W-:Y:S01]  /*8d40*/  LOP3.LUT R89, R91, R89, R96, 0x96, !PT ;  /* 0x000000595b597212 */ /* 0x000fe200078e9660 */
[----:B------:R-:W-:-:S03]  /*8d50*/  HFMA2.MMA R76, -RZ, RZ, 0, 0 ;  /* 0x00000000ff4c7435 */ /* 0x000fc600000001ff */
        /* <DEDUP_REMOVED lines=33> */
.L_x_6801:
[----:B------:R-:W-:Y:S05]  /*8f70*/  BSYNC B1 ;  /* 0x0000000000017941 */ /* 0x000fea0003800000 */
.L_x_6800:
[----:B------:R-:W-:Y:S01]  /*8f80*/  I2FP.F32.U32 R75, R94 ;  /* 0x0000005e004b7245 */ /* 0x000fe20000201000 */
[----:B------:R-:W-:Y:S01]  /*8f90*/  IMAD.U32 R89, R77, 0x10000, RZ ;  /* 0x000100004d597824 */ /* 0x000fe200078e00ff */
[----:B------:R-:W-:-:S03]  /*8fa0*/  LOP3.LUT R0, R0, 0xfffffffb, RZ, 0xc0, !PT ;  /* 0xfffffffb00007812 */ /* 0x000fc600078ec0ff */
[----:B------:R-:W-:Y:S01]  /*8fb0*/  FFMA.FTZ R74, R75, R190, 1.1641532182693481445e-10 ;  /* 0x2f0000004b4a7423 */ /* 0x000fe200000100be */
[----:B------:R-:W-:Y:S01]  /*8fc0*/  FMUL.FTZ R89, R89, R150 ;  /* 0x0000009659597220 */ /* 0x000fe20000410000 */
[----:B------:R-:W-:-:S03]  /*8fd0*/  PRMT R75, R77, 0x7632, R75 ;  /* 0x000076324d4b7816 */ /* 0x000fc6000000004b */
        /* <DEDUP_REMOVED lines=9> */
.L_x_6804:
        /* <DEDUP_REMOVED lines=12> */
.L_x_6807:
[----:B------:R-:W-:-:S07]  /*9130*/  IMAD.MOV.U32 R94, RZ, RZ, R182 ;  /* 0x000000ffff5e7224 */ /* 0x000fce00078e00b6 */
.L_x_6808:
[----:B------:R-:W-:Y:S05]  /*9140*/  BSYNC B1 ;  /* 0x0000000000017941 */ /* 0x000fea0003800000 */
.L_x_6806:
        /* <DEDUP_REMOVED lines=16> */
.L_x_6812:
[----:B------:R-:W-:Y:S05]  /*9250*/  BSYNC B2 ;  /* 0x0000000000027941 */ /* 0x000fea0003800000 */
.L_x_6811:
        /* <DEDUP_REMOVED lines=42> */
[----:B------:R-:W-:-:S07]  /*9500*/  IMAD.MOV.U32 R77, RZ, RZ, RZ ;  /* 0x000000ffff4d7224 */ /* 0x000fce00078e00ff */
.L_x_6810:
[----:B------:R-:W-:Y:S05]  /*9510*/  BSYNC B1 ;  /* 0x0000000000017941 */ /* 0x000fea0003800000 */
.L_x_6809:
        /* <DEDUP_REMOVED lines=9> */
.L_x_6805:
        /* <DEDUP_REMOVED lines=12> */
.L_x_6814:
[----:B------:R-:W-:-:S07]  /*9670*/  IMAD.MOV.U32 R94, RZ, RZ, R182 ;  /* 0x000000ffff5e7224 */ /* 0x000fce00078e00b6 */
.L_x_6815:
[----:B------:R-:W-:Y:S05]  /*9680*/  BSYNC B1 ;  /* 0x0000000000017941 */ /* 0x000fea0003800000 */
.L_x_6813:
        /* <DEDUP_REMOVED lines=16> */
.L_x_6819:
[----:B------:R-:W-:Y:S05]  /*9790*/  BSYNC B2 ;  /* 0x0000000000027941 */ /* 0x000fea0003800000 */
.L_x_6818:
        /* <DEDUP_REMOVED lines=44> */
.L_x_6817:
[----:B------:R-:W-:Y:S05]  /*9a60*/  BSYNC B1 ;  /* 0x0000000000017941 */ /* 0x000fea0003800000 */
.L_x_6816:
        /* <DEDUP_REMOVED lines=14> */
.L_x_6820:
        /* <DEDUP_REMOVED lines=12> */
.L_x_6823:
[----:B------:R-:W-:-:S07]  /*9c10*/  IMAD.MOV.U32 R94, RZ, RZ, R182 ;  /* 0x000000ffff5e7224 */ /* 0x000fce00078e00b6 */
.L_x_6824:
[----:B------:R-:W-:Y:S05]  /*9c20*/  BSYNC B1 ;  /* 0x0000000000017941 */ /* 0x000fea0003800000 */
.L_x_6822:
        /* <DEDUP_REMOVED lines=16> */
.L_x_6828:
[----:B------:R-:W-:Y:S05]  /*9d30*/  BSYNC B2 ;  /* 0x0000000000027941 */ /* 0x000fea0003800000 */
.L_x_6827:
        /* <DEDUP_REMOVED lines=44> */
.L_x_6826:
[----:B------:R-:W-:Y:S05]  /*a000*/  BSYNC B1 ;  /* 0x0000000000017941 */ /* 0x000fea0003800000 */
.L_x_6825:
        /* <DEDUP_REMOVED lines=10> */
.L_x_6821:
        /* <DEDUP_REMOVED lines=12> */
.L_x_6830:
[----:B------:R-:W-:-:S07]  /*a170*/  MOV R94, R182 ;  /* 0x000000b6005e7202 */ /* 0x000fce0000000f00 */
.L_x_6831:
[----:B------:R-:W-:Y:S05]  /*a180*/  BSYNC B1 ;  /* 0x0000000000017941 */ /* 0x000fea0003800000 */
.L_x_6829:
        /* <DEDUP_REMOVED lines=16> */
.L_x_6835:
[----:B------:R-:W-:Y:S05]  /*a290*/  BSYNC B2 ;  /* 0x0000000000027941 */ /* 0x000fea0003800000 */
.L_x_6834:
        /* <DEDUP_REMOVED lines=44> */
.L_x_6833:
[----:B------:R-:W-:Y:S05]  /*a560*/  BSYNC B1 ;  /* 0x0000000000017941 */ /* 0x000fea0003800000 */
.L_x_6832:
        /* <DEDUP_REMOVED lines=12> */
[----:B------:R-:W-:Y:S02]  /*a630*/  IMAD.MOV.U32 R77, RZ, RZ, R88 ;  /* 0x000000ffff4d7224 */ /* 0x000fe400078e0058 */
[----:B------:R-:W-:Y:S01]  /*a640*/  FADD.FTZ R76, R56, R76 ;  /* 0x0000004c384c7221 */ /* 0x000fe20000010000 */
[----:B------:R-:W-:Y:S06]  /*a650*/  BRA `(.L_x_6837) ;  /* 0x0000000400547947 */ /* 0x000fec0003800000 */
.L_x_6836:
        /* <DEDUP_REMOVED lines=12> */
.L_x_6839:
[----:B------:R-:W-:-:S07]  /*a720*/  MOV R185, R182 ;  /* 0x000000b600b97202 */ /* 0x000fce0000000f00 */
.L_x_6840:
[----:B------:R-:W-:Y:S05]  /*a730*/  BSYNC B1 ;  /* 0x0000000000017941 */ /* 0x000fea0003800000 */
.L_x_6838:
        /* <DEDUP_REMOVED lines=16> */
.L_x_6844:
[----:B------:R-:W-:Y:S05]  /*a840*/  BSYNC B2 ;  /* 0x0000000000027941 */ /* 0x000fea0003800000 */
.L_x_6843:
        /* <DEDUP_REMOVED lines=44> */
.L_x_6842:
[----:B------:R-:W-:Y:S05]  /*ab10*/  BSYNC B1 ;  /* 0x0000000000017941 */ /* 0x000fea0003800000 */
.L_x_6841:
        /* <DEDUP_REMOVED lines=9> */
.L_x_6837:
        /* <DEDUP_REMOVED lines=12> */
.L_x_6846:
[----:B------:R-:W-:-:S07]  /*ac70*/  IMAD.MOV.U32 R191, RZ, RZ, R182 ;  /* 0x000000ffffbf7224 */ /* 0x000fce00078e00b6 */
.L_x_6847:
[----:B------:R-:W-:Y:S05]  /*ac80*/  BSYNC B1 ;  /* 0x0000000000017941 */ /* 0x000fea0003800000 */
.L_x_6845:
        /* <DEDUP_REMOVED lines=16> */
.L_x_6851:
[----:B------:R-:W-:Y:S05]  /*ad90*/  BSYNC B2 ;  /* 0x0000000000027941 */ /* 0x000fea0003800000 */
.L_x_6850:
        /* <DEDUP_REMOVED lines=44> */
.L_x_6849:
[----:B------:R-:W-:Y:S05]  /*b060*/  BSYNC B1 ;  /* 0x0000000000017941 */ /* 0x000fea0003800000 */
.L_x_6848:
        /* <DEDUP_REMOVED lines=12> */
.L_x_6852:
        /* <DEDUP_REMOVED lines=12> */
.L_x_6855:
[----:B------:R-:W-:-:S07]  /*b1f0*/  IMAD.MOV.U32 R186, RZ, RZ, R182 ;  /* 0x000000ffffba7224 */ /* 0x000fce00078e00b6 */
.L_x_6856:
[----:B------:R-:W-:Y:S05]  /*b200*/  BSYNC B1 ;  /* 0x0000000000017941 */ /* 0x000fea0003800000 */
.L_x_6854:
        /* <DEDUP_REMOVED lines=16> */
.L_x_6860:
[----:B------:R-:W-:Y:S05]  /*b310*/  BSYNC B2 ;  /* 0x0000000000027941 */ /* 0x000fea0003800000 */
.L_x_6859:
        /* <DEDUP_REMOVED lines=44> */
.L_x_6858:
[----:B------:R-:W-:Y:S05]  /*b5e0*/  BSYNC B1 ;  /* 0x0000000000017941 */ /* 0x000fea0003800000 */
.L_x_6857:
        /* <DEDUP_REMOVED lines=10> */
.L_x_6853:
        /* <DEDUP_REMOVED lines=12> */
.L_x_6862:
[----:B------:R-:W-:-:S07]  /*b750*/  IMAD.MOV.U32 R191, RZ, RZ, R182 ;  /* 0x000000ffffbf7224 */ /* 0x000fce00078e00b6 */
.L_x_6863:
[----:B------:R-:W-:Y:S05]  /*b760*/  BSYNC B1 ;  /* 0x0000000000017941 */ /* 0x000fea0003800000 */
.L_x_6861:
        /* <DEDUP_REMOVED lines=16> */
.L_x_6867:
[----:B------:R-:W-:Y:S05]  /*b870*/  BSYNC B2 ;  /* 0x0000000000027941 */ /* 0x000fea0003800000 */
.L_x_6866:
        /* <DEDUP_REMOVED lines=44> */
.L_x_6865:
[----:B------:R-:W-:Y:S05]  /*bb40*/  BSYNC B1 ;  /* 0x0000000000017941 */ /* 0x000fea0003800000 */
.L_x_6864:
        /* <DEDUP_REMOVED lines=13> */
.L_x_6868:
        /* <DEDUP_REMOVED lines=12> */
.L_x_6871:
[----:B------:R-:W-:-:S07]  /*bce0*/  IMAD.MOV.U32 R187, RZ, RZ, R182 ;  /* 0x000000ffffbb7224 */ /* 0x000fce00078e00b6 */
.L_x_6872:
[----:B------:R-:W-:Y:S05]  /*bcf0*/  BSYNC B1 ;  /* 0x0000000000017941 */ /* 0x000fea0003800000 */
.L_x_6870:
        /* <DEDUP_REMOVED lines=16> */
.L_x_6876:
[----:B------:R-:W-:Y:S05]  /*be00*/  BSYNC B2 ;  /* 0x0000000000027941 */ /* 0x000fea0003800000 */
.L_x_6875:
        /* <DEDUP_REMOVED lines=44> */
.L_x_6874:
[----:B------:R-:W-:Y:S05]  /*c0d0*/  BSYNC B1 ;  /* 0x0000000000017941 */ /* 0x000fea0003800000 */
.L_x_6873:
        /* <DEDUP_REMOVED lines=9> */
.L_x_6869:
        /* <DEDUP_REMOVED lines=12> */
.L_x_6878:
[----:B------:R-:W-:-:S07]  /*c230*/  MOV R191, R182 ;  /* 0x000000b600bf7202 */ /* 0x000fce0000000f00 */
.L_x_6879:
[----:B------:R-:W-:Y:S05]  /*c240*/  BSYNC B1 ;  /* 0x0000000000017941 */ /* 0x000fea0003800000 */
.L_x_6877:
        /* <DEDUP_REMOVED lines=16> */
.L_x_6883:
[----:B------:R-:W-:Y:S05]  /*c350*/  BSYNC B2 ;  /* 0x0000000000027941 */ /* 0x000fea0003800000 */
.L_x_6882:
        /* <DEDUP_REMOVED lines=44> */
.L_x_6881:
[----:B------:R-:W-:Y:S05]  /*c620*/  BSYNC B1 ;  /* 0x0000000000017941 */ /* 0x000fea0003800000 */
.L_x_6880:
        /* <DEDUP_REMOVED lines=12> */
.L_x_6884:
        /* <DEDUP_REMOVED lines=12> */
.L_x_6887:
[----:B------:R-:W-:-:S07]  /*c7b0*/  MOV R188, R182 ;  /* 0x000000b600bc7202 */ /* 0x000fce0000000f00 */
.L_x_6888:
[----:B------:R-:W-:Y:S05]  /*c7c0*/  BSYNC B1 ;  /* 0x0000000000017941 */ /* 0x000fea0003800000 */
.L_x_6886:
        /* <DEDUP_REMOVED lines=16> */
.L_x_6892:
[----:B------:R-:W-:Y:S05]  /*c8d0*/  BSYNC B2 ;  /* 0x0000000000027941 */ /* 0x000fea0003800000 */
.L_x_6891:
        /* <DEDUP_REMOVED lines=44> */
.L_x_6890:
[----:B------:R-:W-:Y:S05]  /*cba0*/  BSYNC B1 ;  /* 0x0000000000017941 */ /* 0x000fea0003800000 */
.L_x_6889:
        /* <DEDUP_REMOVED lines=10> */
.L_x_6885:
[----:B------:R-:W-:Y:S02]  /*cc50*/  SEL R89, RZ, 0x10000, P4 ;  /* 0x00010000ff597807 */ /* 0x000fe40002000000 */
        /* <DEDUP_REMOVED lines=18> */
[----:B------:R-:W-:Y:S02]  /*cd80*/  LOP3.LUT R92, R88, R92, R90, 0xfe, !PT ;  /* 0x0000005c585c7212 */ /* 0x000fe400078efe5a */
[C---:B------:R-:W-:Y:S02]  /*cd90*/  LEA.HI.X R95, R149.reuse, UR11, RZ, 0x5, P1 ;  /* 0x0000000b955f7c11 */ /* 0x040fe400088f2cff */
[----:B------:R-:W-:-:S02]  /*cda0*/  SHF.L.U64.HI R190, R149, 0x3, RZ ;  /* 0x0000000395be7819 */ /* 0x000fc400000102ff */
[----:B------:R-:W-:Y:S01]  /*cdb0*/  IADD3 R88, P1, R150, UR12, RZ ;  /* 0x0000000c96587c10 */ /* 0x000fe2000ff3e0ff */
[----:B------:R0:W-:Y:S01]  /*cdc0*/  STG.E.128 desc[UR4][R94.64], R72 ;  /* 0x000000485e007986 */ /* 0x0001e2000c101d04 */
[----:B------:R-:W-:Y:S02]  /*cdd0*/  SEL R93, RZ, 0x1, P2 ;  /* 0x00000001ff5d7807 */ /* 0x000fe40001000000 */
[----:B------:R-:W-:Y:S01]  /*cde0*/  LOP3.LUT R91, R89, R151, R91, 0xfe, !PT ;  /* 0x00000097595b7212 */ /* 0x000fe200078efe5b */
[----:B------:R0:W-:Y:S01]  /*cdf0*/  STG.E.128 desc[UR4][R94.64+0x10], R76 ;  /* 0x0000104c5e007986 */ /* 0x0001e2000c101d04 */
[----:B------:R-:W-:Y:S02]  /*ce00*/  IADD3.X R89, R190, UR13, RZ, P1, !PT ;  /* 0x0000000dbe597c10 */ /* 0x000fe40008ffe4ff */
        /* <DEDUP_REMOVED lines=23> */
.L_x_6893:
[----:B------:R-:W-:-:S07]  /*cf80*/  VIADD R149, R149, 0x80 ;  /* 0x0000008095957836 */ /* 0x000fce0000000000 */
.L_x_6764:
[----:B------:R-:W-:Y:S05]  /*cf90*/  BSYNC B0 ;  /* 0x0000000000007941 */ /* 0x000fea0003800000 */
.L_x_6763:
        /* <DEDUP_REMOVED lines=30> */
.L_x_6897:
[----:B------:R-:W-:-:S07]  /*d180*/  IMAD.MOV.U32 R94, RZ, RZ, R182 ;  /* 0x000000ffff5e7224 */ /* 0x000fce00078e00b6 */
.L_x_6898:
[----:B------:R-:W-:Y:S05]  /*d190*/  BSYNC B1 ;  /* 0x0000000000017941 */ /* 0x000fea0003800000 */
.L_x_6896:
        /* <DEDUP_REMOVED lines=16> */
.L_x_6902:
[----:B------:R-:W-:Y:S05]  /*d2a0*/  BSYNC B2 ;  /* 0x0000000000027941 */ /* 0x000fea0003800000 */
.L_x_6901:
        /* <DEDUP_REMOVED lines=44> */
.L_x_6900:
[----:B------:R-:W-:Y:S05]  /*d570*/  BSYNC B1 ;  /* 0x0000000000017941 */ /* 0x000fea0003800000 */
.L_x_6899:
[----:B------:R-:W0:Y:S01]  /*d580*/  LDC R151, c[0x0][0x294] ;  /* 0x0000a500ff977b82 */ /* 0x000e220000000800 */
[----:B------:R-:W-:Y:S01]  /*d590*/  HFMA2.MMA R190, -RZ, RZ, 0.1171875, 0 ;  /* 0x2f800000ffbe7435 */ /* 0x000fe200000001ff */
[----:B------:R-:W-:Y:S01]  /*d5a0*/  I2FP.F32.U32 R83, R94 ;  /* 0x0000005e00537245 */ /* 0x000fe20000201000 */
[----:B-----5:R-:W-:Y:S01]  /*d5b0*/  IMAD.U32 R89, R84, 0x10000, RZ ;  /* 0x0001000054597824 */ /* 0x020fe200078e00ff */
[----:B------:R-:W-:Y:S02]  /*d5c0*/  ISETP.NE.U32.AND P2, PT, R80, RZ, PT ;  /* 0x000000ff5000720c */ /* 0x000fe40003f45070 */
[----:B------:R-:W-:Y:S02]  /*d5d0*/  LOP3.LUT R0, R0, 0xffffffef, RZ, 0xc0, !PT ;  /* 0xffffffef00007812 */ /* 0x000fe400078ec0ff */
[----:B------:R-:W1:Y:S01]  /*d5e0*/  LDC R150, c[0x0][0x298] ;  /* 0x0000a600ff967b82 */ /* 0x000e620000000800 */
[----:B------:R-:W-:Y:S02]  /*d5f0*/  ISETP.NE.AND.EX P2, PT, R81, RZ, PT, P2 ;  /* 0x000000ff5100720c */ /* 0x000fe40003f45320 */
[----:B------:R-:W-:Y:S01]  /*d600*/  FFMA.FTZ R80, R83, R190, 1.1641532182693481445e-10 ;  /* 0x2f00000053507423 */ /* 0x000fe200000100be */
[----:B------:R-:W-:-:S04]  /*d610*/  PRMT R84, R84, 0x7632, R84 ;  /* 0x0000763254547816 */ /* 0x000fc80000000054 */
[----:B0-----:R-:W-:Y:S01]  /*d620*/  FSETP.GTU.FTZ.AND P3, PT, R80, R151, PT ;  /* 0x000000975000720b */ /* 0x001fe20003f7c000 */
[----:B-1----:R-:W-:-:S12]  /*d630*/  FMUL.FTZ R89, R89, R150 ;  /* 0x0000009659597220 */ /* 0x002fd80000410000 */
[----:B------:R-:W-:Y:S02]  /*d640*/  @P3 LOP3.LUT R0, R0, 0x10, RZ, 0xfc, !PT ;  /* 0x0000001000003812 */ /* 0x000fe400078efcff */
[----:B------:R-:W-:Y:S01]  /*d650*/  FSEL R80, R89, RZ, !P3 ;  /* 0x000000ff59507208 */ /* 0x000fe20005800000 */
[----:B------:R-:W-:Y:S06]  /*d660*/  @P2 BRA `(.L_x_6903) ;  /* 0x0000000000142947 */ /* 0x000fec0003800000 */
[----:B------:R-:W-:Y:S01]  /*d670*/  IMAD.MOV.U32 R81, RZ, RZ, R92 ;  /* 0x000000ffff517224 */ /* 0x000fe200078e005c */
[----:B------:R-:W-:Y:S06]  /*d680*/  @!P1 BRA `(.L_x_6904) ;  /* 0x0000000400609947 */ /* 0x000fec0003800000 */
[----:B------:R-:W-:Y:S01]  /*d690*/  MOV R81, R92 ;  /* 0x0000005c00517202 */ /* 0x000fe20000000f00 */
[----:B------:R-:W-:Y:S01]  /*d6a0*/  FADD.FTZ R80, R52, R80 ;  /* 0x0000005034507221 */ /* 0x000fe20000010000 */
[----:B------:R-:W-:Y:S06]  /*d6b0*/  BRA `(.L_x_6904) ;  /* 0x0000000400547947 */ /* 0x000fec0003800000 */
.L_x_6903:
        /* <DEDUP_REMOVED lines=12> */
.L_x_6906:
[----:B------:R-:W-:-:S07]  /*d780*/  IMAD.MOV.U32 R94, RZ, RZ, R182 ;  /* 0x000000ffff5e7224 */ /* 0x000fce00078e00b6 */
.L_x_6907:
[----:B------:R-:W-:Y:S05]  /*d790*/  BSYNC B1 ;  /* 0x0000000000017941 */ /* 0x000fea0003800000 */
.L_x_6905:
        /* <DEDUP_REMOVED lines=16> */
.L_x_6911:
[----:B------:R-:W-:Y:S05]  /*d8a0*/  BSYNC B2 ;  /* 0x0000000000027941 */ /* 0x000fea0003800000 */
.L_x_6910:
        /* <DEDUP_REMOVED lines=44> */
.L_x_6909:
[----:B------:R-:W-:Y:S05]  /*db70*/  BSYNC B1 ;  /* 0x0000000000017941 */ /* 0x000fea0003800000 */
.L_x_6908:
        /* <DEDUP_REMOVED lines=9> */
.L_x_6904:
        /* <DEDUP_REMOVED lines=12> */
.L_x_6913:
[----:B------:R-:W-:-:S07]  /*dcd0*/  MOV R94, R182 ;  /* 0x000000b6005e7202 */ /* 0x000fce0000000f00 */
.L_x_6914:
[----:B------:R-:W-:Y:S05]  /*dce0*/  BSYNC B1 ;  /* 0x0000000000017941 */ /* 0x000fea0003800000 */
.L_x_6912:
        /* <DEDUP_REMOVED lines=16> */
.L_x_6918:
[----:B------:R-:W-:Y:S05]  /*ddf0*/  BSYNC B2 ;  /* 0x0000000000027941 */ /* 0x000fea0003800000 */
.L_x_6917:
        /* <DEDUP_REMOVED lines=44> */
.L_x_6916:
[----:B------:R-:W-:Y:S05]  /*e0c0*/  BSYNC B1 ;  /* 0x0000000000017941 */ /* 0x000fea0003800000 */
.L_x_6915:
        /* <DEDUP_REMOVED lines=14> */
.L_x_6919:
        /* <DEDUP_REMOVED lines=12> */
.L_x_6922:
[----:B------:R-:W-:-:S07]  /*e270*/  MOV R84, R182 ;  /* 0x000000b600547202 */ /* 0x000fce0000000f00 */
.L_x_6923:
[----:B------:R-:W-:Y:S05]  /*e280*/  BSYNC B1 ;  /* 0x0000000000017941 */ /* 0x000fea0003800000 */
.L_x_6921:
        /* <DEDUP_REMOVED lines=16> */
.L_x_6927:
[----:B------:R-:W-:Y:S05]  /*e390*/  BSYNC B2 ;  /* 0x0000000000027941 */ /* 0x000fea0003800000 */
.L_x_6926:
        /* <DEDUP_REMOVED lines=42> */
[----:B------:R-:W-:-:S07]  /*e640*/  LOP3.LUT R119, R181, R82, R117, 0x96, !PT ;  /* 0x00000052b5777212 */ /* 0x000fce00078e9675 */
.L_x_6925:
[----:B------:R-:W-:Y:S05]  /*e650*/  BSYNC B1 ;  /* 0x0000000000017941 */ /* 0x000fea0003800000 */
.L_x_6924:
        /* <DEDUP_REMOVED lines=10> */
.L_x_6920:
        /* <DEDUP_REMOVED lines=12> */
.L_x_6929:
[----:B------:R-:W-:-:S07]  /*e7c0*/  MOV R94, R182 ;  /* 0x000000b6005e7202 */ /* 0x000fce0000000f00 */
.L_x_6930:
[----:B------:R-:W-:Y:S05]  /*e7d0*/  BSYNC B1 ;  /* 0x0000000000017941 */ /* 0x000fea0003800000 */
.L_x_6928:
        /* <DEDUP_REMOVED lines=16> */
.L_x_6934:
[----:B------:R-:W-:Y:S05]  /*e8e0*/  BSYNC B2 ;  /* 0x0000000000027941 */ /* 0x000fea0003800000 */
.L_x_6933:
        /* <DEDUP_REMOVED lines=44> */
.L_x_6932:
[----:B------:R-:W-:Y:S05]  /*ebb0*/  BSYNC B1 ;  /* 0x0000000000017941 */ /* 0x000fea0003800000 */
.L_x_6931:
        /* <DEDUP_REMOVED lines=15> */
.L_x_6935:
        /* <DEDUP_REMOVED lines=12> */
.L_x_6938:
[----:B------:R-:W-:-:S07]  /*ed70*/  MOV R94, R182 ;  /* 0x000000b6005e7202 */ /* 0x000fce0000000f00 */
.L_x_6939:
[----:B------:R-:W-:Y:S05]  /*ed80*/  BSYNC B1 ;  /* 0x0000000000017941 */ /* 0x000fea0003800000 */
.L_x_6937:
        /* <DEDUP_REMOVED lines=16> */
.L_x_6943:
[----:B------:R-:W-:Y:S05]  /*ee90*/  BSYNC B2 ;  /* 0x0000000000027941 */ /* 0x000fea0003800000 */
.L_x_6942:
        /* <DEDUP_REMOVED lines=42> */
[----:B------:R-:W-:-:S11]  /*f140*/  HFMA2.MMA R85, -RZ, RZ, 0, 0 ;  /* 0x00000000ff557435 */ /* 0x000fd600000001ff */
.L_x_6941:
[----:B------:R-:W-:Y:S05]  /*f150*/  BSYNC B1 ;  /* 0x0000000000017941 */ /* 0x000fea0003800000 */
.L_x_6940:
        /* <DEDUP_REMOVED lines=9> */
.L_x_6936:
        /* <DEDUP_REMOVED lines=12> */
.L_x_6945:
[----:B------:R-:W-:-:S07]  /*f2b0*/  MOV R94, R182 ;  /* 0x000000b6005e7202 */ /* 0x000fce0000000f00 */
.L_x_6946:
[----:B------:R-:W-:Y:S05]  /*f2c0*/  BSYNC B1 ;  /* 0x0000000000017941 */ /* 0x000fea0003800000 */
.L_x_6944:
        /* <DEDUP_REMOVED lines=16> */
.L_x_6950:
[----:B------:R-:W-:Y:S05]  /*f3d0*/  BSYNC B2 ;  /* 0x0000000000027941 */ /* 0x000fea0003800000 */
.L_x_6949:
        /* <DEDUP_REMOVED lines=44> */
.L_x_6948:
[----:B------:R-:W-:Y:S05]  /*f6a0*/  BSYNC B1 ;  /* 0x0000000000017941 */ /* 0x000fea0003800000 */
.L_x_6947:
        /* <DEDUP_REMOVED lines=14> */
.L_x_6951:
        /* <DEDUP_REMOVED lines=12> */
.L_x_6954:
[----:B------:R-:W-:-:S07]  /*f850*/  MOV R94, R182 ;  /* 0x000000b6005e7202 */ /* 0x000fce0000000f00 */
.L_x_6955:
[----:B------:R-:W-:Y:S05]  /*f860*/  BSYNC B1 ;  /* 0x0000000000017941 */ /* 0x000fea0003800000 */
.L_x_6953:
        /* <DEDUP_REMOVED lines=16> */
.L_x_6959:
[----:B------:R-:W-:Y:S05]  /*f970*/  BSYNC B2 ;  /* 0x0000000000027941 */ /* 0x000fea0003800000 */
.L_x_6958:
        /* <DEDUP_REMOVED lines=44> */
.L_x_6957:
[----:B------:R-:W-:Y:S05]  /*fc40*/  BSYNC B1 ;  /* 0x0000000000017941 */ /* 0x000fea0003800000 */
.L_x_6956:
        /* <DEDUP_REMOVED lines=10> */
.L_x_6952:
        /* <DEDUP_REMOVED lines=12> */
.L_x_6961:
[----:B------:R-:W-:-:S07]  /*fdb0*/  IMAD.MOV.U32 R94, RZ, RZ, R182 ;  /* 0x000000ffff5e7224 */ /* 0x000fce00078e00b6 */
.L_x_6962:
[----:B------:R-:W-:Y:S05]  /*fdc0*/  BSYNC B1 ;  /* 0x0000000000017941 */ /* 0x000fea0003800000 */
.L_x_6960:
        /* <DEDUP_REMOVED lines=16> */
.L_x_6966:
[----:B------:R-:W-:Y:S05]  /*fed0*/  BSYNC B2 ;  /* 0x0000000000027941 */ /* 0x000fea0003800000 */
.L_x_6965:
        /* <DEDUP_REMOVED lines=44> */
.L_x_6964:
[----:B------:R-:W-:Y:S05]  /*101a0*/  BSYNC B1 ;  /* 0x0000000000017941 */ /* 0x000fea0003800000 */
.L_x_6963:
        /* <DEDUP_REMOVED lines=15> */
.L_x_6967:
        /* <DEDUP_REMOVED lines=12> */
.L_x_6970:
[----:B------:R-:W-:-:S07]  /*10360*/  IMAD.MOV.U32 R185, RZ, RZ, R182 ;  /* 0x000000ffffb97224 */ /* 0x000fce00078e00b6 */
.L_x_6971:
[----:B------:R-:W-:Y:S05]  /*10370*/  BSYNC B1 ;  /* 0x0000000000017941 */ /* 0x000fea0003800000 */
.L_x_6969:
        /* <DEDUP_REMOVED lines=16> */
.L_x_6975:
[----:B------:R-:W-:Y:S05]  /*10480*/  BSYNC B2 ;  /* 0x0000000000027941 */ /* 0x000fea0003800000 */
.L_x_6974:
        /* <DEDUP_REMOVED lines=44> */
.L_x_6973:
[----:B------:R-:W-:Y:S05]  /*10750*/  BSYNC B1 ;  /* 0x0000000000017941 */ /* 0x000fea0003800000 */
.L_x_6972:
        /* <DEDUP_REMOVED lines=9> */
.L_x_6968:
        /* <DEDUP_REMOVED lines=12> */
.L_x_6977:
[----:B------:R-:W-:-:S07]  /*108b0*/  IMAD.MOV.U32 R191, RZ, RZ, R182 ;  /* 0x000000ffffbf7224 */ /* 0x000fce00078e00b6 */
.L_x_6978:
[----:B------:R-:W-:Y:S05]  /*108c0*/  BSYNC B1 ;  /* 0x0000000000017941 */ /* 0x000fea0003800000 */
.L_x_6976:
        /* <DEDUP_REMOVED lines=16> */
.L_x_6982:
[----:B------:R-:W-:Y:S05]  /*109d0*/  BSYNC B2 ;  /* 0x0000000000027941 */ /* 0x000fea0003800000 */
.L_x_6981:
        /* <DEDUP_REMOVED lines=44> */
.L_x_6980:
[----:B------:R-:W-:Y:S05]  /*10ca0*/  BSYNC B1 ;  /* 0x0000000000017941 */ /* 0x000fea0003800000 */
.L_x_6979:
        /* <DEDUP_REMOVED lines=12> */
.L_x_6983:
        /* <DEDUP_REMOVED lines=12> */
.L_x_6986:
[----:B------:R-:W-:-:S07]  /*10e30*/  IMAD.MOV.U32 R186, RZ, RZ, R182 ;  /* 0x000000ffffba7224 */ /* 0x000fce00078e00b6 */
.L_x_6987:
[----:B------:R-:W-:Y:S05]  /*10e40*/  BSYNC B1 ;  /* 0x0000000000017941 */ /* 0x000fea0003800000 */
.L_x_6985:
        /* <DEDUP_REMOVED lines=16> */
.L_x_6991:
[----:B------:R-:W-:Y:S05]  /*10f50*/  BSYNC B2 ;  /* 0x0000000000027941 */ /* 0x000fea0003800000 */
.L_x_6990:
        /* <DEDUP_REMOVED lines=44> */
.L_x_6989:
[----:B------:R-:W-:Y:S05]  /*11220*/  BSYNC B1 ;  /* 0x0000000000017941 */ /* 0x000fea0003800000 */
.L_x_6988:
        /* <DEDUP_REMOVED lines=10> */
.L_x_6984:
        /* <DEDUP_REMOVED lines=12> */
.L_x_6993:
[----:B------:R-:W-:-:S07]  /*11390*/  MOV R191, R182 ;  /* 0x000000b600bf7202 */ /* 0x000fce0000000f00 */
.L_x_6994:
[----:B------:R-:W-:Y:S05]  /*113a0*/  BSYNC B1 ;  /* 0x0000000000017941 */ /* 0x000fea0003800000 */
.L_x_6992:
        /* <DEDUP_REMOVED lines=16> */
.L_x_6998:
[----:B------:R-:W-:Y:S05]  /*114b0*/  BSYNC B2 ;  /* 0x0000000000027941 */ /* 0x000fea0003800000 */
.L_x_6997:
        /* <DEDUP_REMOVED lines=44> */
.L_x_6996:
[----:B------:R-:W-:Y:S05]  /*11780*/  BSYNC B1 ;  /* 0x0000000000017941 */ /* 0x000fea0003800000 */
.L_x_6995:
        /* <DEDUP_REMOVED lines=13> */
.L_x_6999:
        /* <DEDUP_REMOVED lines=12> */
.L_x_7002:
[----:B------:R-:W-:-:S07]  /*11920*/  MOV R187, R182 ;  /* 0x000000b600bb7202 */ /* 0x000fce0000000f00 */
.L_x_7003:
[----:B------:R-:W-:Y:S05]  /*11930*/  BSYNC B1 ;  /* 0x0000000000017941 */ /* 0x000fea0003800000 */
.L_x_7001:
        /* <DEDUP_REMOVED lines=16> */
.L_x_7007:
[----:B------:R-:W-:Y:S05]  /*11a40*/  BSYNC B2 ;  /* 0x0000000000027941 */ /* 0x000fea0003800000 */
.L_x_7006:
        /* <DEDUP_REMOVED lines=44> */
.L_x_7005:
[----:B------:R-:W-:Y:S05]  /*11d10*/  BSYNC B1 ;  /* 0x0000000000017941 */ /* 0x000fea0003800000 */
.L_x_7004:
        /* <DEDUP_REMOVED lines=9> */
.L_x_7000:
        /* <DEDUP_REMOVED lines=12> */
.L_x_7009:
[----:B------:R-:W-:-:S07]  /*11e70*/  IMAD.MOV.U32 R191, RZ, RZ, R182 ;  /* 0x000000ffffbf7224 */ /* 0x000fce00078e00b6 */
.L_x_7010:
[----:B------:R-:W-:Y:S05]  /*11e80*/  BSYNC B1 ;  /* 0x0000000000017941 */ /* 0x000fea0003800000 */
.L_x_7008:
        /* <DEDUP_REMOVED lines=16> */
.L_x_7014:
[----:B------:R-:W-:Y:S05]  /*11f90*/  BSYNC B2 ;  /* 0x0000000000027941 */ /* 0x000fea0003800000 */
.L_x_7013:
        /* <DEDUP_REMOVED lines=44> */
.L_x_7012:
[----:B------:R-:W-:Y:S05]  /*12260*/  BSYNC B1 ;  /* 0x0000000000017941 */ /* 0x000fea0003800000 */
.L_x_7011:
        /* <DEDUP_REMOVED lines=12> */
.L_x_7015:
        /* <DEDUP_REMOVED lines=12> */
.L_x_7018:
[----:B------:R-:W-:-:S07]  /*123f0*/  IMAD.MOV.U32 R188, RZ, RZ, R182 ;  /* 0x000000ffffbc7224 */ /* 0x000fce00078e00b6 */
.L_x_7019:
[----:B------:R-:W-:Y:S05]  /*12400*/  BSYNC B1 ;  /* 0x0000000000017941 */ /* 0x000fea0003800000 */
.L_x_7017:
        /* <DEDUP_REMOVED lines=16> */
.L_x_7023:
[----:B------:R-:W-:Y:S05]  /*12510*/  BSYNC B2 ;  /* 0x0000000000027941 */ /* 0x000fea0003800000 */
.L_x_7022:
        /* <DEDUP_REMOVED lines=44> */
.L_x_7021:
[----:B------:R-:W-:Y:S05]  /*127e0*/  BSYNC B1 ;  /* 0x0000000000017941 */ /* 0x000fea0003800000 */
.L_x_7020:
        /* <DEDUP_REMOVED lines=10> */
.L_x_7016:
        /* <DEDUP_REMOVED lines=19> */
[----:B------:R-:W-:Y:S02]  /*129c0*/  SHF.R.U32.HI R190, RZ, 0x1d, R149 ;  /* 0x0000001dffbe7819 */ /* 0x000fe40000011695 */
        /* <DEDUP_REMOVED lines=31> */
.L_x_6895:
[----:B------:R-:W-:Y:S05]  /*12bc0*/  BSYNC B0 ;  /* 0x0000000000007941 */ /* 0x000fea0003800000 */
.L_x_6894:
        /* <DEDUP_REMOVED lines=104> */
.L_x_7042:
        /* <DEDUP_REMOVED lines=73> */
[--C-:B0-----:R-:W-:Y:S01]  /*136e0*/  FADD.FTZ R88, R64, -R190.reuse ;  /* 0x800000be40587221 */ /* 0x101fe20000010000 */
[--C-:B------:R-:W-:Y:S01]  /*136f0*/  FADD.FTZ R90, R65, -R190.reuse ;  /* 0x800000be415a7221 */ /* 0x100fe20000010000 */
[----:B------:R-:W0:Y:S01]  /*13700*/  LDC.64 R150, c[0x0][0x2b8] ;  /* 0x0000ae00ff967b82 */ /* 0x000e220000000a00 */
        /* <DEDUP_REMOVED lines=20> */
[----:B------:R-:W-:Y:S01]  /*13850*/  FMUL.FTZ R198, R191, R198 ;  /* 0x000000c6bfc67220 */ /* 0x000fe20000410000 */
[----:B------:R-:W-:Y:S01]  /*13860*/  F2FP.BF16.F32.PACK_AB R89, R193, R90 ;  /* 0x0000005ac159723e */ /* 0x000fe200000010ff */
[----:B------:R-:W-:Y:S01]  /*13870*/  FMUL.FTZ R193, R191, R192 ;  /* 0x000000c0bfc17220 */ /* 0x000fe20000410000 */
[----:B------:R-:W-:Y:S01]  /*13880*/  F2FP.BF16.F32.PACK_AB R90, R195, R92 ;  /* 0x0000005cc35a723e */ /* 0x000fe200000010ff */
[----:B------:R-:W-:Y:S01]  /*13890*/  FFMA.FTZ R192, R29, R94, R12 ;  /* 0x0000005e1dc07223 */ /* 0x000fe2000001000c */
[----:B------:R-:W-:Y:S01]  /*138a0*/  FFMA.FTZ R92, R28, R91, R13 ;  /* 0x0000005b1c5c7223 */ /* 0x000fe2000001000d */
        /* <DEDUP_REMOVED lines=18> */
.L_x_7026:
[----:B------:R-:W-:Y:S05]  /*139d0*/  BSYNC B0 ;  /* 0x0000000000007941 */ /* 0x000fea0003800000 */
.L_x_7025:
[----:B------:R-:W-:Y:S01]  /*139e0*/  LOP3.LUT P0, RZ, R0, 0x80, RZ, 0xc0, !PT ;  /* 0x0000008000ff7812 */ /* 0x000fe2000780c0ff */
[----:B------:R-:W-:-:S12]  /*139f0*/  BSSY B0, `(.L_x_7027) ;  /* 0x0000031000007945 */ /* 0x000fd80003800000 */
[----:B------:R-:W-:Y:S05]  /*13a00*/  @!P0 BRA `(.L_x_7028) ;  /* 0x0000000000bc8947 */ /* 0x000fea0003800000 */
[--C-:B01----:R-:W-:Y:S01]  /*13a10*/  FADD.FTZ R88, R72, -R190.reuse ;  /* 0x800000be48587221 */ /* 0x103fe20000010000 */
        /* <DEDUP_REMOVED lines=46> */
.L_x_7028:
[----:B------:R-:W-:Y:S05]  /*13d00*/  BSYNC B0 ;  /* 0x0000000000007941 */ /* 0x000fea0003800000 */
.L_x_7027:
        /* <DEDUP_REMOVED lines=33> */
[-C--:B------:R-:W-:Y:S01]  /*13f20*/  FFMA.FTZ R91, R104, R198.reuse, R107 ;  /* 0x000000c6685b7223 */ /* 0x080fe2000001006b */
[----:B------:R-:W-:Y:S01]  /*13f30*/  FFMA.FTZ R95, R112, R198, R115 ;  /* 0x000000c6705f7223 */ /* 0x000fe20000010073 */
[----:B0-----:R-:W-:-:S04]  /*13f40*/  IMAD.WIDE.U32 R148, R189, 0x10, R148 ;  /* 0x00000010bd947825 */ /* 0x001fc800078e0094 */
[-C--:B------:R-:W-:Y:S01]  /*13f50*/  FFMA.FTZ R194, R174, R193.reuse, R175 ;  /* 0x000000c1aec27223 */ /* 0x080fe200000100af */
[----:B------:R-:W-:Y:S01]  /*13f60*/  FFMA.FTZ R198, R176, R193, R177 ;  /* 0x000000c1b0c67223 */ /* 0x000fe200000100b1 */
[----:B------:R-:W-:Y:S01]  /*13f70*/  FFMA.FTZ R193, R172, R196, R173 ;  /* 0x000000c4acc17223 */ /* 0x000fe200000100ad */
[----:B-1----:R-:W-:-:S04]  /*13f80*/  IMAD.WIDE.U32 R150, R189, 0x10, R150 ;  /* 0x00000010bd967825 */ /* 0x002fc800078e0096 */
[----:B------:R-:W-:Y:S01]  /*13f90*/  FFMA.FTZ R191, R166, R192, R169 ;  /* 0x000000c0a6bf7223 */ /* 0x000fe200000100a9 */
[----:B------:R-:W-:Y:S01]  /*13fa0*/  FFMA.FTZ R189, R162, R93, R165 ;  /* 0x0000005da2bd7223 */ /* 0x000fe200000100a5 */
[----:B------:R-:W-:Y:S02]  /*13fb0*/  F2FP.BF16.F32.PACK_AB R91, R194, R91 ;  /* 0x0000005bc25b723e */ /* 0x000fe400000010ff */
[----:B------:R-:W-:Y:S02]  /*13fc0*/  F2FP.BF16.F32.PACK_AB R95, R198, R95 ;  /* 0x0000005fc65f723e */ /* 0x000fe400000010ff */
[----:B------:R-:W-:Y:S01]  /*13fd0*/  F2FP.BF16.F32.PACK_AB R94, R193, R94 ;  /* 0x0000005ec15e723e */ /* 0x000fe200000010ff */
[----:B------:R3:W-:Y:S01]  /*13fe0*/  STG.E.128 desc[UR4][R148.64], R88 ;  /* 0x0000005894007986 */ /* 0x0007e2000c101d04 */
[----:B------:R-:W-:Y:S02]  /*13ff0*/  F2FP.BF16.F32.PACK_AB R93, R191, R190 ;  /* 0x000000bebf5d723e */ /* 0x000fe400000010ff */
[----:B------:R-:W-:-:S05]  /*14000*/  F2FP.BF16.F32.PACK_AB R92, R189, R92 ;  /* 0x0000005cbd5c723e */ /* 0x000fca00000010ff */
[----:B------:R3:W-:Y:S02]  /*14010*/  STG.E.128 desc[UR4][R150.64], R92 ;  /* 0x0000005c96007986 */ /* 0x0007e4000c101d04 */
.L_x_7030:
[----:B------:R-:W-:Y:S05]  /*14020*/  BSYNC B0 ;  /* 0x0000000000007941 */ /* 0x000fea0003800000 */
.L_x_7029:
[----:B------:R-:W-:Y:S01]  /*14030*/  VIADD R37, R37, UR16 ;  /* 0x0000001025257c36 */ /* 0x000fe20008000000 */
[----:B-123--:R-:W-:-:S04]  /*14040*/  SEL R148, RZ, 0x1, P1 ;  /* 0x00000001ff947807 */ /* 0x00efc80000800000 */
[----:B------:R-:W-:-:S13]  /*14050*/  ISETP.GE.AND P0, PT, R37, UR17, PT ;  /* 0x0000001125007c0c */ /* 0x000fda000bf06270 */
[----:B------:R-:W-:Y:S05]  /*14060*/  @!P0 BRA `(.L_x_7031) ;  /* 0xfffffed400988947 */ /* 0x000fea000383ffff */
[----:B------:R-:W-:Y:S05]  /*14070*/  EXIT ;  /* 0x000000000000794d */ /* 0x000fea0003800000 */
.L_x_7024:
[----:B------:R-:W-:Y:S01]  /*14080*/  MOV R150, R89 ;  /* 0x0000005900967202 */ /* 0x000fe20000000f00 */
[----:B------:R-:W-:Y:S01]  /*14090*/  IMAD.MOV.U32 R151, RZ, RZ, 0x1 ;  /* 0x00000001ff977424 */ /* 0x000fe200078e00ff */
[----:B------:R-:W-:Y:S01]  /*140a0*/  MOV R149, 0xffffffff ;  /* 0xffffffff00957802 */ /* 0x000fe20000000f00 */
[----:B------:R-:W-:-:S07]  /*140b0*/  IMAD.MOV.U32 R190, RZ, RZ, 0x1f ;  /* 0x0000001fffbe7424 */ /* 0x000fce00078e00ff */
[----:B------:R-:W-:Y:S05]  /*140c0*/  WARPSYNC.COLLECTIVE R149, `(.L_x_7032) ;  /* 0x0000000095087348 */ /* 0x000fea0003c00000 */
[----:B------:R0:W1:Y:S02]  /*140d0*/  SHFL.BFLY P4, R148, R150, R151, R190 ;  /* 0x0c00009796947389 */ /* 0x00006400000800be */
[----:B01----:R-:W-:Y:S01]  /*140e0*/  ENDCOLLECTIVE ;  /* 0x000000000000791b */ /* 0x003fe20003800000 */
.L_x_7032:
[----:B------:R-:W-:Y:S01]  /*140f0*/  HFMA2.MMA R151, -RZ, RZ, 0, 1.1920928955078125e-07 ;  /* 0x00000002ff977435 */ /* 0x000fe200000001ff */
[----:B------:R-:W-:-:S04]  /*14100*/  IMAD.MOV.U32 R88, RZ, RZ, R148 ;  /* 0x000000ffff587224 */ /* 0x000fc800078e0094 */
[----:B------:R-:W-:-:S04]  /*14110*/  FADD.FTZ R92, R89, R88 ;  /* 0x00000058595c7221 */ /* 0x000fc80000010000 */
[----:B------:R-:W-:-:S07]  /*14120*/  IMAD.MOV.U32 R150, RZ, RZ, R92 ;  /* 0x000000ffff967224 */ /* 0x000fce00078e005c */
[----:B------:R-:W-:Y:S05]  /*14130*/  WARPSYNC.COLLECTIVE R149, `(.L_x_7033) ;  /* 0x0000000095087348 */ /* 0x000fea0003c00000 */
[----:B------:R0:W1:Y:S02]  /*14140*/  SHFL.BFLY P4, R148, R150, R151, R190 ;  /* 0x0c00009796947389 */ /* 0x00006400000800be */
[----:B01----:R-:W-:Y:S01]  /*14150*/  ENDCOLLECTIVE ;  /* 0x000000000000791b */ /* 0x003fe20003800000 */
.L_x_7033:
[----:B------:R-:W-:Y:S01]  /*14160*/  MOV R151, 0x4 ;  /* 0x0000000400977802 */ /* 0x000fe20000000f00 */
[----:B------:R-:W-:-:S04]  /*14170*/  IMAD.MOV.U32 R93, RZ, RZ, R148 ;  /* 0x000000ffff5d7224 */ /* 0x000fc800078e0094 */
[----:B------:R-:W-:-:S04]  /*14180*/  FADD.FTZ R93, R92, R93 ;  /* 0x0000005d5c5d7221 */ /* 0x000fc80000010000 */
[----:B------:R-:W-:-:S07]  /*14190*/  IMAD.MOV.U32 R150, RZ, RZ, R93 ;  /* 0x000000ffff967224 */ /* 0x000fce00078e005d */
[----:B------:R-:W-:Y:S05]  /*141a0*/  WARPSYNC.COLLECTIVE R149, `(.L_x_7034) ;  /* 0x0000000095087348 */ /* 0x000fea0003c00000 */
[----:B------:R0:W1:Y:S02]  /*141b0*/  SHFL.BFLY P4, R148, R150, R151, R190 ;  /* 0x0c00009796947389 */ /* 0x00006400000800be */
[----:B01----:R-:W-:Y:S01]  /*141c0*/  ENDCOLLECTIVE ;  /* 0x000000000000791b */ /* 0x003fe20003800000 */
.L_x_7034:
[----:B------:R-:W-:Y:S01]  /*141d0*/  HFMA2.MMA R151, -RZ, RZ, 0, 4.76837158203125e-07 ;  /* 0x00000008ff977435 */ /* 0x000fe200000001ff */
[----:B------:R-:W-:-:S04]  /*141e0*/  IMAD.MOV.U32 R88, RZ, RZ, R148 ;  /* 0x000000ffff587224 */ /* 0x000fc800078e0094 */
[----:B------:R-:W-:-:S04]  /*141f0*/  FADD.FTZ R94, R93, R88 ;  /* 0x000000585d5e7221 */ /* 0x000fc80000010000 */
[----:B------:R-:W-:-:S07]  /*14200*/  IMAD.MOV.U32 R150, RZ, RZ, R94 ;  /* 0x000000ffff967224 */ /* 0x000fce00078e005e */
[----:B------:R-:W-:Y:S05]  /*14210*/  WARPSYNC.COLLECTIVE R149, `(.L_x_7035) ;  /* 0x0000000095087348 */ /* 0x000fea0003c00000 */
[----:B------:R0:W1:Y:S02]  /*14220*/  SHFL.BFLY P4, R148, R150, R151, R190 ;  /* 0x0c00009796947389 */ /* 0x00006400000800be */
[----:B01----:R-:W-:Y:S01]  /*14230*/  ENDCOLLECTIVE ;  /* 0x000000000000791b */ /* 0x003fe20003800000 */
.L_x_7035:
[----:B------:R-:W-:Y:S01]  /*14240*/  MOV R151, 0x10 ;  /* 0x0000001000977802 */ /* 0x000fe20000000f00 */
[----:B------:R-:W-:-:S04]  /*14250*/  IMAD.MOV.U32 R95, RZ, RZ, R148 ;  /* 0x000000ffff5f7224 */ /* 0x000fc800078e0094 */
[----:B------:R-:W-:-:S04]  /*14260*/  FADD.FTZ R95, R94, R95 ;  /* 0x0000005f5e5f7221 */ /* 0x000fc80000010000 */
[----:B------:R-:W-:-:S07]  /*14270*/  IMAD.MOV.U32 R150, RZ, RZ, R95 ;  /* 0x000000ffff967224 */ /* 0x000fce00078e005f */
[----:B------:R-:W-:Y:S05]  /*14280*/  WARPSYNC.COLLECTIVE R149, `(.L_x_7036) ;  /* 0x0000000095087348 */ /* 0x000fea0003c00000 */
[----:B------:R0:W1:Y:S02]  /*14290*/  SHFL.BFLY P4, R148, R150, R151, R190 ;  /* 0x0c00009796947389 */ /* 0x00006400000800be */
[----:B01----:R-:W-:Y:S01]  /*142a0*/  ENDCOLLECTIVE ;  /* 0x000000000000791b */ /* 0x003fe20003800000 */
.L_x_7036:
        /* <DEDUP_REMOVED lines=57> */
.L_x_7037:
[----:B------:R-:W-:Y:S01]  /*14640*/  MOV R151, 0x2 ;  /* 0x0000000200977802 */ /* 0x000fe20000000f00 */
[----:B------:R-:W-:-:S04]  /*14650*/  IMAD.MOV.U32 R92, RZ, RZ, R148 ;  /* 0x000000ffff5c7224 */ /* 0x000fc800078e0094 */
[----:B------:R-:W-:-:S04]  /*14660*/  FADD.FTZ R92, R89, R92 ;  /* 0x0000005c595c7221 */ /* 0x000fc80000010000 */
[----:B------:R-:W-:-:S07]  /*14670*/  IMAD.MOV.U32 R150, RZ, RZ, R92 ;  /* 0x000000ffff967224 */ /* 0x000fce00078e005c */
[----:B------:R-:W-:Y:S05]  /*14680*/  WARPSYNC.COLLECTIVE R149, `(.L_x_7038) ;  /* 0x0000000095087348 */ /* 0x000fea0003c00000 */
[----:B------:R0:W1:Y:S02]  /*14690*/  SHFL.BFLY P4, R148, R150, R151, R190 ;  /* 0x0c00009796947389 */ /* 0x00006400000800be */
[----:B01----:R-:W-:Y:S01]  /*146a0*/  ENDCOLLECTIVE ;  /* 0x000000000000791b */ /* 0x003fe20003800000 */
.L_x_7038:
[----:B------:R-:W-:Y:S01]  /*146b0*/  HFMA2.MMA R151, -RZ, RZ, 0, 2.384185791015625e-07 ;  /* 0x00000004ff977435 */ /* 0x000fe200000001ff */
[----:B------:R-:W-:-:S04]  /*146c0*/  IMAD.MOV.U32 R93, RZ, RZ, R148 ;  /* 0x000000ffff5d7224 */ /* 0x000fc800078e0094 */
[----:B------:R-:W-:-:S04]  /*146d0*/  FADD.FTZ R93, R92, R93 ;  /* 0x0000005d5c5d7221 */ /* 0x000fc80000010000 */
[----:B------:R-:W-:-:S07]  /*146e0*/  IMAD.MOV.U32 R150, RZ, RZ, R93 ;  /* 0x000000ffff967224 */ /* 0x000fce00078e005d */
[----:B------:R-:W-:Y:S05]  /*146f0*/  WARPSYNC.COLLECTIVE R149, `(.L_x_7039) ;  /* 0x0000000095087348 */ /* 0x000fea0003c00000 */
[----:B------:R0:W1:Y:S02]  /*14700*/  SHFL.BFLY P4, R148, R150, R151, R190 ;  /* 0x0c00009796947389 */ /* 0x00006400000800be */
[----:B01----:R-:W-:Y:S01]  /*14710*/  ENDCOLLECTIVE ;  /* 0x000000000000791b */ /* 0x003fe20003800000 */
.L_x_7039:
[----:B------:R-:W-:Y:S02]  /*14720*/  IMAD.MOV.U32 R151, RZ, RZ, 0x8 ;  /* 0x00000008ff977424 */ /* 0x000fe400078e00ff */
[----:B------:R-:W-:-:S04]  /*14730*/  IMAD.MOV.U32 R94, RZ, RZ, R148 ;  /* 0x000000ffff5e7224 */ /* 0x000fc800078e0094 */
[----:B------:R-:W-:-:S05]  /*14740*/  FADD.FTZ R94, R93, R94 ;  /* 0x0000005e5d5e7221 */ /* 0x000fca0000010000 */
[----:B------:R-:W-:-:S07]  /*14750*/  MOV R150, R94 ;  /* 0x0000005e00967202 */ /* 0x000fce0000000f00 */
[----:B------:R-:W-:Y:S05]  /*14760*/  WARPSYNC.COLLECTIVE R149, `(.L_x_7040) ;  /* 0x0000000095087348 */ /* 0x000fea0003c00000 */
[----:B------:R0:W1:Y:S02]  /*14770*/  SHFL.BFLY P4, R148, R150, R151, R190 ;  /* 0x0c00009796947389 */ /* 0x00006400000800be */
[----:B01----:R-:W-:Y:S01]  /*14780*/  ENDCOLLECTIVE ;  /* 0x000000000000791b */ /* 0x003fe20003800000 */
.L_x_7040:
[----:B------:R-:W-:Y:S01]  /*14790*/  HFMA2.MMA R151, -RZ, RZ, 0, 9.5367431640625e-07 ;  /* 0x00000010ff977435 */ /* 0x000fe200000001ff */
[----:B------:R-:W-:-:S05]  /*147a0*/  MOV R95, R148 ;  /* 0x00000094005f7202 */ /* 0x000fca0000000f00 */
[----:B------:R-:W-:-:S04]  /*147b0*/  FADD.FTZ R95, R94, R95 ;  /* 0x0000005f5e5f7221 */ /* 0x000fc80000010000 */
[----:B------:R-:W-:-:S07]  /*147c0*/  IMAD.MOV.U32 R150, RZ, RZ, R95 ;  /* 0x000000ffff967224 */ /* 0x000fce00078e005f */
[----:B------:R-:W-:Y:S05]  /*147d0*/  WARPSYNC.COLLECTIVE R149, `(.L_x_7041) ;  /* 0x0000000095087348 */ /* 0x000fea0003c00000 */
[----:B------:R0:W1:Y:S02]  /*147e0*/  SHFL.BFLY P4, R148, R150, R151, R190 ;  /* 0x0c00009796947389 */ /* 0x00006400000800be */
[----:B01----:R-:W-:Y:S01]  /*147f0*/  ENDCOLLECTIVE ;  /* 0x000000000000791b */ /* 0x003fe20003800000 */
.L_x_7041:
[----:B------:R-:W-:Y:S05]  /*14800*/  BRA `(.L_x_7042) ;  /* 0xffffffe800907947 */ /* 0x000fea000383ffff */
.L_x_7043:
        /* <DEDUP_REMOVED lines=15> */
.L_x_20568:


//--------------------- .text._ZN10layer_norm31ln_parallel_residual_fwd_kernelINS_13Kernel_traitsI13__nv_bfloat16S2_fS2_fjLj3072ELj1ELj1ELj4ELj16ENS_18Kernel_traits_baseILj3072ES2_S2_fS2_fjLj128EEEEELb1ELb0ELb1EEEvNS_9FwdParamsE --------------------------
	.section	.text._ZN10layer_norm31ln_parallel_residual_fwd_kernelINS_13Kernel_traitsI13__nv_bfloat16S2_fS2_fjLj3072ELj1ELj1ELj4ELj16ENS_18Kernel_traits_baseILj3072ES2_S2_fS2_fjLj128EEEEELb1ELb0ELb1EEEvNS_9FwdParamsE,"ax",@progbits
	.align	128
        .global         _ZN10layer_norm31ln_parallel_residual_fwd_kernelINS_13Kernel_traitsI13__nv_bfloat16S2_fS2_fjLj3072ELj1ELj1ELj4ELj16ENS_18Kernel_traits_baseILj3072ES2_S2_fS2_fjLj128EEEEELb1ELb0ELb1EEEvNS_9FwdParamsE
        .type           _ZN10layer_norm31ln_parallel_residual_fwd_kernelINS_13Kernel_traitsI13__nv_bfloat16S2_fS2_fjLj3072ELj1ELj1ELj4ELj16ENS_18Kernel_traits_baseILj3072ES2_S2_fS2_fjLj128EEEEELb1ELb0ELb1EEEvNS_9FwdParamsE,@function
        .size           _ZN10layer_norm31ln_parallel_residual_fwd_kernelINS_13Kernel_traitsI13__nv_bfloat16S2_fS2_fjLj3072ELj1ELj1ELj4ELj16ENS_18Kernel_traits_baseILj3072ES2_S2_fS2_fjLj128EEEEELb1ELb0ELb1EEEvNS_9FwdParamsE,(.L_x_20569 - _ZN10layer_norm31ln_parallel_residual_fwd_kernelINS_13Kernel_traitsI13__nv_bfloat16S2_fS2_fjLj3072ELj1ELj1ELj4ELj16ENS_18Kernel_traits_baseILj3072ES2_S2_fS2_fjLj128EEEEELb1ELb0ELb1EEEvNS_9FwdParamsE)
        .other          _ZN10layer_norm31ln_parallel_residual_fwd_kernelINS_13Kernel_traitsI13__nv_bfloat16S2_fS2_fjLj3072ELj1ELj1ELj4ELj16ENS_18Kernel_traits_baseILj3072ES2_S2_fS2_fjLj128EEEEELb1ELb0ELb1EEEvNS_9FwdParamsE,@"STO_CUDA_ENTRY STV_DEFAULT"
_ZN10layer_norm31ln_parallel_residual_fwd_kernelINS_13Kernel_traitsI13__nv_bfloat16S2_fS2_fjLj3072ELj1ELj1ELj4ELj16ENS_18Kernel_traits_baseILj3072ES2_S2_fS2_fjLj128EEEEELb1ELb0ELb1EEEvNS_9FwdParamsE:
.text._ZN10layer_norm31ln_parallel_residual_fwd_kernelINS_13Kernel_traitsI13__nv_bfloat16S2_fS2_fjLj3072ELj1ELj1ELj4ELj16ENS_18Kernel_traits_baseILj3072ES2_S2_fS2_fjLj128EEEEELb1ELb0ELb1EEEvNS_9FwdParamsE:
        /* <DEDUP_REMOVED lines=24> */
[----:B------:R-:W-:Y:S01]  /*0180*/  LEA.HI R0, R22, UR8, RZ, 0x19 ;  /* 0x0000000816007c11 */ /* 0x000fe2000f8fc8ff */
[----:B------:R-:W-:Y:S01]  /*0190*/  ULDC.64 UR8, c[0x0][0x260] ;  /* 0x0000980000087ab9 */ /* 0x000fe20000000a00 */
        /* <DEDUP_REMOVED lines=45> */
[----:B------:R-:W-:Y:S01]  /*0470*/  UIADD3 UR33, UR7, 0x646e171e, URZ ;  /* 0x646e171e07217890 */ /* 0x000fe2000fffe03f */
[----:B------:R-:W-:Y:S01]  /*0480*/  ISETP.NE.U32.AND P1, PT, RZ, UR10, PT ;  /* 0x0000000aff007c0c */ /* 0x000fe2000bf25070 */
[----:B------:R-:W-:-:S03]  /*0490*/  IMAD.WIDE.U32 R2, R2, -0x2daee0ad, RZ ;  /* 0xd2511f5302027825 */ /* 0x000fc600078e00ff */
[----:B------:R-:W-:Y:S02]  /*04a0*/  ISETP.NE.AND.EX P1, PT, RZ, UR11, PT, P1 ;  /* 0x0000000bff007c0c */ /* 0x000fe4000bf25310 */
[----:B------:R-:W-:Y:S02]  /*04b0*/  LOP3.LUT R92, R3, UR33, R16, 0x96, !PT ;  /* 0x00000021035c7c12 */ /* 0x000fe4000f8e9610 */
[----:B------:R-:W-:Y:S01]  /*04c0*/  IADD3 R24, P2, R36, UR10, RZ ;  /* 0x0000000a24187c10 */ /* 0x000fe2000ff5e0ff */
[----:B------:R-:W-:Y:S01]  /*04d0*/  UIADD3 UR32, UR6, -0x4ab325aa, URZ ;  /* 0xb54cda5606207890 */ /* 0x000fe2000fffe03f */
[----:B------:R-:W-:Y:S01]  /*04e0*/  IMAD.WIDE.U32 R20, R20, -0x326172a9, RZ ;  /* 0xcd9e8d5714147825 */ /* 0x000fe200078e00ff */
[----:B------:R-:W-:Y:S01]  /*04f0*/  UIADD3 UR34, UR6, 0x5384540f, URZ ;  /* 0x5384540f06227890 */ /* 0x000fe2000fffe03f */
[----:B------:R-:W-:Y:S01]  /*0500*/  IADD3.X R25, RZ, UR11, RZ, P2, !PT ;  /* 0x0000000bff197c10 */ /* 0x000fe200097fe4ff */
[----:B------:R0:W5:Y:S01]  /*0510*/  @P0 LDG.E.128 R28, desc[UR4][R8.64] ;  /* 0x00000004081c0981 */ /* 0x000162000c1e1d00 */
[----:B------:R-:W-:Y:S01]  /*0520*/  IMAD.WIDE.U32 R92, R92, -0x326172a9, RZ ;  /* 0xcd9e8d575c5c7825 */ /* 0x000fe200078e00ff */
[----:B------:R-:W-:Y:S01]  /*0530*/  LOP3.LUT R106, R21, UR32, R18, 0x96, !PT ;  /* 0x00000020156a7c12 */ /* 0x000fe2000f8e9612 */
[----:B------:R-:W-:Y:S01]  /*0540*/  UIADD3 UR35, UR7, 0x1fd5c5a3, URZ ;  /* 0x1fd5c5a307237890 */ /* 0x000fe2000fffe03f */
[----:B------:R0:W5:Y:S01]  /*0550*/  @P0 LDG.E.128 R4, desc[UR4][R8.64+0x800] ;  /* 0x0008000408040981 */ /* 0x000162000c1e1d00 */
[----:B------:R-:W-:Y:S01]  /*0560*/  ULDC.64 UR10, c[0x0][0x268] ;  /* 0x00009a00000a7ab9 */ /* 0x000fe20000000a00 */
[----:B------:R-:W-:-:S02]  /*0570*/  LOP3.LUT R91, R93, UR34, R20, 0x96, !PT ;  /* 0x000000225d5b7c12 */ /* 0x000fc4000f8e9614 */
[----:B------:R0:W5:Y:S04]  /*0580*/  @P1 LDG.E.128 R12, desc[UR4][R24.64] ;  /* 0x00000004180c1981 */ /* 0x000168000c1e1d00 */
[----:B------:R0:W5:Y:S04]  /*0590*/  @P1 LDG.E.128 R16, desc[UR4][R24.64+0x800] ;  /* 0x0008000418101981 */ /* 0x000168000c1e1d00 */
[----:B------:R-:W5:Y:S04]  /*05a0*/  @P0 LDG.E.128 R8, desc[UR4][R8.64+0x1000] ;  /* 0x0010000408080981 */ /* 0x000f68000c1e1d00 */
[----:B------:R0:W5:Y:S01]  /*05b0*/  @P1 LDG.E.128 R20, desc[UR4][R24.64+0x1000] ;  /* 0x0010000418141981 */ /* 0x000162000c1e1d00 */
[----:B------:R-:W-:Y:S01]  /*05c0*/  IMAD.WIDE.U32 R106, R106, -0x2daee0ad, RZ ;  /* 0xd2511f536a6a7825 */ /* 0x000fe200078e00ff */
[----:B------:R-:W-:-:S04]  /*05d0*/  ISETP.GE.AND P2, PT, R0, UR12, PT ;  /* 0x0000000c00007c0c */ /* 0x000fc8000bf46270 */
        /* <DEDUP_REMOVED lines=15> */
[----:B------:R0:W4:Y:S04]  /*06d0*/  LDG.E.128 R136, desc[UR4][R2.64+0x800] ;  /* 0x0008000402887981 */ /* 0x000128000c1e1d00 */
[----:B------:R-:W4:Y:S04]  /*06e0*/  LDG.E.128 R140, desc[UR4][R36.64+0x800] ;  /* 0x00080004248c7981 */ /* 0x000f28000c1e1d00 */
[----:B------:R1:W4:Y:S01]  /*06f0*/  LDG.E.128 R24, desc[UR4][R36.64+0x1000] ;  /* 0x0010000424187981 */ /* 0x000322000c1e1d00 */
[----:B-----5:R-:W-:-:S02]  /*0700*/  @!P0 CS2R R28, SRZ ;  /* 0x00000000001c8805 */ /* 0x020fc4000001ff00 */
[----:B------:R-:W-:Y:S02]  /*0710*/  @!P0 CS2R R30, SRZ ;  /* 0x00000000001e8805 */ /* 0x000fe4000001ff00 */
[----:B------:R-:W-:Y:S02]  /*0720*/  @!P1 CS2R R12, SRZ ;  /* 0x00000000000c9805 */ /* 0x000fe4000001ff00 */
[----:B------:R-:W-:Y:S01]  /*0730*/  @!P1 CS2R R14, SRZ ;  /* 0x00000000000e9805 */ /* 0x000fe2000001ff00 */
[----:B------:R-:W-:Y:S01]  /*0740*/  UIADD3 UR38, UR6, -0x700cb87f, URZ ;  /* 0x8ff3478106267890 */ /* 0x000fe2000fffe03f */
[----:B------:R-:W-:Y:S01]  /*0750*/  IMAD R93, R38, -0x326172a9, RZ ;  /* 0xcd9e8d57265d7824 */ /* 0x000fe200078e02ff */
[----:B------:R-:W-:Y:S01]  /*0760*/  UIADD3 UR39, UR7, -0x695add53, URZ ;  /* 0x96a522ad07277890 */ /* 0x000fe2000fffe03f */
[----:B------:R-:W-:Y:S02]  /*0770*/  @!P0 CS2R R4, SRZ ;  /* 0x0000000000048805 */ /* 0x000fe4000001ff00 */
[----:B------:R-:W-:-:S02]  /*0780*/  @!P0 CS2R R6, SRZ ;  /* 0x0000000000068805 */ /* 0x000fc4000001ff00 */
[----:B------:R-:W-:Y:S02]  /*0790*/  @!P0 CS2R R8, SRZ ;  /* 0x0000000000088805 */ /* 0x000fe4000001ff00 */
[----:B------:R-:W-:Y:S02]  /*07a0*/  @!P0 CS2R R10, SRZ ;  /* 0x00000000000a8805 */ /* 0x000fe4000001ff00 */
[----:B------:R-:W-:Y:S02]  /*07b0*/  @!P1 CS2R R16, SRZ ;  /* 0x0000000000109805 */ /* 0x000fe4000001ff00 */
[----:B------:R-:W-:Y:S02]  /*07c0*/  @!P1 CS2R R18, SRZ ;  /* 0x0000000000129805 */ /* 0x000fe4000001ff00 */
[----:B------:R-:W-:Y:S02]  /*07d0*/  @!P1 CS2R R20, SRZ ;  /* 0x0000000000149805 */ /* 0x000fe4000001ff00 */
[----:B------:R-:W-:Y:S01]  /*07e0*/  @!P1 CS2R R22, SRZ ;  /* 0x0000000000169805 */ /* 0x000fe2000001ff00 */
[----:B------:R-:W-:Y:S01]  /*07f0*/  IMAD R91, R91, -0x2daee0ad, RZ ;  /* 0xd2511f535b5b7824 */ /* 0x000fe200078e02ff */
[----:B------:R-:W-:Y:S01]  /*0800*/  ULDC.64 UR8, c[0x0][0x228] ;  /* 0x00008a0000087ab9 */ /* 0x000fe20000000a00 */
[----:B------:R-:W-:Y:S01]  /*0810*/  IMAD.HI.U32 R40, R106, -0x326172a9, RZ ;  /* 0xcd9e8d576a287827 */ /* 0x000fe200078e00ff */
[----:B------:R-:W-:Y:S01]  /*0820*/  PRMT R112, R28, 0x7632, R112 ;  /* 0x000076321c707816 */ /* 0x000fe20000000070 */
[----:B------:R-:W-:Y:S01]  /*0830*/  HFMA2.MMA R97, -RZ, RZ, 0, 5.9604644775390625e-08 ;  /* 0x00000001ff617435 */ /* 0x000fe200000001ff */
[----:B------:R-:W-:Y:S01]  /*0840*/  LOP3.LUT R107, R32, 0x3, RZ, 0xc0, !PT ;  /* 0x00000003206b7812 */ /* 0x000fe200078ec0ff */
[----:B------:R-:W-:Y:S01]  /*0850*/  IMAD.HI.U32 R38, R92, -0x2daee0ad, RZ ;  /* 0xd2511f535c267827 */ /* 0x000fe200078e00ff */
[----:B------:R-:W-:Y:S01]  /*0860*/  SHF.L.U32 R114, R28, 0x10, RZ ;  /* 0x000000101c727819 */ /* 0x000fe200000006ff */
[----:B------:R-:W-:Y:S01]  /*0870*/  ULDC UR19, c[0x0][0x218] ;  /* 0x0000860000137ab9 */ /* 0x000fe20000000800 */
[C---:B------:R-:W-:Y:S01]  /*0880*/  PRMT R108, R29.reuse, 0x7632, R108 ;  /* 0x000076321d6c7816 */ /* 0x040fe2000000006c */
[----:B------:R-:W-:Y:S01]  /*0890*/  IMAD.U32 R110, R29, 0x10000, RZ ;  /* 0x000100001d6e7824 */ /* 0x000fe200078e00ff */
[C---:B------:R-:W-:Y:S01]  /*08a0*/  PRMT R28, R31.reuse, 0x7632, R28 ;  /* 0x000076321f1c7816 */ /* 0x040fe2000000001c */
[C---:B0-----:R-:W-:Y:S01]  /*08b0*/  IMAD.U32 R2, R30.reuse, 0x10000, RZ ;  /* 0x000100001e027824 */ /* 0x041fe200078e00ff */
[----:B------:R-:W-:Y:S01]  /*08c0*/  SHF.L.U32 R3, R31, 0x10, RZ ;  /* 0x000000101f037819 */ /* 0x000fe200000006ff */
[C---:B------:R-:W-:Y:S01]  /*08d0*/  IMAD.U32 R109, R13.reuse, 0x10000, RZ ;  /* 0x000100000d6d7824 */ /* 0x040fe200078e00ff */
[----:B------:R-:W-:Y:S01]  /*08e0*/  PRMT R29, R30, 0x7632, R29 ;  /* 0x000076321e1d7816 */ /* 0x000fe2000000001d */
[----:B------:R-:W-:Y:S01]  /*08f0*/  ULDC.U8 UR20, c[0x0][0x2a0] ;  /* 0x0000a80000147ab9 */ /* 0x000fe20000000000 */
[C---:B------:R-:W-:Y:S01]  /*0900*/  PRMT R111, R12.reuse, 0x7632, R111 ;  /* 0x000076320c6f7816 */ /* 0x040fe2000000006f */
[----:B------:R-:W-:Y:S01]  /*0910*/  ULDC UR21, c[0x0][0x290] ;  /* 0x0000a40000157ab9 */ /* 0x000fe20000000800 */
[----:B------:R-:W-:Y:S01]  /*0920*/  SHF.L.U32 R113, R12, 0x10, RZ ;  /* 0x000000100c717819 */ /* 0x000fe200000006ff */
[C---:B------:R-:W-:Y:S01]  /*0930*/  IMAD.U32 R12, R14.reuse, 0x10000, RZ ;  /* 0x000100000e0c7824 */ /* 0x040fe200078e00ff */
[----:B------:R-:W-:Y:S01]  /*0940*/  PRMT R105, R13, 0x7632, R105 ;  /* 0x000076320d697816 */ /* 0x000fe20000000069 */
[----:B------:R-:W-:Y:S01]  /*0950*/  ULDC.64 UR10, c[0x0][0x230] ;  /* 0x00008c00000a7ab9 */ /* 0x000fe20000000a00 */
[----:B------:R-:W-:Y:S01]  /*0960*/  PRMT R31, R14, 0x7632, R31 ;  /* 0x000076320e1f7816 */ /* 0x000fe2000000001f */
[----:B------:R-:W-:Y:S01]  /*0970*/  ULDC.64 UR12, c[0x0][0x2b8] ;  /* 0x0000ae00000c7ab9 */ /* 0x000fe20000000a00 */
[----:B------:R-:W-:Y:S01]  /*0980*/  LOP3.LUT R93, R40, UR38, R93, 0x96, !PT ;  /* 0x00000026285d7c12 */ /* 0x000fe2000f8e965d */
[----:B------:R-:W-:Y:S01]  /*0990*/  ULDC.64 UR14, c[0x0][0x2c0] ;  /* 0x0000b000000e7ab9 */ /* 0x000fe20000000a00 */
[----:B------:R-:W-:Y:S01]  /*09a0*/  LOP3.LUT R91, R38, UR39, R91, 0x96, !PT ;  /* 0x00000027265b7c12 */ /* 0x000fe2000f8e965b */
[----:B------:R-:W-:Y:S01]  /*09b0*/  IMAD.U32 R14, R16, 0x10000, RZ ;  /* 0x00010000100e7824 */ /* 0x000fe200078e00ff */
[----:B------:R-:W-:Y:S01]  /*09c0*/  PRMT R30, R4, 0x7632, R30 ;  /* 0x00007632041e7816 */ /* 0x000fe2000000001e */
[----:B------:R-:W-:Y:S01]  /*09d0*/  ULDC.64 UR16, c[0x0][0x210] ;  /* 0x0000840000107ab9 */ /* 0x000fe20000000a00 */
[----:B------:R-:W-:-:S02]  /*09e0*/  PRMT R70, R6, 0x7632, R70 ;  /* 0x0000763206467816 */ /* 0x000fc40000000046 */
[----:B------:R-:W-:Y:S02]  /*09f0*/  PRMT R72, R7, 0x7632, R72 ;  /* 0x0000763207487816 */ /* 0x000fe40000000048 */
[----:B------:R-:W-:Y:S02]  /*0a00*/  PRMT R76, R9, 0x7632, R76 ;  /* 0x00007632094c7816 */ /* 0x000fe4000000004c */
[----:B------:R-:W-:Y:S02]  /*0a10*/  PRMT R78, R10, 0x7632, R78 ;  /* 0x000076320a4e7816 */ /* 0x000fe4000000004e */
[C---:B-1----:R-:W-:Y:S02]  /*0a20*/  PRMT R36, R15.reuse, 0x7632, R36 ;  /* 0x000076320f247816 */ /* 0x042fe40000000024 */
[----:B------:R-:W-:Y:S01]  /*0a30*/  SHF.L.U32 R13, R15, 0x10, RZ ;  /* 0x000000100f0d7819 */ /* 0x000fe200000006ff */
[----:B------:R-:W-:Y:S01]  /*0a40*/  IMAD.U32 R15, R17, 0x10000, RZ ;  /* 0x00010000110f7824 */ /* 0x000fe200078e00ff */
[----:B------:R-:W-:-:S02]  /*0a50*/  PRMT R37, R16, 0x7632, R37 ;  /* 0x0000763210257816 */ /* 0x000fc40000000025 */
[----:B------:R-:W-:Y:S02]  /*0a60*/  PRMT R69, R17, 0x7632, R69 ;  /* 0x0000763211457816 */ /* 0x000fe40000000045 */
[----:B------:R-:W-:Y:S02]  /*0a70*/  PRMT R73, R19, 0x7632, R73 ;  /* 0x0000763213497816 */ /* 0x000fe40000000049 */
[----:B------:R-:W-:Y:S02]  /*0a80*/  PRMT R75, R20, 0x7632, R75 ;  /* 0x00007632144b7816 */ /* 0x000fe4000000004b */
[----:B------:R-:W-:Y:S02]  /*0a90*/  PRMT R79, R22, 0x7632, R79 ;  /* 0x00007632164f7816 */ /* 0x000fe4000000004f */
[----:B------:R-:W-:Y:S01]  /*0aa0*/  PRMT R81, R23, 0x7632, R81 ;  /* 0x0000763217517816 */ /* 0x000fe20000000051 */
[----:B------:R-:W-:Y:S01]  /*0ab0*/  IMAD.U32 R17, R19, 0x10000, RZ ;  /* 0x0001000013117824 */ /* 0x000fe200078e00ff */
[----:B------:R-:W-:-:S02]  /*0ac0*/  PRMT R68, R5, 0x7632, R68 ;  /* 0x0000763205447816 */ /* 0x000fc40000000044 */
[----:B------:R-:W-:Y:S02]  /*0ad0*/  PRMT R74, R8, 0x7632, R74 ;  /* 0x00007632084a7816 */ /* 0x000fe4000000004a */
[----:B------:R-:W-:Y:S02]  /*0ae0*/  PRMT R80, R11, 0x7632, R80 ;  /* 0x000076320b507816 */ /* 0x000fe40000000050 */
[C---:B------:R-:W-:Y:S02]  /*0af0*/  PRMT R71, R18.reuse, 0x7632, R71 ;  /* 0x0000763212477816 */ /* 0x040fe40000000047 */
[C---:B------:R-:W-:Y:S02]  /*0b00*/  PRMT R77, R21.reuse, 0x7632, R77 ;  /* 0x00007632154d7816 */ /* 0x040fe4000000004d */
[----:B------:R-:W-:Y:S01]  /*0b10*/  SHF.L.U32 R16, R18, 0x10, RZ ;  /* 0x0000001012107819 */ /* 0x000fe200000006ff */
[----:B------:R-:W-:Y:S01]  /*0b20*/  IMAD.U32 R18, R20, 0x10000, RZ ;  /* 0x0001000014127824 */ /* 0x000fe200078e00ff */
[----:B------:R-:W-:Y:S01]  /*0b30*/  SHF.L.U32 R19, R21, 0x10, RZ ;  /* 0x0000001015137819 */ /* 0x000fe200000006ff */
[----:B------:R-:W-:Y:S01]  /*0b40*/  IMAD.U32 R20, R22, 0x10000, RZ ;  /* 0x0001000016147824 */ /* 0x000fe200078e00ff */
[----:B------:R-:W-:Y:S01]  /*0b50*/  ISETP.NE.U32.AND P0, PT, RZ, UR8, PT ;  /* 0x00000008ff007c0c */ /* 0x000fe2000bf05070 */
        /* <DEDUP_REMOVED lines=14> */
[----:B------:R-:W-:Y:S01]  /*0c40*/  IMAD.MOV.U32 R23, RZ, RZ, R34 ;  /* 0x000000ffff177224 */ /* 0x000fe200078e0022 */
[----:B------:R-:W-:Y:S01]  /*0c50*/  SHF.L.U32 R77, R77, 0x10, RZ ;  /* 0x000000104d4d7819 */ /* 0x000fe200000006ff */
[----:B------:R-:W-:Y:S01]  /*0c60*/  IMAD R106, R106, -0x326172a9, RZ ;  /* 0xcd9e8d576a6a7824 */ /* 0x000fe200078e02ff */
[----:B------:R-:W-:Y:S01]  /*0c70*/  SHF.L.U32 R80, R80, 0x10, RZ ;  /* 0x0000001050507819 */ /* 0x000fe200000006ff */
[----:B------:R-:W-:-:S02]  /*0c80*/  IMAD R92, R92, -0x2daee0ad, RZ ;  /* 0xd2511f535c5c7824 */ /* 0x000fc400078e02ff */
        /* <DEDUP_REMOVED lines=13> */
[----:B------:R-:W-:Y:S01]  /*0d60*/  IMAD.U32 R81, R81, 0x10000, RZ ;  /* 0x0001000051517824 */ /* 0x000fe200078e00ff */
[----:B------:R-:W-:Y:S01]  /*0d70*/  ISETP.NE.AND.EX P0, PT, RZ, UR9, PT, P0 ;  /* 0x00000009ff007c0c */ /* 0x000fe2000bf05300 */
[----:B------:R-:W-:Y:S01]  /*0d80*/  ULDC.64 UR8, c[0x0][0x228] ;  /* 0x00008a0000087ab9 */ /* 0x000fe20000000a00 */
[C---:B--2---:R-:W-:Y:S01]  /*0d90*/  PRMT R149, R157.reuse, 0x7632, R149 ;  /* 0x000076329d957816 */ /* 0x044fe20000000095 */
[----:B------:R-:W-:Y:S01]  /*0da0*/  IMAD.U32 R160, R157, 0x10000, RZ ;  /* 0x000100009da07824 */ /* 0x000fe200078e00ff */
[----:B------:R-:W-:Y:S02]  /*0db0*/  PRMT R151, R156, 0x7632, R151 ;  /* 0x000076329c977816 */ /* 0x000fe40000000097 */
[C---:B---3--:R-:W-:Y:S02]  /*0dc0*/  PRMT R146, R154.reuse, 0x7632, R146 ;  /* 0x000076329a927816 */ /* 0x048fe40000000092 */
[----:B------:R-:W-:-:S02]  /*0dd0*/  SHF.L.U32 R157, R154, 0x10, RZ ;  /* 0x000000109a9d7819 */ /* 0x000fc400000006ff */
[C---:B----4-:R-:W-:Y:S01]  /*0de0*/  PRMT R128, R120.reuse, 0x7632, R128 ;  /* 0x0000763278807816 */ /* 0x050fe20000000080 */
[----:B------:R-:W-:Y:S01]  /*0df0*/  IMAD.U32 R130, R120, 0x10000, RZ ;  /* 0x0001000078827824 */ /* 0x000fe200078e00ff */
[C---:B------:R-:W-:Y:S01]  /*0e00*/  PRMT R116, R123.reuse, 0x7632, R116 ;  /* 0x000076327b747816 */ /* 0x040fe20000000074 */
[----:B------:R-:W-:Y:S01]  /*0e10*/  IMAD.U32 R118, R123, 0x10000, RZ ;  /* 0x000100007b767824 */ /* 0x000fe200078e00ff */
[----:B------:R-:W-:Y:S01]  /*0e20*/  PRMT R147, R158, 0x7632, R147 ;  /* 0x000076329e937816 */ /* 0x000fe20000000093 */
[C---:B------:R-:W-:Y:S01]  /*0e30*/  IMAD.U32 R154, R136.reuse, 0x10000, RZ ;  /* 0x00010000889a7824 */ /* 0x040fe200078e00ff */
[----:B------:R-:W-:Y:S01]  /*0e40*/  PRMT R145, R159, 0x7632, R145 ;  /* 0x000076329f917816 */ /* 0x000fe20000000091 */
[----:B------:R-:W-:Y:S01]  /*0e50*/  IMAD.U32 R134, R139, 0x10000, RZ ;  /* 0x000100008b867824 */ /* 0x000fe200078e00ff */
        /* <DEDUP_REMOVED lines=15> */
[----:B------:R-:W-:-:S02]  /*0f50*/  PRMT R150, R152, 0x7632, R150 ;  /* 0x0000763298967816 */ /* 0x000fc40000000096 */
[----:B------:R-:W-:Y:S02]  /*0f60*/  PRMT R144, R155, 0x7632, R144 ;  /* 0x000076329b907816 */ /* 0x000fe40000000090 */
[----:B------:R-:W-:Y:S02]  /*0f70*/  PRMT R136, R138, 0x7632, R136 ;  /* 0x000076328a887816 */ /* 0x000fe40000000088 */
[----:B------:R-:W-:Y:S02]  /*0f80*/  PRMT R139, R141, 0x7632, R139 ;  /* 0x000076328d8b7816 */ /* 0x000fe4000000008b */
        /* <DEDUP_REMOVED lines=45> */
[----:B------:R-:W-:-:S07]  /*1260*/  IMAD.U32 R115, R115, 0x10000, RZ ;  /* 0x0001000073737824 */ /* 0x000fce00078e00ff */
.L_x_7432:
        /* <DEDUP_REMOVED lines=28> */
.L_x_7045:
[----:B------:R-:W-:-:S07]  /*1430*/  MOV R44, R106 ;  /* 0x0000006a002c7202 */ /* 0x000fce0000000f00 */
.L_x_7046:
[----:B------:R-:W-:Y:S05]  /*1440*/  BSYNC B0 ;  /* 0x0000000000007941 */ /* 0x000fea0003800000 */
.L_x_7044:
        /* <DEDUP_REMOVED lines=16> */
.L_x_7050:
[----:B------:R-:W-:Y:S05]  /*1550*/  BSYNC B1 ;  /* 0x0000000000017941 */ /* 0x000fea0003800000 */
.L_x_7049:
        /* <DEDUP_REMOVED lines=43> */
.L_x_7048:
[----:B------:R-:W-:Y:S05]  /*1810*/  BSYNC B0 ;  /* 0x0000000000007941 */ /* 0x000fea0003800000 */
.L_x_7047:
[----:B------:R-:W0:Y:S01]  /*1820*/  LDC R98, c[0x0][0x294] ;  /* 0x0000a500ff627b82 */ /* 0x000e220000000800 */
[----:B------:R-:W-:Y:S01]  /*1830*/  I2FP.F32.U32 R37, R44 ;  /* 0x0000002c00257245 */ /* 0x000fe20000201000 */
[----:B------:R-:W-:Y:S01]  /*1840*/  IMAD.MOV.U32 R104, RZ, RZ, 0x2f800000 ;  /* 0x2f800000ff687424 */ /* 0x000fe200078e00ff */
[----:B------:R-:W-:Y:S01]  /*1850*/  ISETP.NE.U32.AND P2, PT, RZ, UR8, PT ;  /* 0x00000008ff007c0c */ /* 0x000fe2000bf45070 */
[C---:B-----5:R-:W-:Y:S01]  /*1860*/  IMAD.U32 R36, R32.reuse, 0x10000, RZ ;  /* 0x0001000020247824 */ /* 0x060fe200078e00ff */
[----:B------:R-:W-:Y:S01]  /*1870*/  LOP3.LUT R83, R83, 0xffffffdf, RZ, 0xc0, !PT ;  /* 0xffffffdf53537812 */ /* 0x000fe200078ec0ff */
[----:B------:R-:W-:Y:S01]  /*1880*/  FFMA.FTZ R37, R37, R104, 1.1641532182693481445e-10 ;  /* 0x2f00000025257423 */ /* 0x000fe20000010068 */
[----:B------:R-:W-:Y:S01]  /*1890*/  ISETP.NE.AND.EX P2, PT, RZ, UR9, PT, P2 ;  /* 0x00000009ff007c0c */ /* 0x000fe2000bf45320 */
        /* <DEDUP_REMOVED lines=12> */
.L_x_7051:
        /* <DEDUP_REMOVED lines=12> */
.L_x_7054:
[----:B------:R-:W-:-:S07]  /*1a20*/  MOV R44, R106 ;  /* 0x0000006a002c7202 */ /* 0x000fce0000000f00 */
.L_x_7055:
[----:B------:R-:W-:Y:S05]  /*1a30*/  BSYNC B0 ;  /* 0x0000000000007941 */ /* 0x000fea0003800000 */
.L_x_7053:
        /* <DEDUP_REMOVED lines=16> */
.L_x_7059:
[----:B------:R-:W-:Y:S05]  /*1b40*/  BSYNC B1 ;  /* 0x0000000000017941 */ /* 0x000fea0003800000 */
.L_x_7058:
        /* <DEDUP_REMOVED lines=43> */
.L_x_7057:
[----:B------:R-:W-:Y:S05]  /*1e00*/  BSYNC B0 ;  /* 0x0000000000007941 */ /* 0x000fea0003800000 */
.L_x_7056:
        /* <DEDUP_REMOVED lines=9> */
.L_x_7052:
        /* <DEDUP_REMOVED lines=12> */
.L_x_7061:
[----:B------:R-:W-:-:S07]  /*1f60*/  MOV R44, R106 ;  /* 0x0000006a002c7202 */ /* 0x000fce0000000f00 */
.L_x_7062:
[----:B------:R-:W-:Y:S05]  /*1f70*/  BSYNC B0 ;  /* 0x0000000000007941 */ /* 0x000fea0003800000 */
.L_x_7060:
        /* <DEDUP_REMOVED lines=16> */
.L_x_7066:
[----:B------:R-:W-:Y:S05]  /*2080*/  BSYNC B1 ;  /* 0x0000000000017941 */ /* 0x000fea0003800000 */
.L_x_7065:
        /* <DEDUP_REMOVED lines=43> */
.L_x_7064:
[----:B------:R-:W-:Y:S05]  /*2340*/  BSYNC B0 ;  /* 0x0000000000007941 */ /* 0x000fea0003800000 */
.L_x_7063:
        /* <DEDUP_REMOVED lines=14> */
.L_x_7067:
        /* <DEDUP_REMOVED lines=12> */
.L_x_7070:
[----:B------:R-:W-:-:S07]  /*24f0*/  IMAD.MOV.U32 R32, RZ, RZ, R106 ;  /* 0x000000ffff207224 */ /* 0x000fce00078e006a */
.L_x_7071:
[----:B------:R-:W-:Y:S05]  /*2500*/  BSYNC B0 ;  /* 0x0000000000007941 */ /* 0x000fea0003800000 */
.L_x_7069:
        /* <DEDUP_REMOVED lines=16> */
.L_x_7075:
[----:B------:R-:W-:Y:S05]  /*2610*/  BSYNC B1 ;  /* 0x0000000000017941 */ /* 0x000fea0003800000 */
.L_x_7074:
        /* <DEDUP_REMOVED lines=43> */
.L_x_7073:
[----:B------:R-:W-:Y:S05]  /*28d0*/  BSYNC B0 ;  /* 0x0000000000007941 */ /* 0x000fea0003800000 */
.L_x_7072:
        /* <DEDUP_REMOVED lines=10> */
.L_x_7068:
        /* <DEDUP_REMOVED lines=12> */
.L_x_7077:
[----:B------:R-:W-:-:S07]  /*2a40*/  IMAD.MOV.U32 R32, RZ, RZ, R106 ;  /* 0x000000ffff207224 */ /* 0x000fce00078e006a */
.L_x_7078:
[----:B------:R-:W-:Y:S05]  /*2a50*/  BSYNC B0 ;  /* 0x0000000000007941 */ /* 0x000fea0003800000 */
.L_x_7076:
        /* <DEDUP_REMOVED lines=16> */
.L_x_7082:
[----:B------:R-:W-:Y:S05]  /*2b60*/  BSYNC B1 ;  /* 0x0000000000017941 */ /* 0x000fea0003800000 */
.L_x_7081:
        /* <DEDUP_REMOVED lines=43> */
.L_x_7080:
[----:B------:R-:W-:Y:S05]  /*2e20*/  BSYNC B0 ;  /* 0x0000000000007941 */ /* 0x000fea0003800000 */
.L_x_7079:
        /* <DEDUP_REMOVED lines=15> */
.L_x_7083:
        /* <DEDUP_REMOVED lines=12> */
.L_x_7086:
[----:B------:R-:W-:-:S07]  /*2fe0*/  IMAD.MOV.U32 R43, RZ, RZ, R106 ;  /* 0x000000ffff2b7224 */ /* 0x000fce00078e006a */
.L_x_7087:
[----:B------:R-:W-:Y:S05]  /*2ff0*/  BSYNC B0 ;  /* 0x0000000000007941 */ /* 0x000fea0003800000 */
.L_x_7085:
        /* <DEDUP_REMOVED lines=16> */
.L_x_7091:
[----:B------:R-:W-:Y:S05]  /*3100*/  BSYNC B1 ;  /* 0x0000000000017941 */ /* 0x000fea0003800000 */
.L_x_7090:
        /* <DEDUP_REMOVED lines=41> */
[----:B------:R-:W-:Y:S01]  /*33a0*/  IMAD.MOV.U32 R32, RZ, RZ, RZ ;  /* 0x000000ffff207224 */ /* 0x000fe200078e00ff */
[----:B------:R-:W-:-:S07]  /*33b0*/  LOP3.LUT R91, R33, UR39, R36, 0x96, !PT ;  /* 0x00000027215b7c12 */ /* 0x000fce000f8e9624 */
.L_x_7089:
[----:B------:R-:W-:Y:S05]  /*33c0*/  BSYNC B0 ;  /* 0x0000000000007941 */ /* 0x000fea0003800000 */
.L_x_7088:
        /* <DEDUP_REMOVED lines=9> */
.L_x_7084:
        /* <DEDUP_REMOVED lines=12> */
.L_x_7093:
[----:B------:R-:W-:-:S07]  /*3520*/  IMAD.MOV.U32 R43, RZ, RZ, R106 ;  /* 0x000000ffff2b7224 */ /* 0x000fce00078e006a */
.L_x_7094:
[----:B------:R-:W-:Y:S05]  /*3530*/  BSYNC B0 ;  /* 0x0000000000007941 */ /* 0x000fea0003800000 */
.L_x_7092:
        /* <DEDUP_REMOVED lines=16> */
.L_x_7098:
[----:B------:R-:W-:Y:S05]  /*3640*/  BSYNC B1 ;  /* 0x0000000000017941 */ /* 0x000fea0003800000 */
.L_x_7097:
        /* <DEDUP_REMOVED lines=41> */
[----:B------:R-:W-:Y:S01]  /*38e0*/  IMAD.MOV.U32 R33, RZ, RZ, RZ ;  /* 0x000000ffff217224 */ /* 0x000fe200078e00ff */
[----:B------:R-:W-:-:S07]  /*38f0*/  MOV R92, R32 ;  /* 0x00000020005c7202 */ /* 0x000fce0000000f00 */
.L_x_7096:
[----:B------:R-:W-:Y:S05]  /*3900*/  BSYNC B0 ;  /* 0x0000000000007941 */ /* 0x000fea0003800000 */
.L_x_7095:
        /* <DEDUP_REMOVED lines=14> */
.L_x_7099:
        /* <DEDUP_REMOVED lines=12> */
.L_x_7102:
[----:B------:R-:W-:-:S07]  /*3ab0*/  MOV R42, R106 ;  /* 0x0000006a002a7202 */ /* 0x000fce0000000f00 */
.L_x_7103:
[----:B------:R-:W-:Y:S05]  /*3ac0*/  BSYNC B0 ;  /* 0x0000000000007941 */ /* 0x000fea0003800000 */
.L_x_7101:
        /* <DEDUP_REMOVED lines=16> */
.L_x_7107:
[----:B------:R-:W-:Y:S05]  /*3bd0*/  BSYNC B1 ;  /* 0x0000000000017941 */ /* 0x000fea0003800000 */
.L_x_7106:
        /* <DEDUP_REMOVED lines=43> */
.L_x_7105:
[----:B------:R-:W-:Y:S05]  /*3e90*/  BSYNC B0 ;  /* 0x0000000000007941 */ /* 0x000fea0003800000 */
.L_x_7104:
        /* <DEDUP_REMOVED lines=10> */
.L_x_7100:
        /* <DEDUP_REMOVED lines=12> */
.L_x_7109:
[----:B------:R-:W-:-:S07]  /*4000*/  MOV R42, R106 ;  /* 0x0000006a002a7202 */ /* 0x000fce0000000f00 */
.L_x_7110:
[----:B------:R-:W-:Y:S05]  /*4010*/  BSYNC B0 ;  /* 0x0000000000007941 */ /* 0x000fea0003800000 */
.L_x_7108:
        /* <DEDUP_REMOVED lines=16> */
.L_x_7114:
[----:B------:R-:W-:Y:S05]  /*4120*/  BSYNC B1 ;  /* 0x0000000000017941 */ /* 0x000fea0003800000 */
.L_x_7113:
        /* <DEDUP_REMOVED lines=43> */
.L_x_7112:
[----:B------:R-:W-:Y:S05]  /*43e0*/  BSYNC B0 ;  /* 0x0000000000007941 */ /* 0x000fea0003800000 */
.L_x_7111:
        /* <DEDUP_REMOVED lines=15> */
.L_x_7115:
        /* <DEDUP_REMOVED lines=12> */
.L_x_7118:
[----:B------:R-:W-:-:S07]  /*45a0*/  IMAD.MOV.U32 R42, RZ, RZ, R106 ;  /* 0x000000ffff2a7224 */ /* 0x000fce00078e006a */
.L_x_7119:
[----:B------:R-:W-:Y:S05]  /*45b0*/  BSYNC B0 ;  /* 0x0000000000007941 */ /* 0x000fea0003800000 */
.L_x_7117:
        /* <DEDUP_REMOVED lines=16> */
.L_x_7123:
[----:B------:R-:W-:Y:S05]  /*46c0*/  BSYNC B1 ;  /* 0x0000000000017941 */ /* 0x000fea0003800000 */
.L_x_7122:
        /* <DEDUP_REMOVED lines=43> */
.L_x_7121:
[----:B------:R-:W-:Y:S05]  /*4980*/  BSYNC B0 ;  /* 0x0000000000007941 */ /* 0x000fea0003800000 */
.L_x_7120:
        /* <DEDUP_REMOVED lines=9> */
.L_x_7116:
        /* <DEDUP_REMOVED lines=12> */
.L_x_7125:
[----:B------:R-:W-:-:S07]  /*4ae0*/  IMAD.MOV.U32 R42, RZ, RZ, R106 ;  /* 0x000000ffff2a7224 */ /* 0x000fce00078e006a */
.L_x_7126:
[----:B------:R-:W-:Y:S05]  /*4af0*/  BSYNC B0 ;  /* 0x0000000000007941 */ /* 0x000fea0003800000 */
.L_x_7124:
        /* <DEDUP_REMOVED lines=16> */
.L_x_7130:
[----:B------:R-:W-:Y:S05]  /*4c00*/  BSYNC B1 ;  /* 0x0000000000017941 */ /* 0x000fea0003800000 */
.L_x_7129:
        /* <DEDUP_REMOVED lines=43> */
.L_x_7128:
[----:B------:R-:W-:Y:S05]  /*4ec0*/  BSYNC B0 ;  /* 0x0000000000007941 */ /* 0x000fea0003800000 */
.L_x_7127:
        /* <DEDUP_REMOVED lines=12> */
.L_x_7131:
        /* <DEDUP_REMOVED lines=12> */
.L_x_7134:
[----:B------:R-:W-:-:S07]  /*5050*/  IMAD.MOV.U32 R34, RZ, RZ, R106 ;  /* 0x000000ffff227224 */ /* 0x000fce00078e006a */
.L_x_7135:
[----:B------:R-:W-:Y:S05]  /*5060*/  BSYNC B0 ;  /* 0x0000000000007941 */ /* 0x000fea0003800000 */
.L_x_7133:
        /* <DEDUP_REMOVED lines=16> */
.L_x_7139:
[----:B------:R-:W-:Y:S05]  /*5170*/  BSYNC B1 ;  /* 0x0000000000017941 */ /* 0x000fea0003800000 */
.L_x_7138:
        /* <DEDUP_REMOVED lines=43> */
.L_x_7137:
[----:B------:R-:W-:Y:S05]  /*5430*/  BSYNC B0 ;  /* 0x0000000000007941 */ /* 0x000fea0003800000 */
.L_x_7136:
        /* <DEDUP_REMOVED lines=10> */
.L_x_7132:
        /* <DEDUP_REMOVED lines=12> */
.L_x_7141:
[----:B------:R-:W-:-:S07]  /*55a0*/  IMAD.MOV.U32 R34, RZ, RZ, R106 ;  /* 0x000000ffff227224 */ /* 0x000fce00078e006a */
.L_x_7142:
[----:B------:R-:W-:Y:S05]  /*55b0*/  BSYNC B0 ;  /* 0x0000000000007941 */ /* 0x000fea0003800000 */
.L_x_7140:
        /* <DEDUP_REMOVED lines=16> */
.L_x_7146:
[----:B------:R-:W-:Y:S05]  /*56c0*/  BSYNC B1 ;  /* 0x0000000000017941 */ /* 0x000fea0003800000 */
.L_x_7145:
        /* <DEDUP_REMOVED lines=43> */
.L_x_7144:
[----:B------:R-:W-:Y:S05]  /*5980*/  BSYNC B0 ;  /* 0x0000000000007941 */ /* 0x000fea0003800000 */
.L_x_7143:
        /* <DEDUP_REMOVED lines=13> */
.L_x_7147:
        /* <DEDUP_REMOVED lines=12> */
.L_x_7150:
[----:B------:R-:W-:-:S07]  /*5b20*/  MOV R41, R106 ;  /* 0x0000006a00297202 */ /* 0x000fce0000000f00 */
.L_x_7151:
[----:B------:R-:W-:Y:S05]  /*5b30*/  BSYNC B0 ;  /* 0x0000000000007941 */ /* 0x000fea0003800000 */
.L_x_7149:
        /* <DEDUP_REMOVED lines=16> */
.L_x_7155:
[----:B------:R-:W-:Y:S05]  /*5c40*/  BSYNC B1 ;  /* 0x0000000000017941 */ /* 0x000fea0003800000 */
.L_x_7154:
        /* <DEDUP_REMOVED lines=43> */
.L_x_7153:
[----:B------:R-:W-:Y:S05]  /*5f00*/  BSYNC B0 ;  /* 0x0000000000007941 */ /* 0x000fea0003800000 */
.L_x_7152:
        /* <DEDUP_REMOVED lines=9> */
.L_x_7148:
        /* <DEDUP_REMOVED lines=12> */
.L_x_7157:
[----:B------:R-:W-:-:S07]  /*6060*/  MOV R41, R106 ;  /* 0x0000006a00297202 */ /* 0x000fce0000000f00 */
.L_x_7158:
[----:B------:R-:W-:Y:S05]  /*6070*/  BSYNC B0 ;  /* 0x0000000000007941 */ /* 0x000fea0003800000 */
.L_x_7156:
        /* <DEDUP_REMOVED lines=16> */
.L_x_7162:
[----:B------:R-:W-:Y:S05]  /*6180*/  BSYNC B1 ;  /* 0x0000000000017941 */ /* 0x000fea0003800000 */
.L_x_7161:
        /* <DEDUP_REMOVED lines=43> */
.L_x_7160:
[----:B------:R-:W-:Y:S05]  /*6440*/  BSYNC B0 ;  /* 0x0000000000007941 */ /* 0x000fea0003800000 */
.L_x_7159:
        /* <DEDUP_REMOVED lines=12> */
.L_x_7163:
        /* <DEDUP_REMOVED lines=12> */
.L_x_7166:
[----:B------:R-:W-:-:S07]  /*65d0*/  IMAD.MOV.U32 R40, RZ, RZ, R106 ;  /* 0x000000ffff287224 */ /* 0x000fce00078e006a */
.L_x_7167:
[----:B------:R-:W-:Y:S05]  /*65e0*/  BSYNC B0 ;  /* 0x0000000000007941 */ /* 0x000fea0003800000 */
.L_x_7165:
        /* <DEDUP_REMOVED lines=18> */
.L_x_7171:
[----:B------:R-:W-:Y:S05]  /*6710*/  BSYNC B1 ;  /* 0x0000000000017941 */ /* 0x000fea0003800000 */
.L_x_7170:
        /* <DEDUP_REMOVED lines=43> */
.L_x_7169:
[----:B------:R-:W-:Y:S05]  /*69d0*/  BSYNC B0 ;  /* 0x0000000000007941 */ /* 0x000fea0003800000 */
.L_x_7168:
        /* <DEDUP_REMOVED lines=10> */
.L_x_7164:
[----:B------:R-:W-:Y:S01]  /*6a80*/  P2R R32, PR, RZ, 0x4 ;  /* 0x00000004ff207803 */ /* 0x000fe20000000000 */
[----:B------:R-:W0:Y:S01]  /*6a90*/  LDC.64 R164, c[0x0][0x238] ;  /* 0x00008e00ffa47b82 */ /* 0x000e220000000a00 */
[C---:B------:R-:W-:Y:S01]  /*6aa0*/  LOP3.LUT P2, RZ, R83.reuse, 0x2, RZ, 0xc0, !PT ;  /* 0x0000000253ff7812 */ /* 0x040fe2000784c0ff */
[----:B------:R-:W-:Y:S01]  /*6ab0*/  VIADD R95, R96, 0x80 ;  /* 0x00000080605f7836 */ /* 0x000fe20000000000 */
[----:B------:R-:W-:Y:S02]  /*6ac0*/  SEL R37, RZ, 0x100, P3 ;  /* 0x00000100ff257807 */ /* 0x000fe40001800000 */
[----:B------:R-:W-:Y:S02]  /*6ad0*/  LOP3.LUT P3, RZ, R83, 0x4, RZ, 0xc0, !PT ;  /* 0x0000000453ff7812 */ /* 0x000fe4000786c0ff */
[----:B------:R-:W-:Y:S01]  /*6ae0*/  SEL R35, RZ, 0x1, P2 ;  /* 0x00000001ff237807 */ /* 0x000fe20001000000 */
[----:B------:R-:W1:Y:S01]  /*6af0*/  LDC.64 R40, c[0x0][0x240] ;  /* 0x00009000ff287b82 */ /* 0x000e620000000a00 */
[----:B------:R-:W-:-:S02]  /*6b00*/  ISETP.NE.AND P2, PT, R32, RZ, PT ;  /* 0x000000ff2000720c */ /* 0x000fc40003f45270 */
[----:B------:R-:W-:Y:S02]  /*6b10*/  SEL R33, RZ, 0x1000000, P5 ;  /* 0x01000000ff217807 */ /* 0x000fe40002800000 */
[----:B------:R-:W-:Y:S02]  /*6b20*/  SEL R34, RZ, 0x10000, P4 ;  /* 0x00010000ff227807 */ /* 0x000fe40002000000 */
[----:B------:R-:W-:Y:S02]  /*6b30*/  SEL R32, RZ, 0x1, P3 ;  /* 0x00000001ff207807 */ /* 0x000fe40001800000 */
[C---:B------:R-:W-:Y:S02]  /*6b40*/  LOP3.LUT P5, RZ, R83.reuse, 0x10, RZ, 0xc0, !PT ;  /* 0x0000001053ff7812 */ /* 0x040fe400078ac0ff */
[----:B------:R-:W-:Y:S02]  /*6b50*/  LOP3.LUT P4, RZ, R83, 0x8, RZ, 0xc0, !PT ;  /* 0x0000000853ff7812 */ /* 0x000fe4000788c0ff */
[----:B------:R-:W-:Y:S01]  /*6b60*/  LOP3.LUT R37, R37, R33, R34, 0xfe, !PT ;  /* 0x0000002125257212 */ /* 0x000fe200078efe22 */
[----:B------:R-:W-:Y:S01]  /*6b70*/  IMAD.WIDE.U32 R32, R32, 0x1000000, RZ ;  /* 0x0100000020207825 */ /* 0x000fe200078e00ff */
[----:B------:R-:W-:-:S02]  /*6b80*/  SEL R36, RZ, 0x1, P4 ;  /* 0x00000001ff247807 */ /* 0x000fc40002000000 */
[----:B------:R-:W-:Y:S02]  /*6b90*/  SEL R34, RZ, 0x1, P5 ;  /* 0x00000001ff227807 */ /* 0x000fe40002800000 */
[----:B------:R-:W-:Y:S01]  /*6ba0*/  LOP3.LUT R33, R33, R37, R35, 0xfe, !PT ;  /* 0x0000002521217212 */ /* 0x000fe200078efe23 */
[----:B------:R-:W-:Y:S01]  /*6bb0*/  IMAD.WIDE.U32 R36, R36, 0x10000, RZ ;  /* 0x0001000024247825 */ /* 0x000fe200078e00ff */
[----:B------:R-:W-:-:S03]  /*6bc0*/  LOP3.LUT P6, RZ, R83, 0x20, RZ, 0xc0, !PT ;  /* 0x0000002053ff7812 */ /* 0x000fc600078cc0ff */
[----:B------:R-:W-:Y:S01]  /*6bd0*/  IMAD.WIDE.U32 R34, R34, 0x100, RZ ;  /* 0x0000010022227825 */ /* 0x000fe200078e00ff */
[----:B------:R-:W-:Y:S02]  /*6be0*/  SEL R39, RZ, 0x1, P6 ;  /* 0x00000001ff277807 */ /* 0x000fe40003000000 */
[----:B------:R-:W-:Y:S02]  /*6bf0*/  LOP3.LUT R36, R34, R32, R36, 0xfe, !PT ;  /* 0x0000002022247212 */ /* 0x000fe400078efe24 */
[----:B------:R-:W-:Y:S01]  /*6c00*/  LOP3.LUT R37, R35, R33, R37, 0xfe, !PT ;  /* 0x0000002123257212 */ /* 0x000fe200078efe25 */
[----:B0-----:R-:W-:Y:S01]  /*6c10*/  IMAD.WIDE.U32 R32, R96, 0x20, R164 ;  /* 0x0000002060207825 */ /* 0x001fe200078e00a4 */
[----:B------:R-:W-:Y:S01]  /*6c20*/  LOP3.LUT R36, R36, R39, RZ, 0xfc, !PT ;  /* 0x0000002724247212 */ /* 0x000fe200078efcff */
[----:B------:R-:W0:Y:S02]  /*6c30*/  @P0 LDC.64 R34, c[0x0][0x228] ;  /* 0x00008a00ff220b82 */ /* 0x000e240000000a00 */
[----:B-1----:R-:W-:Y:S01]  /*6c40*/  IMAD.WIDE.U32 R38, R96, 0x8, R40 ;  /* 0x0000000860267825 */ /* 0x002fe200078e0028 */
[----:B------:R-:W-:Y:S04]  /*6c50*/  STG.E.128 desc[UR4][R32.64], R48 ;  /* 0x0000003020007986 */ /* 0x000fe8000c101d04 */
[----:B------:R1:W-:Y:S04]  /*6c60*/  STG.E.128 desc[UR4][R32.64+0x10], R44 ;  /* 0x0000102c20007986 */ /* 0x0003e8000c101d04 */
[----:B------:R2:W-:Y:S01]  /*6c70*/  STG.E.64 desc[UR4][R38.64], R36 ;  /* 0x0000002426007986 */ /* 0x0005e2000c101b04 */
[----:B0-----:R-:W-:Y:S01]  /*6c80*/  @P0 IMAD.WIDE.U32 R34, R95, 0x10, R34 ;  /* 0x000000105f220825 */ /* 0x001fe200078e0022 */
[----:B-1----:R-:W0:Y:S01]  /*6c90*/  @P1 LDC.64 R32, c[0x0][0x230] ;  /* 0x00008c00ff201b82 */ /* 0x002e220000000a00 */
[----:B--2---:R-:W-:Y:S05]  /*6ca0*/  @!P0 BRA `(.L_x_7172) ;  /* 0x0000000000508947 */ /* 0x004fea0003800000 */
[----:B------:R-:W-:Y:S01]  /*6cb0*/  IMAD.U32 R36, R89, 0x10000, RZ ;  /* 0x0001000059247824 */ /* 0x000fe200078e00ff */
[----:B------:R-:W1:Y:S01]  /*6cc0*/  LDC.64 R64, c[0x0][0x248] ;  /* 0x00009200ff407b82 */ /* 0x000e620000000a00 */
        /* <DEDUP_REMOVED lines=16> */
[----:B-1----:R-:W-:-:S05]  /*6dd0*/  IMAD.WIDE.U32 R36, R96, 0x8, R64 ;  /* 0x0000000860247825 */ /* 0x002fca00078e0040 */
[----:B------:R1:W-:Y:S02]  /*6de0*/  STG.E.64 desc[UR4][R36.64], R40 ;  /* 0x0000002824007986 */ /* 0x0003e4000c101b04 */
.L_x_7172:
[----:B------:R2:W5:Y:S01]  /*6df0*/  @P0 LDG.E.128 R60, desc[UR4][R34.64] ;  /* 0x00000004223c0981 */ /* 0x000562000c1e1d00 */
[----:B0-----:R-:W-:-:S05]  /*6e00*/  @P1 IMAD.WIDE.U32 R32, R95, 0x20, R32 ;  /* 0x000000205f201825 */ /* 0x001fca00078e0020 */
[----:B------:R0:W5:Y:S01]  /*6e10*/  @P1 LDG.E.128 R56, desc[UR4][R32.64] ;  /* 0x0000000420381981 */ /* 0x000162000c1e1d00 */
[----:B--2---:R-:W-:-:S03]  /*6e20*/  IMAD.WIDE.U32 R34, R95, 0x10, R102 ;  /* 0x000000105f227825 */ /* 0x004fc600078e0066 */
[----:B------:R0:W5:Y:S04]  /*6e30*/  @P1 LDG.E.128 R52, desc[UR4][R32.64+0x10] ;  /* 0x0000100420341981 */ /* 0x000168000c1e1d00 */
[----:B------:R-:W5:Y:S01]  /*6e40*/  LDG.E.128 R32, desc[UR4][R34.64] ;  /* 0x0000000422207981 */ /* 0x000f62000c1e1d00 */
[C---:B------:R-:W-:Y:S01]  /*6e50*/  ISETP.NE.AND P3, PT, R43.reuse, 0x1, PT ;  /* 0x000000012b00780c */ /* 0x040fe20003f65270 */
[----:B------:R-:W-:Y:S01]  /*6e60*/  BSSY B0, `(.L_x_7173) ;  /* 0x000000c000007945 */ /* 0x000fe20003800000 */
[----:B-1----:R-:W-:-:S11]  /*6e70*/  IADD3 R36, R43, 0x1, RZ ;  /* 0x000000012b247810 */ /* 0x002fd60007ffe0ff */
        /* <DEDUP_REMOVED lines=9> */
.L_x_7174:
[----:B------:R-:W-:-:S07]  /*6f10*/  IMAD.MOV.U32 R42, RZ, RZ, R106 ;  /* 0x000000ffff2a7224 */ /* 0x000fce00078e006a */
.L_x_7175:
[----:B------:R-:W-:Y:S05]  /*6f20*/  BSYNC B0 ;  /* 0x0000000000007941 */ /* 0x000fea0003800000 */
.L_x_7173:
        /* <DEDUP_REMOVED lines=16> */
.L_x_7179:
[----:B------:R-:W-:Y:S05]  /*7030*/  BSYNC B1 ;  /* 0x0000000000017941 */ /* 0x000fea0003800000 */
.L_x_7178:
        /* <DEDUP_REMOVED lines=43> */
.L_x_7177:
[----:B------:R-:W-:Y:S05]  /*72f0*/  BSYNC B0 ;  /* 0x0000000000007941 */ /* 0x000fea0003800000 */
.L_x_7176:
[----:B------:R-:W-:Y:S01]  /*7300*/  I2FP.F32.U32 R37, R42 ;  /* 0x0000002a00257245 */ /* 0x000fe20000201000 */
[C---:B-----5:R-:W-:Y:S01]  /*7310*/  IMAD.U32 R38, R32.reuse, 0x10000, RZ ;  /* 0x0001000020267824 */ /* 0x060fe200078e00ff */
[----:B------:R-:W-:Y:S02]  /*7320*/  LOP3.LUT R83, R83, 0xffffffdf, RZ, 0xc0, !PT ;  /* 0xffffffdf53537812 */ /* 0x000fe400078ec0ff */
[----:B0-----:R-:W-:Y:S01]  /*7330*/  PRMT R32, R32, 0x7632, R32 ;  /* 0x0000763220207816 */ /* 0x001fe20000000020 */
        /* <DEDUP_REMOVED lines=11> */
.L_x_7180:
        /* <DEDUP_REMOVED lines=12> */
.L_x_7183:
[----:B------:R-:W-:-:S07]  /*74b0*/  MOV R41, R106 ;  /* 0x0000006a00297202 */ /* 0x000fce0000000f00 */
.L_x_7184:
[----:B------:R-:W-:Y:S05]  /*74c0*/  BSYNC B0 ;  /* 0x0000000000007941 */ /* 0x000fea0003800000 */
.L_x_7182:
        /* <DEDUP_REMOVED lines=16> */
.L_x_7188:
[----:B------:R-:W-:Y:S05]  /*75d0*/  BSYNC B1 ;  /* 0x0000000000017941 */ /* 0x000fea0003800000 */
.L_x_7187:
        /* <DEDUP_REMOVED lines=40> */
[----:B------:R-:W-:Y:S01]  /*7860*/  IMAD.MOV.U32 R92, RZ, RZ, R36 ;  /* 0x000000ffff5c7224 */ /* 0x000fe200078e0024 */
[----:B------:R-:W-:Y:S01]  /*7870*/  LOP3.LUT R91, R37, UR39, R38, 0x96, !PT ;  /* 0x00000027255b7c12 */ /* 0x000fe2000f8e9626 */
[----:B------:R-:W-:-:S11]  /*7880*/  HFMA2.MMA R37, -RZ, RZ, 0, 0 ;  /* 0x00000000ff257435 */ /* 0x000fd600000001ff */
.L_x_7186:
[----:B------:R-:W-:Y:S05]  /*7890*/  BSYNC B0 ;  /* 0x0000000000007941 */ /* 0x000fea0003800000 */
.L_x_7185:
        /* <DEDUP_REMOVED lines=9> */
.L_x_7181:
        /* <DEDUP_REMOVED lines=12> */
.L_x_7190:
[----:B------:R-:W-:-:S07]  /*79f0*/  MOV R41, R106 ;  /* 0x0000006a00297202 */ /* 0x000fce0000000f00 */
.L_x_7191:
[----:B------:R-:W-:Y:S05]  /*7a00*/  BSYNC B0 ;  /* 0x0000000000007941 */ /* 0x000fea0003800000 */
.L_x_7189:
        /* <DEDUP_REMOVED lines=16> */
.L_x_7195:
[----:B------:R-:W-:Y:S05]  /*7b10*/  BSYNC B1 ;  /* 0x0000000000017941 */ /* 0x000fea0003800000 */
.L_x_7194:
        /* <DEDUP_REMOVED lines=41> */
[----:B------:R-:W-:Y:S01]  /*7db0*/  HFMA2.MMA R36, -RZ, RZ, 0, 0 ;  /* 0x00000000ff247435 */ /* 0x000fe200000001ff */
[----:B------:R-:W-:-:S10]  /*7dc0*/  LOP3.LUT R91, R37, UR39, R38, 0x96, !PT ;  /* 0x00000027255b7c12 */ /* 0x000fd4000f8e9626 */
.L_x_7193:
[----:B------:R-:W-:Y:S05]  /*7dd0*/  BSYNC B0 ;  /* 0x0000000000007941 */ /* 0x000fea0003800000 */
.L_x_7192:
        /* <DEDUP_REMOVED lines=14> */
.L_x_7196:
        /* <DEDUP_REMOVED lines=12> */
.L_x_7199:
[----:B------:R-:W-:-:S07]  /*7f80*/  IMAD.MOV.U32 R32, RZ, RZ, R106 ;  /* 0x000000ffff207224 */ /* 0x000fce00078e006a */
.L_x_7200:
[----:B------:R-:W-:Y:S05]  /*7f90*/  BSYNC B0 ;  /* 0x0000000000007941 */ /* 0x000fea0003800000 */
.L_x_7198:
        /* <DEDUP_REMOVED lines=16> */
.L_x_7204:
[----:B------:R-:W-:Y:S05]  /*80a0*/  BSYNC B1 ;  /* 0x0000000000017941 */ /* 0x000fea0003800000 */
.L_x_7203:
        /* <DEDUP_REMOVED lines=42> */
[----:B------:R-:W-:-:S07]  /*8350*/  IMAD.MOV.U32 R37, RZ, RZ, RZ ;  /* 0x000000ffff257224 */ /* 0x000fce00078e00ff */
.L_x_7202:
[----:B------:R-:W-:Y:S05]  /*8360*/  BSYNC B0 ;  /* 0x0000000000007941 */ /* 0x000fea0003800000 */
.L_x_7201:
        /* <DEDUP_REMOVED lines=10> */
.L_x_7197:
        /* <DEDUP_REMOVED lines=12> */
.L_x_7206:
[----:B------:R-:W-:-:S07]  /*84d0*/  IMAD.MOV.U32 R32, RZ, RZ, R106 ;  /* 0x000000ffff207224 */ /* 0x000fce00078e006a */
.L_x_7207:
[----:B------:R-:W-:Y:S05]  /*84e0*/  BSYNC B0 ;  /* 0x0000000000007941 */ /* 0x000fea0003800000 */
.L_x_7205:
        /* <DEDUP_REMOVED lines=16> */
.L_x_7211:
[----:B------:R-:W-:Y:S05]  /*85f0*/  BSYNC B1 ;  /* 0x0000000000017941 */ /* 0x000fea0003800000 */
.L_x_7210:
        /* <DEDUP_REMOVED lines=43> */
.L_x_7209:
[----:B------:R-:W-:Y:S05]  /*88b0*/  BSYNC B0 ;  /* 0x0000000000007941 */ /* 0x000fea0003800000 */
.L_x_7208:
        /* <DEDUP_REMOVED lines=15> */
.L_x_7212:
        /* <DEDUP_REMOVED lines=12> */
.L_x_7215:
[----:B------:R-:W-:-:S07]  /*8a70*/  IMAD.MOV.U32 R64, RZ, RZ, R106 ;  /* 0x000000ffff407224 */ /* 0x000fce00078e006a */
.L_x_7216:
[----:B------:R-:W-:Y:S05]  /*8a80*/  BSYNC B0 ;  /* 0x0000000000007941 */ /* 0x000fea0003800000 */
.L_x_7214:
        /* <DEDUP_REMOVED lines=16> */
.L_x_7220:
[----:B------:R-:W-:Y:S05]  /*8b90*/  BSYNC B1 ;  /* 0x0000000000017941 */ /* 0x000fea0003800000 */
.L_x_7219:
        /* <DEDUP_REMOVED lines=43> */
.L_x_7218:
[----:B------:R-:W-:Y:S05]  /*8e50*/  BSYNC B0 ;  /* 0x0000000000007941 */ /* 0x000fea0003800000 */
.L_x_7217:
[----:B------:R-:W-:Y:S01]  /*8e60*/  I2FP.F32.U32 R33, R64 ;  /* 0x0000004000217245 */ /* 0x000fe20000201000 */
[----:B------:R-:W-:-:S04]  /*8e70*/  IMAD.U32 R36, R61, 0x10000, RZ ;  /* 0x000100003d247824 */ /* 0x000fc800078e00ff */
[----:B------:R-:W-:-:S05]  /*8e80*/  FFMA.FTZ R33, R33, R104, 1.1641532182693481445e-10 ;  /* 0x2f00000021217423 */ /* 0x000fca0000010068 */
[----:B------:R-:W-:Y:S01]  /*8e90*/  FSETP.GTU.FTZ.AND P3, PT, R33, R98, PT ;  /* 0x000000622100720b */ /* 0x000fe20003f7c000 */
[----:B------:R-:W-:-:S03]  /*8ea0*/  FMUL.FTZ R33, R36, R99 ;  /* 0x0000006324217220 */ /* 0x000fc60000410000 */
[----:B------:R-:W-:Y:S02]  /*8eb0*/  SEL R85, RZ, 0x1, P3 ;  /* 0x00000001ff557807 */ /* 0x000fe40001800000 */
[----:B------:R-:W-:-:S05]  /*8ec0*/  FSEL R33, R33, RZ, !P3 ;  /* 0x000000ff21217208 */ /* 0x000fca0005800000 */
[----:B------:R-:W-:-:S04]  /*8ed0*/  FADD.FTZ R42, R42, R33 ;  /* 0x000000212a2a7221 */ /* 0x000fc80000010000 */
[----:B------:R-:W-:-:S07]  /*8ee0*/  @P1 FADD.FTZ R42, R58, R42 ;  /* 0x0000002a3a2a1221 */ /* 0x000fce0000010000 */
.L_x_7213:
        /* <DEDUP_REMOVED lines=12> */
.L_x_7222:
[----:B------:R-:W-:-:S07]  /*8fb0*/  IMAD.MOV.U32 R64, RZ, RZ, R106 ;  /* 0x000000ffff407224 */ /* 0x000fce00078e006a */
.L_x_7223:
[----:B------:R-:W-:Y:S05]  /*8fc0*/  BSYNC B0 ;  /* 0x0000000000007941 */ /* 0x000fea0003800000 */
.L_x_7221:
        /* <DEDUP_REMOVED lines=16> */
.L_x_7227:
[----:B------:R-:W-:Y:S05]  /*90d0*/  BSYNC B1 ;  /* 0x0000000000017941 */ /* 0x000fea0003800000 */
.L_x_7226:
        /* <DEDUP_REMOVED lines=43> */
.L_x_7225:
[----:B------:R-:W-:Y:S05]  /*9390*/  BSYNC B0 ;  /* 0x0000000000007941 */ /* 0x000fea0003800000 */
.L_x_7224:
        /* <DEDUP_REMOVED lines=14> */
.L_x_7228:
        /* <DEDUP_REMOVED lines=12> */
.L_x_7231:
[----:B------:R-:W-:-:S07]  /*9540*/  MOV R64, R106 ;  /* 0x0000006a00407202 */ /* 0x000fce0000000f00 */
.L_x_7232:
[----:B------:R-:W-:Y:S05]  /*9550*/  BSYNC B0 ;  /* 0x0000000000007941 */ /* 0x000fea0003800000 */
.L_x_7230:
        /* <DEDUP_REMOVED lines=16> */
.L_x_7236:
[----:B------:R-:W-:Y:S05]  /*9660*/  BSYNC B1 ;  /* 0x0000000000017941 */ /* 0x000fea0003800000 */
.L_x_7235:
        /* <DEDUP_REMOVED lines=43> */
.L_x_7234:
[----:B------:R-:W-:Y:S05]  /*9920*/  BSYNC B0 ;  /* 0x0000000000007941 */ /* 0x000fea0003800000 */
.L_x_7233:
        /* <DEDUP_REMOVED lines=10> */
.L_x_7229:
        /* <DEDUP_REMOVED lines=12> */
.L_x_7238:
[----:B------:R-:W-:-:S07]  /*9a90*/  MOV R64, R106 ;  /* 0x0000006a00407202 */ /* 0x000fce0000000f00 */
.L_x_7239:
[----:B------:R-:W-:Y:S05]  /*9aa0*/  BSYNC B0 ;  /* 0x0000000000007941 */ /* 0x000fea0003800000 */
.L_x_7237:
        /* <DEDUP_REMOVED lines=16> */
.L_x_7243:
[----:B------:R-:W-:Y:S05]  /*9bb0*/  BSYNC B1 ;  /* 0x0000000000017941 */ /* 0x000fea0003800000 */
.L_x_7242:
        /* <DEDUP_REMOVED lines=43> */
.L_x_7241:
[----:B------:R-:W-:Y:S05]  /*9e70*/  BSYNC B0 ;  /* 0x0000000000007941 */ /* 0x000fea0003800000 */
.L_x_7240:
        /* <DEDUP_REMOVED lines=15> */
.L_x_7244:
        /* <DEDUP_REMOVED lines=12> */
.L_x_7247:
[----:B------:R-:W-:-:S07]  /*a030*/  IMAD.MOV.U32 R37, RZ, RZ, R106 ;  /* 0x000000ffff257224 */ /* 0x000fce00078e006a */
.L_x_7248:
[----:B------:R-:W-:Y:S05]  /*a040*/  BSYNC B0 ;  /* 0x0000000000007941 */ /* 0x000fea0003800000 */
.L_x_7246:
        /* <DEDUP_REMOVED lines=16> */
.L_x_7252:
[----:B------:R-:W-:Y:S05]  /*a150*/  BSYNC B1 ;  /* 0x0000000000017941 */ /* 0x000fea0003800000 */
.L_x_7251:
        /* <DEDUP_REMOVED lines=43> */
.L_x_7250:
[----:B------:R-:W-:Y:S05]  /*a410*/  BSYNC B0 ;  /* 0x0000000000007941 */ /* 0x000fea0003800000 */
.L_x_7249:
        /* <DEDUP_REMOVED lines=9> */
.L_x_7245:
        /* <DEDUP_REMOVED lines=12> */
.L_x_7254:
[----:B------:R-:W-:-:S07]  /*a570*/  IMAD.MOV.U32 R37, RZ, RZ, R106 ;  /* 0x000000ffff257224 */ /* 0x000fce00078e006a */
.L_x_7255:
[----:B------:R-:W-:Y:S05]  /*a580*/  BSYNC B0 ;  /* 0x0000000000007941 */ /* 0x000fea0003800000 */
.L_x_7253:
        /* <DEDUP_REMOVED lines=16> */
.L_x_7259:
[----:B------:R-:W-:Y:S05]  /*a690*/  BSYNC B1 ;  /* 0x0000000000017941 */ /* 0x000fea0003800000 */
.L_x_7258:
        /* <DEDUP_REMOVED lines=43> */
.L_x_7257:
[----:B------:R-:W-:Y:S05]  /*a950*/  BSYNC B0 ;  /* 0x0000000000007941 */ /* 0x000fea0003800000 */
.L_x_7256:
        /* <DEDUP_REMOVED lines=12> */
.L_x_7260:
        /* <DEDUP_REMOVED lines=12> */
.L_x_7263:
[----:B------:R-:W-:-:S07]  /*aae0*/  IMAD.MOV.U32 R34, RZ, RZ, R106 ;  /* 0x000000ffff227224 */ /* 0x000fce00078e006a */
.L_x_7264:
[----:B------:R-:W-:Y:S05]  /*aaf0*/  BSYNC B0 ;  /* 0x0000000000007941 */ /* 0x000fea0003800000 */
.L_x_7262:
        /* <DEDUP_REMOVED lines=16> */
.L_x_7268:
[----:B------:R-:W-:Y:S05]  /*ac00*/  BSYNC B1 ;  /* 0x0000000000017941 */ /* 0x000fea0003800000 */
.L_x_7267:
        /* <DEDUP_REMOVED lines=43> */
.L_x_7266:
[----:B------:R-:W-:Y:S05]  /*aec0*/  BSYNC B0 ;  /* 0x0000000000007941 */ /* 0x000fea0003800000 */
.L_x_7265:
        /* <DEDUP_REMOVED lines=10> */
.L_x_7261:
        /* <DEDUP_REMOVED lines=12> */
.L_x_7270:
[----:B------:R-:W-:-:S07]  /*b030*/  IMAD.MOV.U32 R34, RZ, RZ, R106 ;  /* 0x000000ffff227224 */ /* 0x000fce00078e006a */
.L_x_7271:
[----:B------:R-:W-:Y:S05]  /*b040*/  BSYNC B0 ;  /* 0x0000000000007941 */ /* 0x000fea0003800000 */
.L_x_7269:
        /* <DEDUP_REMOVED lines=16> */
.L_x_7275:
[----:B------:R-:W-:Y:S05]  /*b150*/  BSYNC B1 ;  /* 0x0000000000017941 */ /* 0x000fea0003800000 */
.L_x_7274:
        /* <DEDUP_REMOVED lines=43> */
.L_x_7273:
[----:B------:R-:W-:Y:S05]  /*b410*/  BSYNC B0 ;  /* 0x0000000000007941 */ /* 0x000fea0003800000 */
.L_x_7272:
        /* <DEDUP_REMOVED lines=13> */
.L_x_7276:
        /* <DEDUP_REMOVED lines=12> */
.L_x_7279:
[----:B------:R-:W-:-:S07]  /*b5b0*/  MOV R66, R106 ;  /* 0x0000006a00427202 */ /* 0x000fce0000000f00 */
.L_x_7280:
[----:B------:R-:W-:Y:S05]  /*b5c0*/  BSYNC B0 ;  /* 0x0000000000007941 */ /* 0x000fea0003800000 */
.L_x_7278:
        /* <DEDUP_REMOVED lines=16> */
.L_x_7284:
[----:B------:R-:W-:Y:S05]  /*b6d0*/  BSYNC B1 ;  /* 0x0000000000017941 */ /* 0x000fea0003800000 */
.L_x_7283:
        /* <DEDUP_REMOVED lines=43> */
.L_x_7282:
[----:B------:R-:W-:Y:S05]  /*b990*/  BSYNC B0 ;  /* 0x0000000000007941 */ /* 0x000fea0003800000 */
.L_x_7281:
        /* <DEDUP_REMOVED lines=9> */
.L_x_7277:
        /* <DEDUP_REMOVED lines=12> */
.L_x_7286:
[----:B------:R-:W-:-:S07]  /*baf0*/  MOV R66, R106 ;  /* 0x0000006a00427202 */ /* 0x000fce0000000f00 */
.L_x_7287:
[----:B------:R-:W-:Y:S05]  /*bb00*/  BSYNC B0 ;  /* 0x0000000000007941 */ /* 0x000fea0003800000 */
.L_x_7285:
        /* <DEDUP_REMOVED lines=16> */
.L_x_7291:
[----:B------:R-:W-:Y:S05]  /*bc10*/  BSYNC B1 ;  /* 0x0000000000017941 */ /* 0x000fea0003800000 */
.L_x_7290:
        /* <DEDUP_REMOVED lines=43> */
.L_x_7289:
[----:B------:R-:W-:Y:S05]  /*bed0*/  BSYNC B0 ;  /* 0x0000000000007941 */ /* 0x000fea0003800000 */
.L_x_7288:
        /* <DEDUP_REMOVED lines=12> */
.L_x_7292:
        /* <DEDUP_REMOVED lines=12> */
.L_x_7295:
[----:B------:R-:W-:-:S07]  /*c060*/  IMAD.MOV.U32 R66, RZ, RZ, R106 ;  /* 0x000000ffff427224 */ /* 0x000fce00078e006a */
.L_x_7296:
[----:B------:R-:W-:Y:S05]  /*c070*/  BSYNC B0 ;  /* 0x0000000000007941 */ /* 0x000fea0003800000 */
.L_x_7294:
        /* <DEDUP_REMOVED lines=18> */
.L_x_7300:
[----:B------:R-:W-:Y:S05]  /*c1a0*/  BSYNC B1 ;  /* 0x0000000000017941 */ /* 0x000fea0003800000 */
.L_x_7299:
        /* <DEDUP_REMOVED lines=42> */
[----:B------:R-:W-:-:S07]  /*c450*/  LOP3.LUT R91, R33, UR39, R34, 0x96, !PT ;  /* 0x00000027215b7c12 */ /* 0x000fce000f8e9622 */
.L_x_7298:
[----:B------:R-:W-:Y:S05]  /*c460*/  BSYNC B0 ;  /* 0x0000000000007941 */ /* 0x000fea0003800000 */
.L_x_7297:
        /* <DEDUP_REMOVED lines=10> */
.L_x_7293:
[----:B------:R-:W-:Y:S01]  /*c510*/  P2R R64, PR, RZ, 0x2 ;  /* 0x00000002ff407803 */ /* 0x000fe20000000000 */
[----:B------:R-:W0:Y:S01]  /*c520*/  LDC.64 R66, c[0x0][0x240] ;  /* 0x00009000ff427b82 */ /* 0x000e220000000a00 */
[----:B------:R-:W-:Y:S02]  /*c530*/  LOP3.LUT P1, RZ, R83, 0x4, RZ, 0xc0, !PT ;  /* 0x0000000453ff7812 */ /* 0x000fe4000782c0ff */
[----:B------:R-:W-:Y:S02]  /*c540*/  SEL R35, RZ, 0x1000000, P5 ;  /* 0x01000000ff237807 */ /* 0x000fe40002800000 */
[----:B------:R-:W-:Y:S02]  /*c550*/  SEL R33, RZ, 0x10000, P4 ;  /* 0x00010000ff217807 */ /* 0x000fe40002000000 */
[----:B------:R-:W-:Y:S02]  /*c560*/  SEL R34, RZ, 0x100, P3 ;  /* 0x00000100ff227807 */ /* 0x000fe40001800000 */
[----:B------:R-:W-:-:S02]  /*c570*/  SEL R32, RZ, 0x1, P1 ;  /* 0x00000001ff207807 */ /* 0x000fc40000800000 */
[C---:B------:R-:W-:Y:S02]  /*c580*/  LOP3.LUT P3, RZ, R83.reuse, 0x2, RZ, 0xc0, !PT ;  /* 0x0000000253ff7812 */ /* 0x040fe4000786c0ff */
[----:B------:R-:W-:Y:S01]  /*c590*/  LOP3.LUT R34, R34, R35, R33, 0xfe, !PT ;  /* 0x0000002322227212 */ /* 0x000fe200078efe21 */
[----:B------:R-:W-:Y:S01]  /*c5a0*/  IMAD.WIDE.U32 R32, R32, 0x1000000, RZ ;  /* 0x0100000020207825 */ /* 0x000fe200078e00ff */
[----:B------:R-:W-:Y:S02]  /*c5b0*/  SEL R35, RZ, 0x1, P3 ;  /* 0x00000001ff237807 */ /* 0x000fe40001800000 */
[C---:B------:R-:W-:Y:S02]  /*c5c0*/  LOP3.LUT P5, RZ, R83.reuse, 0x10, RZ, 0xc0, !PT ;  /* 0x0000001053ff7812 */ /* 0x040fe400078ac0ff */
[----:B------:R-:W-:Y:S02]  /*c5d0*/  LOP3.LUT P4, RZ, R83, 0x8, RZ, 0xc0, !PT ;  /* 0x0000000853ff7812 */ /* 0x000fe4000788c0ff */
[----:B------:R-:W-:-:S02]  /*c5e0*/  ISETP.NE.AND P1, PT, R64, RZ, PT ;  /* 0x000000ff4000720c */ /* 0x000fc40003f25270 */
[----:B------:R-:W-:Y:S02]  /*c5f0*/  LOP3.LUT R33, R33, R34, R35, 0xfe, !PT ;  /* 0x0000002221217212 */ /* 0x000fe400078efe23 */
[----:B------:R-:W-:Y:S02]  /*c600*/  SEL R34, RZ, 0x1, P4 ;  /* 0x00000001ff227807 */ /* 0x000fe40002000000 */
[----:B------:R-:W-:Y:S02]  /*c610*/  SEL R64, RZ, 0x1, P5 ;  /* 0x00000001ff407807 */ /* 0x000fe40002800000 */
[----:B------:R-:W-:Y:S01]  /*c620*/  LOP3.LUT P6, RZ, R83, 0x20, RZ, 0xc0, !PT ;  /* 0x0000002053ff7812 */ /* 0x000fe200078cc0ff */
[----:B------:R-:W-:-:S04]  /*c630*/  IMAD.WIDE.U32 R34, R34, 0x10000, RZ ;  /* 0x0001000022227825 */ /* 0x000fc800078e00ff */
[----:B------:R-:W-:-:S03]  /*c640*/  IMAD.WIDE.U32 R64, R64, 0x100, RZ ;  /* 0x0000010040407825 */ /* 0x000fc600078e00ff */
[----:B------:R-:W-:Y:S02]  /*c650*/  LOP3.LUT R34, R64, R32, R34, 0xfe, !PT ;  /* 0x0000002040227212 */ /* 0x000fe400078efe22 */
[----:B------:R-:W-:Y:S01]  /*c660*/  LOP3.LUT R35, R65, R33, R35, 0xfe, !PT ;  /* 0x0000002141237212 */ /* 0x000fe200078efe23 */
[----:B------:R-:W-:Y:S01]  /*c670*/  IMAD.WIDE.U32 R32, R95, 0x20, R164 ;  /* 0x000000205f207825 */ /* 0x000fe200078e00a4 */
[----:B------:R-:W-:-:S04]  /*c680*/  SEL R65, RZ, 0x1, P6 ;  /* 0x00000001ff417807 */ /* 0x000fc80003000000 */
[----:B------:R-:W-:Y:S01]  /*c690*/  STG.E.128 desc[UR4][R32.64], R40 ;  /* 0x0000002820007986 */ /* 0x000fe2000c101d04 */
[----:B------:R-:W-:-:S03]  /*c6a0*/  LOP3.LUT R34, R34, R65, RZ, 0xfc, !PT ;  /* 0x0000004122227212 */ /* 0x000fc600078efcff */
[----:B------:R0:W-:Y:S02]  /*c6b0*/  STG.E.128 desc[UR4][R32.64+0x10], R36 ;  /* 0x0000102420007986 */ /* 0x0001e4000c101d04 */
[----:B0-----:R-:W-:-:S05]  /*c6c0*/  IMAD.WIDE.U32 R32, R95, 0x8, R66 ;  /* 0x000000085f207825 */ /* 0x001fca00078e0042 */
[----:B------:R0:W-:Y:S01]  /*c6d0*/  STG.E.64 desc[UR4][R32.64], R34 ;  /* 0x0000002220007986 */ /* 0x0001e2000c101b04 */
[----:B------:R-:W-:Y:S05]  /*c6e0*/  @!P0 BRA `(.L_x_7301) ;  /* 0x0000000000508947 */ /* 0x000fea0003800000 */
[----:B0-----:R-:W-:Y:S01]  /*c6f0*/  IMAD.U32 R32, R89, 0x10000, RZ ;  /* 0x0001000059207824 */ /* 0x001fe200078e00ff */
        /* <DEDUP_REMOVED lines=14> */
[----:B------:R-:W0:Y:S01]  /*c7e0*/  LDC.64 R32, c[0x0][0x248] ;  /* 0x00009200ff207b82 */ /* 0x000e220000000a00 */
[----:B------:R-:W-:Y:S02]  /*c7f0*/  LOP3.LUT R65, R67, R65, RZ, 0xfc, !PT ;  /* 0x0000004143417212 */ /* 0x000fe400078efcff */
[----:B------:R-:W-:Y:S01]  /*c800*/  LOP3.LUT R64, R35, 0xff, R82, 0xf8, !PT ;  /* 0x000000ff23407812 */ /* 0x000fe200078ef852 */
[----:B0-----:R-:W-:-:S05]  /*c810*/  IMAD.WIDE.U32 R32, R95, 0x8, R32 ;  /* 0x000000085f207825 */ /* 0x001fca00078e0020 */
[----:B------:R1:W-:Y:S02]  /*c820*/  STG.E.64 desc[UR4][R32.64], R64 ;  /* 0x0000004020007986 */ /* 0x0003e4000c101b04 */
.L_x_7301:
[----:B0-----:R-:W0:Y:S01]  /*c830*/  @P0 LDC.64 R34, c[0x0][0x228] ;  /* 0x00008a00ff220b82 */ /* 0x001e220000000a00 */
[----:B------:R-:W-:-:S07]  /*c840*/  VIADD R94, R96, 0x100 ;  /* 0x00000100605e7836 */ /* 0x000fce0000000000 */
[----:B-1----:R-:W1:Y:S01]  /*c850*/  @P1 LDC.64 R32, c[0x0][0x230] ;  /* 0x00008c00ff201b82 */ /* 0x002e620000000a00 */
[----:B------:R-:W-:-:S06]  /*c860*/  IMAD.WIDE.U32 R64, R94, 0x10, R102 ;  /* 0x000000105e407825 */ /* 0x000fcc00078e0066 */
[----:B------:R-:W5:Y:S01]  /*c870*/  LDG.E.128 R64, desc[UR4][R64.64] ;  /* 0x0000000440407981 */ /* 0x000f62000c1e1d00 */
[----:B0-----:R-:W-:-:S05]  /*c880*/  @P0 IMAD.WIDE.U32 R34, R94, 0x10, R34 ;  /* 0x000000105e220825 */ /* 0x001fca00078e0022 */
[----:B------:R0:W5:Y:S01]  /*c890*/  @P0 LDG.E.128 R60, desc[UR4][R34.64] ;  /* 0x00000004223c0981 */ /* 0x000162000c1e1d00 */
[----:B-1----:R-:W-:-:S05]  /*c8a0*/  @P1 IMAD.WIDE.U32 R32, R94, 0x20, R32 ;  /* 0x000000205e201825 */ /* 0x002fca00078e0020 */
[----:B------:R0:W5:Y:S04]  /*c8b0*/  @P1 LDG.E.128 R56, desc[UR4][R32.64] ;  /* 0x0000000420381981 */ /* 0x000168000c1e1d00 */
        /* <DEDUP_REMOVED lines=13> */
.L_x_7303:
[----:B------:R-:W-:-:S07]  /*c990*/  IMAD.MOV.U32 R100, RZ, RZ, R106 ;  /* 0x000000ffff647224 */ /* 0x000fce00078e006a */
.L_x_7304:
[----:B------:R-:W-:Y:S05]  /*c9a0*/  BSYNC B0 ;  /* 0x0000000000007941 */ /* 0x000fea0003800000 */
.L_x_7302:
        /* <DEDUP_REMOVED lines=16> */
.L_x_7308:
[----:B------:R-:W-:Y:S05]  /*cab0*/  BSYNC B1 ;  /* 0x0000000000017941 */ /* 0x000fea0003800000 */
.L_x_7307:
[----:B------:R-:W-:Y:S01]  /*cac0*/  LOP3.LUT R32, R32, UR7, R25, 0x96, !PT ;  /* 0x0000000720207c12 */ /* 0x000fe2000f8e9619 */
[----:B------:R-:W-:Y:S01]  /*cad0*/  IMAD.HI.U32 R33, R22, -0x326172a9, RZ ;  /* 0xcd9e8d5716217827 */ /* 0x000fe200078e00ff */
[----:B------:R-:W-:-:S03]  /*cae0*/  HFMA2.MMA R102, -RZ, RZ, 0, 0 ;  /* 0x00000000ff667435 */ /* 0x000fc600000001ff */
        /* <DEDUP_REMOVED lines=34> */
[----:B------:R-:W-:Y:S01]  /*cd10*/  IMAD.WIDE.U32 R106, R106, -0x326172a9, RZ ;  /* 0xcd9e8d576a6a7825 */ /* 0x000fe200078e00ff */
[----:B------:R-:W-:-:S05]  /*cd20*/  LOP3.LUT R92, R33, UR36, R92, 0x96, !PT ;  /* 0x00000024215c7c12 */ /* 0x000fca000f8e965c */
[----:B------:R-:W-:-:S05]  /*cd30*/  IMAD.WIDE.U32 R92, R92, -0x2daee0ad, RZ ;  /* 0xd2511f535c5c7825 */ /* 0x000fca00078e00ff */
[----:B------:R-:W-:Y:S02]  /*cd40*/  LOP3.LUT R91, R93, UR39, R34, 0x96, !PT ;  /* 0x000000275d5b7c12 */ /* 0x000fe4000f8e9622 */
[----:B------:R-:W-:-:S07]  /*cd50*/  LOP3.LUT R93, R107, UR38, R32, 0x96, !PT ;  /* 0x000000266b5d7c12 */ /* 0x000fce000f8e9620 */
.L_x_7306:
[----:B------:R-:W-:Y:S05]  /*cd60*/  BSYNC B0 ;  /* 0x0000000000007941 */ /* 0x000fea0003800000 */
.L_x_7305:
[----:B------:R-:W-:Y:S01]  /*cd70*/  I2FP.F32.U32 R33, R100 ;  /* 0x0000006400217245 */ /* 0x000fe20000201000 */
[C---:B-----5:R-:W-:Y:S01]  /*cd80*/  IMAD.U32 R32, R64.reuse, 0x10000, RZ ;  /* 0x0001000040207824 */ /* 0x060fe200078e00ff */
        /* <DEDUP_REMOVED lines=13> */
.L_x_7309:
        /* <DEDUP_REMOVED lines=12> */
.L_x_7312:
[----:B------:R-:W-:-:S07]  /*cf20*/  IMAD.MOV.U32 R33, RZ, RZ, R106 ;  /* 0x000000ffff217224 */ /* 0x000fce00078e006a */
.L_x_7313:
[----:B------:R-:W-:Y:S05]  /*cf30*/  BSYNC B0 ;  /* 0x0000000000007941 */ /* 0x000fea0003800000 */
.L_x_7311:
        /* <DEDUP_REMOVED lines=16> */
.L_x_7317:
[----:B------:R-:W-:Y:S05]  /*d040*/  BSYNC B1 ;  /* 0x0000000000017941 */ /* 0x000fea0003800000 */
.L_x_7316:
        /* <DEDUP_REMOVED lines=40> */
[----:B------:R-:W-:Y:S01]  /*d2d0*/  LOP3.LUT R93, R107, UR38, R34, 0x96, !PT ;  /* 0x000000266b5d7c12 */ /* 0x000fe2000f8e9622 */
[----:B------:R-:W-:-:S07]  /*d2e0*/  IMAD.MOV.U32 R34, RZ, RZ, RZ ;  /* 0x000000ffff227224 */ /* 0x000fce00078e00ff */
.L_x_7315:
[----:B------:R-:W-:Y:S05]  /*d2f0*/  BSYNC B0 ;  /* 0x0000000000007941 */ /* 0x000fea0003800000 */
.L_x_7314:
        /* <DEDUP_REMOVED lines=9> */
.L_x_7310:
        /* <DEDUP_REMOVED lines=12> */
.L_x_7319:
[----:B------:R-:W-:-:S07]  /*d450*/  IMAD.MOV.U32 R33, RZ, RZ, R106 ;  /* 0x000000ffff217224 */ /* 0x000fce00078e006a */
.L_x_7320:
[----:B------:R-:W-:Y:S05]  /*d460*/  BSYNC B0 ;  /* 0x0000000000007941 */ /* 0x000fea0003800000 */
.L_x_7318:
        /* <DEDUP_REMOVED lines=16> */
.L_x_7324:
[----:B------:R-:W-:Y:S05]  /*d570*/  BSYNC B1 ;  /* 0x0000000000017941 */ /* 0x000fea0003800000 */
.L_x_7323:
        /* <DEDUP_REMOVED lines=43> */
.L_x_7322:
[----:B------:R-:W-:Y:S05]  /*d830*/  BSYNC B0 ;  /* 0x0000000000007941 */ /* 0x000fea0003800000 */
.L_x_7321:
        /* <DEDUP_REMOVED lines=14> */
.L_x_7325:
        /* <DEDUP_REMOVED lines=12> */
.L_x_7328:
[----:B------:R-:W-:-:S07]  /*d9e0*/  MOV R64, R106 ;  /* 0x0000006a00407202 */ /* 0x000fce0000000f00 */
.L_x_7329:
[----:B------:R-:W-:Y:S05]  /*d9f0*/  BSYNC B0 ;  /* 0x0000000000007941 */ /* 0x000fea0003800000 */
.L_x_7327:
        /* <DEDUP_REMOVED lines=16> */
.L_x_7333:
[----:B------:R-:W-:Y:S05]  /*db00*/  BSYNC B1 ;  /* 0x0000000000017941 */ /* 0x000fea0003800000 */
.L_x_7332:
        /* <DEDUP_REMOVED lines=42> */
.L_x_7331:
[----:B------:R-:W-:Y:S05]  /*ddb0*/  BSYNC B0 ;  /* 0x0000000000007941 */ /* 0x000fea0003800000 */
.L_x_7330:
        /* <DEDUP_REMOVED lines=10> */
.L_x_7326:
        /* <DEDUP_REMOVED lines=12> */
.L_x_7335:
[----:B------:R-:W-:-:S07]  /*df20*/  IMAD.MOV.U32 R64, RZ, RZ, R106 ;  /* 0x000000ffff407224 */ /* 0x000fce00078e006a */
.L_x_7336:
[----:B------:R-:W-:Y:S05]  /*df30*/  BSYNC B0 ;  /* 0x0000000000007941 */ /* 0x000fea0003800000 */
.L_x_7334:
        /* <DEDUP_REMOVED lines=16> */
.L_x_7340:
[----:B------:R-:W-:Y:S05]  /*e040*/  BSYNC B1 ;  /* 0x0000000000017941 */ /* 0x000fea0003800000 */
.L_x_7339:
        /* <DEDUP_REMOVED lines=43> */
.L_x_7338:
[----:B------:R-:W-:Y:S05]  /*e300*/  BSYNC B0 ;  /* 0x0000000000007941 */ /* 0x000fea0003800000 */
.L_x_7337:
[----:B------:R-:W-:Y:S02]  /*e310*/  I2FP.F32.U32 R35, R64 ;  /* 0x0000004000237245 */ /* 0x000fe40000201000 */
[----:B------:R-:W-:Y:S02]  /*e320*/  SHF.L.U32 R34, R65, 0x10, RZ ;  /* 0x0000001041227819 */ /* 0x000fe400000006ff */
[----:B------:R-:W-:Y:S01]  /*e330*/  LOP3.LUT R83, R83, 0xfffffffb, RZ, 0xc0, !PT ;  /* 0xfffffffb53537812 */ /* 0x000fe200078ec0ff */
[----:B------:R-:W-:Y:S02]  /*e340*/  FFMA.FTZ R35, R35, R104, 1.1641532182693481445e-10 ;  /* 0x2f00000023237423 */ /* 0x000fe40000010068 */
[----:B------:R-:W-:-:S03]  /*e350*/  FMUL.FTZ R34, R34, R99 ;  /* 0x0000006322227220 */ /* 0x000fc60000410000 */
[----:B------:R-:W-:Y:S02]  /*e360*/  FSETP.GTU.FTZ.AND P3, PT, R35, R98, PT ;  /* 0x000000622300720b */ /* 0x000fe40003f7c000 */
[----:B------:R-:W-:Y:S02]  /*e370*/  PRMT R35, R65, 0x7632, R35 ;  /* 0x0000763241237816 */ /* 0x000fe40000000023 */
        /* <DEDUP_REMOVED lines=8> */
.L_x_7341:
        /* <DEDUP_REMOVED lines=12> */
.L_x_7344:
[----:B------:R-:W-:-:S07]  /*e4c0*/  IMAD.MOV.U32 R85, RZ, RZ, R106 ;  /* 0x000000ffff557224 */ /* 0x000fce00078e006a */
.L_x_7345:
[----:B------:R-:W-:Y:S05]  /*e4d0*/  BSYNC B0 ;  /* 0x0000000000007941 */ /* 0x000fea0003800000 */
.L_x_7343:
        /* <DEDUP_REMOVED lines=16> */
.L_x_7349:
[----:B------:R-:W-:Y:S05]  /*e5e0*/  BSYNC B1 ;  /* 0x0000000000017941 */ /* 0x000fea0003800000 */
.L_x_7348:
        /* <DEDUP_REMOVED lines=37> */
[----:B------:R-:W-:-:S03]  /*e840*/  LOP3.LUT R92, R65, UR36, R92, 0x96, !PT ;  /* 0x00000024415c7c12 */ /* 0x000fc6000f8e965c */
[----:B------:R-:W-:Y:S02]  /*e850*/  IMAD.MOV.U32 R65, RZ, RZ, RZ ;  /* 0x000000ffff417224 */ /* 0x000fe400078e00ff */
[----:B------:R-:W-:-:S05]  /*e860*/  IMAD.WIDE.U32 R92, R92, -0x2daee0ad, RZ ;  /* 0xd2511f535c5c7825 */ /* 0x000fca00078e00ff */
[----:B------:R-:W-:Y:S02]  /*e870*/  LOP3.LUT R91, R93, UR39, R100, 0x96, !PT ;  /* 0x000000275d5b7c12 */ /* 0x000fe4000f8e9664 */
[----:B------:R-:W-:-:S07]  /*e880*/  LOP3.LUT R93, R107, UR38, R64, 0x96, !PT ;  /* 0x000000266b5d7c12 */ /* 0x000fce000f8e9640 */
.L_x_7347:
[----:B------:R-:W-:Y:S05]  /*e890*/  BSYNC B0 ;  /* 0x0000000000007941 */ /* 0x000fea0003800000 */
.L_x_7346:
[----:B------:R-:W-:Y:S02]  /*e8a0*/  I2FP.F32.U32 R85, R85 ;  /* 0x0000005500557245 */ /* 0x000fe40000201000 */
        /* <DEDUP_REMOVED lines=8> */
.L_x_7342:
        /* <DEDUP_REMOVED lines=12> */
.L_x_7351:
[----:B------:R-:W-:-:S07]  /*e9f0*/  IMAD.MOV.U32 R102, RZ, RZ, R106 ;  /* 0x000000ffff667224 */ /* 0x000fce00078e006a */
.L_x_7352:
[----:B------:R-:W-:Y:S05]  /*ea00*/  BSYNC B0 ;  /* 0x0000000000007941 */ /* 0x000fea0003800000 */
.L_x_7350:
        /* <DEDUP_REMOVED lines=16> */
.L_x_7356:
[----:B------:R-:W-:Y:S05]  /*eb10*/  BSYNC B1 ;  /* 0x0000000000017941 */ /* 0x000fea0003800000 */
.L_x_7355:
        /* <DEDUP_REMOVED lines=43> */
.L_x_7354:
[----:B------:R-:W-:Y:S05]  /*edd0*/  BSYNC B0 ;  /* 0x0000000000007941 */ /* 0x000fea0003800000 */
.L_x_7353:
        /* <DEDUP_REMOVED lines=14> */
.L_x_7357:
        /* <DEDUP_REMOVED lines=12> */
.L_x_7360:
[----:B------:R-:W-:-:S07]  /*ef80*/  MOV R86, R106 ;  /* 0x0000006a00567202 */ /* 0x000fce0000000f00 */
.L_x_7361:
[----:B------:R-:W-:Y:S05]  /*ef90*/  BSYNC B0 ;  /* 0x0000000000007941 */ /* 0x000fea0003800000 */
.L_x_7359:
        /* <DEDUP_REMOVED lines=16> */
.L_x_7365:
[----:B------:R-:W-:Y:S05]  /*f0a0*/  BSYNC B1 ;  /* 0x0000000000017941 */ /* 0x000fea0003800000 */
.L_x_7364:
        /* <DEDUP_REMOVED lines=37> */
[----:B------:R-:W-:Y:S01]  /*f300*/  LOP3.LUT R92, R65, UR36, R92, 0x96, !PT ;  /* 0x00000024415c7c12 */ /* 0x000fe2000f8e965c */
[----:B------:R-:W-:-:S04]  /*f310*/  HFMA2.MMA R65, -RZ, RZ, 0, 0 ;  /* 0x00000000ff417435 */ /* 0x000fc800000001ff */
[----:B------:R-:W-:-:S05]  /*f320*/  IMAD.WIDE.U32 R92, R92, -0x2daee0ad, RZ ;  /* 0xd2511f535c5c7825 */ /* 0x000fca00078e00ff */
[----:B------:R-:W-:Y:S02]  /*f330*/  LOP3.LUT R91, R93, UR39, R100, 0x96, !PT ;  /* 0x000000275d5b7c12 */ /* 0x000fe4000f8e9664 */
[----:B------:R-:W-:-:S07]  /*f340*/  LOP3.LUT R93, R107, UR38, R64, 0x96, !PT ;  /* 0x000000266b5d7c12 */ /* 0x000fce000f8e9640 */
.L_x_7363:
[----:B------:R-:W-:Y:S05]  /*f350*/  BSYNC B0 ;  /* 0x0000000000007941 */ /* 0x000fea0003800000 */
.L_x_7362:
        /* <DEDUP_REMOVED lines=10> */
.L_x_7358:
        /* <DEDUP_REMOVED lines=12> */
.L_x_7367:
[----:B------:R-:W-:-:S07]  /*f4c0*/  MOV R102, R106 ;  /* 0x0000006a00667202 */ /* 0x000fce0000000f00 */
.L_x_7368:
[----:B------:R-:W-:Y:S05]  /*f4d0*/  BSYNC B0 ;  /* 0x0000000000007941 */ /* 0x000fea0003800000 */
.L_x_7366:
        /* <DEDUP_REMOVED lines=16> */
.L_x_7372:
[----:B------:R-:W-:Y:S05]  /*f5e0*/  BSYNC B1 ;  /* 0x0000000000017941 */ /* 0x000fea0003800000 */
.L_x_7371:
        /* <DEDUP_REMOVED lines=43> */
.L_x_7370:
[----:B------:R-:W-:Y:S05]  /*f8a0*/  BSYNC B0 ;  /* 0x0000000000007941 */ /* 0x000fea0003800000 */
.L_x_7369:
        /* <DEDUP_REMOVED lines=15> */
.L_x_7373:
        /* <DEDUP_REMOVED lines=12> */
.L_x_7376:
[----:B------:R-:W-:-:S07]  /*fa60*/  IMAD.MOV.U32 R65, RZ, RZ, R106 ;  /* 0x000000ffff417224 */ /* 0x000fce00078e006a */
.L_x_7377:
[----:B------:R-:W-:Y:S05]  /*fa70*/  BSYNC B0 ;  /* 0x0000000000007941 */ /* 0x000fea0003800000 */
.L_x_7375:
        /* <DEDUP_REMOVED lines=16> */
.L_x_7381:
[----:B------:R-:W-:Y:S05]  /*fb80*/  BSYNC B1 ;  /* 0x0000000000017941 */ /* 0x000fea0003800000 */
.L_x_7380:
        /* <DEDUP_REMOVED lines=41> */
[----:B------:R-:W-:Y:S01]  /*fe20*/  LOP3.LUT R93, R101, UR38, R102, 0x96, !PT ;  /* 0x00000026655d7c12 */ /* 0x000fe2000f8e9666 */
[----:B------:R-:W-:-:S11]  /*fe30*/  HFMA2.MMA R101, -RZ, RZ, 0, 0 ;  /* 0x00000000ff657435 */ /* 0x000fd600000001ff */
.L_x_7379:
[----:B------:R-:W-:Y:S05]  /*fe40*/  BSYNC B0 ;  /* 0x0000000000007941 */ /* 0x000fea0003800000 */
.L_x_7378:
        /* <DEDUP_REMOVED lines=9> */
.L_x_7374:
        /* <DEDUP_REMOVED lines=12> */
.L_x_7383:
[----:B------:R-:W-:-:S07]  /*ffa0*/  MOV R65, R106 ;  /* 0x0000006a00417202 */ /* 0x000fce0000000f00 */
.L_x_7384:
[----:B------:R-:W-:Y:S05]  /*ffb0*/  BSYNC B0 ;  /* 0x0000000000007941 */ /* 0x000fea0003800000 */
.L_x_7382:
        /* <DEDUP_REMOVED lines=16> */
.L_x_7388:
[----:B------:R-:W-:Y:S05]  /*100c0*/  BSYNC B1 ;  /* 0x0000000000017941 */ /* 0x000fea0003800000 */
.L_x_7387:
        /* <DEDUP_REMOVED lines=43> */
.L_x_7386:
[----:B------:R-:W-:Y:S05]  /*10380*/  BSYNC B0 ;  /* 0x0000000000007941 */ /* 0x000fea0003800000 */
.L_x_7385:
        /* <DEDUP_REMOVED lines=12> */
.L_x_7389:
        /* <DEDUP_REMOVED lines=12> */
.L_x_7392:
[----:B------:R-:W-:-:S07]  /*10510*/  IMAD.MOV.U32 R66, RZ, RZ, R106 ;  /* 0x000000ffff427224 */ /* 0x000fce00078e006a */
.L_x_7393:
[----:B------:R-:W-:Y:S05]  /*10520*/  BSYNC B0 ;  /* 0x0000000000007941 */ /* 0x000fea0003800000 */
.L_x_7391:
        /* <DEDUP_REMOVED lines=16> */
.L_x_7397:
[----:B------:R-:W-:Y:S05]  /*10630*/  BSYNC B1 ;  /* 0x0000000000017941 */ /* 0x000fea0003800000 */
.L_x_7396:
        /* <DEDUP_REMOVED lines=43> */
.L_x_7395:
[----:B------:R-:W-:Y:S05]  /*108f0*/  BSYNC B0 ;  /* 0x0000000000007941 */ /* 0x000fea0003800000 */
.L_x_7394:
        /* <DEDUP_REMOVED lines=10> */
.L_x_7390:
        /* <DEDUP_REMOVED lines=12> */
.L_x_7399:
[----:B------:R-:W-:-:S07]  /*10a60*/  MOV R66, R106 ;  /* 0x0000006a00427202 */ /* 0x000fce0000000f00 */
.L_x_7400:
[----:B------:R-:W-:Y:S05]  /*10a70*/  BSYNC B0 ;  /* 0x0000000000007941 */ /* 0x000fea0003800000 */
.L_x_7398:
        /* <DEDUP_REMOVED lines=16> */
.L_x_7404:
[----:B------:R-:W-:Y:S05]  /*10b80*/  BSYNC B1 ;  /* 0x0000000000017941 */ /* 0x000fea0003800000 */
.L_x_7403:
        /* <DEDUP_REMOVED lines=43> */
.L_x_7402:
[----:B------:R-:W-:Y:S05]  /*10e40*/  BSYNC B0 ;  /* 0x0000000000007941 */ /* 0x000fea0003800000 */
.L_x_7401:
        /* <DEDUP_REMOVED lines=13> */
.L_x_7405:
        /* <DEDUP_REMOVED lines=12> */
.L_x_7408:
[----:B------:R-:W-:-:S07]  /*10fe0*/  IMAD.MOV.U32 R89, RZ, RZ, R106 ;  /* 0x000000ffff597224 */ /* 0x000fce00078e006a */
.L_x_7409:
[----:B------:R-:W-:Y:S05]  /*10ff0*/  BSYNC B0 ;  /* 0x0000000000007941 */ /* 0x000fea0003800000 */
.L_x_7407:
        /* <DEDUP_REMOVED lines=16> */
.L_x_7413:
[----:B------:R-:W-:Y:S05]  /*11100*/  BSYNC B1 ;  /* 0x0000000000017941 */ /* 0x000fea0003800000 */
.L_x_7412:
        /* <DEDUP_REMOVED lines=43> */
.L_x_7411:
[----:B------:R-:W-:Y:S05]  /*113c0*/  BSYNC B0 ;  /* 0x0000000000007941 */ /* 0x000fea0003800000 */
.L_x_7410:
[----:B------:R-:W-:Y:S01]  /*113d0*/  I2FP.F32.U32 R89, R89 ;  /* 0x0000005900597245 */ /* 0x000fe20000201000 */
[----:B------:R-:W-:-:S04]  /*113e0*/  IMAD.U32 R100, R63, 0x10000, RZ ;  /* 0x000100003f647824 */ /* 0x000fc800078e00ff */
[----:B------:R-:W-:-:S05]  /*113f0*/  FFMA.FTZ R89, R89, R104, 1.1641532182693481445e-10 ;  /* 0x2f00000059597423 */ /* 0x000fca0000010068 */
[----:B------:R-:W-:Y:S01]  /*11400*/  FSETP.GTU.FTZ.AND P5, PT, R89, R98, PT ;  /* 0x000000625900720b */ /* 0x000fe20003fbc000 */
[----:B------:R-:W-:-:S05]  /*11410*/  FMUL.FTZ R89, R100, R99 ;  /* 0x0000006364597220 */ /* 0x000fca0000410000 */
[----:B------:R-:W-:-:S05]  /*11420*/  FSEL R89, R89, RZ, !P5 ;  /* 0x000000ff59597208 */ /* 0x000fca0006800000 */
[----:B------:R-:W-:Y:S01]  /*11430*/  FADD.FTZ R66, R66, R89 ;  /* 0x0000005942427221 */ /* 0x000fe20000010000 */
[----:B------:R-:W-:-:S03]  /*11440*/  SEL R89, RZ, 0x1, P5 ;  /* 0x00000001ff597807 */ /* 0x000fc60002800000 */
[----:B------:R-:W-:-:S07]  /*11450*/  @P1 FADD.FTZ R66, R54, R66 ;  /* 0x0000004236421221 */ /* 0x000fce0000010000 */
.L_x_7406:
        /* <DEDUP_REMOVED lines=12> */
.L_x_7415:
[----:B------:R-:W-:-:S07]  /*11520*/  MOV R107, R106 ;  /* 0x0000006a006b7202 */ /* 0x000fce0000000f00 */
.L_x_7416:
[----:B------:R-:W-:Y:S05]  /*11530*/  BSYNC B0 ;  /* 0x0000000000007941 */ /* 0x000fea0003800000 */
.L_x_7414:
        /* <DEDUP_REMOVED lines=16> */
.L_x_7420:
[----:B------:R-:W-:Y:S05]  /*11640*/  BSYNC B1 ;  /* 0x0000000000017941 */ /* 0x000fea0003800000 */
.L_x_7419:
        /* <DEDUP_REMOVED lines=43> */
.L_x_7418:
[----:B------:R-:W-:Y:S05]  /*11900*/  BSYNC B0 ;  /* 0x0000000000007941 */ /* 0x000fea0003800000 */
.L_x_7417:
        /* <DEDUP_REMOVED lines=12> */
.L_x_7421:
        /* <DEDUP_REMOVED lines=12> */
.L_x_7424:
[----:B------:R-:W-:-:S07]  /*11a90*/  IMAD.MOV.U32 R102, RZ, RZ, R106 ;  /* 0x000000ffff667224 */ /* 0x000fce00078e006a */
.L_x_7425:
[----:B------:R-:W-:Y:S05]  /*11aa0*/  BSYNC B0 ;  /* 0x0000000000007941 */ /* 0x000fea0003800000 */
.L_x_7423:
        /* <DEDUP_REMOVED lines=16> */
.L_x_7429:
[----:B------:R-:W-:Y:S05]  /*11bb0*/  BSYNC B1 ;  /* 0x0000000000017941 */ /* 0x000fea0003800000 */
.L_x_7428:
        /* <DEDUP_REMOVED lines=42> */
[----:B------:R-:W-:-:S07]  /*11e60*/  LOP3.LUT R93, R101, UR38, R90, 0x96, !PT ;  /* 0x00000026655d7c12 */ /* 0x000fce000f8e965a */
.L_x_7427:
[----:B------:R-:W-:Y:S05]  /*11e70*/  BSYNC B0 ;  /* 0x0000000000007941 */ /* 0x000fea0003800000 */
.L_x_7426:
        /* <DEDUP_REMOVED lines=8> */
[----:B------:R-:W-:-:S04]  /*11f00*/  FADD.FTZ R67, R67, R98 ;  /* 0x0000006243437221 */ /* 0x000fc80000010000 */
[----:B------:R-:W-:-:S07]  /*11f10*/  @P1 FADD.FTZ R67, R55, R67 ;  /* 0x0000004337431221 */ /* 0x000fce0000010000 */
.L_x_7422:
[----:B------:R-:W-:Y:S01]  /*11f20*/  SEL R100, RZ, 0x1000000, P5 ;  /* 0x01000000ff647807 */ /* 0x000fe20002800000 */
[----:B------:R-:W-:Y:S01]  /*11f30*/  IMAD.WIDE.U32 R98, R94, 0x20, R164 ;  /* 0x000000205e627825 */ /* 0x000fe200078e00a4 */
[----:B------:R-:W-:Y:S01]  /*11f40*/  SEL R101, RZ, 0x10000, P4 ;  /* 0x00010000ff657807 */ /* 0x000fe20002000000 */
[----:B------:R-:W0:Y:S01]  /*11f50*/  LDC.64 R164, c[0x0][0x240] ;  /* 0x00009000ffa47b82 */ /* 0x000e220000000a00 */
[----:B------:R-:W-:Y:S02]  /*11f60*/  SEL R102, RZ, 0x100, P3 ;  /* 0x00000100ff667807 */ /* 0x000fe40001800000 */
[C---:B------:R-:W-:Y:S01]  /*11f70*/  LOP3.LUT P4, RZ, R83.reuse, 0x2, RZ, 0xc0, !PT ;  /* 0x0000000253ff7812 */ /* 0x040fe2000788c0ff */
[----:B------:R-:W-:Y:S01]  /*11f80*/  STG.E.128 desc[UR4][R98.64], R32 ;  /* 0x0000002062007986 */ /* 0x000fe2000c101d04 */
[----:B------:R-:W-:Y:S02]  /*11f90*/  LOP3.LUT R102, R102, R100, R101, 0xfe, !PT ;  /* 0x0000006466667212 */ /* 0x000fe400078efe65 */
[----:B------:R-:W-:Y:S01]  /*11fa0*/  SEL R100, RZ, 0x1, P4 ;  /* 0x00000001ff647807 */ /* 0x000fe20002000000 */
[----:B------:R1:W-:Y:S01]  /*11fb0*/  STG.E.128 desc[UR4][R98.64+0x10], R64 ;  /* 0x0000104062007986 */ /* 0x0003e2000c101d04 */
[----:B------:R-:W-:-:S02]  /*11fc0*/  LOP3.LUT P5, RZ, R83, 0x1, RZ, 0xc0, !PT ;  /* 0x0000000153ff7812 */ /* 0x000fc400078ac0ff */
[C---:B------:R-:W-:Y:S02]  /*11fd0*/  LOP3.LUT P6, RZ, R83.reuse, 0x4, RZ, 0xc0, !PT ;  /* 0x0000000453ff7812 */ /* 0x040fe400078cc0ff */
[----:B------:R-:W-:Y:S02]  /*11fe0*/  SEL R101, RZ, 0x1, P5 ;  /* 0x00000001ff657807 */ /* 0x000fe40002800000 */
[C---:B------:R-:W-:Y:S02]  /*11ff0*/  LOP3.LUT P2, RZ, R83.reuse, 0x8, RZ, 0xc0, !PT ;  /* 0x0000000853ff7812 */ /* 0x040fe4000784c0ff */
[----:B------:R-:W-:Y:S01]  /*12000*/  LOP3.LUT P1, RZ, R83, 0x10, RZ, 0xc0, !PT ;  /* 0x0000001053ff7812 */ /* 0x000fe2000782c0ff */
[----:B-1----:R-:W-:Y:S01]  /*12010*/  IMAD.WIDE.U32 R98, R100, 0x1000000, RZ ;  /* 0x0100000064627825 */ /* 0x002fe200078e00ff */
[----:B------:R-:W-:-:S04]  /*12020*/  SEL R100, RZ, 0x1, P6 ;  /* 0x00000001ff647807 */ /* 0x000fc80003000000 */
[----:B------:R-:W-:Y:S01]  /*12030*/  LOP3.LUT R99, R99, R102, R101, 0xfe, !PT ;  /* 0x0000006663637212 */ /* 0x000fe200078efe65 */
[----:B------:R-:W-:Y:S01]  /*12040*/  IMAD.WIDE.U32 R100, R100, 0x10000, RZ ;  /* 0x0001000064647825 */ /* 0x000fe200078e00ff */
[----:B------:R-:W-:-:S05]  /*12050*/  SEL R102, RZ, 0x1, P2 ;  /* 0x00000001ff667807 */ /* 0x000fca0001000000 */
[----:B------:R-:W-:-:S05]  /*12060*/  IMAD.WIDE.U32 R102, R102, 0x100, RZ ;  /* 0x0000010066667825 */ /* 0x000fca00078e00ff */
[----:B------:R-:W-:Y:S02]  /*12070*/  LOP3.LUT R101, R103, R99, R101, 0xfe, !PT ;  /* 0x0000006367657212 */ /* 0x000fe400078efe65 */
[----:B------:R-:W-:Y:S02]  /*12080*/  LOP3.LUT R98, R102, R98, R100, 0xfe, !PT ;  /* 0x0000006266627212 */ /* 0x000fe400078efe64 */
[----:B------:R-:W-:-:S04]  /*12090*/  SEL R99, RZ, 0x1, P1 ;  /* 0x00000001ff637807 */ /* 0x000fc80000800000 */
[----:B------:R-:W-:Y:S01]  /*120a0*/  LOP3.LUT R100, R98, R99, RZ, 0xfc, !PT ;  /* 0x0000006362647212 */ /* 0x000fe200078efcff */
[----:B0-----:R-:W-:-:S05]  /*120b0*/  IMAD.WIDE.U32 R98, R94, 0x8, R164 ;  /* 0x000000085e627825 */ /* 0x001fca00078e00a4 */
[----:B------:R0:W-:Y:S01]  /*120c0*/  STG.E.64 desc[UR4][R98.64], R100 ;  /* 0x0000006462007986 */ /* 0x0001e2000c101b04 */
[----:B------:R-:W-:Y:S05]  /*120d0*/  @!P0 BRA `(.L_x_7430) ;  /* 0x0000000000508947 */ /* 0x000fea0003800000 */
[----:B0-----:R-:W-:Y:S02]  /*120e0*/  SHF.L.U32 R98, R89, 0x10, RZ ;  /* 0x0000001059627819 */ /* 0x001fe400000006ff */
        /* <DEDUP_REMOVED lines=19> */
.L_x_7430:
        /* <DEDUP_REMOVED lines=12> */
[----:B0-----:R-:W-:-:S03]  /*122e0*/  LOP3.LUT P2, RZ, R100, 0x1f, RZ, 0xc0, !PT ;  /* 0x0000001f64ff7812 */ /* 0x001fc6000784c0ff */
        /* <DEDUP_REMOVED lines=15> */
[----:B------:R-:W-:Y:S02]  /*123e0*/  FADD.FTZ R98, R97, R66 ;  /* 0x0000004261627221 */ /* 0x000fe40000010000 */
[----:B------:R-:W-:Y:S02]  /*123f0*/  @!P1 VIADD R101, R101, 0x4 ;  /* 0x0000000465659836 */ /* 0x000fe40000000000 */
        /* <DEDUP_REMOVED lines=70> */
.L_x_7443:
[----:B------:R-:W2:Y:S01]  /*12860*/  @!P2 S2R R104, SR_CgaCtaId ;  /* 0x000000000068a919 */ /* 0x000ea20000008800 */
[----:B------:R-:W-:Y:S01]  /*12870*/  LOP3.LUT R102, R99, 0x3, RZ, 0xc0, !PT ;  /* 0x0000000363667812 */ /* 0x000fe200078ec0ff */
[----:B------:R-:W-:Y:S05]  /*12880*/  WARPSYNC.ALL ;  /* 0x0000000000007948 */ /* 0x000fea0003800000 */
[----:B------:R-:W-:-:S04]  /*12890*/  @!P2 MOV R99, 0x400 ;  /* 0x000004000063a802 */ /* 0x000fc80000000f00 */
[----:B--2---:R-:W-:Y:S02]  /*128a0*/  @!P2 LEA R104, R104, R99, 0x18 ;  /* 0x000000636868a211 */ /* 0x004fe400078ec0ff */
[----:B------:R-:W-:-:S05]  /*128b0*/  @!P2 IADD3 R99, R101, R102, RZ ;  /* 0x000000666563a210 */ /* 0x000fca0007ffe0ff */
[----:B------:R-:W-:Y:S02]  /*128c0*/  @!P2 IMAD R104, R99, 0x8, R104 ;  /* 0x000000086368a824 */ /* 0x000fe400078e0268 */
[----:B-1----:R-:W-:Y:S01]  /*128d0*/  FADD.FTZ R99, R97, R164 ;  /* 0x000000a461637221 */ /* 0x002fe20000010000 */
[----:B------:R-:W-:-:S04]  /*128e0*/  LOP3.LUT R164, R100, 0x1f, RZ, 0xc0, !PT ;  /* 0x0000001f64a47812 */ /* 0x000fc800078ec0ff */
[----:B------:R-:W-:Y:S01]  /*128f0*/  ISETP.GT.U32.AND P3, PT, R164, 0x3, PT ;  /* 0x00000003a400780c */ /* 0x000fe20003f64070 */
[----:B------:R1:W-:Y:S01]  /*12900*/  @!P2 STS.64 [R104], R98 ;  /* 0x000000626800a388 */ /* 0x0003e20000000a00 */
[----:B------:R-:W-:Y:S01]  /*12910*/  BAR.SYNC.DEFER_BLOCKING 0x0 ;  /* 0x0000000000007b1d */ /* 0x000fe20000010000 */
[----:B------:R-:W-:Y:S01]  /*12920*/  LOP3.LUT P2, RZ, R102, 0x1f, R100, 0xf8, !PT ;  /* 0x0000001f66ff7812 */ /* 0x000fe2000784f864 */
[----:B------:R-:W-:-:S09]  /*12930*/  HFMA2.MMA R102, -RZ, RZ, 0, 0 ;  /* 0x00000000ff667435 */ /* 0x000fd200000001ff */
[----:B------:R-:W2:Y:S01]  /*12940*/  @!P3 S2R R103, SR_CgaCtaId ;  /* 0x000000000067b919 */ /* 0x000ea20000008800 */
[----:B0-----:R-:W-:Y:S02]  /*12950*/  @!P3 MOV R97, 0x400 ;  /* 0x000004000061b802 */ /* 0x001fe40000000f00 */
[----:B-1----:R-:W-:Y:S02]  /*12960*/  CS2R R98, SRZ ;  /* 0x0000000000627805 */ /* 0x002fe4000001ff00 */
[----:B------:R-:W-:Y:S01]  /*12970*/  @!P3 IADD3 R101, R101, R164, RZ ;  /* 0x000000a46565b210 */ /* 0x000fe20007ffe0ff */
[----:B------:R-:W-:-:S05]  /*12980*/  @!P3 IMAD.MOV.U32 R102, RZ, RZ, 0x300 ;  /* 0x00000300ff66b424 */ /* 0x000fca00078e00ff */
[----:B------:R-:W-:Y:S01]  /*12990*/  SHFL.DOWN PT, R165, R102, 0x2, 0x1f ;  /* 0x08401f0066a57f89 */ /* 0x000fe200000e0000 */
[----:B--2---:R-:W-:Y:S02]  /*129a0*/  @!P3 LEA R164, R103, R97, 0x18 ;  /* 0x0000006167a4b211 */ /* 0x004fe400078ec0ff */
[----:B------:R-:W-:-:S03]  /*129b0*/  I2FP.F32.S32 R103, R102 ;  /* 0x0000006600677245 */ /* 0x000fc60000201400 */
[----:B------:R-:W-:-:S05]  /*129c0*/  @!P3 IMAD R164, R101, 0x8, R164 ;  /* 0x0000000865a4b824 */ /* 0x000fca00078e02a4 */
[----:B------:R-:W0:Y:S01]  /*129d0*/  @!P3 LDS.64 R98, [R164] ;  /* 0x00000000a462b984 */ /* 0x000e220000000a00 */
[----:B------:R-:W-:-:S03]  /*129e0*/  ISETP.NE.AND P3, PT, RZ, UR20, PT ;  /* 0x00000014ff007c0c */ /* 0x000fc6000bf65270 */
[----:B0-----:R-:W0:Y:S02]  /*129f0*/  SHFL.DOWN PT, R101, R98, 0x2, 0x1f ;  /* 0x08401f0062657f89 */ /* 0x001e2400000e0000 */
[----:B0-----:R-:W-:-:S04]  /*12a00*/  FADD.FTZ R97, -R101, R98 ;  /* 0x0000006265617221 */ /* 0x001fc80000010100 */
[----:B------:R-:W-:Y:S01]  /*12a10*/  FMUL.FTZ R100, R97, R97 ;  /* 0x0000006161647220 */ /* 0x000fe20000410000 */
[----:B------:R-:W-:Y:S02]  /*12a20*/  IADD3 R97, R165, R102, RZ ;  /* 0x00000066a5617210 */ /* 0x000fe40007ffe0ff */
[----:B------:R-:W-:Y:S01]  /*12a30*/  I2FP.F32.S32 R165, R165 ;  /* 0x000000a500a57245 */ /* 0x000fe20000201400 */
[----:B------:R-:W-:-:S04]  /*12a40*/  FMUL.FTZ R100, R100, R103 ;  /* 0x0000006764647220 */ /* 0x000fc80000410000 */
[-C--:B------:R-:W-:Y:S01]  /*12a50*/  FMUL.FTZ R104, R101, R165.reuse ;  /* 0x000000a565687220 */ /* 0x080fe20000410000 */
[----:B------:R-:W-:-:S03]  /*12a60*/  FMUL.FTZ R100, R100, R165 ;  /* 0x000000a564647220 */ /* 0x000fc60000410000 */
[----:B------:R-:W-:Y:S02]  /*12a70*/  FFMA.FTZ R104, R103, R98, R104 ;  /* 0x0000006267687223 */ /* 0x000fe40000010068 */
[----:B------:R-:W0:Y:S02]  /*12a80*/  SHFL.DOWN PT, R98, R99, 0x2, 0x1f ;  /* 0x08401f0063627f89 */ /* 0x000e2400000e0000 */
[----:B0-----:R-:W-:Y:S01]  /*12a90*/  FADD.FTZ R102, R98, R99 ;  /* 0x0000006362667221 */ /* 0x001fe20000010000 */
[----:B------:R-:W-:-:S04]  /*12aa0*/  I2FP.F32.S32 R98, R97 ;  /* 0x0000006100627245 */ /* 0x000fc80000201400 */
[----:B------:R-:W0:Y:S02]  /*12ab0*/  MUFU.RCP R103, R98 ;  /* 0x0000006200677308 */ /* 0x000e240000001000 */
[C---:B0-----:R-:W-:Y:S01]  /*12ac0*/  FMUL.FTZ R101, R103.reuse, R104 ;  /* 0x0000006867657220 */ /* 0x041fe20000410000 */
[----:B------:R-:W-:Y:S01]  /*12ad0*/  FFMA.FTZ R100, R103, R100, R102 ;  /* 0x0000006467647223 */ /* 0x000fe20000010066 */
[----:B------:R-:W-:Y:S04]  /*12ae0*/  SHFL.DOWN PT, R104, R97, 0x1, 0x1f ;  /* 0x08201f0061687f89 */ /* 0x000fe800000e0000 */
[----:B------:R-:W0:Y:S02]  /*12af0*/  SHFL.DOWN PT, R102, R101, 0x1, 0x1f ;  /* 0x08201f0065667f89 */ /* 0x000e2400000e0000 */
[----:B0-----:R-:W-:-:S04]  /*12b00*/  FADD.FTZ R103, R101, -R102 ;  /* 0x8000006665677221 */ /* 0x001fc80000010000 */
[----:B------:R-:W-:Y:S01]  /*12b10*/  FMUL.FTZ R165, R103, R103 ;  /* 0x0000006767a57220 */ /* 0x000fe20000410000 */
[----:B------:R-:W-:Y:S01]  /*12b20*/  IMAD.IADD R103, R97, 0x1, R104 ;  /* 0x0000000161677824 */ /* 0x000fe200078e0268 */
[----:B------:R-:W-:Y:S01]  /*12b30*/  I2FP.F32.S32 R104, R104 ;  /* 0x0000006800687245 */ /* 0x000fe20000201400 */
[----:B------:R-:W0:Y:S01]  /*12b40*/  LDC R97, c[0x0][0x2d8] ;  /* 0x0000b600ff617b82 */ /* 0x000e220000000800 */
[----:B------:R-:W-:-:S03]  /*12b50*/  FMUL.FTZ R99, R98, R165 ;  /* 0x000000a562637220 */ /* 0x000fc60000410000 */
[-C--:B------:R-:W-:Y:S01]  /*12b60*/  FMUL.FTZ R165, R102, R104.reuse ;  /* 0x0000006866a57220 */ /* 0x080fe20000410000 */
[----:B------:R-:W-:-:S03]  /*12b70*/  FMUL.FTZ R99, R99, R104 ;  /* 0x0000006863637220 */ /* 0x000fc60000410000 */
[----:B------:R-:W-:Y:S01]  /*12b80*/  FFMA.FTZ R102, R98, R101, R165 ;  /* 0x0000006562667223 */ /* 0x000fe200000100a5 */
[----:B------:R-:W-:Y:S01]  /*12b90*/  I2FP.F32.S32 R98, R103 ;  /* 0x0000006700627245 */ /* 0x000fe20000201400 */
[----:B------:R-:W1:Y:S05]  /*12ba0*/  SHFL.DOWN PT, R165, R100, 0x1, 0x1f ;  /* 0x08201f0064a57f89 */ /* 0x000e6a00000e0000 */
[----:B------:R-:W2:Y:S02]  /*12bb0*/  MUFU.RCP R98, R98 ;  /* 0x0000006200627308 */ /* 0x000ea40000001000 */
[----:B--2---:R-:W-:Y:S01]  /*12bc0*/  FMUL.FTZ R102, R98, R102 ;  /* 0x0000006662667220 */ /* 0x004fe20000410000 */
[----:B-1----:R-:W-:-:S04]  /*12bd0*/  FADD.FTZ R165, R100, R165 ;  /* 0x000000a564a57221 */ /* 0x002fc80000010000 */
[----:B------:R-:W1:Y:S01]  /*12be0*/  SHFL.IDX PT, R103, R102, RZ, 0x1f ;  /* 0x00001fff66677589 */ /* 0x000e6200000e0000 */
[----:B------:R-:W-:-:S05]  /*12bf0*/  FFMA.FTZ R165, R98, R99, R165 ;  /* 0x0000006362a57223 */ /* 0x000fca00000100a5 */
[----:B------:R-:W0:Y:S01]  /*12c00*/  SHFL.IDX PT, R104, R165, RZ, 0x1f ;  /* 0x00001fffa5687589 */ /* 0x000e2200000e0000 */
[----:B-1----:R-:W-:-:S05]  /*12c10*/  FMUL.FTZ R99, R103, R103 ;  /* 0x0000006767637220 */ /* 0x002fca0000410000 */
[----:B------:R-:W-:Y:S01]  /*12c20*/  FSEL R100, R99, RZ, P3 ;  /* 0x000000ff63647208 */ /* 0x000fe20001800000 */
[----:B0-----:R-:W-:Y:S01]  /*12c30*/  FFMA.FTZ R97, R104, UR21, R97 ;  /* 0x0000001568617c23 */ /* 0x001fe20008010061 */
[----:B------:R-:W0:Y:S03]  /*12c40*/  @!P2 LDC.64 R98, c[0x0][0x258] ;  /* 0x00009600ff62ab82 */ /* 0x000e260000000a00 */
[----:B------:R-:W-:-:S05]  /*12c50*/  FADD.FTZ R97, R97, R100 ;  /* 0x0000006461617221 */ /* 0x000fca0000010000 */
[----:B------:R-:W1:Y:S01]  /*12c60*/  @!P2 LDC.64 R100, c[0x0][0x250] ;  /* 0x00009400ff64ab82 */ /* 0x000e620000000a00 */
[----:B------:R-:W2:Y:S01]  /*12c70*/  MUFU.RSQ R97, R97 ;  /* 0x0000006100617308 */ /* 0x000ea20000001400 */
[----:B0-----:R-:W-:-:S04]  /*12c80*/  @!P2 IMAD.WIDE R98, R0, 0x4, R98 ;  /* 0x000000040062a825 */ /* 0x001fc800078e0262 */
[C---:B-1----:R-:W-:Y:S01]  /*12c90*/  @!P2 IMAD.WIDE R100, R0.reuse, 0x4, R100 ;  /* 0x000000040064a825 */ /* 0x042fe200078e0264 */
[----:B------:R-:W-:-:S04]  /*12ca0*/  IADD3 R0, R0, UR16, RZ ;  /* 0x0000001000007c10 */ /* 0x000fc8000fffe0ff */
[----:B------:R-:W-:Y:S04]  /*12cb0*/  @!P2 STG.E desc[UR4][R100.64], R103 ;  /* 0x000000676400a986 */ /* 0x000fe8000c101904 */
[----:B--2---:R0:W-:Y:S02]  /*12cc0*/  @!P2 STG.E desc[UR4][R98.64], R97 ;  /* 0x000000616200a986 */ /* 0x0041e4000c101904 */
[----:B0-----:R-:W-:Y:S02]  /*12cd0*/  FSEL R98, R103, RZ, !P3 ;  /* 0x000000ff67627208 */ /* 0x001fe40005800000 */
[----:B------:R-:W-:Y:S02]  /*12ce0*/  SHF.L.U32 R103, R96, 0x4, RZ ;  /* 0x0000000460677819 */ /* 0x000fe400000006ff */
[----:B------:R-:W-:Y:S01]  /*12cf0*/  SHF.R.U32.HI R96, RZ, 0x1c, R96 ;  /* 0x0000001cff607819 */ /* 0x000fe20000011660 */
[C---:B------:R-:W-:Y:S01]  /*12d00*/  FADD.FTZ R48, -R98.reuse, R48 ;  /* 0x0000003062307221 */ /* 0x040fe20000010100 */
[C---:B------:R-:W-:Y:S01]  /*12d10*/  FADD.FTZ R102, -R98.reuse, R49 ;  /* 0x0000003162667221 */ /* 0x040fe20000010100 */
[C---:B------:R-:W-:Y:S01]  /*12d20*/  FADD.FTZ R44, -R98.reuse, R44 ;  /* 0x0000002c622c7221 */ /* 0x040fe20000010100 */
[C---:B------:R-:W-:Y:S01]  /*12d30*/  FADD.FTZ R46, -R98.reuse, R46 ;  /* 0x0000002e622e7221 */ /* 0x040fe20000010100 */
[C---:B------:R-:W-:Y:S01]  /*12d40*/  FMUL.FTZ R99, R97.reuse, R48 ;  /* 0x0000003061637220 */ /* 0x040fe20000410000 */
[C---:B------:R-:W-:Y:S01]  /*12d50*/  FMUL.FTZ R100, R97.reuse, R102 ;  /* 0x0000006661647220 */ /* 0x040fe20000410000 */
[C---:B------:R-:W-:Y:S01]  /*12d60*/  FADD.FTZ R102, -R98.reuse, R50 ;  /* 0x0000003262667221 */ /* 0x040fe20000010100 */
[----:B------:R-:W-:Y:S01]  /*12d70*/  FADD.FTZ R50, -R98, R51 ;  /* 0x0000003362327221 */ /* 0x000fe20000010100 */
[----:B------:R-:W-:Y:S01]  /*12d80*/  FMUL.FTZ R165, R97, R44 ;  /* 0x0000002c61a57220 */ /* 0x000fe20000410000 */
[----:B------:R-:W-:Y:S01]  /*12d90*/  FFMA.FTZ R48, R99, R162, R114 ;  /* 0x000000a263307223 */ /* 0x000fe20000010072 */
[----:B------:R-:W-:Y:S01]  /*12da0*/  FFMA.FTZ R49, R100, R151, R112 ;  /* 0x0000009764317223 */ /* 0x000fe20000010070 */
[C---:B------:R-:W-:Y:S01]  /*12db0*/  FADD.FTZ R44, -R98.reuse, R47 ;  /* 0x0000002f622c7221 */ /* 0x040fe20000010100 */
[C---:B------:R-:W-:Y:S01]  /*12dc0*/  FMUL.FTZ R102, R97.reuse, R102 ;  /* 0x0000006661667220 */ /* 0x040fe20000410000 */
[C---:B------:R-:W-:Y:S01]  /*12dd0*/  FMUL.FTZ R101, R97.reuse, R50 ;  /* 0x0000003261657220 */ /* 0x040fe20000410000 */
[----:B------:R-:W-:Y:S01]  /*12de0*/  FADD.FTZ R104, -R98, R45 ;  /* 0x0000002d62687221 */ /* 0x000fe20000010100 */
[C---:B------:R-:W-:Y:S01]  /*12df0*/  FMUL.FTZ R46, R97.reuse, R46 ;  /* 0x0000002e612e7220 */ /* 0x040fe20000410000 */
[----:B------:R-:W-:Y:S01]  /*12e00*/  FMUL.FTZ R47, R97, R44 ;  /* 0x0000002c612f7220 */ /* 0x000fe20000410000 */
[----:B------:R-:W-:Y:S01]  /*12e10*/  F2FP.BF16.F32.PACK_AB R48, R49, R48 ;  /* 0x000000303130723e */ /* 0x000fe200000010ff */
[----:B------:R-:W-:Y:S01]  /*12e20*/  FFMA.FTZ R49, R102, R160, R110 ;  /* 0x000000a066317223 */ /* 0x000fe2000001006e */
[----:B------:R-:W-:Y:S01]  /*12e30*/  FFMA.FTZ R50, R101, R149, R108 ;  /* 0x0000009565327223 */ /* 0x000fe2000001006c */
[----:B------:R-:W-:Y:S01]  /*12e40*/  FMUL.FTZ R104, R97, R104 ;  /* 0x0000006861687220 */ /* 0x000fe20000410000 */
[C---:B------:R-:W-:Y:S01]  /*12e50*/  FFMA.FTZ R51, R46.reuse, R156, R3 ;  /* 0x0000009c2e337223 */ /* 0x040fe20000010003 */
[----:B------:R-:W-:Y:S01]  /*12e60*/  FFMA.FTZ R44, R47, R145, R28 ;  /* 0x000000912f2c7223 */ /* 0x000fe2000001001c */
[----:B------:R-:W-:Y:S01]  /*12e70*/  FFMA.FTZ R164, R46, R155, R13 ;  /* 0x0000009b2ea47223 */ /* 0x000fe2000001000d */
[----:B------:R-:W-:Y:S01]  /*12e80*/  F2FP.BF16.F32.PACK_AB R49, R50, R49 ;  /* 0x000000313231723e */ /* 0x000fe200000010ff */
[----:B------:R-:W-:Y:S01]  /*12e90*/  FFMA.FTZ R50, R165, R158, R2 ;  /* 0x0000009ea5327223 */ /* 0x000fe20000010002 */
[----:B------:R-:W-:Y:S01]  /*12ea0*/  FFMA.FTZ R45, R104, R147, R26 ;  /* 0x00000093682d7223 */ /* 0x000fe2000001001a */
[----:B------:R-:W-:Y:S01]  /*12eb0*/  F2FP.BF16.F32.PACK_AB R51, R44, R51 ;  /* 0x000000332c33723e */ /* 0x000fe200000010ff */
[----:B------:R-:W-:Y:S01]  /*12ec0*/  FFMA.FTZ R102, R102, R159, R109 ;  /* 0x0000009f66667223 */ /* 0x000fe2000001006d */
[----:B------:R-:W-:Y:S01]  /*12ed0*/  IADD3 R44, P2, R103, UR12, RZ ;  /* 0x0000000c672c7c10 */ /* 0x000fe2000ff5e0ff */
[----:B------:R-:W-:Y:S01]  /*12ee0*/  FFMA.FTZ R165, R165, R157, R12 ;  /* 0x0000009da5a57223 */ /* 0x000fe2000001000c */
[----:B------:R-:W-:Y:S01]  /*12ef0*/  F2FP.BF16.F32.PACK_AB R50, R45, R50 ;  /* 0x000000322d32723e */ /* 0x000fe200000010ff */
[----:B------:R-:W-:Y:S01]  /*12f00*/  FFMA.FTZ R47, R47, R144, R29 ;  /* 0x000000902f2f7223 */ /* 0x000fe2000001001d */
[----:B------:R-:W-:Y:S01]  /*12f10*/  IADD3.X R45, R96, UR13, RZ, P2, !PT ;  /* 0x0000000d602d7c10 */ /* 0x000fe200097fe4ff */
[----:B------:R-:W-:Y:S01]  /*12f20*/  FFMA.FTZ R46, R104, R146, R27 ;  /* 0x00000092682e7223 */ /* 0x000fe2000001001b */
[----:B------:R-:W-:Y:S01]  /*12f30*/  FFMA.FTZ R101, R101, R148, R105 ;  /* 0x0000009465657223 */ /* 0x000fe20000010069 */
[----:B------:R-:W-:Y:S01]  /*12f40*/  FFMA.FTZ R99, R99, R161, R113 ;  /* 0x000000a163637223 */ /* 0x000fe20000010071 */
[C---:B------:R-:W-:Y:S01]  /*12f50*/  FADD.FTZ R40, -R98.reuse, R40 ;  /* 0x0000002862287221 */ /* 0x040fe20000010100 */
[----:B------:R0:W-:Y:S01]  /*12f60*/  STG.E.128 desc[UR4][R44.64], R48 ;  /* 0x000000302c007986 */ /* 0x0001e2000c101d04 */
[----:B------:R-:W-:Y:S01]  /*12f70*/  F2FP.BF16.F32.PACK_AB R47, R47, R164 ;  /* 0x000000a42f2f723e */ /* 0x000fe200000010ff */
[----:B------:R-:W-:Y:S01]  /*12f80*/  FADD.FTZ R36, -R98, R36 ;  /* 0x0000002462247221 */ /* 0x000fe20000010100 */
[----:B------:R-:W-:Y:S01]  /*12f90*/  F2FP.BF16.F32.PACK_AB R46, R46, R165 ;  /* 0x000000a52e2e723e */ /* 0x000fe200000010ff */
[C---:B------:R-:W-:Y:S01]  /*12fa0*/  FADD.FTZ R32, -R98.reuse, R32 ;  /* 0x0000002062207221 */ /* 0x040fe20000010100 */
[C---:B------:R-:W-:Y:S01]  /*12fb0*/  FADD.FTZ R34, -R98.reuse, R34 ;  /* 0x0000002262227221 */ /* 0x040fe20000010100 */
[C---:B------:R-:W-:Y:S01]  /*12fc0*/  FADD.FTZ R104, -R98.reuse, R65 ;  /* 0x0000004162687221 */ /* 0x040fe20000010100 */
[----:B------:R-:W-:Y:S01]  /*12fd0*/  FADD.FTZ R66, -R98, R66 ;  /* 0x0000004262427221 */ /* 0x000fe20000010100 */
[----:B0-----:R-:W-:Y:S01]  /*12fe0*/  FFMA.FTZ R44, R100, R150, R111 ;  /* 0x00000096642c7223 */ /* 0x001fe2000001006f */
[----:B------:R-:W-:Y:S01]  /*12ff0*/  IADD3 R48, P2, R103, UR14, RZ ;  /* 0x0000000e67307c10 */ /* 0x000fe2000ff5e0ff */
[----:B------:R-:W-:Y:S01]  /*13000*/  FADD.FTZ R50, -R98, R41 ;  /* 0x0000002962327221 */ /* 0x000fe20000010100 */
[----:B------:R-:W-:Y:S01]  /*13010*/  F2FP.BF16.F32.PACK_AB R45, R101, R102 ;  /* 0x00000066652d723e */ /* 0x000fe200000010ff */
[C---:B------:R-:W-:Y:S01]  /*13020*/  FMUL.FTZ R51, R97.reuse, R40 ;  /* 0x0000002861337220 */ /* 0x040fe20000410000 */
[----:B------:R-:W-:Y:S01]  /*13030*/  F2FP.BF16.F32.PACK_AB R44, R44, R99 ;  /* 0x000000632c2c723e */ /* 0x000fe200000010ff */
[----:B------:R-:W-:Y:S01]  /*13040*/  FMUL.FTZ R50, R97, R50 ;  /* 0x0000003261327220 */ /* 0x000fe20000410000 */
[----:B------:R-:W-:Y:S01]  /*13050*/  IADD3.X R49, R96, UR15, RZ, P2, !PT ;  /* 0x0000000f60317c10 */ /* 0x000fe200097fe4ff */
[C---:B------:R-:W-:Y:S01]  /*13060*/  FADD.FTZ R96, -R98.reuse, R42 ;  /* 0x0000002a62607221 */ /* 0x040fe20000010100 */
[----:B------:R-:W-:Y:S01]  /*13070*/  FADD.FTZ R42, -R98, R43 ;  /* 0x0000002b622a7221 */ /* 0x000fe20000010100 */
[----:B------:R-:W-:Y:S01]  /*13080*/  FFMA.FTZ R40, R51, R154, R4 ;  /* 0x0000009a33287223 */ /* 0x000fe20000010004 */
[----:B------:R-:W-:Y:S01]  /*13090*/  FFMA.FTZ R41, R50, R143, R30 ;  /* 0x0000008f32297223 */ /* 0x000fe2000001001e */
[----:B------:R0:W-:Y:S01]  /*130a0*/  STG.E.128 desc[UR4][R48.64], R44 ;  /* 0x0000002c30007986 */ /* 0x0001e2000c101d04 */
[C---:B------:R-:W-:Y:S01]  /*130b0*/  FMUL.FTZ R96, R97.reuse, R96 ;  /* 0x0000006061607220 */ /* 0x040fe20000410000 */
[----:B------:R-:W-:Y:S01]  /*130c0*/  FMUL.FTZ R99, R97, R42 ;  /* 0x0000002a61637220 */ /* 0x000fe20000410000 */
[----:B------:R-:W-:Y:S01]  /*130d0*/  FADD.FTZ R100, -R98, R35 ;  /* 0x0000002362647221 */ /* 0x000fe20000010100 */
[----:B------:R-:W-:Y:S01]  /*130e0*/  F2FP.BF16.F32.PACK_AB R40, R41, R40 ;  /* 0x000000282928723e */ /* 0x000fe200000010ff */
[----:B------:R-:W-:Y:S01]  /*130f0*/  FFMA.FTZ R41, R96, R152, R5 ;  /* 0x0000009860297223 */ /* 0x000fe20000010005 */
[----:B------:R-:W-:Y:S01]  /*13100*/  FFMA.FTZ R42, R99, R140, R68 ;  /* 0x0000008c632a7223 */ /* 0x000fe20000010044 */
[----:B------:R-:W-:Y:S01]  /*13110*/  FADD.FTZ R102, -R98, R64 ;  /* 0x0000004062667221 */ /* 0x000fe20000010100 */
[C---:B------:R-:W-:Y:S01]  /*13120*/  FMUL.FTZ R64, R97.reuse, R34 ;  /* 0x0000002261407220 */ /* 0x040fe20000410000 */
[----:B------:R-:W-:-:S02]  /*13130*/  FMUL.FTZ R65, R97, R100 ;  /* 0x0000006461417220 */ /* 0x000fc40000410000 */
[----:B------:R-:W-:Y:S01]  /*13140*/  F2FP.BF16.F32.PACK_AB R41, R42, R41 ;  /* 0x000000292a29723e */ /* 0x000fe200000010ff */
[C---:B------:R-:W-:Y:S01]  /*13150*/  FADD.FTZ R42, -R98.reuse, R37 ;  /* 0x00000025622a7221 */ /* 0x040fe20000010100 */
[----:B0-----:R-:W0:Y:S01]  /*13160*/  LDC.64 R44, c[0x0][0x2b8] ;  /* 0x0000ae00ff2c7b82 */ /* 0x001e220000000a00 */
[C---:B------:R-:W-:Y:S01]  /*13170*/  FADD.FTZ R46, -R98.reuse, R38 ;  /* 0x00000026622e7221 */ /* 0x040fe20000010100 */
        /* <DEDUP_REMOVED lines=9> */
[----:B------:R-:W-:Y:S01]  /*13210*/  FADD.FTZ R48, -R98, R33 ;  /* 0x0000002162307221 */ /* 0x000fe20000010100 */
[----:B------:R-:W-:Y:S01]  /*13220*/  FMUL.FTZ R49, R97, R32 ;  /* 0x0000002061317220 */ /* 0x000fe20000410000 */
[----:B------:R-:W-:Y:S01]  /*13230*/  F2FP.BF16.F32.PACK_AB R42, R37, R42 ;  /* 0x0000002a252a723e */ /* 0x000fe200000010ff */
[----:B------:R-:W-:Y:S01]  /*13240*/  FFMA.FTZ R35, R46, R133, R17 ;  /* 0x000000852e237223 */ /* 0x000fe20000010011 */
[----:B------:R-:W-:Y:S01]  /*13250*/  F2FP.BF16.F32.PACK_AB R43, R36, R43 ;  /* 0x0000002b242b723e */ /* 0x000fe200000010ff */
[----:B------:R-:W-:Y:S01]  /*13260*/  FFMA.FTZ R46, R39, R131, R73 ;  /* 0x00000083272e7223 */ /* 0x000fe20000010049 */
[----:B------:R-:W-:Y:S01]  /*13270*/  FFMA.FTZ R33, R96, R141, R15 ;  /* 0x0000008d60217223 */ /* 0x000fe2000001000f */
[----:B------:R-:W-:Y:S01]  /*13280*/  FFMA.FTZ R39, R38, R135, R71 ;  /* 0x0000008726277223 */ /* 0x000fe20000010047 */
[----:B------:R-:W-:Y:S01]  /*13290*/  FADD.FTZ R98, -R98, R67 ;  /* 0x0000004362627221 */ /* 0x000fe20000010100 */
[----:B------:R-:W-:Y:S01]  /*132a0*/  FFMA.FTZ R32, R51, R153, R14 ;  /* 0x0000009933207223 */ /* 0x000fe2000001000e */
[----:B------:R-:W-:Y:S01]  /*132b0*/  FFMA.FTZ R38, R49, R130, R8 ;  /* 0x0000008231267223 */ /* 0x000fe20000010008 */
[----:B------:R-:W-:Y:S01]  /*132c0*/  FFMA.FTZ R34, R47, R137, R16 ;  /* 0x000000892f227223 */ /* 0x000fe20000010010 */
[----:B------:R-:W-:Y:S01]  /*132d0*/  F2FP.BF16.F32.PACK_AB R35, R46, R35 ;  /* 0x000000232e23723e */ /* 0x000fe200000010ff */
[----:B0-----:R-:W-:-:S02]  /*132e0*/  IMAD.WIDE.U32 R36, R95, 0x10, R44 ;  /* 0x000000105f247825 */ /* 0x001fc400078e002c */
[----:B------:R-:W0:Y:S01]  /*132f0*/  LDC.64 R44, c[0x0][0x2c0] ;  /* 0x0000b000ff2c7b82 */ /* 0x000e220000000a00 */
[----:B------:R-:W-:Y:S01]  /*13300*/  F2FP.BF16.F32.PACK_AB R34, R39, R34 ;  /* 0x000000222722723e */ /* 0x000fe200000010ff */
[----:B------:R-:W-:Y:S01]  /*13310*/  IMAD.SHL.U32 R47, R94, 0x10, RZ ;  /* 0x000000105e2f7824 */ /* 0x000fe200078e00ff */
[----:B------:R1:W-:Y:S01]  /*13320*/  STG.E.128 desc[UR4][R36.64], R40 ;  /* 0x0000002824007986 */ /* 0x0003e2000c101d04 */
[----:B------:R-:W-:Y:S01]  /*13330*/  SHF.R.U32.HI R94, RZ, 0x1c, R94 ;  /* 0x0000001cff5e7819 */ /* 0x000fe2000001165e */
[----:B-1----:R-:W-:Y:S01]  /*13340*/  FMUL.FTZ R42, R97, R48 ;  /* 0x00000030612a7220 */ /* 0x002fe20000410000 */
[----:B------:R-:W-:Y:S01]  /*13350*/  FFMA.FTZ R36, R99, R139, R69 ;  /* 0x0000008b63247223 */ /* 0x000fe20000010045 */
[----:B------:R-:W-:Y:S01]  /*13360*/  FFMA.FTZ R37, R50, R142, R31 ;  /* 0x0000008e32257223 */ /* 0x000fe2000001001f */
[C---:B------:R-:W-:Y:S01]  /*13370*/  FMUL.FTZ R41, R97.reuse, R102 ;  /* 0x0000006661297220 */ /* 0x040fe20000410000 */
[----:B------:R-:W-:Y:S01]  /*13380*/  FFMA.FTZ R43, R42, R128, R74 ;  /* 0x000000802a2b7223 */ /* 0x000fe2000001004a */
[C---:B------:R-:W-:Y:S01]  /*13390*/  FMUL.FTZ R40, R97.reuse, R104 ;  /* 0x0000006861287220 */ /* 0x040fe20000410000 */
[C---:B------:R-:W-:Y:S01]  /*133a0*/  FMUL.FTZ R48, R97.reuse, R66 ;  /* 0x0000004261307220 */ /* 0x040fe20000410000 */
[----:B------:R-:W-:Y:S01]  /*133b0*/  FMUL.FTZ R97, R97, R98 ;  /* 0x0000006261617220 */ /* 0x000fe20000410000 */
[----:B------:R-:W-:Y:S01]  /*133c0*/  F2FP.BF16.F32.PACK_AB R33, R36, R33 ;  /* 0x000000212421723e */ /* 0x000fe200000010ff */
[----:B------:R-:W-:Y:S01]  /*133d0*/  FFMA.FTZ R39, R41, R122, R10 ;  /* 0x0000007a29277223 */ /* 0x000fe2000001000a */
[----:B------:R-:W-:Y:S01]  /*133e0*/  F2FP.BF16.F32.PACK_AB R32, R37, R32 ;  /* 0x000000202520723e */ /* 0x000fe200000010ff */
[----:B------:R-:W-:Y:S01]  /*133f0*/  FFMA.FTZ R37, R64, R126, R9 ;  /* 0x0000007e40257223 */ /* 0x000fe20000010009 */
[----:B------:R-:W-:Y:S01]  /*13400*/  F2FP.BF16.F32.PACK_AB R36, R43, R38 ;  /* 0x000000262b24723e */ /* 0x000fe200000010ff */
[----:B------:R-:W-:Y:S01]  /*13410*/  FFMA.FTZ R38, R65, R124, R76 ;  /* 0x0000007c41267223 */ /* 0x000fe2000001004c */
[----:B------:R-:W-:Y:S01]  /*13420*/  FFMA.FTZ R46, R40, R120, R78 ;  /* 0x00000078282e7223 */ /* 0x000fe2000001004e */
[C---:B------:R-:W-:Y:S01]  /*13430*/  FFMA.FTZ R43, R48.reuse, R118, R11 ;  /* 0x00000076302b7223 */ /* 0x040fe2000001000b */
[C---:B------:R-:W-:Y:S01]  /*13440*/  FFMA.FTZ R50, R97.reuse, R116, R80 ;  /* 0x0000007461327223 */ /* 0x040fe20000010050 */
        /* <DEDUP_REMOVED lines=11> */
[----:B0-----:R-:W-:Y:S01]  /*13500*/  IMAD.WIDE.U32 R44, R95, 0x10, R44 ;  /* 0x000000105f2c7825 */ /* 0x001fe200078e002c */
[----:B------:R-:W-:-:S03]  /*13510*/  IADD3 R48, P3, R47, UR14, RZ ;  /* 0x0000000e2f307c10 */ /* 0x000fc6000ff7e0ff */
[----:B------:R-:W-:Y:S01]  /*13520*/  FFMA.FTZ R47, R41, R121, R20 ;  /* 0x00000079292f7223 */ /* 0x000fe20000010014 */
[----:B------:R-:W-:Y:S01]  /*13530*/  FFMA.FTZ R41, R64, R125, R19 ;  /* 0x0000007d40297223 */ /* 0x000fe20000010013 */
[----:B------:R-:W-:Y:S01]  /*13540*/  F2FP.BF16.F32.PACK_AB R40, R51, R40 ;  /* 0x000000283328723e */ /* 0x000fe200000010ff */
[----:B------:R0:W-:Y:S01]  /*13550*/  STG.E.128 desc[UR4][R44.64], R32 ;  /* 0x000000202c007986 */ /* 0x0001e2000c101d04 */
[----:B------:R-:W-:Y:S02]  /*13560*/  IADD3.X R49, R94, UR15, RZ, P3, !PT ;  /* 0x0000000f5e317c10 */ /* 0x000fe40009ffe4ff */
[----:B------:R-:W-:Y:S02]  /*13570*/  F2FP.BF16.F32.PACK_AB R42, R66, R47 ;  /* 0x0000002f422a723e */ /* 0x000fe400000010ff */
[----:B------:R-:W-:Y:S02]  /*13580*/  IADD3.X R47, R94, UR13, RZ, P2, !PT ;  /* 0x0000000d5e2f7c10 */ /* 0x000fe400097fe4ff */
[----:B------:R-:W-:-:S02]  /*13590*/  F2FP.BF16.F32.PACK_AB R41, R50, R41 ;  /* 0x000000293229723e */ /* 0x000fc400000010ff */
[----:B------:R-:W-:Y:S01]  /*135a0*/  ISETP.GE.AND P2, PT, R0, UR17, PT ;  /* 0x0000001100007c0c */ /* 0x000fe2000bf46270 */
[----:B------:R0:W-:Y:S01]  /*135b0*/  STG.E.128 desc[UR4][R46.64], R36 ;  /* 0x000000242e007986 */ /* 0x0001e2000c101d04 */
[----:B------:R-:W-:-:S03]  /*135c0*/  SEL R97, RZ, 0x1, P1 ;  /* 0x00000001ff617807 */ /* 0x000fc60000800000 */
[----:B------:R0:W-:Y:S08]  /*135d0*/  STG.E.128 desc[UR4][R48.64], R40 ;  /* 0x0000002830007986 */ /* 0x0001f0000c101d04 */
[----:B------:R-:W-:Y:S05]  /*135e0*/  @!P2 BRA `(.L_x_7432) ;  /* 0xfffffedc0020a947 */ /* 0x000fea000383ffff */
[----:B------:R-:W-:Y:S05]  /*135f0*/  EXIT ;  /* 0x000000000000794d */ /* 0x000fea0003800000 */
.L_x_7431:
[----:B------:R-:W-:Y:S01]  /*13600*/  IMAD.MOV.U32 R165, RZ, RZ, R97 ;  /* 0x000000ffffa57224 */ /* 0x000fe200078e0061 */
[----:B------:R-:W-:Y:S01]  /*13610*/  MOV R102, 0x1 ;  /* 0x0000000100667802 */ /* 0x000fe20000000f00 */
[----:B------:R-:W-:Y:S01]  /*13620*/  IMAD.MOV.U32 R103, RZ, RZ, 0x1f ;  /* 0x0000001fff677424 */ /* 0x000fe200078e00ff */
[----:B------:R-:W-:-:S07]  /*13630*/  MOV R104, 0xffffffff ;  /* 0xffffffff00687802 */ /* 0x000fce0000000f00 */
[----:B------:R-:W-:Y:S05]  /*13640*/  WARPSYNC.COLLECTIVE R104, `(.L_x_7433) ;  /* 0x0000000068087348 */ /* 0x000fea0003c00000 */
[----:B------:R0:W1:Y:S02]  /*13650*/  SHFL.BFLY P3, R164, R165, R102, R103 ;  /* 0x0c000066a5a47389 */ /* 0x0000640000060067 */
[----:B01----:R-:W-:Y:S01]  /*13660*/  ENDCOLLECTIVE ;  /* 0x000000000000791b */ /* 0x003fe20003800000 */
.L_x_7433:
[----:B------:R-:W-:Y:S02]  /*13670*/  IMAD.MOV.U32 R102, RZ, RZ, 0x2 ;  /* 0x00000002ff667424 */ /* 0x000fe400078e00ff */
[----:B------:R-:W-:-:S07]  /*13680*/  FADD.FTZ R165, R97, R164 ;  /* 0x000000a461a57221 */ /* 0x000fce0000010000 */
[----:B------:R-:W-:Y:S05]  /*13690*/  WARPSYNC.COLLECTIVE R104, `(.L_x_7434) ;  /* 0x0000000068087348 */ /* 0x000fea0003c00000 */
[----:B------:R0:W1:Y:S02]  /*136a0*/  SHFL.BFLY P3, R164, R165, R102, R103 ;  /* 0x0c000066a5a47389 */ /* 0x0000640000060067 */
[----:B01----:R-:W-:Y:S01]  /*136b0*/  ENDCOLLECTIVE ;  /* 0x000000000000791b */ /* 0x003fe20003800000 */
.L_x_7434:
[----:B------:R-:W-:Y:S01]  /*136c0*/  HFMA2.MMA R102, -RZ, RZ, 0, 2.384185791015625e-07 ;  /* 0x00000004ff667435 */ /* 0x000fe200000001ff */
[----:B------:R-:W-:-:S10]  /*136d0*/  FADD.FTZ R165, R165, R164 ;  /* 0x000000a4a5a57221 */ /* 0x000fd40000010000 */
[----:B------:R-:W-:Y:S05]  /*136e0*/  WARPSYNC.COLLECTIVE R104, `(.L_x_7435) ;  /* 0x0000000068087348 */ /* 0x000fea0003c00000 */
[----:B------:R0:W1:Y:S02]  /*136f0*/  SHFL.BFLY P3, R164, R165, R102, R103 ;  /* 0x0c000066a5a47389 */ /* 0x0000640000060067 */
[----:B01----:R-:W-:Y:S01]  /*13700*/  ENDCOLLECTIVE ;  /* 0x000000000000791b */ /* 0x003fe20003800000 */
.L_x_7435:
[----:B------:R-:W-:Y:S01]  /*13710*/  MOV R102, 0x8 ;  /* 0x0000000800667802 */ /* 0x000fe20000000f00 */
[----:B------:R-:W-:-:S04]  /*13720*/  FADD.FTZ R98, R165, R164 ;  /* 0x000000a4a5627221 */ /* 0x000fc80000010000 */
[----:B------:R-:W-:-:S07]  /*13730*/  IMAD.MOV.U32 R165, RZ, RZ, R98 ;  /* 0x000000ffffa57224 */ /* 0x000fce00078e0062 */
[----:B------:R-:W-:Y:S05]  /*13740*/  WARPSYNC.COLLECTIVE R104, `(.L_x_7436) ;  /* 0x0000000068087348 */ /* 0x000fea0003c00000 */
[----:B------:R0:W1:Y:S02]  /*13750*/  SHFL.BFLY P3, R164, R165, R102, R103 ;  /* 0x0c000066a5a47389 */ /* 0x0000640000060067 */
[----:B01----:R-:W-:Y:S01]  /*13760*/  ENDCOLLECTIVE ;  /* 0x000000000000791b */ /* 0x003fe20003800000 */
.L_x_7436:
[----:B------:R-:W-:Y:S01]  /*13770*/  HFMA2.MMA R102, -RZ, RZ, 0, 9.5367431640625e-07 ;  /* 0x00000010ff667435 */ /* 0x000fe200000001ff */
[----:B------:R-:W-:-:S04]  /*13780*/  FADD.FTZ R98, R98, R164 ;  /* 0x000000a462627221 */ /* 0x000fc80000010000 */
[----:B------:R-:W-:-:S07]  /*13790*/  IMAD.MOV.U32 R165, RZ, RZ, R98 ;  /* 0x000000ffffa57224 */ /* 0x000fce00078e0062 */
[----:B------:R-:W-:Y:S05]  /*137a0*/  WARPSYNC.COLLECTIVE R104, `(.L_x_7437) ;  /* 0x0000000068087348 */ /* 0x000fea0003c00000 */
[----:B------:R0:W1:Y:S02]  /*137b0*/  SHFL.BFLY P3, R164, R165, R102, R103 ;  /* 0x0c000066a5a47389 */ /* 0x0000640000060067 */
[----:B01----:R-:W-:Y:S01]  /*137c0*/  ENDCOLLECTIVE ;  /* 0x000000000000791b */ /* 0x003fe20003800000 */
.L_x_7437:
        /* <DEDUP_REMOVED lines=50> */
[----:B------:R-:W-:-:S07]  /*13af0*/  IMAD.MOV.U32 R102, RZ, RZ, 0x1 ;  /* 0x00000001ff667424 */ /* 0x000fce00078e00ff */
[----:B------:R-:W-:Y:S05]  /*13b00*/  WARPSYNC.COLLECTIVE R104, `(.L_x_7438) ;  /* 0x0000000068087348 */ /* 0x000fea0003c00000 */
[----:B------:R0:W1:Y:S02]  /*13b10*/  SHFL.BFLY P3, R164, R165, R102, R103 ;  /* 0x0c000066a5a47389 */ /* 0x0000640000060067 */
[----:B01----:R-:W-:Y:S01]  /*13b20*/  ENDCOLLECTIVE ;  /* 0x000000000000791b */ /* 0x003fe20003800000 */
.L_x_7438:
[----:B------:R-:W-:Y:S01]  /*13b30*/  MOV R102, 0x2 ;  /* 0x0000000200667802 */ /* 0x000fe20000000f00 */
[----:B------:R-:W-:-:S07]  /*13b40*/  FADD.FTZ R165, R165, R164 ;  /* 0x000000a4a5a57221 */ /* 0x000fce0000010000 */
[----:B------:R-:W-:Y:S05]  /*13b50*/  WARPSYNC.COLLECTIVE R104, `(.L_x_7439) ;  /* 0x0000000068087348 */ /* 0x000fea0003c00000 */
[----:B------:R0:W1:Y:S02]  /*13b60*/  SHFL.BFLY P3, R164, R165, R102, R103 ;  /* 0x0c000066a5a47389 */ /* 0x0000640000060067 */
[----:B01----:R-:W-:Y:S01]  /*13b70*/  ENDCOLLECTIVE ;  /* 0x000000000000791b */ /* 0x003fe20003800000 */
.L_x_7439:
[----:B------:R-:W-:Y:S01]  /*13b80*/  HFMA2.MMA R102, -RZ, RZ, 0, 2.384185791015625e-07 ;  /* 0x00000004ff667435 */ /* 0x000fe200000001ff */
[----:B------:R-:W-:-:S04]  /*13b90*/  FADD.FTZ R97, R165, R164 ;  /* 0x000000a4a5617221 */ /* 0x000fc80000010000 */
[----:B------:R-:W-:-:S07]  /*13ba0*/  IMAD.MOV.U32 R165, RZ, RZ, R97 ;  /* 0x000000ffffa57224 */ /* 0x000fce00078e0061 */
[----:B------:R-:W-:Y:S05]  /*13bb0*/  WARPSYNC.COLLECTIVE R104, `(.L_x_7440) ;  /* 0x0000000068087348 */ /* 0x000fea0003c00000 */
[----:B------:R0:W1:Y:S02]  /*13bc0*/  SHFL.BFLY P3, R164, R165, R102, R103 ;  /* 0x0c000066a5a47389 */ /* 0x0000640000060067 */
[----:B01----:R-:W-:Y:S01]  /*13bd0*/  ENDCOLLECTIVE ;  /* 0x000000000000791b */ /* 0x003fe20003800000 */
.L_x_7440:
[----:B------:R-:W-:Y:S01]  /*13be0*/  MOV R102, 0x8 ;  /* 0x0000000800667802 */ /* 0x000fe20000000f00 */
[----:B------:R-:W-:-:S04]  /*13bf0*/  FADD.FTZ R97, R97, R164 ;  /* 0x000000a461617221 */ /* 0x000fc80000010000 */
[----:B------:R-:W-:-:S07]  /*13c00*/  IMAD.MOV.U32 R165, RZ, RZ, R97 ;  /* 0x000000ffffa57224 */ /* 0x000fce00078e0061 */
[----:B------:R-:W-:Y:S05]  /*13c10*/  WARPSYNC.COLLECTIVE R104, `(.L_x_7441) ;  /* 0x0000000068087348 */ /* 0x000fea0003c00000 */
[----:B------:R0:W1:Y:S02]  /*13c20*/  SHFL.BFLY P3, R164, R165, R102, R103 ;  /* 0x0c000066a5a47389 */ /* 0x0000640000060067 */
[----:B01----:R-:W-:Y:S01]  /*13c30*/  ENDCOLLECTIVE ;  /* 0x000000000000791b */ /* 0x003fe20003800000 */
.L_x_7441:
[----:B------:R-:W-:Y:S01]  /*13c40*/  HFMA2.MMA R102, -RZ, RZ, 0, 9.5367431640625e-07 ;  /* 0x00000010ff667435 */ /* 0x000fe200000001ff */
[----:B------:R-:W-:-:S04]  /*13c50*/  FADD.FTZ R97, R97, R164 ;  /* 0x000000a461617221 */ /* 0x000fc80000010000 */
[----:B------:R-:W-:-:S07]  /*13c60*/  IMAD.MOV.U32 R165, RZ, RZ, R97 ;  /* 0x000000ffffa57224 */ /* 0x000fce00078e0061 */
[----:B------:R-:W-:Y:S05]  /*13c70*/  WARPSYNC.COLLECTIVE R104, `(.L_x_7442) ;  /* 0x0000000068087348 */ /* 0x000fea0003c00000 */
[----:B------:R0:W1:Y:S02]  /*13c80*/  SHFL.BFLY P3, R164, R165, R102, R103 ;  /* 0x0c000066a5a47389 */ /* 0x0000640000060067 */
[----:B01----:R-:W-:Y:S01]  /*13c90*/  ENDCOLLECTIVE ;  /* 0x000000000000791b */ /* 0x003fe20003800000 */
.L_x_7442:
[----:B------:R-:W-:Y:S05]  /*13ca0*/  BRA `(.L_x_7443) ;  /* 0xffffffe800ec7947 */ /* 0x000fea000383ffff */
.L_x_7444:
        /* <DEDUP_REMOVED lines=13> */
.L_x_20569:


//--------------------- .text._ZN10layer_norm31ln_parallel_residual_fwd_kernelINS_13Kernel_traitsI13__nv_bfloat16S2_fS2_fjLj3072ELj1ELj1ELj4ELj16ENS_18Kernel_traits_baseILj3072ES2_S2_fS2_fjLj128EEEEELb1ELb1ELb0EEEvNS_9FwdParamsE --------------------------
	.section	.text._ZN10layer_norm31ln_parallel_residual_fwd_kernelINS_13Kernel_traitsI13__nv_bfloat16S2_fS2_fjLj3072ELj1ELj1ELj4ELj16ENS_18Kernel_traits_baseILj3072ES2_S2_fS2_fjLj128EEEEELb1ELb1ELb0EEEvNS_9FwdParamsE,"ax",@progbits
	.align	128
        .global         _ZN10layer_norm31ln_parallel_residual_fwd_kernelINS_13Kernel_traitsI13__nv_bfloat16S2_fS2_fjLj3072ELj1ELj1ELj4ELj16ENS_18Kernel_traits_baseILj3072ES2_S2_fS2_fjLj128EEEEELb1ELb1ELb0EEEvNS_9FwdParamsE
        .type           _ZN10layer_norm31ln_parallel_residual_fwd_kernelINS_13Kernel_traitsI13__nv_bfloat16S2_fS2_fjLj3072ELj1ELj1ELj4ELj16ENS_18Kernel_traits_baseILj3072ES2_S2_fS2_fjLj128EEEEELb1ELb1ELb0EEEvNS_9FwdParamsE,@function
        .size           _ZN10layer_norm31ln_parallel_residual_fwd_kernelINS_13Kernel_traitsI13__nv_bfloat16S2_fS2_fjLj3072ELj1ELj1ELj4ELj16ENS_18Kernel_traits_baseILj3072ES2_S2_fS2_fjLj128EEEEELb1ELb1ELb0EEEvNS_9FwdParamsE,(.L_x_20570 - _ZN10layer_norm31ln_parallel_residual_fwd_kernelINS_13Kernel_traitsI13__nv_bfloat16S2_fS2_fjLj3072ELj1ELj1ELj4ELj16ENS_18Kernel_traits_baseILj3072ES2_S2_fS2_fjLj128EEEEELb1ELb1ELb0EEEvNS_9FwdParamsE)
        .other          _ZN10layer_norm31ln_parallel_residual_fwd_kernelINS_13Kernel_traitsI13__nv_bfloat16S2_fS2_fjLj3072ELj1ELj1ELj4ELj16ENS_18Kernel_traits_baseILj3072ES2_S2_fS2_fjLj128EEEEELb1ELb1ELb0EEEvNS_9FwdParamsE,@"STO_CUDA_ENTRY STV_DEFAULT"
_ZN10layer_norm31ln_parallel_residual_fwd_kernelINS_13Kernel_traitsI13__nv_bfloat16S2_fS2_fjLj3072ELj1ELj1ELj4ELj16ENS_18Kernel_traits_baseILj3072ES2_S2_fS2_fjLj128EEEEELb1ELb1ELb0EEEvNS_9FwdParamsE:
.text._ZN10layer_norm31ln_parallel_residual_fwd_kernelINS_13Kernel_traitsI13__nv_bfloat16S2_fS2_fjLj3072ELj1ELj1ELj4ELj16ENS_18Kernel_traits_baseILj3072ES2_S2_fS2_fjLj128EEEEELb1ELb1ELb0EEEvNS_9FwdParamsE:
        /* <DEDUP_REMOVED lines=20> */
[----:B------:R-:W-:Y:S02]  /*0140*/  MOV R15, R19 ;  /* 0x00000013000f7202 */ /* 0x000fe40000000f00 */
[----:B-1----:R-:W-:-:S04]  /*0150*/  SHF.R.S32.HI R0, RZ, 0x1f, R11 ;  /* 0x0000001fff007819 */ /* 0x002fc8000001140b */
[----:B------:R-:W-:Y:S01]  /*0160*/  LEA.HI R42, R0, R11, RZ, 0x3 ;  /* 0x0000000b002a7211 */ /* 0x000fe200078f18ff */
        /* <DEDUP_REMOVED lines=44> */
[----:B------:R-:W-:-:S03]  /*0430*/  UIADD3 UR30, UR6, -0x4ab325aa, URZ ;  /* 0xb54cda56061e7890 */ /* 0x000fc6000fffe03f */
[----:B------:R-:W-:Y:S01]  /*0440*/  IMAD.WIDE.U32 R4, R5, -0x326172a9, RZ ;  /* 0xcd9e8d5705047825 */ /* 0x000fe200078e00ff */
[----:B------:R-:W-:Y:S02]  /*0450*/  LOP3.LUT R112, R3, UR31, R6, 0x96, !PT ;  /* 0x0000001f03707c12 */ /* 0x000fe4000f8e9606 */
[----:B------:R-:W-:Y:S02]  /*0460*/  LOP3.LUT R3, R15, 0x7f, RZ, 0x3c, !PT ;  /* 0x0000007f0f037812 */ /* 0x000fe400078e3cff */
[----:B------:R-:W-:Y:S02]  /*0470*/  LOP3.LUT R12, R5, UR30, R8, 0x96, !PT ;  /* 0x0000001e050c7c12 */ /* 0x000fe4000f8e9608 */
[----:B------:R-:W-:Y:S01]  /*0480*/  LEA.HI.SX32 R18, R42, R3, 0x1d ;  /* 0x000000032a127211 */ /* 0x000fe200078feaff */
[----:B------:R-:W-:Y:S02]  /*0490*/  UIADD3 UR33, UR7, 0x1fd5c5a3, URZ ;  /* 0x1fd5c5a307217890 */ /* 0x000fe4000fffe03f */
[----:B------:R-:W-:Y:S01]  /*04a0*/  IMAD.WIDE.U32 R12, R12, -0x2daee0ad, RZ ;  /* 0xd2511f530c0c7825 */ /* 0x000fe200078e00ff */
[----:B------:R-:W-:Y:S01]  /*04b0*/  LOP3.LUT P4, RZ, R18, 0xffffff80, RZ, 0xc0, !PT ;  /* 0xffffff8012ff7812 */ /* 0x000fe2000788c0ff */
[----:B------:R-:W-:-:S02]  /*04c0*/  UIADD3 UR32, UR6, 0x5384540f, URZ ;  /* 0x5384540f06207890 */ /* 0x000fc4000fffe03f */
[----:B------:R-:W-:Y:S01]  /*04d0*/  IMAD.WIDE.U32 R112, R112, -0x326172a9, RZ ;  /* 0xcd9e8d5770707825 */ /* 0x000fe200078e00ff */
[----:B------:R-:W-:Y:S01]  /*04e0*/  LOP3.LUT R44, R13, UR33, R2, 0x96, !PT ;  /* 0x000000210d2c7c12 */ /* 0x000fe2000f8e9602 */
[----:B------:R-:W-:Y:S01]  /*04f0*/  UIADD3 UR34, UR6, -0xe443238, URZ ;  /* 0xf1bbcdc806227890 */ /* 0x000fe2000fffe03f */
[----:B------:R-:W-:Y:S02]  /*0500*/  ISETP.GE.U32.AND P3, PT, R18, 0x100, PT ;  /* 0x000001001200780c */ /* 0x000fe40003f66070 */
[----:B------:R-:W-:Y:S01]  /*0510*/  LOP3.LUT R43, R113, UR32, R4, 0x96, !PT ;  /* 0x00000020712b7c12 */ /* 0x000fe2000f8e9604 */
[----:B------:R-:W-:Y:S01]  /*0520*/  IMAD.HI.U32 R3, R44, -0x326172a9, RZ ;  /* 0xcd9e8d572c037827 */ /* 0x000fe200078e00ff */
[----:B------:R-:W-:Y:S01]  /*0530*/  ISETP.GE.U32.AND P2, PT, R18, 0x180, PT ;  /* 0x000001801200780c */ /* 0x000fe20003f46070 */
[----:B------:R-:W-:Y:S02]  /*0540*/  UIADD3 UR35, UR7, -0x24c28bd8, URZ ;  /* 0xdb3d742807237890 */ /* 0x000fe4000fffe03f */
[----:B------:R-:W-:-:S02]  /*0550*/  UIADD3 UR36, UR6, -0x700cb87f, URZ ;  /* 0x8ff3478106247890 */ /* 0x000fc4000fffe03f */
[----:B------:R-:W-:Y:S01]  /*0560*/  UIADD3 UR37, UR7, -0x695add53, URZ ;  /* 0x96a522ad07257890 */ /* 0x000fe2000fffe03f */
[----:B------:R-:W-:Y:S01]  /*0570*/  P2R R64, PR, RZ, 0x10 ;  /* 0x00000010ff407803 */ /* 0x000fe20000000000 */
[----:B------:R-:W-:Y:S01]  /*0580*/  IMAD.HI.U32 R41, R43, -0x2daee0ad, RZ ;  /* 0xd2511f532b297827 */ /* 0x000fe200078e00ff */
[----:B------:R-:W-:Y:S02]  /*0590*/  P2R R65, PR, RZ, 0x8 ;  /* 0x00000008ff417803 */ /* 0x000fe40000000000 */
        /* <DEDUP_REMOVED lines=19> */
.L_x_7446:
[----:B------:R-:W-:Y:S05]  /*06d0*/  BSYNC B0 ;  /* 0x0000000000007941 */ /* 0x000fea0003800000 */
.L_x_7445:
        /* <DEDUP_REMOVED lines=18> */
.L_x_7448:
[----:B------:R-:W-:Y:S05]  /*0800*/  BSYNC B0 ;  /* 0x0000000000007941 */ /* 0x000fea0003800000 */
.L_x_7447:
        /* <DEDUP_REMOVED lines=13> */
.L_x_7450:
[----:B------:R-:W-:Y:S05]  /*08e0*/  BSYNC B0 ;  /* 0x0000000000007941 */ /* 0x000fea0003800000 */
.L_x_7449:
[----:B------:R-:W-:Y:S01]  /*08f0*/  ULDC UR8, c[0x0][0x214] ;  /* 0x0000850000087ab9 */ /* 0x000fe20000000800 */
[----:B------:R-:W-:Y:S02]  /*0900*/  LOP3.LUT R41, R41, UR35, R12, 0x96, !PT ;  /* 0x0000002329297c12 */ /* 0x000fe4000f8e960c */
[----:B------:R-:W-:-:S13]  /*0910*/  ISETP.GE.AND P0, PT, R17, UR8, PT ;  /* 0x0000000811007c0c */ /* 0x000fda000bf06270 */
[----:B------:R-:W-:Y:S05]  /*0920*/  @P0 EXIT ;  /* 0x000000000000094d */ /* 0x000fea0003800000 */
[----:B------:R-:W-:Y:S01]  /*0930*/  SHF.R.S32.HI R42, RZ, 0x3, R42 ;  /* 0x00000003ff2a7819 */ /* 0x000fe2000001142a */
[----:B-----5:R-:W-:Y:S01]  /*0940*/  IMAD.U32 R68, R25, 0x10000, RZ ;  /* 0x0001000019447824 */ /* 0x020fe200078e00ff */
[----:B------:R-:W-:Y:S01]  /*0950*/  PRMT R88, R24, 0x7632, R88 ;  /* 0x0000763218587816 */ /* 0x000fe20000000058 */
[----:B------:R-:W-:Y:S01]  /*0960*/  IMAD.U32 R69, R26, 0x10000, RZ ;  /* 0x000100001a457824 */ /* 0x000fe200078e00ff */
[----:B------:R-:W-:Y:S01]  /*0970*/  SHF.L.U32 R67, R24, 0x10, RZ ;  /* 0x0000001018437819 */ /* 0x000fe200000006ff */
[----:B------:R-:W-:Y:S01]  /*0980*/  IMAD.U32 R72, R29, 0x10000, RZ ;  /* 0x000100001d487824 */ /* 0x000fe200078e00ff */
[----:B------:R-:W-:Y:S01]  /*0990*/  PRMT R90, R25, 0x7632, R90 ;  /* 0x00007632195a7816 */ /* 0x000fe2000000005a */
[----:B------:R-:W-:Y:S01]  /*09a0*/  IMAD.HI.U32 R108, R41, -0x326172a9, RZ ;  /* 0xcd9e8d57296c7827 */ /* 0x000fe200078e00ff */
[----:B------:R-:W-:Y:S01]  /*09b0*/  LOP3.LUT R25, R23, 0x60, RZ, 0xc0, !PT ;  /* 0x0000006017197812 */ /* 0x000fe200078ec0ff */
[----:B------:R-:W-:Y:S01]  /*09c0*/  ULDC.U8 UR14, c[0x0][0x2a0] ;  /* 0x0000a800000e7ab9 */ /* 0x000fe20000000000 */
[----:B------:R-:W-:Y:S01]  /*09d0*/  LOP3.LUT R24, R42, 0x7f, RZ, 0xc0, !PT ;  /* 0x0000007f2a187812 */ /* 0x000fe200078ec0ff */
[----:B------:R-:W-:Y:S01]  /*09e0*/  IMAD.HI.U32 R109, R112, -0x2daee0ad, RZ ;  /* 0xd2511f53706d7827 */ /* 0x000fe200078e00ff */
[----:B------:R-:W-:Y:S01]  /*09f0*/  SHF.R.U32.HI R42, RZ, 0x2, R42 ;  /* 0x00000002ff2a7819 */ /* 0x000fe2000001162a */
[----:B------:R-:W-:Y:S01]  /*0a00*/  ULDC UR38, c[0x0][0x218] ;  /* 0x0000860000267ab9 */ /* 0x000fe20000000800 */
[----:B------:R-:W-:Y:S01]  /*0a10*/  VIADDMNMX R25, R24, -R25, RZ, !PT ;  /* 0x8000001918197246 */ /* 0x000fe200078001ff */
[----:B------:R-:W-:Y:S01]  /*0a20*/  IMAD.U32 R14, R10, 0x10000, RZ ;  /* 0x000100000a0e7824 */ /* 0x000fe200078e00ff */
[----:B------:R-:W-:Y:S01]  /*0a30*/  LOP3.LUT R42, R42, 0x3fffffe0, RZ, 0xc0, !PT ;  /* 0x3fffffe02a2a7812 */ /* 0x000fe200078ec0ff */
[----:B------:R-:W-:Y:S01]  /*0a40*/  IMAD.U32 R13, R11, 0x10000, RZ ;  /* 0x000100000b0d7824 */ /* 0x000fe200078e00ff */
[----:B------:R-:W-:Y:S01]  /*0a50*/  VIMNMX R25, R25, 0x20, PT ;  /* 0x0000002019197848 */ /* 0x000fe20003fe0100 */
[----:B------:R-:W-:Y:S01]  /*0a60*/  IMAD.U32 R16, R8, 0x10000, RZ ;  /* 0x0001000008107824 */ /* 0x000fe200078e00ff */
[----:B------:R-:W-:Y:S01]  /*0a70*/  PRMT R92, R26, 0x7632, R92 ;  /* 0x000076321a5c7816 */ /* 0x000fe2000000005c */
[----:B------:R-:W-:Y:S01]  /*0a80*/  IMAD.U32 R11, R5, 0x10000, RZ ;  /* 0x00010000050b7824 */ /* 0x000fe200078e00ff */
[----:B------:R-:W-:Y:S01]  /*0a90*/  IADD3 R25, R25, R42, RZ ;  /* 0x0000002a19197210 */ /* 0x000fe20007ffe0ff */
[----:B------:R-:W-:Y:S01]  /*0aa0*/  IMAD.U32 R10, R6, 0x10000, RZ ;  /* 0x00010000060a7824 */ /* 0x000fe200078e00ff */
[----:B------:R-:W-:Y:S01]  /*0ab0*/  SHF.L.U32 R26, R23, 0x5, RZ ;  /* 0x00000005171a7819 */ /* 0x000fe200000006ff */
[----:B------:R-:W-:Y:S01]  /*0ac0*/  IMAD.U32 R8, R36, 0x10000, RZ ;  /* 0x0001000024087824 */ /* 0x000fe200078e00ff */
[----:B------:R-:W-:Y:S01]  /*0ad0*/  PRMT R94, R27, 0x7632, R94 ;  /* 0x000076321b5e7816 */ /* 0x000fe2000000005e */
[----:B------:R-:W-:Y:S01]  /*0ae0*/  IMAD.SHL.U32 R25, R25, 0x8, RZ ;  /* 0x0000000819197824 */ /* 0x000fe200078e00ff */
[----:B------:R-:W-:Y:S01]  /*0af0*/  SHF.L.U32 R70, R27, 0x10, RZ ;  /* 0x000000101b467819 */ /* 0x000fe200000006ff */
[----:B------:R-:W-:Y:S01]  /*0b00*/  IMAD.U32 R5, R39, 0x10000, RZ ;  /* 0x0001000027057824 */ /* 0x000fe200078e00ff */
[----:B------:R-:W-:Y:S01]  /*0b10*/  LOP3.LUT R27, R26, 0x3e0, RZ, 0xc0, !PT ;  /* 0x000003e01a1b7812 */ /* 0x000fe200078ec0ff */
[----:B------:R-:W-:Y:S01]  /*0b20*/  IMAD.U32 R2, R34, 0x10000, RZ ;  /* 0x0001000022027824 */ /* 0x000fe200078e00ff */
[----:B------:R-:W-:Y:S01]  /*0b30*/  I2FP.F32.U32 R25, R25 ;  /* 0x0000001900197245 */ /* 0x000fe20000201000 */
[----:B------:R-:W-:Y:S01]  /*0b40*/  IMAD.U32 R0, R35, 0x10000, RZ ;  /* 0x0001000023007824 */ /* 0x000fe200078e00ff */
[----:B------:R-:W-:Y:S01]  /*0b50*/  VIADDMNMX R27, R24, -R27, RZ, !PT ;  /* 0x8000001b181b7246 */ /* 0x000fe200078001ff */
[----:B------:R-:W-:Y:S01]  /*0b60*/  IMAD R24, R43, -0x2daee0ad, RZ ;  /* 0xd2511f532b187824 */ /* 0x000fe200078e02ff */
[----:B------:R0:W1:Y:S01]  /*0b70*/  MUFU.RCP R115, R25 ;  /* 0x0000001900737308 */ /* 0x0000620000001000 */
[----:B------:R-:W-:Y:S01]  /*0b80*/  PRMT R91, R29, 0x7632, R91 ;  /* 0x000076321d5b7816 */ /* 0x000fe2000000005b */
[----:B------:R-:W-:Y:S01]  /*0b90*/  IMAD R29, R44, -0x326172a9, RZ ;  /* 0xcd9e8d572c1d7824 */ /* 0x000fe200078e02ff */
[----:B------:R-:W-:Y:S01]  /*0ba0*/  VIMNMX R27, R27, 0x20, PT ;  /* 0x000000201b1b7848 */ /* 0x000fe20003fe0100 */
[----:B------:R-:W-:Y:S01]  /*0bb0*/  IMAD.U32 R71, R28, 0x10000, RZ ;  /* 0x000100001c477824 */ /* 0x000fe200078e00ff */
[----:B------:R-:W-:Y:S01]  /*0bc0*/  PRMT R81, R37, 0x7632, R81 ;  /* 0x0000763225517816 */ /* 0x000fe20000000051 */
[----:B------:R-:W-:Y:S01]  /*0bd0*/  IMAD.U32 R73, R30, 0x10000, RZ ;  /* 0x000100001e497824 */ /* 0x000fe200078e00ff */
[----:B------:R-:W-:Y:S01]  /*0be0*/  PRMT R83, R39, 0x7632, R83 ;  /* 0x0000763227537816 */ /* 0x000fe20000000053 */
[----:B------:R-:W-:Y:S01]  /*0bf0*/  IMAD.IADD R27, R42, 0x1, R27 ;  /* 0x000000012a1b7824 */ /* 0x000fe200078e021b */
        /* <DEDUP_REMOVED lines=13> */
[----:B------:R-:W-:Y:S01]  /*0cd0*/  IMAD R113, R41, -0x326172a9, RZ ;  /* 0xcd9e8d5729717824 */ /* 0x000fe200078e02ff */
[----:B------:R-:W-:Y:S01]  /*0ce0*/  PRMT R82, R38, 0x7632, R82 ;  /* 0x0000763226527816 */ /* 0x000fe20000000052 */
[----:B------:R-:W-:Y:S01]  /*0cf0*/  IMAD R112, R112, -0x2daee0ad, RZ ;  /* 0xd2511f5370707824 */ /* 0x000fe200078e02ff */
[----:B------:R-:W-:Y:S01]  /*0d00*/  PRMT R85, R33, 0x7632, R85 ;  /* 0x0000763221557816 */ /* 0x000fe20000000055 */
[----:B------:R-:W-:Y:S01]  /*0d10*/  IMAD.MOV.U32 R60, RZ, RZ, 0x1 ;  /* 0x00000001ff3c7424 */ /* 0x000fe200078e00ff */
        /* <DEDUP_REMOVED lines=38> */
.L_x_7850:
[----:B------:R-:W-:Y:S01]  /*0f80*/  IMAD R61, R17, UR38, RZ ;  /* 0x00000026113d7c24 */ /* 0x000fe2000f8e02ff */
        /* <DEDUP_REMOVED lines=15> */
[----:B------:R-:W-:-:S03]  /*1080*/  ISETP.NE.AND.EX P1, PT, R37, RZ, PT, P1 ;  /* 0x000000ff2500720c */ /* 0x000fc60003f25310 */
[----:B------:R0:W5:Y:S01]  /*1090*/  @P0 LDG.E.128 R28, desc[UR4][R42.64+0x10] ;  /* 0x000010042a1c0981 */ /* 0x000162000c1e1d00 */
[----:B-1----:R-:W-:-:S09]  /*10a0*/  IMAD.WIDE.U32 R38, R107, 0x10, R38 ;  /* 0x000000106b267825 */ /* 0x002fd200078e0026 */
[----:B------:R-:W-:-:S04]  /*10b0*/  @P1 LEA R40, P2, R107, R36, 0x4 ;  /* 0x000000246b281211 */ /* 0x000fc800078420ff */
[----:B------:R-:W-:-:S05]  /*10c0*/  @P1 LEA.HI.X R41, R107, R37, RZ, 0x4, P2 ;  /* 0x000000256b291211 */ /* 0x000fca00010f24ff */
[----:B------:R0:W5:Y:S04]  /*10d0*/  @P1 LDG.E.128 R32, desc[UR4][R40.64] ;  /* 0x0000000428201981 */ /* 0x000168000c1e1d00 */
[----:B------:R0:W5:Y:S01]  /*10e0*/  LDG.E.128 R40, desc[UR4][R38.64] ;  /* 0x0000000426287981 */ /* 0x000162000c1e1d00 */
        /* <DEDUP_REMOVED lines=12> */
.L_x_7454:
[----:B------:R-:W-:-:S07]  /*11b0*/  IMAD.MOV.U32 R61, RZ, RZ, R113 ;  /* 0x000000ffff3d7224 */ /* 0x000fce00078e0071 */
.L_x_7455:
[----:B------:R-:W-:Y:S05]  /*11c0*/  BSYNC B1 ;  /* 0x0000000000017941 */ /* 0x000fea0003800000 */
.L_x_7453:
        /* <DEDUP_REMOVED lines=16> */
.L_x_7459:
[----:B------:R-:W-:Y:S05]  /*12d0*/  BSYNC B2 ;  /* 0x0000000000027941 */ /* 0x000fea0003800000 */
.L_x_7458:
        /* <DEDUP_REMOVED lines=44> */
.L_x_7457:
[----:B------:R-:W-:Y:S05]  /*15a0*/  BSYNC B1 ;  /* 0x0000000000017941 */ /* 0x000fea0003800000 */
.L_x_7456:
[----:B------:R-:W0:Y:S01]  /*15b0*/  LDC R116, c[0x0][0x298] ;  /* 0x0000a600ff747b82 */ /* 0x000e220000000800 */
[----:B------:R-:W-:Y:S01]  /*15c0*/  ISETP.NE.U32.AND P2, PT, R36, RZ, PT ;  /* 0x000000ff2400720c */ /* 0x000fe20003f45070 */
[C---:B-----5:R-:W-:Y:S01]  /*15d0*/  IMAD.U32 R39, R40.reuse, 0x10000, RZ ;  /* 0x0001000028277824 */ /* 0x060fe200078e00ff */
[----:B------:R-:W-:Y:S01]  /*15e0*/  I2FP.F32.U32 R38, R61 ;  /* 0x0000003d00267245 */ /* 0x000fe20000201000 */
[----:B------:R-:W-:Y:S01]  /*15f0*/  IMAD.MOV.U32 R61, RZ, RZ, 0x2f800000 ;  /* 0x2f800000ff3d7424 */ /* 0x000fe200078e00ff */
        /* <DEDUP_REMOVED lines=11> */
[----:B------:R-:W-:Y:S02]  /*16b0*/  IMAD.MOV.U32 R38, RZ, RZ, R62 ;  /* 0x000000ffff267224 */ /* 0x000fe400078e003e */
[----:B------:R-:W-:Y:S01]  /*16c0*/  FADD.FTZ R36, R24, R36 ;  /* 0x0000002418247221 */ /* 0x000fe20000010000 */
[----:B------:R-:W-:Y:S06]  /*16d0*/  BRA `(.L_x_7461) ;  /* 0x0000000400547947 */ /* 0x000fec0003800000 */
.L_x_7460:
        /* <DEDUP_REMOVED lines=12> */
.L_x_7463:
[----:B------:R-:W-:-:S07]  /*17a0*/  MOV R37, R113 ;  /* 0x0000007100257202 */ /* 0x000fce0000000f00 */
.L_x_7464:
[----:B------:R-:W-:Y:S05]  /*17b0*/  BSYNC B1 ;  /* 0x0000000000017941 */ /* 0x000fea0003800000 */
.L_x_7462:
        /* <DEDUP_REMOVED lines=16> */
.L_x_7468:
[----:B------:R-:W-:Y:S05]  /*18c0*/  BSYNC B2 ;  /* 0x0000000000027941 */ /* 0x000fea0003800000 */
.L_x_7467:
        /* <DEDUP_REMOVED lines=44> */
.L_x_7466:
[----:B------:R-:W-:Y:S05]  /*1b90*/  BSYNC B1 ;  /* 0x0000000000017941 */ /* 0x000fea0003800000 */
.L_x_7465:
        /* <DEDUP_REMOVED lines=9> */
.L_x_7461:
        /* <DEDUP_REMOVED lines=12> */
.L_x_7470:
[----:B------:R-:W-:-:S07]  /*1cf0*/  IMAD.MOV.U32 R37, RZ, RZ, R113 ;  /* 0x000000ffff257224 */ /* 0x000fce00078e0071 */
.L_x_7471:
[----:B------:R-:W-:Y:S05]  /*1d00*/  BSYNC B1 ;  /* 0x0000000000017941 */ /* 0x000fea0003800000 */
.L_x_7469:
        /* <DEDUP_REMOVED lines=16> */
.L_x_7475:
[----:B------:R-:W-:Y:S05]  /*1e10*/  BSYNC B2 ;  /* 0x0000000000027941 */ /* 0x000fea0003800000 */
.L_x_7474:
        /* <DEDUP_REMOVED lines=44> */
.L_x_7473:
[----:B------:R-:W-:Y:S05]  /*20e0*/  BSYNC B1 ;  /* 0x0000000000017941 */ /* 0x000fea0003800000 */
.L_x_7472:
        /* <DEDUP_REMOVED lines=10> */
[----:B------:R-:W-:Y:S02]  /*2190*/  IMAD.MOV.U32 R38, RZ, RZ, R39 ;  /* 0x000000ffff267224 */ /* 0x000fe400078e0027 */
[----:B------:R-:W-:Y:S01]  /*21a0*/  FADD.FTZ R37, R25, R37 ;  /* 0x0000002519257221 */ /* 0x000fe20000010000 */
[----:B------:R-:W-:Y:S06]  /*21b0*/  BRA `(.L_x_7477) ;  /* 0x0000000400587947 */ /* 0x000fec0003800000 */
.L_x_7476:
        /* <DEDUP_REMOVED lines=12> */
.L_x_7479:
[----:B------:R-:W-:-:S07]  /*2280*/  IMAD.MOV.U32 R40, RZ, RZ, R113 ;  /* 0x000000ffff287224 */ /* 0x000fce00078e0071 */
.L_x_7480:
[----:B------:R-:W-:Y:S05]  /*2290*/  BSYNC B1 ;  /* 0x0000000000017941 */ /* 0x000fea0003800000 */
.L_x_7478:
        /* <DEDUP_REMOVED lines=16> */
.L_x_7484:
[----:B------:R-:W-:Y:S05]  /*23a0*/  BSYNC B2 ;  /* 0x0000000000027941 */ /* 0x000fea0003800000 */
.L_x_7483:
        /* <DEDUP_REMOVED lines=44> */
.L_x_7482:
[----:B------:R-:W-:Y:S05]  /*2670*/  BSYNC B1 ;  /* 0x0000000000017941 */ /* 0x000fea0003800000 */
.L_x_7481:
        /* <DEDUP_REMOVED lines=10> */
.L_x_7477:
        /* <DEDUP_REMOVED lines=12> */
.L_x_7486:
[----:B------:R-:W-:-:S07]  /*27e0*/  IMAD.MOV.U32 R40, RZ, RZ, R113 ;  /* 0x000000ffff287224 */ /* 0x000fce00078e0071 */
.L_x_7487:
[----:B------:R-:W-:Y:S05]  /*27f0*/  BSYNC B1 ;  /* 0x0000000000017941 */ /* 0x000fea0003800000 */
.L_x_7485:
        /* <DEDUP_REMOVED lines=16> */
.L_x_7491:
[----:B------:R-:W-:Y:S05]  /*2900*/  BSYNC B2 ;  /* 0x0000000000027941 */ /* 0x000fea0003800000 */
.L_x_7490:
        /* <DEDUP_REMOVED lines=44> */
.L_x_7489:
[----:B------:R-:W-:Y:S05]  /*2bd0*/  BSYNC B1 ;  /* 0x0000000000017941 */ /* 0x000fea0003800000 */
.L_x_7488:
        /* <DEDUP_REMOVED lines=11> */
[----:B------:R-:W-:Y:S01]  /*2c90*/  MOV R40, R62 ;  /* 0x0000003e00287202 */ /* 0x000fe20000000f00 */
[----:B------:R-:W-:Y:S01]  /*2ca0*/  FADD.FTZ R38, R26, R38 ;  /* 0x000000261a267221 */ /* 0x000fe20000010000 */
[----:B------:R-:W-:Y:S06]  /*2cb0*/  BRA `(.L_x_7493) ;  /* 0x0000000400547947 */ /* 0x000fec0003800000 */
.L_x_7492:
        /* <DEDUP_REMOVED lines=12> */
.L_x_7495:
[----:B------:R-:W-:-:S07]  /*2d80*/  IMAD.MOV.U32 R104, RZ, RZ, R113 ;  /* 0x000000ffff687224 */ /* 0x000fce00078e0071 */
.L_x_7496:
[----:B------:R-:W-:Y:S05]  /*2d90*/  BSYNC B1 ;  /* 0x0000000000017941 */ /* 0x000fea0003800000 */
.L_x_7494:
        /* <DEDUP_REMOVED lines=16> */
.L_x_7500:
[----:B------:R-:W-:Y:S05]  /*2ea0*/  BSYNC B2 ;  /* 0x0000000000027941 */ /* 0x000fea0003800000 */
.L_x_7499:
        /* <DEDUP_REMOVED lines=44> */
.L_x_7498:
[----:B------:R-:W-:Y:S05]  /*3170*/  BSYNC B1 ;  /* 0x0000000000017941 */ /* 0x000fea0003800000 */
.L_x_7497:
        /* <DEDUP_REMOVED lines=9> */
.L_x_7493:
        /* <DEDUP_REMOVED lines=12> */
.L_x_7502:
[----:B------:R-:W-:-:S07]  /*32d0*/  MOV R111, R113 ;  /* 0x00000071006f7202 */ /* 0x000fce0000000f00 */
.L_x_7503:
[----:B------:R-:W-:Y:S05]  /*32e0*/  BSYNC B1 ;  /* 0x0000000000017941 */ /* 0x000fea0003800000 */
.L_x_7501:
        /* <DEDUP_REMOVED lines=16> */
.L_x_7507:
[----:B------:R-:W-:Y:S05]  /*33f0*/  BSYNC B2 ;  /* 0x0000000000027941 */ /* 0x000fea0003800000 */
.L_x_7506:
        /* <DEDUP_REMOVED lines=44> */
.L_x_7505:
[----:B------:R-:W-:Y:S05]  /*36c0*/  BSYNC B1 ;  /* 0x0000000000017941 */ /* 0x000fea0003800000 */
.L_x_7504:
        /* <DEDUP_REMOVED lines=13> */
.L_x_7508:
        /* <DEDUP_REMOVED lines=12> */
.L_x_7511:
[----:B------:R-:W-:-:S07]  /*3860*/  MOV R103, R113 ;  /* 0x0000007100677202 */ /* 0x000fce0000000f00 */
.L_x_7512:
[----:B------:R-:W-:Y:S05]  /*3870*/  BSYNC B1 ;  /* 0x0000000000017941 */ /* 0x000fea0003800000 */
.L_x_7510:
        /* <DEDUP_REMOVED lines=16> */
.L_x_7516:
[----:B------:R-:W-:Y:S05]  /*3980*/  BSYNC B2 ;  /* 0x0000000000027941 */ /* 0x000fea0003800000 */
.L_x_7515:
        /* <DEDUP_REMOVED lines=44> */
.L_x_7514:
[----:B------:R-:W-:Y:S05]  /*3c50*/  BSYNC B1 ;  /* 0x0000000000017941 */ /* 0x000fea0003800000 */
.L_x_7513:
        /* <DEDUP_REMOVED lines=10> */
.L_x_7509:
        /* <DEDUP_REMOVED lines=12> */
.L_x_7518:
[----:B------:R-:W-:-:S07]  /*3dc0*/  IMAD.MOV.U32 R111, RZ, RZ, R113 ;  /* 0x000000ffff6f7224 */ /* 0x000fce00078e0071 */
.L_x_7519:
[----:B------:R-:W-:Y:S05]  /*3dd0*/  BSYNC B1 ;  /* 0x0000000000017941 */ /* 0x000fea0003800000 */
.L_x_7517:
        /* <DEDUP_REMOVED lines=16> */
.L_x_7523:
[----:B------:R-:W-:Y:S05]  /*3ee0*/  BSYNC B2 ;  /* 0x0000000000027941 */ /* 0x000fea0003800000 */
.L_x_7522:
        /* <DEDUP_REMOVED lines=44> */
.L_x_7521:
[----:B------:R-:W-:Y:S05]  /*41b0*/  BSYNC B1 ;  /* 0x0000000000017941 */ /* 0x000fea0003800000 */
.L_x_7520:
        /* <DEDUP_REMOVED lines=14> */
.L_x_7524:
        /* <DEDUP_REMOVED lines=12> */
.L_x_7527:
[----:B------:R-:W-:-:S07]  /*4360*/  IMAD.MOV.U32 R41, RZ, RZ, R113 ;  /* 0x000000ffff297224 */ /* 0x000fce00078e0071 */
.L_x_7528:
[----:B------:R-:W-:Y:S05]  /*4370*/  BSYNC B1 ;  /* 0x0000000000017941 */ /* 0x000fea0003800000 */
.L_x_7526:
        /* <DEDUP_REMOVED lines=16> */
.L_x_7532:
[----:B------:R-:W-:Y:S05]  /*4480*/  BSYNC B2 ;  /* 0x0000000000027941 */ /* 0x000fea0003800000 */
.L_x_7531:
        /* <DEDUP_REMOVED lines=44> */
.L_x_7530:
[----:B------:R-:W-:Y:S05]  /*4750*/  BSYNC B1 ;  /* 0x0000000000017941 */ /* 0x000fea0003800000 */
.L_x_7529:
        /* <DEDUP_REMOVED lines=9> */
.L_x_7525:
        /* <DEDUP_REMOVED lines=12> */
.L_x_7534:
[----:B------:R-:W-:-:S07]  /*48b0*/  IMAD.MOV.U32 R41, RZ, RZ, R113 ;  /* 0x000000ffff297224 */ /* 0x000fce00078e0071 */
.L_x_7535:
[----:B------:R-:W-:Y:S05]  /*48c0*/  BSYNC B1 ;  /* 0x0000000000017941 */ /* 0x000fea0003800000 */
.L_x_7533:
        /* <DEDUP_REMOVED lines=16> */
.L_x_7539:
[----:B------:R-:W-:Y:S05]  /*49d0*/  BSYNC B2 ;  /* 0x0000000000027941 */ /* 0x000fea0003800000 */
.L_x_7538:
        /* <DEDUP_REMOVED lines=44> */
.L_x_7537:
[----:B------:R-:W-:Y:S05]  /*4ca0*/  BSYNC B1 ;  /* 0x0000000000017941 */ /* 0x000fea0003800000 */
.L_x_7536:
        /* <DEDUP_REMOVED lines=12> */
.L_x_7540:
        /* <DEDUP_REMOVED lines=12> */
.L_x_7543:
[----:B------:R-:W-:-:S07]  /*4e30*/  IMAD.MOV.U32 R42, RZ, RZ, R113 ;  /* 0x000000ffff2a7224 */ /* 0x000fce00078e0071 */
.L_x_7544:
[----:B------:R-:W-:Y:S05]  /*4e40*/  BSYNC B1 ;  /* 0x0000000000017941 */ /* 0x000fea0003800000 */
.L_x_7542:
        /* <DEDUP_REMOVED lines=16> */
.L_x_7548:
[----:B------:R-:W-:Y:S05]  /*4f50*/  BSYNC B2 ;  /* 0x0000000000027941 */ /* 0x000fea0003800000 */
.L_x_7547:
        /* <DEDUP_REMOVED lines=44> */
.L_x_7546:
[----:B------:R-:W-:Y:S05]  /*5220*/  BSYNC B1 ;  /* 0x0000000000017941 */ /* 0x000fea0003800000 */
.L_x_7545:
        /* <DEDUP_REMOVED lines=10> */
.L_x_7541:
        /* <DEDUP_REMOVED lines=12> */
.L_x_7550:
[----:B------:R-:W-:-:S07]  /*5390*/  MOV R42, R113 ;  /* 0x00000071002a7202 */ /* 0x000fce0000000f00 */
.L_x_7551:
[----:B------:R-:W-:Y:S05]  /*53a0*/  BSYNC B1 ;  /* 0x0000000000017941 */ /* 0x000fea0003800000 */
.L_x_7549:
        /* <DEDUP_REMOVED lines=16> */
.L_x_7555:
[----:B------:R-:W-:Y:S05]  /*54b0*/  BSYNC B2 ;  /* 0x0000000000027941 */ /* 0x000fea0003800000 */
.L_x_7554:
        /* <DEDUP_REMOVED lines=44> */
.L_x_7553:
[----:B------:R-:W-:Y:S05]  /*5780*/  BSYNC B1 ;  /* 0x0000000000017941 */ /* 0x000fea0003800000 */
.L_x_7552:
        /* <DEDUP_REMOVED lines=13> */
.L_x_7556:
        /* <DEDUP_REMOVED lines=12> */
.L_x_7559:
[----:B------:R-:W-:-:S07]  /*5920*/  MOV R100, R113 ;  /* 0x0000007100647202 */ /* 0x000fce0000000f00 */
.L_x_7560:
[----:B------:R-:W-:Y:S05]  /*5930*/  BSYNC B1 ;  /* 0x0000000000017941 */ /* 0x000fea0003800000 */
.L_x_7558:
        /* <DEDUP_REMOVED lines=16> */
.L_x_7564:
[----:B------:R-:W-:Y:S05]  /*5a40*/  BSYNC B2 ;  /* 0x0000000000027941 */ /* 0x000fea0003800000 */
.L_x_7563:
        /* <DEDUP_REMOVED lines=44> */
.L_x_7562:
[----:B------:R-:W-:Y:S05]  /*5d10*/  BSYNC B1 ;  /* 0x0000000000017941 */ /* 0x000fea0003800000 */
.L_x_7561:
        /* <DEDUP_REMOVED lines=9> */
.L_x_7557:
        /* <DEDUP_REMOVED lines=12> */
.L_x_7566:
[----:B------:R-:W-:-:S07]  /*5e70*/  IMAD.MOV.U32 R111, RZ, RZ, R113 ;  /* 0x000000ffff6f7224 */ /* 0x000fce00078e0071 */
.L_x_7567:
[----:B------:R-:W-:Y:S05]  /*5e80*/  BSYNC B1 ;  /* 0x0000000000017941 */ /* 0x000fea0003800000 */
.L_x_7565:
        /* <DEDUP_REMOVED lines=16> */
.L_x_7571:
[----:B------:R-:W-:Y:S05]  /*5f90*/  BSYNC B2 ;  /* 0x0000000000027941 */ /* 0x000fea0003800000 */
.L_x_7570:
        /* <DEDUP_REMOVED lines=40> */
[----:B------:R-:W-:-:S04]  /*6220*/  MOV R113, R124 ;  /* 0x0000007c00717202 */ /* 0x000fc80000000f00 */
[----:B------:R-:W-:Y:S01]  /*6230*/  LOP3.LUT R109, R63, UR37, R112, 0x96, !PT ;  /* 0x000000253f6d7c12 */ /* 0x000fe2000f8e9670 */
[----:B------:R-:W-:Y:S02]  /*6240*/  IMAD.MOV.U32 R112, RZ, RZ, R62 ;  /* 0x000000ffff707224 */ /* 0x000fe400078e003e */
[----:B------:R-:W-:-:S07]  /*6250*/  IMAD.MOV.U32 R62, RZ, RZ, RZ ;  /* 0x000000ffff3e7224 */ /* 0x000fce00078e00ff */
.L_x_7569:
[----:B------:R-:W-:Y:S05]  /*6260*/  BSYNC B1 ;  /* 0x0000000000017941 */ /* 0x000fea0003800000 */
.L_x_7568:
        /* <DEDUP_REMOVED lines=12> */
.L_x_7572:
        /* <DEDUP_REMOVED lines=12> */
.L_x_7575:
[----:B------:R-:W-:-:S07]  /*63f0*/  IMAD.MOV.U32 R99, RZ, RZ, R113 ;  /* 0x000000ffff637224 */ /* 0x000fce00078e0071 */
.L_x_7576:
[----:B------:R-:W-:Y:S05]  /*6400*/  BSYNC B1 ;  /* 0x0000000000017941 */ /* 0x000fea0003800000 */
.L_x_7574:
        /* <DEDUP_REMOVED lines=16> */
.L_x_7580:
[----:B------:R-:W-:Y:S05]  /*6510*/  BSYNC B2 ;  /* 0x0000000000027941 */ /* 0x000fea0003800000 */
.L_x_7579:
        /* <DEDUP_REMOVED lines=44> */
.L_x_7578:
[----:B------:R-:W-:Y:S05]  /*67e0*/  BSYNC B1 ;  /* 0x0000000000017941 */ /* 0x000fea0003800000 */
.L_x_7577:
        /* <DEDUP_REMOVED lines=10> */
.L_x_7573:
[----:B------:R-:W-:Y:S02]  /*6890*/  SEL R62, RZ, 0x10000, P4 ;  /* 0x00010000ff3e7807 */ /* 0x000fe40002000000 */
[----:B------:R-:W-:Y:S02]  /*68a0*/  ISETP.NE.AND P4, PT, R121, RZ, PT ;  /* 0x000000ff7900720c */ /* 0x000fe40003f85270 */
[----:B------:R-:W-:Y:S02]  /*68b0*/  ISETP.NE.AND P2, PT, R118, RZ, PT ;  /* 0x000000ff7600720c */ /* 0x000fe40003f45270 */
[----:B------:R-:W-:Y:S02]  /*68c0*/  SEL R118, RZ, 0x1, P4 ;  /* 0x00000001ff767807 */ /* 0x000fe40002000000 */
[----:B------:R-:W-:Y:S02]  /*68d0*/  SEL R116, RZ, 0x1000000, P5 ;  /* 0x01000000ff747807 */ /* 0x000fe40002800000 */
[----:B------:R-:W-:-:S02]  /*68e0*/  SEL R63, RZ, 0x100, P3 ;  /* 0x00000100ff3f7807 */ /* 0x000fc40001800000 */
[----:B------:R-:W-:Y:S01]  /*68f0*/  ISETP.NE.AND P6, PT, R120, RZ, PT ;  /* 0x000000ff7800720c */ /* 0x000fe20003fc5270 */
[----:B------:R-:W-:Y:S01]  /*6900*/  IMAD.SHL.U32 R120, R107, 0x8, RZ ;  /* 0x000000086b787824 */ /* 0x000fe200078e00ff */
[----:B------:R-:W-:Y:S01]  /*6910*/  ISETP.NE.AND P0, PT, R119, RZ, PT ;  /* 0x000000ff7700720c */ /* 0x000fe20003f05270 */
[----:B------:R-:W-:Y:S01]  /*6920*/  IMAD.WIDE.U32 R118, R118, 0x1000000, RZ ;  /* 0x0100000076767825 */ /* 0x000fe200078e00ff */
[----:B------:R-:W-:Y:S02]  /*6930*/  ISETP.NE.AND P5, PT, R122, RZ, PT ;  /* 0x000000ff7a00720c */ /* 0x000fe40003fa5270 */
[----:B------:R-:W-:Y:S02]  /*6940*/  LOP3.LUT R63, R63, R116, R62, 0xfe, !PT ;  /* 0x000000743f3f7212 */ /* 0x000fe400078efe3e */
[----:B------:R-:W-:Y:S02]  /*6950*/  SEL R61, RZ, 0x1, P5 ;  /* 0x00000001ff3d7807 */ /* 0x000fe40002800000 */
[----:B------:R-:W-:-:S02]  /*6960*/  SEL R62, RZ, 0x1, P6 ;  /* 0x00000001ff3e7807 */ /* 0x000fc40003000000 */
[----:B------:R-:W-:Y:S02]  /*6970*/  SEL R116, RZ, 0x1, P0 ;  /* 0x00000001ff747807 */ /* 0x000fe40000000000 */
[----:B------:R-:W-:Y:S01]  /*6980*/  LOP3.LUT R61, R119, R63, R61, 0xfe, !PT ;  /* 0x0000003f773d7212 */ /* 0x000fe200078efe3d */
[----:B------:R-:W-:Y:S01]  /*6990*/  IMAD.WIDE.U32 R62, R62, 0x10000, RZ ;  /* 0x000100003e3e7825 */ /* 0x000fe200078e00ff */
[----:B------:R-:W-:-:S03]  /*69a0*/  SEL R119, RZ, 0x1, P2 ;  /* 0x00000001ff777807 */ /* 0x000fc60001000000 */
[----:B------:R-:W-:-:S03]  /*69b0*/  IMAD.WIDE.U32 R116, R116, 0x100, RZ ;  /* 0x0000010074747825 */ /* 0x000fc600078e00ff */
[----:B------:R-:W-:Y:S02]  /*69c0*/  LOP3.LUT R118, R116, R118, R62, 0xfe, !PT ;  /* 0x0000007674767212 */ /* 0x000fe400078efe3e */
[----:B------:R-:W-:Y:S02]  /*69d0*/  LEA R62, P0, R107, UR10, 0x5 ;  /* 0x0000000a6b3e7c11 */ /* 0x000fe4000f8028ff */
[----:B------:R-:W-:Y:S02]  /*69e0*/  LOP3.LUT R117, R117, R61, R63, 0xfe, !PT ;  /* 0x0000003d75757212 */ /* 0x000fe400078efe3f */
[C---:B------:R-:W-:Y:S02]  /*69f0*/  LEA.HI.X R63, R107.reuse, UR11, RZ, 0x5, P0 ;  /* 0x0000000b6b3f7c11 */ /* 0x040fe400080f2cff */
[----:B------:R-:W-:Y:S02]  /*6a00*/  SHF.L.U64.HI R61, R107, 0x3, RZ ;  /* 0x000000036b3d7819 */ /* 0x000fe400000102ff */
[----:B------:R-:W-:Y:S01]  /*6a10*/  LOP3.LUT R116, R118, R119, RZ, 0xfc, !PT ;  /* 0x0000007776747212 */ /* 0x000fe200078efcff */
[----:B------:R-:W-:Y:S04]  /*6a20*/  STG.E.128 desc[UR4][R62.64], R36 ;  /* 0x000000243e007986 */ /* 0x000fe8000c101d04 */
[----:B------:R0:W-:Y:S02]  /*6a30*/  STG.E.128 desc[UR4][R62.64+0x10], R40 ;  /* 0x000010283e007986 */ /* 0x0001e4000c101d04 */
[----:B0-----:R-:W-:-:S04]  /*6a40*/  IADD3 R62, P0, R120, UR12, RZ ;  /* 0x0000000c783e7c10 */ /* 0x001fc8000ff1e0ff */
[----:B------:R-:W-:-:S05]  /*6a50*/  IADD3.X R63, R61, UR13, RZ, P0, !PT ;  /* 0x0000000d3d3f7c10 */ /* 0x000fca00087fe4ff */
[----:B------:R0:W-:Y:S01]  /*6a60*/  STG.E.64 desc[UR4][R62.64], R116 ;  /* 0x000000743e007986 */ /* 0x0001e2000c101b04 */
[----:B------:R-:W-:Y:S05]  /*6a70*/  @!P1 BRA `(.L_x_7581) ;  /* 0x0000000000509947 */ /* 0x000fea0003800000 */
[----:B0-----:R-:W-:Y:S01]  /*6a80*/  IMAD.U32 R63, R100, 0x10000, RZ ;  /* 0x00010000643f7824 */ /* 0x001fe200078e00ff */
[----:B------:R-:W-:Y:S02]  /*6a90*/  LOP3.LUT R62, R99, 0xffff, RZ, 0xc0, !PT ;  /* 0x0000ffff633e7812 */ /* 0x000fe400078ec0ff */
[----:B------:R-:W-:Y:S02]  /*6aa0*/  LOP3.LUT R118, R103, 0xff, RZ, 0xc0, !PT ;  /* 0x000000ff67767812 */ /* 0x000fe400078ec0ff */
[----:B------:R-:W-:Y:S02]  /*6ab0*/  LOP3.LUT R63, R63, 0xff0000, RZ, 0xc0, !PT ;  /* 0x00ff00003f3f7812 */ /* 0x000fe400078ec0ff */
[----:B------:R-:W-:Y:S01]  /*6ac0*/  LOP3.LUT R116, R104, 0xff, RZ, 0xc0, !PT ;  /* 0x000000ff68747812 */ /* 0x000fe200078ec0ff */
[----:B------:R-:W-:Y:S01]  /*6ad0*/  IMAD.WIDE.U32 R118, R118, 0x1000000, RZ ;  /* 0x0100000076767825 */ /* 0x000fe200078e00ff */
[----:B------:R-:W-:Y:S02]  /*6ae0*/  PRMT R121, R63, 0x4210, R62 ;  /* 0x000042103f797816 */ /* 0x000fe4000000003e */
[----:B------:R-:W-:Y:S01]  /*6af0*/  PRMT R62, R101, 0x7104, RZ ;  /* 0x00007104653e7816 */ /* 0x000fe200000000ff */
[----:B------:R-:W-:Y:S01]  /*6b00*/  IMAD.WIDE.U32 R116, R116, 0x10000, RZ ;  /* 0x0001000074747825 */ /* 0x000fe200078e00ff */
[----:B------:R-:W-:-:S02]  /*6b10*/  IADD3 R120, P0, R120, UR16, RZ ;  /* 0x0000001078787c10 */ /* 0x000fc4000ff1e0ff */
[----:B------:R-:W-:Y:S02]  /*6b20*/  LOP3.LUT R121, R121, 0xff00, R62, 0xf8, !PT ;  /* 0x0000ff0079797812 */ /* 0x000fe400078ef83e */
[----:B------:R-:W-:Y:S02]  /*6b30*/  LOP3.LUT R62, R105, 0xff, RZ, 0xc0, !PT ;  /* 0x000000ff693e7812 */ /* 0x000fe400078ec0ff */
[----:B------:R-:W-:-:S03]  /*6b40*/  LOP3.LUT R121, R121, 0xff, R102, 0xf8, !PT ;  /* 0x000000ff79797812 */ /* 0x000fc600078ef866 */
[----:B------:R-:W-:Y:S01]  /*6b50*/  IMAD.WIDE.U32 R62, R62, 0x100, RZ ;  /* 0x000001003e3e7825 */ /* 0x000fe200078e00ff */
[----:B------:R-:W-:Y:S02]  /*6b60*/  LOP3.LUT R119, R117, R121, R119, 0xfe, !PT ;  /* 0x0000007975777212 */ /* 0x000fe400078efe77 */
[----:B------:R-:W-:Y:S02]  /*6b70*/  IADD3.X R121, R61, UR17, RZ, P0, !PT ;  /* 0x000000113d797c10 */ /* 0x000fe400087fe4ff */
[----:B------:R-:W-:Y:S02]  /*6b80*/  LOP3.LUT R117, R62, R118, R116, 0xfe, !PT ;  /* 0x000000763e757212 */ /* 0x000fe400078efe74 */
[----:B------:R-:W-:Y:S02]  /*6b90*/  LOP3.LUT R63, R119, R63, RZ, 0xfc, !PT ;  /* 0x0000003f773f7212 */ /* 0x000fe400078efcff */
[----:B------:R-:W-:-:S05]  /*6ba0*/  LOP3.LUT R62, R117, 0xff, R106, 0xf8, !PT ;  /* 0x000000ff753e7812 */ /* 0x000fca00078ef86a */
[----:B------:R1:W-:Y:S02]  /*6bb0*/  STG.E.64 desc[UR4][R120.64], R62 ;  /* 0x0000003e78007986 */ /* 0x0003e4000c101b04 */
.L_x_7581:
[----:B------:R-:W-:-:S07]  /*6bc0*/  IADD3 R61, R107, 0x80, RZ ;  /* 0x000000806b3d7810 */ /* 0x000fce0007ffe0ff */
.L_x_7452:
[----:B------:R-:W-:Y:S05]  /*6bd0*/  BSYNC B0 ;  /* 0x0000000000007941 */ /* 0x000fea0003800000 */
.L_x_7451:
[----:B------:R-:W-:Y:S01]  /*6be0*/  ISETP.NE.AND P0, PT, R65, RZ, PT ;  /* 0x000000ff4100720c */ /* 0x000fe20003f05270 */
[----:B------:R-:W-:-:S12]  /*6bf0*/  BSSY B0, `(.L_x_7582) ;  /* 0x00005bf000007945 */ /* 0x000fd80003800000 */
[----:B------:R-:W-:Y:S05]  /*6c00*/  @!P0 BRA `(.L_x_7583) ;  /* 0x0000005800f48947 */ /* 0x000fea0003800000 */
[----:B------:R-:W2:Y:S01]  /*6c10*/  LDC.64 R44, c[0x0][0x228] ;  /* 0x00008a00ff2c7b82 */ /* 0x000ea20000000a00 */
[----:B------:R-:W-:-:S04]  /*6c20*/  ISETP.NE.U32.AND P0, PT, RZ, UR8, PT ;  /* 0x00000008ff007c0c */ /* 0x000fc8000bf05070 */
[----:B------:R-:W-:-:S03]  /*6c30*/  ISETP.NE.AND.EX P0, PT, RZ, UR9, PT, P0 ;  /* 0x00000009ff007c0c */ /* 0x000fc6000bf05300 */
[----:B------:R-:W3:Y:S10]  /*6c40*/  LDC.64 R46, c[0x0][0x220] ;  /* 0x00008800ff2e7b82 */ /* 0x000ef40000000a00 */
[----:B------:R-:W-:-:S04]  /*6c50*/  @P0 LEA R50, P3, R61, UR8, 0x5 ;  /* 0x000000083d320c11 */ /* 0x000fc8000f8628ff */
[----:B------:R-:W-:Y:S02]  /*6c60*/  @P0 LEA.HI.X R51, R61, UR9, RZ, 0x5, P3 ;  /* 0x000000093d330c11 */ /* 0x000fe400098f2cff */
[----:B--2---:R-:W-:-:S03]  /*6c70*/  ISETP.NE.U32.AND P1, PT, R44, RZ, PT ;  /* 0x000000ff2c00720c */ /* 0x004fc60003f25070 */
[----:B------:R2:W5:Y:S01]  /*6c80*/  @P0 LDG.E.128 R24, desc[UR4][R50.64] ;  /* 0x0000000432180981 */ /* 0x000562000c1e1d00 */
[----:B------:R-:W-:-:S03]  /*6c90*/  ISETP.NE.AND.EX P1, PT, R45, RZ, PT, P1 ;  /* 0x000000ff2d00720c */ /* 0x000fc60003f25310 */
[----:B------:R2:W5:Y:S01]  /*6ca0*/  @P0 LDG.E.128 R28, desc[UR4][R50.64+0x10] ;  /* 0x00001004321c0981 */ /* 0x000562000c1e1d00 */
[----:B---3--:R-:W-:-:S09]  /*6cb0*/  IMAD.WIDE.U32 R46, R61, 0x10, R46 ;  /* 0x000000103d2e7825 */ /* 0x008fd200078e002e */
[----:B------:R-:W-:-:S04]  /*6cc0*/  @P1 LEA R48, P2, R61, R44, 0x4 ;  /* 0x0000002c3d301211 */ /* 0x000fc800078420ff */
[----:B------:R-:W-:-:S05]  /*6cd0*/  @P1 LEA.HI.X R49, R61, R45, RZ, 0x4, P2 ;  /* 0x0000002d3d311211 */ /* 0x000fca00010f24ff */
[----:B------:R2:W5:Y:S04]  /*6ce0*/  @P1 LDG.E.128 R32, desc[UR4][R48.64] ;  /* 0x0000000430201981 */ /* 0x000568000c1e1d00 */
[----:B------:R2:W5:Y:S01]  /*6cf0*/  LDG.E.128 R48, desc[UR4][R46.64] ;  /* 0x000000042e307981 */ /* 0x000562000c1e1d00 */
[C---:B------:R-:W-:Y:S01]  /*6d00*/  ISETP.NE.AND P2, PT, R111.reuse, 0x1, PT ;  /* 0x000000016f00780c */ /* 0x040fe20003f45270 */
[----:B------:R-:W-:Y:S01]  /*6d10*/  BSSY B1, `(.L_x_7584) ;  /* 0x000000c000017945 */ /* 0x000fe20003800000 */
[----:B01----:R-:W-:-:S11]  /*6d20*/  VIADD R62, R111, 0x1 ;  /* 0x000000016f3e7836 */ /* 0x003fd60000000000 */
[----:B--2---:R-:W-:Y:S05]  /*6d30*/  @!P2 BRA `(.L_x_7585) ;  /* 0x000000000020a947 */ /* 0x004fea0003800000 */
        /* <DEDUP_REMOVED lines=8> */
.L_x_7585:
[----:B------:R-:W-:-:S07]  /*6dc0*/  IMAD.MOV.U32 R116, RZ, RZ, R113 ;  /* 0x000000ffff747224 */ /* 0x000fce00078e0071 */
.L_x_7586:
[----:B------:R-:W-:Y:S05]  /*6dd0*/  BSYNC B1 ;  /* 0x0000000000017941 */ /* 0x000fea0003800000 */
.L_x_7584:
        /* <DEDUP_REMOVED lines=16> */
.L_x_7590:
[----:B------:R-:W-:Y:S05]  /*6ee0*/  BSYNC B2 ;  /* 0x0000000000027941 */ /* 0x000fea0003800000 */
.L_x_7589:
        /* <DEDUP_REMOVED lines=44> */
.L_x_7588:
[----:B------:R-:W-:Y:S05]  /*71b0*/  BSYNC B1 ;  /* 0x0000000000017941 */ /* 0x000fea0003800000 */
.L_x_7587:
        /* <DEDUP_REMOVED lines=19> */
.L_x_7591:
        /* <DEDUP_REMOVED lines=12> */
.L_x_7594:
[----:B------:R-:W-:-:S07]  /*73b0*/  MOV R45, R113 ;  /* 0x00000071002d7202 */ /* 0x000fce0000000f00 */
.L_x_7595:
[----:B------:R-:W-:Y:S05]  /*73c0*/  BSYNC B1 ;  /* 0x0000000000017941 */ /* 0x000fea0003800000 */
.L_x_7593:
        /* <DEDUP_REMOVED lines=16> */
.L_x_7599:
[----:B------:R-:W-:Y:S05]  /*74d0*/  BSYNC B2 ;  /* 0x0000000000027941 */ /* 0x000fea0003800000 */
.L_x_7598:
        /* <DEDUP_REMOVED lines=44> */
.L_x_7597:
[----:B------:R-:W-:Y:S05]  /*77a0*/  BSYNC B1 ;  /* 0x0000000000017941 */ /* 0x000fea0003800000 */
.L_x_7596:
        /* <DEDUP_REMOVED lines=9> */
.L_x_7592:
        /* <DEDUP_REMOVED lines=12> */
.L_x_7601:
[----:B------:R-:W-:-:S07]  /*7900*/  IMAD.MOV.U32 R45, RZ, RZ, R113 ;  /* 0x000000ffff2d7224 */ /* 0x000fce00078e0071 */
.L_x_7602:
[----:B------:R-:W-:Y:S05]  /*7910*/  BSYNC B1 ;  /* 0x0000000000017941 */ /* 0x000fea0003800000 */
.L_x_7600:
        /* <DEDUP_REMOVED lines=16> */
.L_x_7606:
[----:B------:R-:W-:Y:S05]  /*7a20*/  BSYNC B2 ;  /* 0x0000000000027941 */ /* 0x000fea0003800000 */
.L_x_7605:
        /* <DEDUP_REMOVED lines=44> */
.L_x_7604:
[----:B------:R-:W-:Y:S05]  /*7cf0*/  BSYNC B1 ;  /* 0x0000000000017941 */ /* 0x000fea0003800000 */
.L_x_7603:
        /* <DEDUP_REMOVED lines=13> */
.L_x_7607:
        /* <DEDUP_REMOVED lines=12> */
.L_x_7610:
[----:B------:R-:W-:-:S07]  /*7e90*/  IMAD.MOV.U32 R48, RZ, RZ, R113 ;  /* 0x000000ffff307224 */ /* 0x000fce00078e0071 */
.L_x_7611:
[----:B------:R-:W-:Y:S05]  /*7ea0*/  BSYNC B1 ;  /* 0x0000000000017941 */ /* 0x000fea0003800000 */
.L_x_7609:
        /* <DEDUP_REMOVED lines=16> */
.L_x_7615:
[----:B------:R-:W-:Y:S05]  /*7fb0*/  BSYNC B2 ;  /* 0x0000000000027941 */ /* 0x000fea0003800000 */
.L_x_7614:
        /* <DEDUP_REMOVED lines=44> */
.L_x_7613:
[----:B------:R-:W-:Y:S05]  /*8280*/  BSYNC B1 ;  /* 0x0000000000017941 */ /* 0x000fea0003800000 */
.L_x_7612:
        /* <DEDUP_REMOVED lines=10> */
.L_x_7608:
        /* <DEDUP_REMOVED lines=12> */
.L_x_7617:
[----:B------:R-:W-:-:S07]  /*83f0*/  IMAD.MOV.U32 R48, RZ, RZ, R113 ;  /* 0x000000ffff307224 */ /* 0x000fce00078e0071 */
.L_x_7618:
[----:B------:R-:W-:Y:S05]  /*8400*/  BSYNC B1 ;  /* 0x0000000000017941 */ /* 0x000fea0003800000 */
.L_x_7616:
        /* <DEDUP_REMOVED lines=16> */
.L_x_7622:
[----:B------:R-:W-:Y:S05]  /*8510*/  BSYNC B2 ;  /* 0x0000000000027941 */ /* 0x000fea0003800000 */
.L_x_7621:
        /* <DEDUP_REMOVED lines=44> */
.L_x_7620:
[----:B------:R-:W-:Y:S05]  /*87e0*/  BSYNC B1 ;  /* 0x0000000000017941 */ /* 0x000fea0003800000 */
.L_x_7619:
        /* <DEDUP_REMOVED lines=14> */
.L_x_7623:
        /* <DEDUP_REMOVED lines=12> */
.L_x_7626:
[----:B------:R-:W-:-:S07]  /*8990*/  IMAD.MOV.U32 R104, RZ, RZ, R113 ;  /* 0x000000ffff687224 */ /* 0x000fce00078e0071 */
.L_x_7627:
[----:B------:R-:W-:Y:S05]  /*89a0*/  BSYNC B1 ;  /* 0x0000000000017941 */ /* 0x000fea0003800000 */
.L_x_7625:
        /* <DEDUP_REMOVED lines=16> */
.L_x_7631:
[----:B------:R-:W-:Y:S05]  /*8ab0*/  BSYNC B2 ;  /* 0x0000000000027941 */ /* 0x000fea0003800000 */
.L_x_7630:
        /* <DEDUP_REMOVED lines=44> */
.L_x_7629:
[----:B------:R-:W-:Y:S05]  /*8d80*/  BSYNC B1 ;  /* 0x0000000000017941 */ /* 0x000fea0003800000 */
.L_x_7628:
        /* <DEDUP_REMOVED lines=9> */
.L_x_7624:
        /* <DEDUP_REMOVED lines=12> */
.L_x_7633:
[----:B------:R-:W-:-:S07]  /*8ee0*/  MOV R111, R113 ;  /* 0x00000071006f7202 */ /* 0x000fce0000000f00 */
.L_x_7634:
[----:B------:R-:W-:Y:S05]  /*8ef0*/  BSYNC B1 ;  /* 0x0000000000017941 */ /* 0x000fea0003800000 */
.L_x_7632:
        /* <DEDUP_REMOVED lines=16> */
.L_x_7638:
[----:B------:R-:W-:Y:S05]  /*9000*/  BSYNC B2 ;  /* 0x0000000000027941 */ /* 0x000fea0003800000 */
.L_x_7637:
        /* <DEDUP_REMOVED lines=44> */
.L_x_7636:
[----:B------:R-:W-:Y:S05]  /*92d0*/  BSYNC B1 ;  /* 0x0000000000017941 */ /* 0x000fea0003800000 */
.L_x_7635:
        /* <DEDUP_REMOVED lines=13> */
.L_x_7639:
        /* <DEDUP_REMOVED lines=12> */
.L_x_7642:
[----:B------:R-:W-:-:S07]  /*9470*/  MOV R103, R113 ;  /* 0x0000007100677202 */ /* 0x000fce0000000f00 */
.L_x_7643:
[----:B------:R-:W-:Y:S05]  /*9480*/  BSYNC B1 ;  /* 0x0000000000017941 */ /* 0x000fea0003800000 */
.L_x_7641:
        /* <DEDUP_REMOVED lines=16> */
.L_x_7647:
[----:B------:R-:W-:Y:S05]  /*9590*/  BSYNC B2 ;  /* 0x0000000000027941 */ /* 0x000fea0003800000 */
.L_x_7646:
        /* <DEDUP_REMOVED lines=44> */
.L_x_7645:
[----:B------:R-:W-:Y:S05]  /*9860*/  BSYNC B1 ;  /* 0x0000000000017941 */ /* 0x000fea0003800000 */
.L_x_7644:
        /* <DEDUP_REMOVED lines=10> */
.L_x_7640:
        /* <DEDUP_REMOVED lines=12> */
.L_x_7649:
[----:B------:R-:W-:-:S07]  /*99d0*/  IMAD.MOV.U32 R111, RZ, RZ, R113 ;  /* 0x000000ffff6f7224 */ /* 0x000fce00078e0071 */
.L_x_7650:
[----:B------:R-:W-:Y:S05]  /*99e0*/  BSYNC B1 ;  /* 0x0000000000017941 */ /* 0x000fea0003800000 */
.L_x_7648:
        /* <DEDUP_REMOVED lines=16> */
.L_x_7654:
[----:B------:R-:W-:Y:S05]  /*9af0*/  BSYNC B2 ;  /* 0x0000000000027941 */ /* 0x000fea0003800000 */
.L_x_7653:
        /* <DEDUP_REMOVED lines=44> */
.L_x_7652:
[----:B------:R-:W-:Y:S05]  /*9dc0*/  BSYNC B1 ;  /* 0x0000000000017941 */ /* 0x000fea0003800000 */
.L_x_7651:
        /* <DEDUP_REMOVED lines=14> */
.L_x_7655:
        /* <DEDUP_REMOVED lines=12> */
.L_x_7658:
[----:B------:R-:W-:-:S07]  /*9f70*/  IMAD.MOV.U32 R49, RZ, RZ, R113 ;  /* 0x000000ffff317224 */ /* 0x000fce00078e0071 */
.L_x_7659:
[----:B------:R-:W-:Y:S05]  /*9f80*/  BSYNC B1 ;  /* 0x0000000000017941 */ /* 0x000fea0003800000 */
.L_x_7657:
        /* <DEDUP_REMOVED lines=16> */
.L_x_7663:
[----:B------:R-:W-:Y:S05]  /*a090*/  BSYNC B2 ;  /* 0x0000000000027941 */ /* 0x000fea0003800000 */
.L_x_7662:
        /* <DEDUP_REMOVED lines=44> */
.L_x_7661:
[----:B------:R-:W-:Y:S05]  /*a360*/  BSYNC B1 ;  /* 0x0000000000017941 */ /* 0x000fea0003800000 */
.L_x_7660:
        /* <DEDUP_REMOVED lines=9> */
.L_x_7656:
        /* <DEDUP_REMOVED lines=12> */
.L_x_7665:
[----:B------:R-:W-:-:S07]  /*a4c0*/  IMAD.MOV.U32 R49, RZ, RZ, R113 ;  /* 0x000000ffff317224 */ /* 0x000fce00078e0071 */
.L_x_7666:
[----:B------:R-:W-:Y:S05]  /*a4d0*/  BSYNC B1 ;  /* 0x0000000000017941 */ /* 0x000fea0003800000 */
.L_x_7664:
        /* <DEDUP_REMOVED lines=16> */
.L_x_7670:
[----:B------:R-:W-:Y:S05]  /*a5e0*/  BSYNC B2 ;  /* 0x0000000000027941 */ /* 0x000fea0003800000 */
.L_x_7669:
        /* <DEDUP_REMOVED lines=38> */
[----:B------:R-:W-:Y:S01]  /*a850*/  IMAD.MOV.U32 R113, RZ, RZ, R124 ;  /* 0x000000ffff717224 */ /* 0x000fe200078e007c */
[----:B------:R-:W-:Y:S01]  /*a860*/  LOP3.LUT R108, R125, UR36, R108, 0x96, !PT ;  /* 0x000000247d6c7c12 */ /* 0x000fe2000f8e966c */
[----:B------:R-:W-:-:S05]  /*a870*/  IMAD.WIDE.U32 R62, R62, -0x2daee0ad, RZ ;  /* 0xd2511f533e3e7825 */ /* 0x000fca00078e00ff */
[----:B------:R-:W-:Y:S01]  /*a880*/  LOP3.LUT R109, R63, UR37, R112, 0x96, !PT ;  /* 0x000000253f6d7c12 */ /* 0x000fe2000f8e9670 */
[----:B------:R-:W-:Y:S01]  /*a890*/  IMAD.MOV.U32 R112, RZ, RZ, R62 ;  /* 0x000000ffff707224 */ /* 0x000fe200078e003e */
[----:B------:R-:W-:-:S11]  /*a8a0*/  HFMA2.MMA R62, -RZ, RZ, 0, 0 ;  /* 0x00000000ff3e7435 */ /* 0x000fd600000001ff */
.L_x_7668:
[----:B------:R-:W-:Y:S05]  /*a8b0*/  BSYNC B1 ;  /* 0x0000000000017941 */ /* 0x000fea0003800000 */
.L_x_7667:
        /* <DEDUP_REMOVED lines=12> */
.L_x_7671:
        /* <DEDUP_REMOVED lines=12> */
.L_x_7674:
[----:B------:R-:W-:-:S07]  /*aa40*/  IMAD.MOV.U32 R50, RZ, RZ, R113 ;  /* 0x000000ffff327224 */ /* 0x000fce00078e0071 */
.L_x_7675:
[----:B------:R-:W-:Y:S05]  /*aa50*/  BSYNC B1 ;  /* 0x0000000000017941 */ /* 0x000fea0003800000 */
.L_x_7673:
        /* <DEDUP_REMOVED lines=16> */
.L_x_7679:
[----:B------:R-:W-:Y:S05]  /*ab60*/  BSYNC B2 ;  /* 0x0000000000027941 */ /* 0x000fea0003800000 */
.L_x_7678:
        /* <DEDUP_REMOVED lines=44> */
.L_x_7677:
[----:B------:R-:W-:Y:S05]  /*ae30*/  BSYNC B1 ;  /* 0x0000000000017941 */ /* 0x000fea0003800000 */
.L_x_7676:
        /* <DEDUP_REMOVED lines=10> */
.L_x_7672:
        /* <DEDUP_REMOVED lines=12> */
.L_x_7681:
[----:B------:R-:W-:-:S07]  /*afa0*/  MOV R50, R113 ;  /* 0x0000007100327202 */ /* 0x000fce0000000f00 */
.L_x_7682:
[----:B------:R-:W-:Y:S05]  /*afb0*/  BSYNC B1 ;  /* 0x0000000000017941 */ /* 0x000fea0003800000 */
.L_x_7680:
        /* <DEDUP_REMOVED lines=16> */
.L_x_7686:
[----:B------:R-:W-:Y:S05]  /*b0c0*/  BSYNC B2 ;  /* 0x0000000000027941 */ /* 0x000fea0003800000 */
.L_x_7685:
        /* <DEDUP_REMOVED lines=41> */
[----:B------:R-:W-:Y:S02]  /*b360*/  LOP3.LUT R109, R63, UR37, R112, 0x96, !PT ;  /* 0x000000253f6d7c12 */ /* 0x000fe4000f8e9670 */
[----:B------:R-:W-:Y:S01]  /*b370*/  MOV R112, R62 ;  /* 0x0000003e00707202 */ /* 0x000fe20000000f00 */
[----:B------:R-:W-:-:S07]  /*b380*/  IMAD.MOV.U32 R62, RZ, RZ, RZ ;  /* 0x000000ffff3e7224 */ /* 0x000fce00078e00ff */
.L_x_7684:
[----:B------:R-:W-:Y:S05]  /*b390*/  BSYNC B1 ;  /* 0x0000000000017941 */ /* 0x000fea0003800000 */
.L_x_7683:
        /* <DEDUP_REMOVED lines=13> */
.L_x_7687:
        /* <DEDUP_REMOVED lines=12> */
.L_x_7690:
[----:B------:R-:W-:-:S07]  /*b530*/  MOV R100, R113 ;  /* 0x0000007100647202 */ /* 0x000fce0000000f00 */
.L_x_7691:
[----:B------:R-:W-:Y:S05]  /*b540*/  BSYNC B1 ;  /* 0x0000000000017941 */ /* 0x000fea0003800000 */
.L_x_7689:
        /* <DEDUP_REMOVED lines=16> */
.L_x_7695:
[----:B------:R-:W-:Y:S05]  /*b650*/  BSYNC B2 ;  /* 0x0000000000027941 */ /* 0x000fea0003800000 */
.L_x_7694:
        /* <DEDUP_REMOVED lines=42> */
[----:B------:R-:W-:Y:S01]  /*b900*/  IMAD.MOV.U32 R63, RZ, RZ, RZ ;  /* 0x000000ffff3f7224 */ /* 0x000fe200078e00ff */
[----:B------:R-:W-:-:S07]  /*b910*/  MOV R112, R62 ;  /* 0x0000003e00707202 */ /* 0x000fce0000000f00 */
.L_x_7693:
[----:B------:R-:W-:Y:S05]  /*b920*/  BSYNC B1 ;  /* 0x0000000000017941 */ /* 0x000fea0003800000 */
.L_x_7692:
        /* <DEDUP_REMOVED lines=9> */
.L_x_7688:
        /* <DEDUP_REMOVED lines=12> */
.L_x_7697:
[----:B------:R-:W-:-:S07]  /*ba80*/  IMAD.MOV.U32 R111, RZ, RZ, R113 ;  /* 0x000000ffff6f7224 */ /* 0x000fce00078e0071 */
.L_x_7698:
[----:B------:R-:W-:Y:S05]  /*ba90*/  BSYNC B1 ;  /* 0x0000000000017941 */ /* 0x000fea0003800000 */
.L_x_7696:
        /* <DEDUP_REMOVED lines=16> */
.L_x_7702:
[----:B------:R-:W-:Y:S05]  /*bba0*/  BSYNC B2 ;  /* 0x0000000000027941 */ /* 0x000fea0003800000 */
.L_x_7701:
        /* <DEDUP_REMOVED lines=44> */
.L_x_7700:
[----:B------:R-:W-:Y:S05]  /*be70*/  BSYNC B1 ;  /* 0x0000000000017941 */ /* 0x000fea0003800000 */
.L_x_7699:
        /* <DEDUP_REMOVED lines=12> */
.L_x_7703:
        /* <DEDUP_REMOVED lines=12> */
.L_x_7706:
[----:B------:R-:W-:-:S07]  /*c000*/  IMAD.MOV.U32 R99, RZ, RZ, R113 ;  /* 0x000000ffff637224 */ /* 0x000fce00078e0071 */
.L_x_7707:
[----:B------:R-:W-:Y:S05]  /*c010*/  BSYNC B1 ;  /* 0x0000000000017941 */ /* 0x000fea0003800000 */
.L_x_7705:
        /* <DEDUP_REMOVED lines=16> */
.L_x_7711:
[----:B------:R-:W-:Y:S05]  /*c120*/  BSYNC B2 ;  /* 0x0000000000027941 */ /* 0x000fea0003800000 */
.L_x_7710:
        /* <DEDUP_REMOVED lines=43> */
[----:B------:R-:W-:-:S07]  /*c3e0*/  IMAD.MOV.U32 R112, RZ, RZ, R62 ;  /* 0x000000ffff707224 */ /* 0x000fce00078e003e */
.L_x_7709:
[----:B------:R-:W-:Y:S05]  /*c3f0*/  BSYNC B1 ;  /* 0x0000000000017941 */ /* 0x000fea0003800000 */
.L_x_7708:
        /* <DEDUP_REMOVED lines=10> */
.L_x_7704:
[----:B------:R-:W-:Y:S02]  /*c4a0*/  SEL R117, RZ, 0x10000, P4 ;  /* 0x00010000ff757807 */ /* 0x000fe40002000000 */
[----:B------:R-:W-:Y:S02]  /*c4b0*/  ISETP.NE.AND P4, PT, R122, RZ, PT ;  /* 0x000000ff7a00720c */ /* 0x000fe40003f85270 */
[----:B------:R-:W-:Y:S02]  /*c4c0*/  SEL R116, RZ, 0x1000000, P5 ;  /* 0x01000000ff747807 */ /* 0x000fe40002800000 */
[----:B------:R-:W-:Y:S02]  /*c4d0*/  SEL R118, RZ, 0x1, P4 ;  /* 0x00000001ff767807 */ /* 0x000fe40002000000 */
[----:B------:R-:W-:Y:S02]  /*c4e0*/  ISETP.NE.AND P5, PT, R123, RZ, PT ;  /* 0x000000ff7b00720c */ /* 0x000fe40003fa5270 */
[----:B------:R-:W-:-:S02]  /*c4f0*/  SEL R62, RZ, 0x100, P3 ;  /* 0x00000100ff3e7807 */ /* 0x000fc40001800000 */
[----:B------:R-:W-:Y:S01]  /*c500*/  ISETP.NE.AND P2, PT, R119, RZ, PT ;  /* 0x000000ff7700720c */ /* 0x000fe20003f45270 */
[----:B------:R-:W-:Y:S01]  /*c510*/  IMAD.WIDE.U32 R118, R118, 0x1000000, RZ ;  /* 0x0100000076767825 */ /* 0x000fe200078e00ff */
[----:B------:R-:W-:Y:S02]  /*c520*/  SEL R63, RZ, 0x1, P5 ;  /* 0x00000001ff3f7807 */ /* 0x000fe40002800000 */
[----:B------:R-:W-:Y:S02]  /*c530*/  LOP3.LUT R62, R62, R116, R117, 0xfe, !PT ;  /* 0x000000743e3e7212 */ /* 0x000fe400078efe75 */
[----:B------:R-:W-:Y:S01]  /*c540*/  ISETP.NE.AND P6, PT, R121, RZ, PT ;  /* 0x000000ff7900720c */ /* 0x000fe20003fc5270 */
[----:B------:R-:W-:Y:S01]  /*c550*/  IMAD.SHL.U32 R121, R61, 0x8, RZ ;  /* 0x000000083d797824 */ /* 0x000fe200078e00ff */
[----:B------:R-:W-:Y:S02]  /*c560*/  ISETP.NE.AND P0, PT, R120, RZ, PT ;  /* 0x000000ff7800720c */ /* 0x000fe40003f05270 */
[----:B------:R-:W-:-:S02]  /*c570*/  LOP3.LUT R119, R119, R62, R63, 0xfe, !PT ;  /* 0x0000003e77777212 */ /* 0x000fc400078efe3f */
[----:B------:R-:W-:Y:S02]  /*c580*/  SEL R62, RZ, 0x1, P6 ;  /* 0x00000001ff3e7807 */ /* 0x000fe40003000000 */
[----:B------:R-:W-:Y:S02]  /*c590*/  SEL R116, RZ, 0x1, P0 ;  /* 0x00000001ff747807 */ /* 0x000fe40000000000 */
[----:B------:R-:W-:Y:S01]  /*c5a0*/  SHF.L.U64.HI R120, R61, 0x3, RZ ;  /* 0x000000033d787819 */ /* 0x000fe200000102ff */
[----:B------:R-:W-:-:S04]  /*c5b0*/  IMAD.WIDE.U32 R62, R62, 0x10000, RZ ;  /* 0x000100003e3e7825 */ /* 0x000fc800078e00ff */
[----:B------:R-:W-:-:S03]  /*c5c0*/  IMAD.WIDE.U32 R116, R116, 0x100, RZ ;  /* 0x0000010074747825 */ /* 0x000fc600078e00ff */
[----:B------:R-:W-:Y:S02]  /*c5d0*/  LOP3.LUT R118, R116, R118, R62, 0xfe, !PT ;  /* 0x0000007674767212 */ /* 0x000fe400078efe3e */
[----:B------:R-:W-:Y:S02]  /*c5e0*/  LEA R62, P0, R61, UR10, 0x5 ;  /* 0x0000000a3d3e7c11 */ /* 0x000fe4000f8028ff */
[----:B------:R-:W-:Y:S02]  /*c5f0*/  LOP3.LUT R117, R117, R119, R63, 0xfe, !PT ;  /* 0x0000007775757212 */ /* 0x000fe400078efe3f */
[----:B------:R-:W-:Y:S02]  /*c600*/  LEA.HI.X R63, R61, UR11, RZ, 0x5, P0 ;  /* 0x0000000b3d3f7c11 */ /* 0x000fe400080f2cff */
[----:B------:R-:W-:-:S03]  /*c610*/  SEL R119, RZ, 0x1, P2 ;  /* 0x00000001ff777807 */ /* 0x000fc60001000000 */
[----:B------:R-:W-:Y:S01]  /*c620*/  STG.E.128 desc[UR4][R62.64], R44 ;  /* 0x0000002c3e007986 */ /* 0x000fe2000c101d04 */
[----:B------:R-:W-:-:S03]  /*c630*/  LOP3.LUT R116, R118, R119, RZ, 0xfc, !PT ;  /* 0x0000007776747212 */ /* 0x000fc600078efcff */
        /* <DEDUP_REMOVED lines=17> */
[----:B------:R-:W-:Y:S01]  /*c750*/  IMAD.WIDE.U32 R62, R62, 0x100, RZ ;  /* 0x000001003e3e7825 */ /* 0x000fe200078e00ff */
[----:B------:R-:W-:Y:S02]  /*c760*/  LOP3.LUT R123, R117, R123, R119, 0xfe, !PT ;  /* 0x0000007b757b7212 */ /* 0x000fe400078efe77 */
[----:B------:R-:W-:Y:S02]  /*c770*/  LOP3.LUT R119, R62, R118, R116, 0xfe, !PT ;  /* 0x000000763e777212 */ /* 0x000fe400078efe74 */
[----:B------:R-:W-:Y:S02]  /*c780*/  IADD3 R116, P0, R121, UR16, RZ ;  /* 0x0000001079747c10 */ /* 0x000fe4000ff1e0ff */
[----:B------:R-:W-:Y:S02]  /*c790*/  LOP3.LUT R63, R123, R63, RZ, 0xfc, !PT ;  /* 0x0000003f7b3f7212 */ /* 0x000fe400078efcff */
[----:B------:R-:W-:Y:S02]  /*c7a0*/  IADD3.X R117, R120, UR17, RZ, P0, !PT ;  /* 0x0000001178757c10 */ /* 0x000fe400087fe4ff */
[----:B------:R-:W-:-:S05]  /*c7b0*/  LOP3.LUT R62, R119, 0xff, R106, 0xf8, !PT ;  /* 0x000000ff773e7812 */ /* 0x000fca00078ef86a */
[----:B------:R1:W-:Y:S02]  /*c7c0*/  STG.E.64 desc[UR4][R116.64], R62 ;  /* 0x0000003e74007986 */ /* 0x0003e4000c101b04 */
.L_x_7712:
[----:B------:R-:W-:-:S07]  /*c7d0*/  IADD3 R61, R61, 0x80, RZ ;  /* 0x000000803d3d7810 */ /* 0x000fce0007ffe0ff */
.L_x_7583:
[----:B------:R-:W-:Y:S05]  /*c7e0*/  BSYNC B0 ;  /* 0x0000000000007941 */ /* 0x000fea0003800000 */
.L_x_7582:
        /* <DEDUP_REMOVED lines=30> */
.L_x_7716:
[----:B------:R-:W-:-:S07]  /*c9d0*/  IMAD.MOV.U32 R116, RZ, RZ, R113 ;  /* 0x000000ffff747224 */ /* 0x000fce00078e0071 */
.L_x_7717:
[----:B------:R-:W-:Y:S05]  /*c9e0*/  BSYNC B1 ;  /* 0x0000000000017941 */ /* 0x000fea0003800000 */
.L_x_7715:
        /* <DEDUP_REMOVED lines=16> */
.L_x_7721:
[----:B------:R-:W-:Y:S05]  /*caf0*/  BSYNC B2 ;  /* 0x0000000000027941 */ /* 0x000fea0003800000 */
.L_x_7720:
        /* <DEDUP_REMOVED lines=44> */
.L_x_7719:
[----:B------:R-:W-:Y:S05]  /*cdc0*/  BSYNC B1 ;  /* 0x0000000000017941 */ /* 0x000fea0003800000 */
.L_x_7718:
        /* <DEDUP_REMOVED lines=19> */
.L_x_7722:
        /* <DEDUP_REMOVED lines=12> */
.L_x_7725:
[----:B------:R-:W-:-:S07]  /*cfc0*/  MOV R53, R113 ;  /* 0x0000007100357202 */ /* 0x000fce0000000f00 */
.L_x_7726:
[----:B------:R-:W-:Y:S05]  /*cfd0*/  BSYNC B1 ;  /* 0x0000000000017941 */ /* 0x000fea0003800000 */
.L_x_7724:
        /* <DEDUP_REMOVED lines=16> */
.L_x_7730:
[----:B------:R-:W-:Y:S05]  /*d0e0*/  BSYNC B2 ;  /* 0x0000000000027941 */ /* 0x000fea0003800000 */
.L_x_7729:
        /* <DEDUP_REMOVED lines=44> */
.L_x_7728:
[----:B------:R-:W-:Y:S05]  /*d3b0*/  BSYNC B1 ;  /* 0x0000000000017941 */ /* 0x000fea0003800000 */
.L_x_7727:
        /* <DEDUP_REMOVED lines=9> */
.L_x_7723:
        /* <DEDUP_REMOVED lines=12> */
.L_x_7732:
[----:B------:R-:W-:-:S07]  /*d510*/  IMAD.MOV.U32 R53, RZ, RZ, R113 ;  /* 0x000000ffff357224 */ /* 0x000fce00078e0071 */
.L_x_7733:
[----:B------:R-:W-:Y:S05]  /*d520*/  BSYNC B1 ;  /* 0x0000000000017941 */ /* 0x000fea0003800000 */
.L_x_7731:
        /* <DEDUP_REMOVED lines=16> */
.L_x_7737:
[----:B------:R-:W-:Y:S05]  /*d630*/  BSYNC B2 ;  /* 0x0000000000027941 */ /* 0x000fea0003800000 */
.L_x_7736:
        /* <DEDUP_REMOVED lines=44> */
.L_x_7735:
[----:B------:R-:W-:Y:S05]  /*d900*/  BSYNC B1 ;  /* 0x0000000000017941 */ /* 0x000fea0003800000 */
.L_x_7734:
        /* <DEDUP_REMOVED lines=13> */
.L_x_7738:
        /* <DEDUP_REMOVED lines=12> */
.L_x_7741:
[----:B------:R-:W-:-:S07]  /*daa0*/  IMAD.MOV.U32 R56, RZ, RZ, R113 ;  /* 0x000000ffff387224 */ /* 0x000fce00078e0071 */
.L_x_7742:
[----:B------:R-:W-:Y:S05]  /*dab0*/  BSYNC B1 ;  /* 0x0000000000017941 */ /* 0x000fea0003800000 */
.L_x_7740:
        /* <DEDUP_REMOVED lines=16> */
.L_x_7746:
[----:B------:R-:W-:Y:S05]  /*dbc0*/  BSYNC B2 ;  /* 0x0000000000027941 */ /* 0x000fea0003800000 */
.L_x_7745:
        /* <DEDUP_REMOVED lines=44> */
.L_x_7744:
[----:B------:R-:W-:Y:S05]  /*de90*/  BSYNC B1 ;  /* 0x0000000000017941 */ /* 0x000fea0003800000 */
.L_x_7743:
        /* <DEDUP_REMOVED lines=10> */
.L_x_7739:
        /* <DEDUP_REMOVED lines=12> */
.L_x_7748:
[----:B------:R-:W-:-:S07]  /*e000*/  IMAD.MOV.U32 R56, RZ, RZ, R113 ;  /* 0x000000ffff387224 */ /* 0x000fce00078e0071 */
.L_x_7749:
[----:B------:R-:W-:Y:S05]  /*e010*/  BSYNC B1 ;  /* 0x0000000000017941 */ /* 0x000fea0003800000 */
.L_x_7747:
        /* <DEDUP_REMOVED lines=16> */
.L_x_7753:
[----:B------:R-:W-:Y:S05]  /*e120*/  BSYNC B2 ;  /* 0x0000000000027941 */ /* 0x000fea0003800000 */
.L_x_7752:
        /* <DEDUP_REMOVED lines=44> */
.L_x_7751:
[----:B------:R-:W-:Y:S05]  /*e3f0*/  BSYNC B1 ;  /* 0x0000000000017941 */ /* 0x000fea0003800000 */
.L_x_7750:
        /* <DEDUP_REMOVED lines=14> */
.L_x_7754:
        /* <DEDUP_REMOVED lines=12> */
.L_x_7757:
[----:B------:R-:W-:-:S07]  /*e5a0*/  IMAD.MOV.U32 R104, RZ, RZ, R113 ;  /* 0x000000ffff687224 */ /* 0x000fce00078e0071 */
.L_x_7758:
[----:B------:R-:W-:Y:S05]  /*e5b0*/  BSYNC B1 ;  /* 0x0000000000017941 */ /* 0x000fea0003800000 */
.L_x_7756:
        /* <DEDUP_REMOVED lines=16> */
.L_x_7762:
[----:B------:R-:W-:Y:S05]  /*e6c0*/  BSYNC B2 ;  /* 0x0000000000027941 */ /* 0x000fea0003800000 */
.L_x_7761:
        /* <DEDUP_REMOVED lines=44> */
.L_x_7760:
[----:B------:R-:W-:Y:S05]  /*e990*/  BSYNC B1 ;  /* 0x0000000000017941 */ /* 0x000fea0003800000 */
.L_x_7759:
        /* <DEDUP_REMOVED lines=9> */
.L_x_7755:
        /* <DEDUP_REMOVED lines=12> */
.L_x_7764:
[----:B------:R-:W-:-:S07]  /*eaf0*/  MOV R111, R113 ;  /* 0x00000071006f7202 */ /* 0x000fce0000000f00 */
.L_x_7765:
[----:B------:R-:W-:Y:S05]  /*eb00*/  BSYNC B1 ;  /* 0x0000000000017941 */ /* 0x000fea0003800000 */
.L_x_7763:
        /* <DEDUP_REMOVED lines=16> */
.L_x_7769:
[----:B------:R-:W-:Y:S05]  /*ec10*/  BSYNC B2 ;  /* 0x0000000000027941 */ /* 0x000fea0003800000 */
.L_x_7768:
        /* <DEDUP_REMOVED lines=44> */
.L_x_7767:
[----:B------:R-:W-:Y:S05]  /*eee0*/  BSYNC B1 ;  /* 0x0000000000017941 */ /* 0x000fea0003800000 */
.L_x_7766:
        /* <DEDUP_REMOVED lines=13> */
.L_x_7770:
        /* <DEDUP_REMOVED lines=12> */
.L_x_7773:
[----:B------:R-:W-:-:S07]  /*f080*/  MOV R103, R113 ;  /* 0x0000007100677202 */ /* 0x000fce0000000f00 */
.L_x_7774:
[----:B------:R-:W-:Y:S05]  /*f090*/  BSYNC B1 ;  /* 0x0000000000017941 */ /* 0x000fea0003800000 */
.L_x_7772:
        /* <DEDUP_REMOVED lines=16> */
.L_x_7778:
[----:B------:R-:W-:Y:S05]  /*f1a0*/  BSYNC B2 ;  /* 0x0000000000027941 */ /* 0x000fea0003800000 */
.L_x_7777:
        /* <DEDUP_REMOVED lines=44> */
.L_x_7776:
[----:B------:R-:W-:Y:S05]  /*f470*/  BSYNC B1 ;  /* 0x0000000000017941 */ /* 0x000fea0003800000 */
.L_x_7775:
        /* <DEDUP_REMOVED lines=10> */
.L_x_7771:
        /* <DEDUP_REMOVED lines=12> */
.L_x_7780:
[----:B------:R-:W-:-:S07]  /*f5e0*/  IMAD.MOV.U32 R111, RZ, RZ, R113 ;  /* 0x000000ffff6f7224 */ /* 0x000fce00078e0071 */
.L_x_7781:
[----:B------:R-:W-:Y:S05]  /*f5f0*/  BSYNC B1 ;  /* 0x0000000000017941 */ /* 0x000fea0003800000 */
.L_x_7779:
        /* <DEDUP_REMOVED lines=16> */
.L_x_7785:
[----:B------:R-:W-:Y:S05]  /*f700*/  BSYNC B2 ;  /* 0x0000000000027941 */ /* 0x000fea0003800000 */
.L_x_7784:
        /* <DEDUP_REMOVED lines=44> */
.L_x_7783:
[----:B------:R-:W-:Y:S05]  /*f9d0*/  BSYNC B1 ;  /* 0x0000000000017941 */ /* 0x000fea0003800000 */
.L_x_7782:
        /* <DEDUP_REMOVED lines=14> */
.L_x_7786:
        /* <DEDUP_REMOVED lines=12> */
.L_x_7789:
[----:B------:R-:W-:-:S07]  /*fb80*/  IMAD.MOV.U32 R57, RZ, RZ, R113 ;  /* 0x000000ffff397224 */ /* 0x000fce00078e0071 */
.L_x_7790:
[----:B------:R-:W-:Y:S05]  /*fb90*/  BSYNC B1 ;  /* 0x0000000000017941 */ /* 0x000fea0003800000 */
.L_x_7788:
        /* <DEDUP_REMOVED lines=16> */
.L_x_7794:
[----:B------:R-:W-:Y:S05]  /*fca0*/  BSYNC B2 ;  /* 0x0000000000027941 */ /* 0x000fea0003800000 */
.L_x_7793:
        /* <DEDUP_REMOVED lines=44> */
.L_x_7792:
[----:B------:R-:W-:Y:S05]  /*ff70*/  BSYNC B1 ;  /* 0x0000000000017941 */ /* 0x000fea0003800000 */
.L_x_7791:
        /* <DEDUP_REMOVED lines=9> */
.L_x_7787:
        /* <DEDUP_REMOVED lines=12> */
.L_x_7796:
[----:B------:R-:W-:-:S07]  /*100d0*/  IMAD.MOV.U32 R57, RZ, RZ, R113 ;  /* 0x000000ffff397224 */ /* 0x000fce00078e0071 */
.L_x_7797:
[----:B------:R-:W-:Y:S05]  /*100e0*/  BSYNC B1 ;  /* 0x0000000000017941 */ /* 0x000fea0003800000 */
.L_x_7795:
        /* <DEDUP_REMOVED lines=16> */
.L_x_7801:
[----:B------:R-:W-:Y:S05]  /*101f0*/  BSYNC B2 ;  /* 0x0000000000027941 */ /* 0x000fea0003800000 */
.L_x_7800:
        /* <DEDUP_REMOVED lines=44> */
.L_x_7799:
[----:B------:R-:W-:Y:S05]  /*104c0*/  BSYNC B1 ;  /* 0x0000000000017941 */ /* 0x000fea0003800000 */
.L_x_7798:
        /* <DEDUP_REMOVED lines=12> */
.L_x_7802:
        /* <DEDUP_REMOVED lines=12> */
.L_x_7805:
[----:B------:R-:W-:-:S07]  /*10650*/  IMAD.MOV.U32 R58, RZ, RZ, R113 ;  /* 0x000000ffff3a7224 */ /* 0x000fce00078e0071 */
.L_x_7806:
[----:B------:R-:W-:Y:S05]  /*10660*/  BSYNC B1 ;  /* 0x0000000000017941 */ /* 0x000fea0003800000 */
.L_x_7804:
        /* <DEDUP_REMOVED lines=16> */
.L_x_7810:
[----:B------:R-:W-:Y:S05]  /*10770*/  BSYNC B2 ;  /* 0x0000000000027941 */ /* 0x000fea0003800000 */
.L_x_7809:
        /* <DEDUP_REMOVED lines=44> */
.L_x_7808:
[----:B------:R-:W-:Y:S05]  /*10a40*/  BSYNC B1 ;  /* 0x0000000000017941 */ /* 0x000fea0003800000 */
.L_x_7807:
        /* <DEDUP_REMOVED lines=10> */
.L_x_7803:
        /* <DEDUP_REMOVED lines=12> */
.L_x_7812:
[----:B------:R-:W-:-:S07]  /*10bb0*/  MOV R58, R113 ;  /* 0x00000071003a7202 */ /* 0x000fce0000000f00 */
.L_x_7813:
[----:B------:R-:W-:Y:S05]  /*10bc0*/  BSYNC B1 ;  /* 0x0000000000017941 */ /* 0x000fea0003800000 */
.L_x_7811:
        /* <DEDUP_REMOVED lines=16> */
.L_x_7817:
[----:B------:R-:W-:Y:S05]  /*10cd0*/  BSYNC B2 ;  /* 0x0000000000027941 */ /* 0x000fea0003800000 */
.L_x_7816:
        /* <DEDUP_REMOVED lines=44> */
.L_x_7815:
[----:B------:R-:W-:Y:S05]  /*10fa0*/  BSYNC B1 ;  /* 0x0000000000017941 */ /* 0x000fea0003800000 */
.L_x_7814:
        /* <DEDUP_REMOVED lines=13> */
.L_x_7818:
        /* <DEDUP_REMOVED lines=12> */
.L_x_7821:
[----:B------:R-:W-:-:S07]  /*11140*/  IMAD.MOV.U32 R100, RZ, RZ, R113 ;  /* 0x000000ffff647224 */ /* 0x000fce00078e0071 */
.L_x_7822:
[----:B------:R-:W-:Y:S05]  /*11150*/  BSYNC B1 ;  /* 0x0000000000017941 */ /* 0x000fea0003800000 */
.L_x_7820:
        /* <DEDUP_REMOVED lines=16> */
.L_x_7826:
[----:B------:R-:W-:Y:S05]  /*11260*/  BSYNC B2 ;  /* 0x0000000000027941 */ /* 0x000fea0003800000 */
.L_x_7825:
        /* <DEDUP_REMOVED lines=44> */
.L_x_7824:
[----:B------:R-:W-:Y:S05]  /*11530*/  BSYNC B1 ;  /* 0x0000000000017941 */ /* 0x000fea0003800000 */
.L_x_7823:
        /* <DEDUP_REMOVED lines=9> */
.L_x_7819:
        /* <DEDUP_REMOVED lines=12> */
.L_x_7828:
[----:B------:R-:W-:-:S07]  /*11690*/  IMAD.MOV.U32 R111, RZ, RZ, R113 ;  /* 0x000000ffff6f7224 */ /* 0x000fce00078e0071 */
.L_x_7829:
[----:B------:R-:W-:Y:S05]  /*116a0*/  BSYNC B1 ;  /* 0x0000000000017941 */ /* 0x000fea0003800000 */
.L_x_7827:
        /* <DEDUP_REMOVED lines=16> */
.L_x_7833:
[----:B------:R-:W-:Y:S05]  /*117b0*/  BSYNC B2 ;  /* 0x0000000000027941 */ /* 0x000fea0003800000 */
.L_x_7832:
        /* <DEDUP_REMOVED lines=44> */
.L_x_7831:
[----:B------:R-:W-:Y:S05]  /*11a80*/  BSYNC B1 ;  /* 0x0000000000017941 */ /* 0x000fea0003800000 */
.L_x_7830:
        /* <DEDUP_REMOVED lines=12> */
.L_x_7834:
        /* <DEDUP_REMOVED lines=12> */
.L_x_7837:
[----:B------:R-:W-:-:S07]  /*11c10*/  IMAD.MOV.U32 R99, RZ, RZ, R113 ;  /* 0x000000ffff637224 */ /* 0x000fce00078e0071 */
.L_x_7838:
[----:B------:R-:W-:Y:S05]  /*11c20*/  BSYNC B1 ;  /* 0x0000000000017941 */ /* 0x000fea0003800000 */
.L_x_7836:
        /* <DEDUP_REMOVED lines=16> */
.L_x_7842:
[----:B------:R-:W-:Y:S05]  /*11d30*/  BSYNC B2 ;  /* 0x0000000000027941 */ /* 0x000fea0003800000 */
.L_x_7841:
        /* <DEDUP_REMOVED lines=43> */
[----:B------:R-:W-:-:S07]  /*11ff0*/  MOV R112, R62 ;  /* 0x0000003e00707202 */ /* 0x000fce0000000f00 */
.L_x_7840:
[----:B------:R-:W-:Y:S05]  /*12000*/  BSYNC B1 ;  /* 0x0000000000017941 */ /* 0x000fea0003800000 */
.L_x_7839:
        /* <DEDUP_REMOVED lines=10> */
.L_x_7835:
        /* <DEDUP_REMOVED lines=10> */
[----:B------:R-:W-:Y:S02]  /*12150*/  ISETP.NE.AND P6, PT, R122, RZ, PT ;  /* 0x000000ff7a00720c */ /* 0x000fe40003fc5270 */
[----:B------:R-:W-:Y:S01]  /*12160*/  ISETP.NE.AND P0, PT, R120, RZ, PT ;  /* 0x000000ff7800720c */ /* 0x000fe20003f05270 */
[----:B------:R-:W-:Y:S01]  /*12170*/  IMAD.SHL.U32 R120, R61, 0x8, RZ ;  /* 0x000000083d787824 */ /* 0x000fe200078e00ff */
[----:B------:R-:W-:-:S02]  /*12180*/  LOP3.LUT R119, R119, R62, R63, 0xfe, !PT ;  /* 0x0000003e77777212 */ /* 0x000fc400078efe3f */
[----:B------:R-:W-:Y:S02]  /*12190*/  SEL R116, RZ, 0x1, P6 ;  /* 0x00000001ff747807 */ /* 0x000fe40003000000 */
[----:B------:R-:W-:-:S03]  /*121a0*/  SEL R62, RZ, 0x1, P0 ;  /* 0x00000001ff3e7807 */ /* 0x000fc60000000000 */
[----:B------:R-:W-:-:S04]  /*121b0*/  IMAD.WIDE.U32 R116, R116, 0x10000, RZ ;  /* 0x0001000074747825 */ /* 0x000fc800078e00ff */
[----:B------:R-:W-:-:S03]  /*121c0*/  IMAD.WIDE.U32 R62, R62, 0x100, RZ ;  /* 0x000001003e3e7825 */ /* 0x000fc600078e00ff */
[----:B------:R-:W-:Y:S02]  /*121d0*/  LOP3.LUT R118, R62, R118, R116, 0xfe, !PT ;  /* 0x000000763e767212 */ /* 0x000fe400078efe74 */
[----:B------:R-:W-:Y:S02]  /*121e0*/  LEA R116, P0, R61, UR10, 0x5 ;  /* 0x0000000a3d747c11 */ /* 0x000fe4000f8028ff */
[----:B------:R-:W-:Y:S02]  /*121f0*/  LOP3.LUT R63, R63, R119, R117, 0xfe, !PT ;  /* 0x000000773f3f7212 */ /* 0x000fe400078efe75 */
[----:B------:R-:W-:Y:S02]  /*12200*/  LEA.HI.X R117, R61, UR11, RZ, 0x5, P0 ;  /* 0x0000000b3d757c11 */ /* 0x000fe400080f2cff */
[----:B------:R-:W-:Y:S02]  /*12210*/  SHF.R.U32.HI R61, RZ, 0x1d, R61 ;  /* 0x0000001dff3d7819 */ /* 0x000fe4000001163d */
[----:B------:R-:W-:Y:S01]  /*12220*/  SEL R119, RZ, 0x1, P2 ;  /* 0x00000001ff777807 */ /* 0x000fe20001000000 */
[----:B------:R-:W-:Y:S03]  /*12230*/  STG.E.128 desc[UR4][R116.64], R52 ;  /* 0x0000003474007986 */ /* 0x000fe6000c101d04 */
[----:B------:R-:W-:Y:S01]  /*12240*/  LOP3.LUT R62, R118, R119, RZ, 0xfc, !PT ;  /* 0x00000077763e7212 */ /* 0x000fe200078efcff */
[----:B------:R0:W-:Y:S02]  /*12250*/  STG.E.128 desc[UR4][R116.64+0x10], R56 ;  /* 0x0000103874007986 */ /* 0x0001e4000c101d04 */
[----:B0-----:R-:W-:-:S04]  /*12260*/  IADD3 R116, P0, R120, UR12, RZ ;  /* 0x0000000c78747c10 */ /* 0x001fc8000ff1e0ff */
[----:B------:R-:W-:-:S05]  /*12270*/  IADD3.X R117, R61, UR13, RZ, P0, !PT ;  /* 0x0000000d3d757c10 */ /* 0x000fca00087fe4ff */
[----:B------:R2:W-:Y:S01]  /*12280*/  STG.E.64 desc[UR4][R116.64], R62 ;  /* 0x0000003e74007986 */ /* 0x0005e2000c101b04 */
[----:B------:R-:W-:Y:S05]  /*12290*/  @!P1 BRA `(.L_x_7714) ;  /* 0x0000000000509947 */ /* 0x000fea0003800000 */
[----:B--2---:R-:W-:Y:S02]  /*122a0*/  SHF.L.U32 R63, R100, 0x10, RZ ;  /* 0x00000010643f7819 */ /* 0x004fe400000006ff */
[----:B------:R-:W-:Y:S02]  /*122b0*/  LOP3.LUT R62, R99, 0xffff, RZ, 0xc0, !PT ;  /* 0x0000ffff633e7812 */ /* 0x000fe400078ec0ff */
[----:B------:R-:W-:Y:S02]  /*122c0*/  LOP3.LUT R63, R63, 0xff0000, RZ, 0xc0, !PT ;  /* 0x00ff00003f3f7812 */ /* 0x000fe400078ec0ff */
        /* <DEDUP_REMOVED lines=8> */
[----:B------:R-:W-:Y:S02]  /*12350*/  LOP3.LUT R121, R63, 0xff, R102, 0xf8, !PT ;  /* 0x000000ff3f797812 */ /* 0x000fe400078ef866 */
[----:B------:R-:W-:Y:S01]  /*12360*/  IADD3 R120, P0, R120, UR16, RZ ;  /* 0x0000001078787c10 */ /* 0x000fe2000ff1e0ff */
[----:B------:R-:W-:Y:S01]  /*12370*/  IMAD.WIDE.U32 R62, R62, 0x100, RZ ;  /* 0x000001003e3e7825 */ /* 0x000fe200078e00ff */
[----:B------:R-:W-:Y:S02]  /*12380*/  LOP3.LUT R121, R117, R121, R119, 0xfe, !PT ;  /* 0x0000007975797212 */ /* 0x000fe400078efe77 */
[----:B------:R-:W-:-:S02]  /*12390*/  LOP3.LUT R117, R62, R118, R116, 0xfe, !PT ;  /* 0x000000763e757212 */ /* 0x000fc400078efe74 */
[----:B------:R-:W-:Y:S02]  /*123a0*/  LOP3.LUT R63, R121, R63, RZ, 0xfc, !PT ;  /* 0x0000003f793f7212 */ /* 0x000fe400078efcff */
[----:B------:R-:W-:Y:S02]  /*123b0*/  IADD3.X R121, R61, UR17, RZ, P0, !PT ;  /* 0x000000113d797c10 */ /* 0x000fe400087fe4ff */
[----:B------:R-:W-:-:S05]  /*123c0*/  LOP3.LUT R62, R117, 0xff, R106, 0xf8, !PT ;  /* 0x000000ff753e7812 */ /* 0x000fca00078ef86a */
[----:B------:R3:W-:Y:S02]  /*123d0*/  STG.E.64 desc[UR4][R120.64], R62 ;  /* 0x0000003e78007986 */ /* 0x0007e4000c101b04 */
.L_x_7714:
[----:B------:R-:W-:Y:S05]  /*123e0*/  BSYNC B0 ;  /* 0x0000000000007941 */ /* 0x000fea0003800000 */
.L_x_7713:
        /* <DEDUP_REMOVED lines=104> */
.L_x_7861:
[----:B------:R-:W2:Y:S01]  /*12a70*/  @!P3 S2R R117, SR_CgaCtaId ;  /* 0x000000000075b919 */ /* 0x000ea20000008800 */
[----:B------:R-:W-:Y:S01]  /*12a80*/  @!P3 MOV R116, 0x400 ;  /* 0x000004000074b802 */ /* 0x000fe20000000f00 */
[----:B-1----:R-:W-:Y:S01]  /*12a90*/  FADD.FTZ R61, R121, R124 ;  /* 0x0000007c793d7221 */ /* 0x002fe20000010000 */
[----:B------:R-:W-:Y:S01]  /*12aa0*/  LOP3.LUT R62, R62, 0x3, RZ, 0xc0, !PT ;  /* 0x000000033e3e7812 */ /* 0x000fe200078ec0ff */
[----:B------:R-:W-:Y:S05]  /*12ab0*/  WARPSYNC.ALL ;  /* 0x0000000000007948 */ /* 0x000fea0003800000 */
[----:B------:R-:W-:-:S04]  /*12ac0*/  LOP3.LUT R118, R23, 0x1f, RZ, 0xc0, !PT ;  /* 0x0000001f17767812 */ /* 0x000fc800078ec0ff */
[----:B------:R-:W-:Y:S02]  /*12ad0*/  ISETP.GT.U32.AND P0, PT, R118, 0x3, PT ;  /* 0x000000037600780c */ /* 0x000fe40003f04070 */
[----:B--2---:R-:W-:Y:S02]  /*12ae0*/  @!P3 LEA R117, R117, R116, 0x18 ;  /* 0x000000747575b211 */ /* 0x004fe400078ec0ff */
[----:B------:R-:W-:-:S05]  /*12af0*/  @!P3 IADD3 R116, R63, R62, RZ ;  /* 0x0000003e3f74b210 */ /* 0x000fca0007ffe0ff */
[----:B------:R-:W-:-:S05]  /*12b00*/  @!P3 IMAD R116, R116, 0x8, R117 ;  /* 0x000000087474b824 */ /* 0x000fca00078e0275 */
[----:B------:R1:W-:Y:S02]  /*12b10*/  @!P3 STS.64 [R116], R60 ;  /* 0x0000003c7400b388 */ /* 0x0003e40000000a00 */
[----:B-1----:R-:W1:Y:S01]  /*12b20*/  @!P0 S2R R61, SR_CgaCtaId ;  /* 0x00000000003d8919 */ /* 0x002e620000008800 */
[----:B------:R-:W-:Y:S01]  /*12b30*/  @!P0 MOV R60, 0x400 ;  /* 0x00000400003c8802 */ /* 0x000fe20000000f00 */
[----:B------:R-:W-:Y:S01]  /*12b40*/  HFMA2.MMA R120, -RZ, RZ, 0, 0 ;  /* 0x00000000ff787435 */ /* 0x000fe200000001ff */
[----:B------:R-:W-:Y:S01]  /*12b50*/  @!P0 IADD3 R63, R63, R118, RZ ;  /* 0x000000763f3f8210 */ /* 0x000fe20007ffe0ff */
[----:B------:R-:W-:Y:S01]  /*12b60*/  BAR.SYNC.DEFER_BLOCKING 0x0 ;  /* 0x0000000000007b1d */ /* 0x000fe20000010000 */
[----:B------:R-:W-:-:S03]  /*12b70*/  PLOP3.LUT P2, PT, PT, PT, UP0, 0x40, 0x0 ;  /* 0x000000000000781c */ /* 0x000fc60003f4e808 */
[----:B------:R-:W-:Y:S02]  /*12b80*/  @!P0 IMAD.MOV.U32 R120, RZ, RZ, R114 ;  /* 0x000000ffff788224 */ /* 0x000fe400078e0072 */
[----:B------:R-:W-:Y:S03]  /*12b90*/  BSSY B0, `(.L_x_7844) ;  /* 0x0000058000007945 */ /* 0x000fe60003800000 */
[----:B------:R-:W2:Y:S01]  /*12ba0*/  SHFL.DOWN PT, R119, R120, 0x2, 0x1f ;  /* 0x08401f0078777f89 */ /* 0x000ea200000e0000 */
[----:B-1----:R-:W-:Y:S02]  /*12bb0*/  @!P0 LEA R116, R61, R60, 0x18 ;  /* 0x0000003c3d748211 */ /* 0x002fe400078ec0ff */
[----:B------:R-:W-:-:S03]  /*12bc0*/  CS2R R60, SRZ ;  /* 0x00000000003c7805 */ /* 0x000fc6000001ff00 */
[----:B0-----:R-:W-:Y:S01]  /*12bd0*/  @!P0 IMAD R121, R63, 0x8, R116 ;  /* 0x000000083f798824 */ /* 0x001fe200078e0274 */
[----:B--2---:R-:W-:Y:S02]  /*12be0*/  IADD3 R116, R119, R120, RZ ;  /* 0x0000007877747210 */ /* 0x004fe40007ffe0ff */
[----:B------:R-:W-:Y:S02]  /*12bf0*/  I2FP.F32.S32 R119, R119 ;  /* 0x0000007700777245 */ /* 0x000fe40000201400 */
[----:B------:R0:W1:Y:S01]  /*12c00*/  @!P0 LDS.64 R60, [R121] ;  /* 0x00000000793c8984 */ /* 0x0000620000000a00 */
[----:B------:R-:W-:Y:S02]  /*12c10*/  I2FP.F32.S32 R63, R116 ;  /* 0x00000074003f7245 */ /* 0x000fe40000201400 */
[----:B------:R-:W-:Y:S02]  /*12c20*/  LOP3.LUT P0, RZ, R62, 0x1f, R23, 0xf8, !PT ;  /* 0x0000001f3eff7812 */ /* 0x000fe4000780f817 */
[----:B------:R-:W2:Y:S01]  /*12c30*/  MUFU.RCP R117, R63 ;  /* 0x0000003f00757308 */ /* 0x000ea20000001000 */
[----:B0-----:R-:W-:Y:S01]  /*12c40*/  I2FP.F32.S32 R121, R120 ;  /* 0x0000007800797245 */ /* 0x001fe20000201400 */
[----:B-1----:R-:W0:Y:S04]  /*12c50*/  SHFL.DOWN PT, R122, R60, 0x2, 0x1f ;  /* 0x08401f003c7a7f89 */ /* 0x002e2800000e0000 */
[----:B------:R-:W1:Y:S01]  /*12c60*/  SHFL.DOWN PT, R118, R61, 0x2, 0x1f ;  /* 0x08401f003d767f89 */ /* 0x000e6200000e0000 */
[C---:B0-----:R-:W-:Y:S01]  /*12c70*/  FADD.FTZ R123, -R122.reuse, R60 ;  /* 0x0000003c7a7b7221 */ /* 0x041fe20000010100 */
[----:B------:R-:W-:-:S03]  /*12c80*/  FMUL.FTZ R122, R122, R119 ;  /* 0x000000777a7a7220 */ /* 0x000fc60000410000 */
[----:B------:R-:W-:Y:S01]  /*12c90*/  FMUL.FTZ R123, R123, R123 ;  /* 0x0000007b7b7b7220 */ /* 0x000fe20000410000 */
[----:B------:R-:W-:Y:S01]  /*12ca0*/  FFMA.FTZ R122, R121, R60, R122 ;  /* 0x0000003c797a7223 */ /* 0x000fe2000001007a */
[----:B-1----:R-:W-:Y:S02]  /*12cb0*/  FADD.FTZ R118, R118, R61 ;  /* 0x0000003d76767221 */ /* 0x002fe40000010000 */
[----:B------:R-:W-:Y:S01]  /*12cc0*/  FMUL.FTZ R120, R123, R121 ;  /* 0x000000797b787220 */ /* 0x000fe20000410000 */
[C---:B--2---:R-:W-:Y:S01]  /*12cd0*/  FMUL.FTZ R60, R117.reuse, R122 ;  /* 0x0000007a753c7220 */ /* 0x044fe20000410000 */
[----:B------:R-:W0:Y:S02]  /*12ce0*/  SHFL.DOWN PT, R121, R116, 0x1, 0x1f ;  /* 0x08201f0074797f89 */ /* 0x000e2400000e0000 */
[----:B------:R-:W-:Y:S02]  /*12cf0*/  FMUL.FTZ R120, R120, R119 ;  /* 0x0000007778787220 */ /* 0x000fe40000410000 */
[----:B------:R-:W1:Y:S02]  /*12d00*/  SHFL.DOWN PT, R119, R60, 0x1, 0x1f ;  /* 0x08201f003c777f89 */ /* 0x000e6400000e0000 */
[----:B------:R-:W-:-:S05]  /*12d10*/  FFMA.FTZ R118, R117, R120, R118 ;  /* 0x0000007875767223 */ /* 0x000fca0000010076 */
[----:B------:R-:W2:Y:S01]  /*12d20*/  SHFL.DOWN PT, R61, R118, 0x1, 0x1f ;  /* 0x08201f00763d7f89 */ /* 0x000ea200000e0000 */
[----:B0-----:R-:W-:Y:S01]  /*12d30*/  IMAD.IADD R117, R116, 0x1, R121 ;  /* 0x0000000174757824 */ /* 0x001fe200078e0279 */
[----:B------:R-:W-:Y:S01]  /*12d40*/  I2FP.F32.S32 R121, R121 ;  /* 0x0000007900797245 */ /* 0x000fe20000201400 */
[----:B-1----:R-:W-:-:S03]  /*12d50*/  FADD.FTZ R120, R60, -R119 ;  /* 0x800000773c787221 */ /* 0x002fc60000010000 */
[----:B------:R-:W-:Y:S01]  /*12d60*/  I2FP.F32.S32 R117, R117 ;  /* 0x0000007500757245 */ /* 0x000fe20000201400 */
[----:B------:R-:W-:Y:S01]  /*12d70*/  FMUL.FTZ R116, R119, R121 ;  /* 0x0000007977747220 */ /* 0x000fe20000410000 */
[----:B------:R-:W-:Y:S01]  /*12d80*/  FMUL.FTZ R120, R120, R120 ;  /* 0x0000007878787220 */ /* 0x000fe20000410000 */
[----:B------:R-:W0:Y:S02]  /*12d90*/  LDC R119, c[0x0][0x2d8] ;  /* 0x0000b600ff777b82 */ /* 0x000e240000000800 */
[C---:B------:R-:W-:Y:S01]  /*12da0*/  FFMA.FTZ R116, R63.reuse, R60, R116 ;  /* 0x0000003c3f747223 */ /* 0x040fe20000010074 */
[----:B------:R-:W1:Y:S01]  /*12db0*/  MUFU.RCP R117, R117 ;  /* 0x0000007500757308 */ /* 0x000e620000001000 */
[----:B------:R-:W-:Y:S01]  /*12dc0*/  FMUL.FTZ R120, R63, R120 ;  /* 0x000000783f787220 */ /* 0x000fe20000410000 */
[----:B--2---:R-:W-:-:S03]  /*12dd0*/  FADD.FTZ R118, R118, R61 ;  /* 0x0000003d76767221 */ /* 0x004fc60000010000 */
[----:B------:R-:W-:Y:S01]  /*12de0*/  FMUL.FTZ R120, R120, R121 ;  /* 0x0000007978787220 */ /* 0x000fe20000410000 */
[----:B------:R-:W2:Y:S08]  /*12df0*/  @!P0 LDC.64 R62, c[0x0][0x250] ;  /* 0x00009400ff3e8b82 */ /* 0x000eb00000000a00 */
[----:B------:R-:W3:Y:S01]  /*12e00*/  @!P0 LDC.64 R60, c[0x0][0x258] ;  /* 0x00009600ff3c8b82 */ /* 0x000ee20000000a00 */
[C---:B-1----:R-:W-:Y:S01]  /*12e10*/  FMUL.FTZ R116, R117.reuse, R116 ;  /* 0x0000007475747220 */ /* 0x042fe20000410000 */
[----:B------:R-:W-:-:S04]  /*12e20*/  FFMA.FTZ R118, R117, R120, R118 ;  /* 0x0000007875767223 */ /* 0x000fc80000010076 */
[----:B------:R-:W1:Y:S04]  /*12e30*/  SHFL.IDX PT, R117, R116, RZ, 0x1f ;  /* 0x00001fff74757589 */ /* 0x000e6800000e0000 */
[----:B------:R-:W0:Y:S01]  /*12e40*/  SHFL.IDX PT, R118, R118, RZ, 0x1f ;  /* 0x00001fff76767589 */ /* 0x000e2200000e0000 */
[----:B--2---:R-:W-:-:S04]  /*12e50*/  @!P0 IMAD.WIDE R62, R17, 0x4, R62 ;  /* 0x00000004113e8825 */ /* 0x004fc800078e023e */
[----:B---3--:R-:W-:-:S04]  /*12e60*/  @!P0 IMAD.WIDE R60, R17, 0x4, R60 ;  /* 0x00000004113c8825 */ /* 0x008fc800078e023c */
[----:B-1----:R-:W-:Y:S01]  /*12e70*/  FMUL.FTZ R120, R117, R117 ;  /* 0x0000007575787220 */ /* 0x002fe20000410000 */
[----:B------:R1:W-:Y:S01]  /*12e80*/  @!P0 STG.E desc[UR4][R62.64], R117 ;  /* 0x000000753e008986 */ /* 0x0003e2000c101904 */
[----:B0-----:R-:W-:-:S03]  /*12e90*/  FFMA.FTZ R119, R118, UR15, R119 ;  /* 0x0000000f76777c23 */ /* 0x001fc60008010077 */
[----:B------:R-:W-:Y:S02]  /*12ea0*/  FSEL R120, R120, RZ, !P2 ;  /* 0x000000ff78787208 */ /* 0x000fe40005000000 */
[----:B------:R-:W-:-:S03]  /*12eb0*/  PLOP3.LUT P2, PT, PT, PT, UP0, 0x40, 0x0 ;  /* 0x000000000000781c */ /* 0x000fc60003f4e808 */
[----:B------:R-:W-:Y:S01]  /*12ec0*/  FADD.FTZ R119, R119, R120 ;  /* 0x0000007877777221 */ /* 0x000fe20000010000 */
[----:B------:R-:W-:-:S05]  /*12ed0*/  FSEL R118, R117, RZ, P2 ;  /* 0x000000ff75767208 */ /* 0x000fca0001000000 */
[----:B------:R-:W0:Y:S02]  /*12ee0*/  MUFU.RSQ R119, R119 ;  /* 0x0000007700777308 */ /* 0x000e240000001400 */
[----:B0-----:R1:W-:Y:S01]  /*12ef0*/  @!P0 STG.E desc[UR4][R60.64], R119 ;  /* 0x000000773c008986 */ /* 0x0013e2000c101904 */
[----:B------:R-:W-:Y:S05]  /*12f00*/  @!P5 BRA `(.L_x_7845) ;  /* 0x000000000080d947 */ /* 0x000fea0003800000 */
[--C-:B-1----:R-:W-:Y:S01]  /*12f10*/  FADD.FTZ R60, R36, -R118.reuse ;  /* 0x80000076243c7221 */ /* 0x102fe20000010000 */
[--C-:B------:R-:W-:Y:S01]  /*12f20*/  FADD.FTZ R62, R37, -R118.reuse ;  /* 0x80000076253e7221 */ /* 0x100fe20000010000 */
[----:B------:R-:W0:Y:S01]  /*12f30*/  LDC.64 R116, c[0x0][0x2b8] ;  /* 0x0000ae00ff747b82 */ /* 0x000e220000000a00 */
[--C-:B------:R-:W-:Y:S01]  /*12f40*/  FADD.FTZ R122, R40, -R118.reuse ;  /* 0x80000076287a7221 */ /* 0x100fe20000010000 */
[C---:B------:R-:W-:Y:S01]  /*12f50*/  FMUL.FTZ R61, R119.reuse, R60 ;  /* 0x0000003c773d7220 */ /* 0x040fe20000410000 */
[C---:B------:R-:W-:Y:S01]  /*12f60*/  FMUL.FTZ R62, R119.reuse, R62 ;  /* 0x0000003e773e7220 */ /* 0x040fe20000410000 */
[----:B------:R-:W-:Y:S01]  /*12f70*/  FADD.FTZ R120, R38, -R118 ;  /* 0x8000007626787221 */ /* 0x000fe20000010000 */
[----:B------:R-:W-:Y:S01]  /*12f80*/  FMUL.FTZ R63, R119, R122 ;  /* 0x0000007a773f7220 */ /* 0x000fe20000410000 */
[----:B------:R-:W-:Y:S01]  /*12f90*/  FFMA.FTZ R60, R16, R61, R8 ;  /* 0x0000003d103c7223 */ /* 0x000fe20000010008 */
[----:B------:R-:W-:Y:S01]  /*12fa0*/  FFMA.FTZ R61, R98, R62, R97 ;  /* 0x0000003e623d7223 */ /* 0x000fe20000010061 */
[--C-:B------:R-:W-:Y:S01]  /*12fb0*/  FADD.FTZ R62, R39, -R118.reuse ;  /* 0x80000076273e7221 */ /* 0x100fe20000010000 */
[--C-:B------:R-:W-:Y:S01]  /*12fc0*/  FADD.FTZ R122, R41, -R118.reuse ;  /* 0x80000076297a7221 */ /* 0x100fe20000010000 */
[--C-:B------:R-:W-:Y:S01]  /*12fd0*/  FADD.FTZ R124, R43, -R118.reuse ;  /* 0x800000762b7c7221 */ /* 0x100fe20000010000 */
[C---:B------:R-:W-:Y:S01]  /*12fe0*/  FMUL.FTZ R120, R119.reuse, R120 ;  /* 0x0000007877787220 */ /* 0x040fe20000410000 */
[----:B------:R-:W-:Y:S01]  /*12ff0*/  FMUL.FTZ R121, R119, R62 ;  /* 0x0000003e77797220 */ /* 0x000fe20000410000 */
[----:B------:R-:W-:Y:S01]  /*13000*/  FADD.FTZ R62, R42, -R118 ;  /* 0x800000762a3e7221 */ /* 0x000fe20000010000 */
        /* <DEDUP_REMOVED lines=14> */
[----:B------:R-:W-:-:S03]  /*130f0*/  IADD3 R107, R107, 0x80, RZ ;  /* 0x000000806b6b7810 */ /* 0x000fc60007ffe0ff */
[----:B------:R0:W-:Y:S04]  /*13100*/  STG.E.128 desc[UR4][R116.64], R60 ;  /* 0x0000003c74007986 */ /* 0x0001e8000c101d04 */
.L_x_7845:
[----:B------:R-:W-:Y:S05]  /*13110*/  BSYNC B0 ;  /* 0x0000000000007941 */ /* 0x000fea0003800000 */
.L_x_7844:
        /* <DEDUP_REMOVED lines=33> */
[----:B------:R-:W-:-:S04]  /*13330*/  VIADD R107, R107, 0x80 ;  /* 0x000000806b6b7836 */ /* 0x000fc80000000000 */
[----:B------:R2:W-:Y:S03]  /*13340*/  STG.E.128 desc[UR4][R116.64], R60 ;  /* 0x0000003c74007986 */ /* 0x0005e6000c101d04 */
.L_x_7847:
[----:B------:R-:W-:Y:S05]  /*13350*/  BSYNC B0 ;  /* 0x0000000000007941 */ /* 0x000fea0003800000 */
.L_x_7846:
[----:B------:R-:W-:Y:S01]  /*13360*/  ISETP.NE.AND P0, PT, R66, RZ, PT ;  /* 0x000000ff4200720c */ /* 0x000fe20003f05270 */
[----:B------:R-:W-:-:S12]  /*13370*/  BSSY B0, `(.L_x_7848) ;  /* 0x0000021000007945 */ /* 0x000fd80003800000 */
[----:B------:R-:W-:Y:S05]  /*13380*/  @!P0 BRA `(.L_x_7849) ;  /* 0x00000000007c8947 */ /* 0x000fea0003800000 */
[--C-:B0-2---:R-:W-:Y:S01]  /*13390*/  FADD.FTZ R116, R58, -R118.reuse ;  /* 0x800000763a747221 */ /* 0x105fe20000010000 */
[--C-:B-1----:R-:W-:Y:S01]  /*133a0*/  FADD.FTZ R62, R52, -R118.reuse ;  /* 0x80000076343e7221 */ /* 0x102fe20000010000 */
[--C-:B------:R-:W-:Y:S01]  /*133b0*/  FADD.FTZ R60, R53, -R118.reuse ;  /* 0x80000076353c7221 */ /* 0x100fe20000010000 */
[--C-:B------:R-:W-:Y:S01]  /*133c0*/  FADD.FTZ R61, R54, -R118.reuse ;  /* 0x80000076363d7221 */ /* 0x100fe20000010000 */
[----:B------:R-:W-:Y:S01]  /*133d0*/  FMUL.FTZ R63, R119, R116 ;  /* 0x00000074773f7220 */ /* 0x000fe20000410000 */
[--C-:B------:R-:W-:Y:S01]  /*133e0*/  FADD.FTZ R122, R55, -R118.reuse ;  /* 0x80000076377a7221 */ /* 0x100fe20000010000 */
[----:B------:R-:W0:Y:S01]  /*133f0*/  LDC.64 R116, c[0x0][0x2b8] ;  /* 0x0000ae00ff747b82 */ /* 0x000e220000000a00 */
        /* <DEDUP_REMOVED lines=18> */
[----:B------:R-:W-:-:S02]  /*13520*/  F2FP.BF16.F32.PACK_AB R63, R124, R63 ;  /* 0x0000003f7c3f723e */ /* 0x000fc400000010ff */
[----:B------:R-:W-:Y:S02]  /*13530*/  F2FP.BF16.F32.PACK_AB R62, R121, R62 ;  /* 0x0000003e793e723e */ /* 0x000fe400000010ff */
[----:B------:R-:W-:Y:S01]  /*13540*/  F2FP.BF16.F32.PACK_AB R61, R122, R61 ;  /* 0x0000003d7a3d723e */ /* 0x000fe200000010ff */
[----:B0-----:R-:W-:Y:S01]  /*13550*/  IMAD.WIDE.U32 R116, R107, 0x10, R116 ;  /* 0x000000106b747825 */ /* 0x001fe200078e0074 */
[----:B------:R-:W-:-:S05]  /*13560*/  F2FP.BF16.F32.PACK_AB R60, R119, R118 ;  /* 0x00000076773c723e */ /* 0x000fca00000010ff */
[----:B------:R3:W-:Y:S02]  /*13570*/  STG.E.128 desc[UR4][R116.64], R60 ;  /* 0x0000003c74007986 */ /* 0x0007e4000c101d04 */
.L_x_7849:
[----:B------:R-:W-:Y:S05]  /*13580*/  BSYNC B0 ;  /* 0x0000000000007941 */ /* 0x000fea0003800000 */
.L_x_7848:
[----:B------:R-:W-:Y:S02]  /*13590*/  IADD3 R17, R17, UR18, RZ ;  /* 0x0000001211117c10 */ /* 0x000fe4000fffe0ff */
[----:B0123--:R-:W-:Y:S02]  /*135a0*/  SEL R60, RZ, 0x1, P1 ;  /* 0x00000001ff3c7807 */ /* 0x00ffe40000800000 */
[----:B------:R-:W-:-:S13]  /*135b0*/  ISETP.GE.AND P0, PT, R17, UR19, PT ;  /* 0x0000001311007c0c */ /* 0x000fda000bf06270 */
[----:B------:R-:W-:Y:S05]  /*135c0*/  @!P0 BRA `(.L_x_7850) ;  /* 0xfffffed8006c8947 */ /* 0x000fea000383ffff */
[----:B------:R-:W-:Y:S05]  /*135d0*/  EXIT ;  /* 0x000000000000794d */ /* 0x000fea0003800000 */
.L_x_7843:
[----:B------:R-:W-:Y:S01]  /*135e0*/  IMAD.MOV.U32 R125, RZ, RZ, R61 ;  /* 0x000000ffff7d7224 */ /* 0x000fe200078e003d */
[----:B------:R-:W-:Y:S01]  /*135f0*/  MOV R116, 0x1 ;  /* 0x0000000100747802 */ /* 0x000fe20000000f00 */
[----:B------:R-:W-:Y:S01]  /*13600*/  IMAD.MOV.U32 R117, RZ, RZ, 0x1f ;  /* 0x0000001fff757424 */ /* 0x000fe200078e00ff */
[----:B------:R-:W-:-:S07]  /*13610*/  MOV R118, 0xffffffff ;  /* 0xffffffff00767802 */ /* 0x000fce0000000f00 */
[----:B------:R-:W-:Y:S05]  /*13620*/  WARPSYNC.COLLECTIVE R118, `(.L_x_7851) ;  /* 0x0000000076087348 */ /* 0x000fea0003c00000 */
[----:B------:R0:W1:Y:S02]  /*13630*/  SHFL.BFLY P4, R123, R125, R116, R117 ;  /* 0x0c0000747d7b7389 */ /* 0x0000640000080075 */
[----:B01----:R-:W-:Y:S01]  /*13640*/  ENDCOLLECTIVE ;  /* 0x000000000000791b */ /* 0x003fe20003800000 */
.L_x_7851:
[----:B------:R-:W-:Y:S02]  /*13650*/  IMAD.MOV.U32 R116, RZ, RZ, 0x2 ;  /* 0x00000002ff747424 */ /* 0x000fe400078e00ff */
[----:B------:R-:W-:-:S04]  /*13660*/  IMAD.MOV.U32 R60, RZ, RZ, R123 ;  /* 0x000000ffff3c7224 */ /* 0x000fc800078e007b */
[----:B------:R-:W-:-:S05]  /*13670*/  FADD.FTZ R119, R61, R60 ;  /* 0x0000003c3d777221 */ /* 0x000fca0000010000 */
[----:B------:R-:W-:-:S07]  /*13680*/  MOV R125, R119 ;  /* 0x00000077007d7202 */ /* 0x000fce0000000f00 */
[----:B------:R-:W-:Y:S05]  /*13690*/  WARPSYNC.COLLECTIVE R118, `(.L_x_7852) ;  /* 0x0000000076087348 */ /* 0x000fea0003c00000 */
[----:B------:R0:W1:Y:S02]  /*136a0*/  SHFL.BFLY P4, R123, R125, R116, R117 ;  /* 0x0c0000747d7b7389 */ /* 0x0000640000080075 */
[----:B01----:R-:W-:Y:S01]  /*136b0*/  ENDCOLLECTIVE ;  /* 0x000000000000791b */ /* 0x003fe20003800000 */
.L_x_7852:
[----:B------:R-:W-:Y:S01]  /*136c0*/  HFMA2.MMA R116, -RZ, RZ, 0, 2.384185791015625e-07 ;  /* 0x00000004ff747435 */ /* 0x000fe200000001ff */
[----:B------:R-:W-:-:S05]  /*136d0*/  MOV R60, R123 ;  /* 0x0000007b003c7202 */ /* 0x000fca0000000f00 */
[----:B------:R-:W-:-:S04]  /*136e0*/  FADD.FTZ R120, R119, R60 ;  /* 0x0000003c77787221 */ /* 0x000fc80000010000 */
[----:B------:R-:W-:-:S07]  /*136f0*/  IMAD.MOV.U32 R125, RZ, RZ, R120 ;  /* 0x000000ffff7d7224 */ /* 0x000fce00078e0078 */
[----:B------:R-:W-:Y:S05]  /*13700*/  WARPSYNC.COLLECTIVE R118, `(.L_x_7853) ;  /* 0x0000000076087348 */ /* 0x000fea0003c00000 */
[----:B------:R0:W1:Y:S02]  /*13710*/  SHFL.BFLY P4, R123, R125, R116, R117 ;  /* 0x0c0000747d7b7389 */ /* 0x0000640000080075 */
[----:B01----:R-:W-:Y:S01]  /*13720*/  ENDCOLLECTIVE ;  /* 0x000000000000791b */ /* 0x003fe20003800000 */
.L_x_7853:
[----:B------:R-:W-:Y:S02]  /*13730*/  IMAD.MOV.U32 R116, RZ, RZ, 0x8 ;  /* 0x00000008ff747424 */ /* 0x000fe400078e00ff */
[----:B------:R-:W-:-:S04]  /*13740*/  IMAD.MOV.U32 R121, RZ, RZ, R123 ;  /* 0x000000ffff797224 */ /* 0x000fc800078e007b */
[----:B------:R-:W-:-:S05]  /*13750*/  FADD.FTZ R121, R120, R121 ;  /* 0x0000007978797221 */ /* 0x000fca0000010000 */
[----:B------:R-:W-:-:S07]  /*13760*/  MOV R125, R121 ;  /* 0x00000079007d7202 */ /* 0x000fce0000000f00 */
[----:B------:R-:W-:Y:S05]  /*13770*/  WARPSYNC.COLLECTIVE R118, `(.L_x_7854) ;  /* 0x0000000076087348 */ /* 0x000fea0003c00000 */
[----:B------:R0:W1:Y:S02]  /*13780*/  SHFL.BFLY P4, R123, R125, R116, R117 ;  /* 0x0c0000747d7b7389 */ /* 0x0000640000080075 */
[----:B01----:R-:W-:Y:S01]  /*13790*/  ENDCOLLECTIVE ;  /* 0x000000000000791b */ /* 0x003fe20003800000 */
.L_x_7854:
[----:B------:R-:W-:Y:S01]  /*137a0*/  HFMA2.MMA R116, -RZ, RZ, 0, 9.5367431640625e-07 ;  /* 0x00000010ff747435 */ /* 0x000fe200000001ff */
[----:B------:R-:W-:-:S05]  /*137b0*/  MOV R60, R123 ;  /* 0x0000007b003c7202 */ /* 0x000fca0000000f00 */
[----:B------:R-:W-:-:S04]  /*137c0*/  FADD.FTZ R122, R121, R60 ;  /* 0x0000003c797a7221 */ /* 0x000fc80000010000 */
[----:B------:R-:W-:-:S07]  /*137d0*/  IMAD.MOV.U32 R125, RZ, RZ, R122 ;  /* 0x000000ffff7d7224 */ /* 0x000fce00078e007a */
[----:B------:R-:W-:Y:S05]  /*137e0*/  WARPSYNC.COLLECTIVE R118, `(.L_x_7855) ;  /* 0x0000000076087348 */ /* 0x000fea0003c00000 */
[----:B------:R0:W1:Y:S02]  /*137f0*/  SHFL.BFLY P4, R123, R125, R116, R117 ;  /* 0x0c0000747d7b7389 */ /* 0x0000640000080075 */
[----:B01----:R-:W-:Y:S01]  /*13800*/  ENDCOLLECTIVE ;  /* 0x000000000000791b */ /* 0x003fe20003800000 */
.L_x_7855:
[----:B------:R-:W-:-:S04]  /*13810*/  FADD.FTZ R60, R122, R123 ;  /* 0x0000007b7a3c7221 */ /* 0x000fc80000010000 */
[----:B------:R-:W-:-:S04]  /*13820*/  FMUL.FTZ R60, R115, R60 ;  /* 0x0000003c733c7220 */ /* 0x000fc80000410000 */
[--C-:B------:R-:W-:Y:S01]  /*13830*/  FADD.FTZ R61, R36, -R60.reuse ;  /* 0x8000003c243d7221 */ /* 0x100fe20000010000 */
[--C-:B------:R-:W-:Y:S01]  /*13840*/  FADD.FTZ R120, R37, -R60.reuse ;  /* 0x8000003c25787221 */ /* 0x100fe20000010000 */
[--C-:B------:R-:W-:Y:S01]  /*13850*/  FADD.FTZ R116, R40, -R60.reuse ;  /* 0x8000003c28747221 */ /* 0x100fe20000010000 */
[----:B------:R-:W-:Y:S01]  /*13860*/  FADD.FTZ R117, R45, -R60 ;  /* 0x8000003c2d757221 */ /* 0x000fe20000010000 */
[----:B------:R-:W-:-:S04]  /*13870*/  FFMA.FTZ R61, R61, R61, RZ ;  /* 0x0000003d3d3d7223 */ /* 0x000fc800000100ff */
[----:B------:R-:W-:Y:S01]  /*13880*/  FFMA.FTZ R61, R120, R120, R61 ;  /* 0x00000078783d7223 */ /* 0x000fe2000001003d */
[----:B------:R-:W-:-:S04]  /*13890*/  FADD.FTZ R120, R38, -R60 ;  /* 0x8000003c26787221 */ /* 0x000fc80000010000 */
[----:B------:R-:W-:Y:S01]  /*138a0*/  FFMA.FTZ R61, R120, R120, R61 ;  /* 0x00000078783d7223 */ /* 0x000fe2000001003d */
[----:B------:R-:W-:-:S04]  /*138b0*/  FADD.FTZ R120, R39, -R60 ;  /* 0x8000003c27787221 */ /* 0x000fc80000010000 */
        /* <DEDUP_REMOVED lines=40> */
[----:B------:R-:W-:Y:S01]  /*13b40*/  MOV R116, 0x1 ;  /* 0x0000000100747802 */ /* 0x000fe20000000f00 */
[----:B------:R-:W-:Y:S02]  /*13b50*/  IMAD.MOV.U32 R117, RZ, RZ, 0x1f ;  /* 0x0000001fff757424 */ /* 0x000fe400078e00ff */
[----:B------:R-:W-:-:S07]  /*13b60*/  IMAD.MOV.U32 R125, RZ, RZ, R61 ;  /* 0x000000ffff7d7224 */ /* 0x000fce00078e003d */
[----:B------:R-:W-:Y:S05]  /*13b70*/  WARPSYNC.COLLECTIVE R118, `(.L_x_7856) ;  /* 0x0000000076087348 */ /* 0x000fea0003c00000 */
[----:B------:R0:W1:Y:S02]  /*13b80*/  SHFL.BFLY P4, R123, R125, R116, R117 ;  /* 0x0c0000747d7b7389 */ /* 0x0000640000080075 */
[----:B01----:R-:W-:Y:S01]  /*13b90*/  ENDCOLLECTIVE ;  /* 0x000000000000791b */ /* 0x003fe20003800000 */
.L_x_7856:
[----:B------:R-:W-:Y:S01]  /*13ba0*/  HFMA2.MMA R116, -RZ, RZ, 0, 1.1920928955078125e-07 ;  /* 0x00000002ff747435 */ /* 0x000fe200000001ff */
[----:B------:R-:W-:-:S05]  /*13bb0*/  MOV R120, R123 ;  /* 0x0000007b00787202 */ /* 0x000fca0000000f00 */
[----:B------:R-:W-:-:S04]  /*13bc0*/  FADD.FTZ R120, R61, R120 ;  /* 0x000000783d787221 */ /* 0x000fc80000010000 */
[----:B------:R-:W-:-:S07]  /*13bd0*/  IMAD.MOV.U32 R125, RZ, RZ, R120 ;  /* 0x000000ffff7d7224 */ /* 0x000fce00078e0078 */
[----:B------:R-:W-:Y:S05]  /*13be0*/  WARPSYNC.COLLECTIVE R118, `(.L_x_7857) ;  /* 0x0000000076087348 */ /* 0x000fea0003c00000 */
[----:B------:R0:W1:Y:S02]  /*13bf0*/  SHFL.BFLY P4, R123, R125, R116, R117 ;  /* 0x0c0000747d7b7389 */ /* 0x0000640000080075 */
[----:B01----:R-:W-:Y:S01]  /*13c00*/  ENDCOLLECTIVE ;  /* 0x000000000000791b */ /* 0x003fe20003800000 */
.L_x_7857:
[----:B------:R-:W-:Y:S02]  /*13c10*/  IMAD.MOV.U32 R116, RZ, RZ, 0x4 ;  /* 0x00000004ff747424 */ /* 0x000fe400078e00ff */
[----:B------:R-:W-:-:S04]  /*13c20*/  IMAD.MOV.U32 R119, RZ, RZ, R123 ;  /* 0x000000ffff777224 */ /* 0x000fc800078e007b */
[----:B------:R-:W-:-:S05]  /*13c30*/  FADD.FTZ R119, R120, R119 ;  /* 0x0000007778777221 */ /* 0x000fca0000010000 */
[----:B------:R-:W-:-:S07]  /*13c40*/  MOV R125, R119 ;  /* 0x00000077007d7202 */ /* 0x000fce0000000f00 */
[----:B------:R-:W-:Y:S05]  /*13c50*/  WARPSYNC.COLLECTIVE R118, `(.L_x_7858) ;  /* 0x0000000076087348 */ /* 0x000fea0003c00000 */
[----:B------:R0:W1:Y:S02]  /*13c60*/  SHFL.BFLY P4, R123, R125, R116, R117 ;  /* 0x0c0000747d7b7389 */ /* 0x0000640000080075 */
[----:B01----:R-:W-:Y:S01]  /*13c70*/  ENDCOLLECTIVE ;  /* 0x000000000000791b */ /* 0x003fe20003800000 */
.L_x_7858:
[----:B------:R-:W-:Y:S01]  /*13c80*/  HFMA2.MMA R116, -RZ, RZ, 0, 4.76837158203125e-07 ;  /* 0x00000008ff747435 */ /* 0x000fe200000001ff */
[----:B------:R-:W-:-:S05]  /*13c90*/  MOV R122, R123 ;  /* 0x0000007b007a7202 */ /* 0x000fca0000000f00 */
[----:B------:R-:W-:-:S04]  /*13ca0*/  FADD.FTZ R122, R119, R122 ;  /* 0x0000007a777a7221 */ /* 0x000fc80000010000 */
[----:B------:R-:W-:-:S07]  /*13cb0*/  IMAD.MOV.U32 R125, RZ, RZ, R122 ;  /* 0x000000ffff7d7224 */ /* 0x000fce00078e007a */
[----:B------:R-:W-:Y:S05]  /*13cc0*/  WARPSYNC.COLLECTIVE R118, `(.L_x_7859) ;  /* 0x0000000076087348 */ /* 0x000fea0003c00000 */
[----:B------:R0:W1:Y:S02]  /*13cd0*/  SHFL.BFLY P4, R123, R125, R116, R117 ;  /* 0x0c0000747d7b7389 */ /* 0x0000640000080075 */
[----:B01----:R-:W-:Y:S01]  /*13ce0*/  ENDCOLLECTIVE ;  /* 0x000000000000791b */ /* 0x003fe20003800000 */
.L_x_7859:
[----:B------:R-:W-:Y:S02]  /*13cf0*/  IMAD.MOV.U32 R116, RZ, RZ, 0x10 ;  /* 0x00000010ff747424 */ /* 0x000fe400078e00ff */
[----:B------:R-:W-:-:S04]  /*13d00*/  IMAD.MOV.U32 R121, RZ, RZ, R123 ;  /* 0x000000ffff797224 */ /* 0x000fc800078e007b */
[----:B------:R-:W-:-:S05]  /*13d10*/  FADD.FTZ R121, R122, R121 ;  /* 0x000000797a797221 */ /* 0x000fca0000010000 */
[----:B------:R-:W-:-:S07]  /*13d20*/  MOV R125, R121 ;  /* 0x00000079007d7202 */ /* 0x000fce0000000f00 */
[----:B------:R-:W-:Y:S05]  /*13d30*/  WARPSYNC.COLLECTIVE R118, `(.L_x_7860) ;  /* 0x0000000076087348 */ /* 0x000fea0003c00000 */
[----:B------:R0:W1:Y:S02]  /*13d40*/  SHFL.BFLY P4, R123, R125, R116, R117 ;  /* 0x0c0000747d7b7389 */ /* 0x0000640000080075 */
[----:B01----:R-:W-:Y:S01]  /*13d50*/  ENDCOLLECTIVE ;  /* 0x000000000000791b */ /* 0x003fe20003800000 */
.L_x_7860:
[----:B------:R-:W-:Y:S01]  /*13d60*/  MOV R124, R123 ;  /* 0x0000007b007c7202 */ /* 0x000fe20000000f00 */
[----:B------:R-:W-:Y:S06]  /*13d70*/  BRA `(.L_x_7861) ;  /* 0xffffffec003c7947 */ /* 0x000fec000383ffff */
.L_x_7862:
        /* <DEDUP_REMOVED lines=16> */
.L_x_20570:


//--------------------- .text._ZN10layer_norm31ln_parallel_residual_fwd_kernelINS_13Kernel_traitsI13__nv_bfloat16S2_fS2_fjLj3072ELj1ELj1ELj4ELj16ENS_18Kernel_traits_baseILj3072ES2_S2_fS2_fjLj128EEEEELb1ELb1ELb1EEEvNS_9FwdParamsE --------------------------
	.section	.text._ZN10layer_norm31ln_parallel_residual_fwd_kernelINS_13Kernel_traitsI13__nv_bfloat16S2_fS2_fjLj3072ELj1ELj1ELj4ELj16ENS_18Kernel_traits_baseILj3072ES2_S2_fS2_fjLj128EEEEELb1ELb1ELb1EEEvNS_9FwdParamsE,"ax",@progbits
	.align	128
        .global         _ZN10layer_norm31ln_parallel_residual_fwd_kernelINS_13Kernel_traitsI13__nv_bfloat16S2_fS2_fjLj3072ELj1ELj1ELj4ELj16ENS_18Kernel_traits_baseILj3072ES2_S2_fS2_fjLj128EEEEELb1ELb1ELb1EEEvNS_9FwdParamsE
        .type           _ZN10layer_norm31ln_parallel_residual_fwd_kernelINS_13Kernel_traitsI13__nv_bfloat16S2_fS2_fjLj3072ELj1ELj1ELj4ELj16ENS_18Kernel_traits_baseILj3072ES2_S2_fS2_fjLj128EEEEELb1ELb1ELb1EEEvNS_9FwdParamsE,@function
        .size           _ZN10layer_norm31ln_parallel_residual_fwd_kernelINS_13Kernel_traitsI13__nv_bfloat16S2_fS2_fjLj3072ELj1ELj1ELj4ELj16ENS_18Kernel_traits_baseILj3072ES2_S2_fS2_fjLj128EEEEELb1ELb1ELb1EEEvNS_9FwdParamsE,(.L_x_20571 - _ZN10layer_norm31ln_parallel_residual_fwd_kernelINS_13Kernel_traitsI13__nv_bfloat16S2_fS2_fjLj3072ELj1ELj1ELj4ELj16ENS_18Kernel_traits_baseILj3072ES2_S2_fS2_fjLj128EEEEELb1ELb1ELb1EEEvNS_9FwdParamsE)
        .other          _ZN10layer_norm31ln_parallel_residual_fwd_kernelINS_13Kernel_traitsI13__nv_bfloat16S2_fS2_fjLj3072ELj1ELj1ELj4ELj16ENS_18Kernel_traits_baseILj3072ES2_S2_fS2_fjLj128EEEEELb1ELb1ELb1EEEvNS_9FwdParamsE,@"STO_CUDA_ENTRY STV_DEFAULT"
_ZN10layer_norm31ln_parallel_residual_fwd_kernelINS_13Kernel_traitsI13__nv_bfloat16S2_fS2_fjLj3072ELj1ELj1ELj4ELj16ENS_18Kernel_traits_baseILj3072ES2_S2_fS2_fjLj128EEEEELb1ELb1ELb1EEEvNS_9FwdParamsE:
.text._ZN10layer_norm31ln_parallel_residual_fwd_kernelINS_13Kernel_traitsI13__nv_bfloat16S2_fS2_fjLj3072ELj1ELj1ELj4ELj16ENS_18Kernel_traits_baseILj3072ES2_S2_fS2_fjLj128EEEEELb1ELb1ELb1EEEvNS_9FwdParamsE:
        /* <DEDUP_REMOVED lines=57> */
[----:B------:R-:W-:Y:S01]  /*0390*/  ISETP.NE.U32.AND P0, PT, RZ, UR10, PT ;  /* 0x0000000aff007c0c */ /* 0x000fe2000bf05070 */
[----:B------:R-:W-:Y:S02]  /*03a0*/  UIADD3 UR25, UR6, 0x1715609d, URZ ;  /* 0x1715609d06197890 */ /* 0x000fe4000fffe03f */
[----:B------:R-:W-:Y:S01]  /*03b0*/  IMAD.WIDE.U32 R16, R16, -0x326172a9, RZ ;  /* 0xcd9e8d5710107825 */ /* 0x000fe200078e00ff */
[----:B------:R-:W-:Y:S02]  /*03c0*/  ISETP.NE.AND.EX P0, PT, RZ, UR11, PT, P0 ;  /* 0x0000000bff007c0c */ /* 0x000fe4000bf05300 */
[----:B------:R-:W-:Y:S02]  /*03d0*/  LOP3.LUT R18, R7, UR26, R2, 0x96, !PT ;  /* 0x0000001a07127c12 */ /* 0x000fe4000f8e9602 */
[----:B------:R-:W-:-:S02]  /*03e0*/  LOP3.LUT R2, R17, UR25, R4, 0x96, !PT ;  /* 0x0000001911027c12 */ /* 0x000fc4000f8e9604 */
[----:B------:R-:W-:Y:S01]  /*03f0*/  IADD3 R12, P1, R0, UR10, RZ ;  /* 0x0000000a000c7c10 */ /* 0x000fe2000ff3e0ff */
[----:B------:R-:W-:Y:S02]  /*0400*/  UIADD3 UR28, UR7, 0x646e171e, URZ ;  /* 0x646e171e071c7890 */ /* 0x000fe4000fffe03f */
[----:B------:R-:W-:Y:S01]  /*0410*/  IMAD.WIDE.U32 R2, R2, -0x2daee0ad, RZ ;  /* 0xd2511f5302027825 */ /* 0x000fe200078e00ff */
[----:B------:R-:W-:Y:S01]  /*0420*/  UIADD3 UR27, UR6, -0x4ab325aa, URZ ;  /* 0xb54cda56061b7890 */ /* 0x000fe2000fffe03f */
[----:B------:R-:W-:Y:S01]  /*0430*/  LEA.HI R105, R15, UR8, RZ, 0x19 ;  /* 0x000000080f697c11 */ /* 0x000fe2000f8fc8ff */
[----:B------:R-:W-:Y:S01]  /*0440*/  ULDC UR10, c[0x0][0x214] ;  /* 0x00008500000a7ab9 */ /* 0x000fe20000000800 */
[----:B------:R-:W-:Y:S01]  /*0450*/  IMAD.X R13, RZ, RZ, UR11, P1 ;  /* 0x0000000bff0d7e24 */ /* 0x000fe200088e06ff */
[----:B------:R-:W-:Y:S01]  /*0460*/  LOP3.LUT R20, R3, UR28, R6, 0x96, !PT ;  /* 0x0000001c03147c12 */ /* 0x000fe2000f8e9606 */
[----:B------:R-:W-:Y:S01]  /*0470*/  IMAD.WIDE.U32 R18, R18, -0x326172a9, RZ ;  /* 0xcd9e8d5712127825 */ /* 0x000fe200078e00ff */
[----:B------:R-:W-:-:S02]  /*0480*/  UIADD3 UR29, UR6, 0x5384540f, URZ ;  /* 0x5384540f061d7890 */ /* 0x000fc4000fffe03f */
[----:B------:R0:W5:Y:S01]  /*0490*/  @P0 LDG.E.128 R8, desc[UR4][R12.64] ;  /* 0x000000040c080981 */ /* 0x000162000c1e1d00 */
[----:B------:R-:W-:Y:S01]  /*04a0*/  UIADD3 UR30, UR7, 0x1fd5c5a3, URZ ;  /* 0x1fd5c5a3071e7890 */ /* 0x000fe2000fffe03f */
[----:B------:R-:W-:Y:S02]  /*04b0*/  ULDC.64 UR8, c[0x0][0x260] ;  /* 0x0000980000087ab9 */ /* 0x000fe40000000a00 */
[----:B------:R0:W5:Y:S04]  /*04c0*/  @P0 LDG.E.128 R4, desc[UR4][R12.64+0x800] ;  /* 0x000800040c040981 */ /* 0x000168000c1e1d00 */
[----:B------:R0:W5:Y:S01]  /*04d0*/  @P0 LDG.E.128 R24, desc[UR4][R12.64+0x1000] ;  /* 0x001000040c180981 */ /* 0x000162000c1e1d00 */
[----:B------:R-:W-:Y:S01]  /*04e0*/  LOP3.LUT R16, R19, UR27, R16, 0x96, !PT ;  /* 0x0000001b13107c12 */ /* 0x000fe2000f8e9610 */
[----:B------:R-:W-:Y:S01]  /*04f0*/  IMAD.WIDE.U32 R20, R20, -0x326172a9, RZ ;  /* 0xcd9e8d5714147825 */ /* 0x000fe200078e00ff */
[----:B------:R-:W-:-:S03]  /*0500*/  ISETP.GE.AND P1, PT, R105, UR10, PT ;  /* 0x0000000a69007c0c */ /* 0x000fc6000bf26270 */
[----:B------:R-:W-:Y:S01]  /*0510*/  IMAD.WIDE.U32 R16, R16, -0x2daee0ad, RZ ;  /* 0xd2511f5310107825 */ /* 0x000fe200078e00ff */
[----:B------:R-:W-:-:S04]  /*0520*/  LOP3.LUT R29, R21, UR29, R18, 0x96, !PT ;  /* 0x0000001d151d7c12 */ /* 0x000fc8000f8e9612 */
[----:B------:R-:W-:Y:S02]  /*0530*/  LOP3.LUT R30, R17, UR30, R2, 0x96, !PT ;  /* 0x0000001e111e7c12 */ /* 0x000fe4000f8e9602 */
[----:B------:R-:W-:Y:S01]  /*0540*/  IADD3 R2, P2, R0, UR8, RZ ;  /* 0x0000000800027c10 */ /* 0x000fe2000ff5e0ff */
[----:B------:R-:W-:Y:S01]  /*0550*/  UIADD3 UR31, UR6, -0xe443238, URZ ;  /* 0xf1bbcdc8061f7890 */ /* 0x000fe2000fffe03f */
[----:B------:R-:W-:Y:S01]  /*0560*/  IMAD.HI.U32 R17, R29, -0x2daee0ad, RZ ;  /* 0xd2511f531d117827 */ /* 0x000fe200078e00ff */
[----:B------:R-:W-:-:S03]  /*0570*/  UIADD3 UR32, UR7, -0x24c28bd8, URZ ;  /* 0xdb3d742807207890 */ /* 0x000fc6000fffe03f */
[----:B------:R-:W-:-:S04]  /*0580*/  IMAD.HI.U32 R19, R30, -0x326172a9, RZ ;  /* 0xcd9e8d571e137827 */ /* 0x000fc800078e00ff */
[----:B------:R-:W-:Y:S01]  /*0590*/  IMAD.X R3, RZ, RZ, UR9, P2 ;  /* 0x00000009ff037e24 */ /* 0x000fe200090e06ff */
[----:B------:R-:W-:Y:S02]  /*05a0*/  LOP3.LUT R100, R19, UR31, R20, 0x96, !PT ;  /* 0x0000001f13647c12 */ /* 0x000fe4000f8e9614 */
        /* <DEDUP_REMOVED lines=12> */
[----:B------:R-:W-:Y:S01]  /*0670*/  IMAD.U32 R13, R9, 0x10000, RZ ;  /* 0x00010000090d7824 */ /* 0x000fe200078e00ff */
[C---:B------:R-:W-:Y:S01]  /*0680*/  PRMT R71, R5.reuse, 0x7632, R71 ;  /* 0x0000763205477816 */ /* 0x040fe20000000047 */
[----:B------:R-:W-:Y:S01]  /*0690*/  IMAD.U32 R9, R5, 0x10000, RZ ;  /* 0x0001000005097824 */ /* 0x000fe200078e00ff */
[C---:B------:R-:W-:Y:S01]  /*06a0*/  PRMT R75, R25.reuse, 0x7632, R75 ;  /* 0x00007632194b7816 */ /* 0x040fe2000000004b */
[----:B------:R-:W-:Y:S01]  /*06b0*/  UIADD3 UR34, UR7, -0x695add53, URZ ;  /* 0x96a522ad07227890 */ /* 0x000fe2000fffe03f */
[----:B------:R-:W-:Y:S01]  /*06c0*/  SHF.L.U32 R5, R25, 0x10, RZ ;  /* 0x0000001019057819 */ /* 0x000fe200000006ff */
[----:B------:R-:W-:Y:S01]  /*06d0*/  UIADD3 UR33, UR6, -0x700cb87f, URZ ;  /* 0x8ff3478106217890 */ /* 0x000fe2000fffe03f */
[----:B------:R-:W-:Y:S01]  /*06e0*/  IMAD R25, R29, -0x2daee0ad, RZ ;  /* 0xd2511f531d197824 */ /* 0x000fe200078e02ff */
[----:B------:R-:W-:Y:S01]  /*06f0*/  PRMT R66, R8, 0x7632, R66 ;  /* 0x0000763208427816 */ /* 0x000fe20000000042 */
[----:B------:R-:W-:Y:S01]  /*0700*/  IMAD.WIDE.U32 R100, R100, -0x2daee0ad, RZ ;  /* 0xd2511f5364647825 */ /* 0x000fe200078e00ff */
[----:B------:R-:W-:Y:S01]  /*0710*/  PRMT R68, R10, 0x7632, R68 ;  /* 0x000076320a447816 */ /* 0x000fe20000000044 */
[----:B------:R-:W-:Y:S01]  /*0720*/  ULDC.64 UR8, c[0x0][0x228] ;  /* 0x00008a0000087ab9 */ /* 0x000fe20000000a00 */
[----:B------:R-:W-:Y:S01]  /*0730*/  PRMT R69, R11, 0x7632, R69 ;  /* 0x000076320b457816 */ /* 0x000fe20000000045 */
[----:B------:R-:W-:Y:S01]  /*0740*/  IMAD R29, R30, -0x326172a9, RZ ;  /* 0xcd9e8d571e1d7824 */ /* 0x000fe200078e02ff */
[----:B------:R-:W-:Y:S01]  /*0750*/  PRMT R72, R6, 0x7632, R72 ;  /* 0x0000763206487816 */ /* 0x000fe20000000048 */
[----:B0-----:R-:W-:Y:S01]  /*0760*/  IMAD.HI.U32 R2, R31, -0x326172a9, RZ ;  /* 0xcd9e8d571f027827 */ /* 0x001fe200078e00ff */
[----:B------:R-:W-:Y:S01]  /*0770*/  PRMT R74, R24, 0x7632, R74 ;  /* 0x00007632184a7816 */ /* 0x000fe2000000004a */
[----:B------:R-:W-:Y:S01]  /*0780*/  HFMA2.MMA R112, -RZ, RZ, 0, 5.9604644775390625e-08 ;  /* 0x00000001ff707435 */ /* 0x000fe200000001ff */
        /* <DEDUP_REMOVED lines=10> */
[----:B------:R-:W-:Y:S01]  /*0830*/  ISETP.NE.U32.AND P0, PT, RZ, UR8, PT ;  /* 0x00000008ff007c0c */ /* 0x000fe2000bf05070 */
[----:B------:R-:W-:Y:S01]  /*0840*/  IMAD.MOV.U32 R64, RZ, RZ, RZ ;  /* 0x000000ffff407224 */ /* 0x000fe200078e00ff */
[----:B------:R-:W-:Y:S01]  /*0850*/  SHF.L.U32 R8, R6, 0x10, RZ ;  /* 0x0000001006087819 */ /* 0x000fe200000006ff */
[----:B------:R-:W-:Y:S01]  /*0860*/  IMAD.U32 R6, R24, 0x10000, RZ ;  /* 0x0001000018067824 */ /* 0x000fe200078e00ff */
[----:B------:R-:W-:Y:S01]  /*0870*/  LOP3.LUT R0, R101, UR34, R25, 0x96, !PT ;  /* 0x0000002265007c12 */ /* 0x000fe2000f8e9619 */
[----:B------:R-:W-:Y:S01]  /*0880*/  IMAD R101, R31, -0x326172a9, RZ ;  /* 0xcd9e8d571f657824 */ /* 0x000fe200078e02ff */
[----:B------:R-:W-:Y:S01]  /*0890*/  SHF.L.U32 R11, R11, 0x10, RZ ;  /* 0x000000100b0b7819 */ /* 0x000fe200000006ff */
[----:B------:R-:W-:Y:S01]  /*08a0*/  IMAD.U32 R66, R66, 0x10000, RZ ;  /* 0x0001000042427824 */ /* 0x000fe200078e00ff */
        /* <DEDUP_REMOVED lines=59> */
.L_x_8251:
        /* <DEDUP_REMOVED lines=28> */
.L_x_7864:
[----:B------:R-:W-:-:S07]  /*0e20*/  MOV R36, R101 ;  /* 0x0000006500247202 */ /* 0x000fce0000000f00 */
.L_x_7865:
[----:B------:R-:W-:Y:S05]  /*0e30*/  BSYNC B0 ;  /* 0x0000000000007941 */ /* 0x000fea0003800000 */
.L_x_7863:
        /* <DEDUP_REMOVED lines=16> */
.L_x_7869:
[----:B------:R-:W-:Y:S05]  /*0f40*/  BSYNC B1 ;  /* 0x0000000000017941 */ /* 0x000fea0003800000 */
.L_x_7868:
        /* <DEDUP_REMOVED lines=44> */
.L_x_7867:
[----:B------:R-:W-:Y:S05]  /*1210*/  BSYNC B0 ;  /* 0x0000000000007941 */ /* 0x000fea0003800000 */
.L_x_7866:
[----:B------:R-:W0:Y:S01]  /*1220*/  LDC R110, c[0x0][0x298] ;  /* 0x0000a600ff6e7b82 */ /* 0x000e220000000800 */
[----:B------:R-:W-:Y:S01]  /*1230*/  ISETP.NE.U32.AND P2, PT, RZ, UR36, PT ;  /* 0x00000024ff007c0c */ /* 0x000fe2000bf45070 */
[----:B------:R-:W-:Y:S01]  /*1240*/  IMAD.MOV.U32 R109, RZ, RZ, 0x2f800000 ;  /* 0x2f800000ff6d7424 */ /* 0x000fe200078e00ff */
[----:B------:R-:W-:Y:S02]  /*1250*/  I2FP.F32.U32 R28, R36 ;  /* 0x00000024001c7245 */ /* 0x000fe40000201000 */
[----:B------:R-:W-:Y:S02]  /*1260*/  ISETP.NE.AND.EX P2, PT, RZ, UR37, PT, P2 ;  /* 0x00000025ff007c0c */ /* 0x000fe4000bf45320 */
[----:B-----5:R-:W-:Y:S01]  /*1270*/  SHF.L.U32 R29, R24, 0x10, RZ ;  /* 0x00000010181d7819 */ /* 0x020fe200000006ff */
        /* <DEDUP_REMOVED lines=13> */
.L_x_7870:
        /* <DEDUP_REMOVED lines=12> */
.L_x_7873:
[----:B------:R-:W-:-:S07]  /*1410*/  IMAD.MOV.U32 R32, RZ, RZ, R101 ;  /* 0x000000ffff207224 */ /* 0x000fce00078e0065 */
.L_x_7874:
[----:B------:R-:W-:Y:S05]  /*1420*/  BSYNC B0 ;  /* 0x0000000000007941 */ /* 0x000fea0003800000 */
.L_x_7872:
        /* <DEDUP_REMOVED lines=16> */
.L_x_7878:
[----:B------:R-:W-:Y:S05]  /*1530*/  BSYNC B1 ;  /* 0x0000000000017941 */ /* 0x000fea0003800000 */
.L_x_7877:
        /* <DEDUP_REMOVED lines=44> */
.L_x_7876:
[----:B------:R-:W-:Y:S05]  /*1800*/  BSYNC B0 ;  /* 0x0000000000007941 */ /* 0x000fea0003800000 */
.L_x_7875:
        /* <DEDUP_REMOVED lines=9> */
.L_x_7871:
        /* <DEDUP_REMOVED lines=12> */
.L_x_7880:
[----:B------:R-:W-:-:S07]  /*1960*/  IMAD.MOV.U32 R32, RZ, RZ, R101 ;  /* 0x000000ffff207224 */ /* 0x000fce00078e0065 */
.L_x_7881:
[----:B------:R-:W-:Y:S05]  /*1970*/  BSYNC B0 ;  /* 0x0000000000007941 */ /* 0x000fea0003800000 */
.L_x_7879:
        /* <DEDUP_REMOVED lines=16> */
.L_x_7885:
[----:B------:R-:W-:Y:S05]  /*1a80*/  BSYNC B1 ;  /* 0x0000000000017941 */ /* 0x000fea0003800000 */
.L_x_7884:
        /* <DEDUP_REMOVED lines=44> */
.L_x_7883:
[----:B------:R-:W-:Y:S05]  /*1d50*/  BSYNC B0 ;  /* 0x0000000000007941 */ /* 0x000fea0003800000 */
.L_x_7882:
        /* <DEDUP_REMOVED lines=13> */
.L_x_7886:
        /* <DEDUP_REMOVED lines=12> */
.L_x_7889:
[----:B------:R-:W-:-:S07]  /*1ef0*/  IMAD.MOV.U32 R24, RZ, RZ, R101 ;  /* 0x000000ffff187224 */ /* 0x000fce00078e0065 */
.L_x_7890:
[----:B------:R-:W-:Y:S05]  /*1f00*/  BSYNC B0 ;  /* 0x0000000000007941 */ /* 0x000fea0003800000 */
.L_x_7888:
        /* <DEDUP_REMOVED lines=16> */
.L_x_7894:
[----:B------:R-:W-:Y:S05]  /*2010*/  BSYNC B1 ;  /* 0x0000000000017941 */ /* 0x000fea0003800000 */
.L_x_7893:
        /* <DEDUP_REMOVED lines=44> */
.L_x_7892:
[----:B------:R-:W-:Y:S05]  /*22e0*/  BSYNC B0 ;  /* 0x0000000000007941 */ /* 0x000fea0003800000 */
.L_x_7891:
        /* <DEDUP_REMOVED lines=10> */
.L_x_7887:
        /* <DEDUP_REMOVED lines=12> */
.L_x_7896:
[----:B------:R-:W-:-:S07]  /*2450*/  MOV R24, R101 ;  /* 0x0000006500187202 */ /* 0x000fce0000000f00 */
.L_x_7897:
[----:B------:R-:W-:Y:S05]  /*2460*/  BSYNC B0 ;  /* 0x0000000000007941 */ /* 0x000fea0003800000 */
.L_x_7895:
        /* <DEDUP_REMOVED lines=16> */
.L_x_7901:
[----:B------:R-:W-:Y:S05]  /*2570*/  BSYNC B1 ;  /* 0x0000000000017941 */ /* 0x000fea0003800000 */
.L_x_7900:
        /* <DEDUP_REMOVED lines=44> */
.L_x_7899:
[----:B------:R-:W-:Y:S05]  /*2840*/  BSYNC B0 ;  /* 0x0000000000007941 */ /* 0x000fea0003800000 */
.L_x_7898:
        /* <DEDUP_REMOVED lines=14> */
.L_x_7902:
        /* <DEDUP_REMOVED lines=12> */
.L_x_7905:
[----:B------:R-:W-:-:S07]  /*29f0*/  MOV R38, R101 ;  /* 0x0000006500267202 */ /* 0x000fce0000000f00 */
.L_x_7906:
[----:B------:R-:W-:Y:S05]  /*2a00*/  BSYNC B0 ;  /* 0x0000000000007941 */ /* 0x000fea0003800000 */
.L_x_7904:
        /* <DEDUP_REMOVED lines=16> */
.L_x_7910:
[----:B------:R-:W-:Y:S05]  /*2b10*/  BSYNC B1 ;  /* 0x0000000000017941 */ /* 0x000fea0003800000 */
.L_x_7909:
        /* <DEDUP_REMOVED lines=44> */
.L_x_7908:
[----:B------:R-:W-:Y:S05]  /*2de0*/  BSYNC B0 ;  /* 0x0000000000007941 */ /* 0x000fea0003800000 */
.L_x_7907:
        /* <DEDUP_REMOVED lines=9> */
.L_x_7903:
        /* <DEDUP_REMOVED lines=12> */
.L_x_7912:
[----:B------:R-:W-:-:S07]  /*2f40*/  IMAD.MOV.U32 R38, RZ, RZ, R101 ;  /* 0x000000ffff267224 */ /* 0x000fce00078e0065 */
.L_x_7913:
[----:B------:R-:W-:Y:S05]  /*2f50*/  BSYNC B0 ;  /* 0x0000000000007941 */ /* 0x000fea0003800000 */
.L_x_7911:
        /* <DEDUP_REMOVED lines=16> */
.L_x_7917:
[----:B------:R-:W-:Y:S05]  /*3060*/  BSYNC B1 ;  /* 0x0000000000017941 */ /* 0x000fea0003800000 */
.L_x_7916:
        /* <DEDUP_REMOVED lines=44> */
.L_x_7915:
[----:B------:R-:W-:Y:S05]  /*3330*/  BSYNC B0 ;  /* 0x0000000000007941 */ /* 0x000fea0003800000 */
.L_x_7914:
        /* <DEDUP_REMOVED lines=13> */
.L_x_7918:
        /* <DEDUP_REMOVED lines=12> */
.L_x_7921:
[----:B------:R-:W-:-:S07]  /*34d0*/  IMAD.MOV.U32 R38, RZ, RZ, R101 ;  /* 0x000000ffff267224 */ /* 0x000fce00078e0065 */
.L_x_7922:
[----:B------:R-:W-:Y:S05]  /*34e0*/  BSYNC B0 ;  /* 0x0000000000007941 */ /* 0x000fea0003800000 */
.L_x_7920:
        /* <DEDUP_REMOVED lines=16> */
.L_x_7926:
[----:B------:R-:W-:Y:S05]  /*35f0*/  BSYNC B1 ;  /* 0x0000000000017941 */ /* 0x000fea0003800000 */
.L_x_7925:
        /* <DEDUP_REMOVED lines=44> */
.L_x_7924:
[----:B------:R-:W-:Y:S05]  /*38c0*/  BSYNC B0 ;  /* 0x0000000000007941 */ /* 0x000fea0003800000 */
.L_x_7923:
        /* <DEDUP_REMOVED lines=10> */
.L_x_7919:
        /* <DEDUP_REMOVED lines=12> */
.L_x_7928:
[----:B------:R-:W-:-:S07]  /*3a30*/  IMAD.MOV.U32 R38, RZ, RZ, R101 ;  /* 0x000000ffff267224 */ /* 0x000fce00078e0065 */
.L_x_7929:
[----:B------:R-:W-:Y:S05]  /*3a40*/  BSYNC B0 ;  /* 0x0000000000007941 */ /* 0x000fea0003800000 */
.L_x_7927:
        /* <DEDUP_REMOVED lines=16> */
.L_x_7933:
[----:B------:R-:W-:Y:S05]  /*3b50*/  BSYNC B1 ;  /* 0x0000000000017941 */ /* 0x000fea0003800000 */
.L_x_7932:
        /* <DEDUP_REMOVED lines=44> */
.L_x_7931:
[----:B------:R-:W-:Y:S05]  /*3e20*/  BSYNC B0 ;  /* 0x0000000000007941 */ /* 0x000fea0003800000 */
.L_x_7930:
        /* <DEDUP_REMOVED lines=14> */
.L_x_7934:
        /* <DEDUP_REMOVED lines=12> */
.L_x_7937:
[----:B------:R-:W-:-:S07]  /*3fd0*/  IMAD.MOV.U32 R37, RZ, RZ, R101 ;  /* 0x000000ffff257224 */ /* 0x000fce00078e0065 */
.L_x_7938:
[----:B------:R-:W-:Y:S05]  /*3fe0*/  BSYNC B0 ;  /* 0x0000000000007941 */ /* 0x000fea0003800000 */
.L_x_7936:
        /* <DEDUP_REMOVED lines=16> */
.L_x_7942:
[----:B------:R-:W-:Y:S05]  /*40f0*/  BSYNC B1 ;  /* 0x0000000000017941 */ /* 0x000fea0003800000 */
.L_x_7941:
        /* <DEDUP_REMOVED lines=44> */
.L_x_7940:
[----:B------:R-:W-:Y:S05]  /*43c0*/  BSYNC B0 ;  /* 0x0000000000007941 */ /* 0x000fea0003800000 */
.L_x_7939:
        /* <DEDUP_REMOVED lines=9> */
.L_x_7935:
        /* <DEDUP_REMOVED lines=12> */
.L_x_7944:
[----:B------:R-:W-:-:S07]  /*4520*/  MOV R37, R101 ;  /* 0x0000006500257202 */ /* 0x000fce0000000f00 */
.L_x_7945:
[----:B------:R-:W-:Y:S05]  /*4530*/  BSYNC B0 ;  /* 0x0000000000007941 */ /* 0x000fea0003800000 */
.L_x_7943:
        /* <DEDUP_REMOVED lines=16> */
.L_x_7949:
[----:B------:R-:W-:Y:S05]  /*4640*/  BSYNC B1 ;  /* 0x0000000000017941 */ /* 0x000fea0003800000 */
.L_x_7948:
        /* <DEDUP_REMOVED lines=44> */
.L_x_7947:
[----:B------:R-:W-:Y:S05]  /*4910*/  BSYNC B0 ;  /* 0x0000000000007941 */ /* 0x000fea0003800000 */
.L_x_7946:
        /* <DEDUP_REMOVED lines=12> */
.L_x_7950:
        /* <DEDUP_REMOVED lines=12> */
.L_x_7953:
[----:B------:R-:W-:-:S07]  /*4aa0*/  MOV R26, R101 ;  /* 0x00000065001a7202 */ /* 0x000fce0000000f00 */
.L_x_7954:
[----:B------:R-:W-:Y:S05]  /*4ab0*/  BSYNC B0 ;  /* 0x0000000000007941 */ /* 0x000fea0003800000 */
.L_x_7952:
        /* <DEDUP_REMOVED lines=16> */
.L_x_7958:
[----:B------:R-:W-:Y:S05]  /*4bc0*/  BSYNC B1 ;  /* 0x0000000000017941 */ /* 0x000fea0003800000 */
.L_x_7957:
        /* <DEDUP_REMOVED lines=44> */
.L_x_7956:
[----:B------:R-:W-:Y:S05]  /*4e90*/  BSYNC B0 ;  /* 0x0000000000007941 */ /* 0x000fea0003800000 */
.L_x_7955:
        /* <DEDUP_REMOVED lines=10> */
.L_x_7951:
        /* <DEDUP_REMOVED lines=12> */
.L_x_7960:
[----:B------:R-:W-:-:S07]  /*5000*/  IMAD.MOV.U32 R26, RZ, RZ, R101 ;  /* 0x000000ffff1a7224 */ /* 0x000fce00078e0065 */
.L_x_7961:
[----:B------:R-:W-:Y:S05]  /*5010*/  BSYNC B0 ;  /* 0x0000000000007941 */ /* 0x000fea0003800000 */
.L_x_7959:
        /* <DEDUP_REMOVED lines=16> */
.L_x_7965:
[----:B------:R-:W-:Y:S05]  /*5120*/  BSYNC B1 ;  /* 0x0000000000017941 */ /* 0x000fea0003800000 */
.L_x_7964:
        /* <DEDUP_REMOVED lines=44> */
.L_x_7963:
[----:B------:R-:W-:Y:S05]  /*53f0*/  BSYNC B0 ;  /* 0x0000000000007941 */ /* 0x000fea0003800000 */
.L_x_7962:
        /* <DEDUP_REMOVED lines=13> */
.L_x_7966:
        /* <DEDUP_REMOVED lines=12> */
.L_x_7969:
[----:B------:R-:W-:-:S07]  /*5590*/  IMAD.MOV.U32 R59, RZ, RZ, R101 ;  /* 0x000000ffff3b7224 */ /* 0x000fce00078e0065 */
.L_x_7970:
[----:B------:R-:W-:Y:S05]  /*55a0*/  BSYNC B0 ;  /* 0x0000000000007941 */ /* 0x000fea0003800000 */
.L_x_7968:
        /* <DEDUP_REMOVED lines=16> */
.L_x_7974:
[----:B------:R-:W-:Y:S05]  /*56b0*/  BSYNC B1 ;  /* 0x0000000000017941 */ /* 0x000fea0003800000 */
.L_x_7973:
        /* <DEDUP_REMOVED lines=44> */
.L_x_7972:
[----:B------:R-:W-:Y:S05]  /*5980*/  BSYNC B0 ;  /* 0x0000000000007941 */ /* 0x000fea0003800000 */
.L_x_7971:
        /* <DEDUP_REMOVED lines=9> */
.L_x_7967:
        /* <DEDUP_REMOVED lines=12> */
.L_x_7976:
[----:B------:R-:W-:-:S07]  /*5ae0*/  IMAD.MOV.U32 R59, RZ, RZ, R101 ;  /* 0x000000ffff3b7224 */ /* 0x000fce00078e0065 */
.L_x_7977:
[----:B------:R-:W-:Y:S05]  /*5af0*/  BSYNC B0 ;  /* 0x0000000000007941 */ /* 0x000fea0003800000 */
.L_x_7975:
        /* <DEDUP_REMOVED lines=16> */
.L_x_7981:
[----:B------:R-:W-:Y:S05]  /*5c00*/  BSYNC B1 ;  /* 0x0000000000017941 */ /* 0x000fea0003800000 */
.L_x_7980:
        /* <DEDUP_REMOVED lines=44> */
.L_x_7979:
[----:B------:R-:W-:Y:S05]  /*5ed0*/  BSYNC B0 ;  /* 0x0000000000007941 */ /* 0x000fea0003800000 */
.L_x_7978:
        /* <DEDUP_REMOVED lines=12> */
.L_x_7982:
        /* <DEDUP_REMOVED lines=12> */
.L_x_7985:
[----:B------:R-:W-:-:S07]  /*6060*/  IMAD.MOV.U32 R59, RZ, RZ, R101 ;  /* 0x000000ffff3b7224 */ /* 0x000fce00078e0065 */
.L_x_7986:
[----:B------:R-:W-:Y:S05]  /*6070*/  BSYNC B0 ;  /* 0x0000000000007941 */ /* 0x000fea0003800000 */
.L_x_7984:
        /* <DEDUP_REMOVED lines=18> */
.L_x_7990:
[----:B------:R-:W-:Y:S05]  /*61a0*/  BSYNC B1 ;  /* 0x0000000000017941 */ /* 0x000fea0003800000 */
.L_x_7989:
        /* <DEDUP_REMOVED lines=44> */
.L_x_7988:
[----:B------:R-:W-:Y:S05]  /*6470*/  BSYNC B0 ;  /* 0x0000000000007941 */ /* 0x000fea0003800000 */
.L_x_7987:
        /* <DEDUP_REMOVED lines=10> */
.L_x_7983:
[----:B------:R-:W0:Y:S01]  /*6520*/  LDC.64 R114, c[0x0][0x238] ;  /* 0x00008e00ff727b82 */ /* 0x000e220000000a00 */
[----:B------:R-:W-:Y:S01]  /*6530*/  P2R R24, PR, RZ, 0x4 ;  /* 0x00000004ff187803 */ /* 0x000fe20000000000 */
[----:B------:R-:W-:Y:S01]  /*6540*/  VIADD R113, R106, 0x80 ;  /* 0x000000806a717836 */ /* 0x000fe20000000000 */
[----:B------:R-:W-:Y:S02]  /*6550*/  ISETP.NE.AND P2, PT, R34, RZ, PT ;  /* 0x000000ff2200720c */ /* 0x000fe40003f45270 */
[----:B------:R-:W-:Y:S02]  /*6560*/  SEL R25, RZ, 0x10000, P4 ;  /* 0x00010000ff197807 */ /* 0x000fe40002000000 */
[----:B------:R-:W-:Y:S01]  /*6570*/  SEL R34, RZ, 0x100, P3 ;  /* 0x00000100ff227807 */ /* 0x000fe20001800000 */
[----:B------:R-:W1:Y:S01]  /*6580*/  LDC.64 R80, c[0x0][0x240] ;  /* 0x00009000ff507b82 */ /* 0x000e620000000a00 */
[----:B------:R-:W-:Y:S02]  /*6590*/  ISETP.NE.AND P4, PT, R32, RZ, PT ;  /* 0x000000ff2000720c */ /* 0x000fe40003f85270 */
[----:B------:R-:W-:-:S02]  /*65a0*/  ISETP.NE.AND P3, PT, R35, RZ, PT ;  /* 0x000000ff2300720c */ /* 0x000fc40003f65270 */
[----:B------:R-:W-:Y:S02]  /*65b0*/  SEL R30, RZ, 0x1, P2 ;  /* 0x00000001ff1e7807 */ /* 0x000fe40001000000 */
[----:B------:R-:W-:Y:S01]  /*65c0*/  SEL R31, RZ, 0x1000000, P5 ;  /* 0x01000000ff1f7807 */ /* 0x000fe20002800000 */
[----:B------:R-:W2:Y:S01]  /*65d0*/  @P0 LDC.64 R28, c[0x0][0x228] ;  /* 0x00008a00ff1c0b82 */ /* 0x000ea20000000a00 */
[----:B------:R-:W-:Y:S02]  /*65e0*/  ISETP.NE.AND P2, PT, R24, RZ, PT ;  /* 0x000000ff1800720c */ /* 0x000fe40003f45270 */
[----:B------:R-:W-:Y:S02]  /*65f0*/  SEL R32, RZ, 0x1, P3 ;  /* 0x00000001ff207807 */ /* 0x000fe40001800000 */
[----:B------:R-:W-:Y:S02]  /*6600*/  SEL R24, RZ, 0x1, P4 ;  /* 0x00000001ff187807 */ /* 0x000fe40002000000 */
[----:B------:R-:W-:Y:S01]  /*6610*/  ISETP.NE.AND P5, PT, R58, RZ, PT ;  /* 0x000000ff3a00720c */ /* 0x000fe20003fa5270 */
[----:B------:R-:W3:Y:S01]  /*6620*/  @P1 LDC.64 R26, c[0x0][0x230] ;  /* 0x00008c00ff1a1b82 */ /* 0x000ee20000000a00 */
[----:B------:R-:W-:Y:S01]  /*6630*/  LOP3.LUT R34, R34, R31, R25, 0xfe, !PT ;  /* 0x0000001f22227212 */ /* 0x000fe200078efe19 */
[----:B------:R-:W-:Y:S01]  /*6640*/  IMAD.WIDE.U32 R30, R30, 0x1000000, RZ ;  /* 0x010000001e1e7825 */ /* 0x000fe200078e00ff */
[----:B------:R-:W-:-:S02]  /*6650*/  ISETP.NE.AND P6, PT, R33, RZ, PT ;  /* 0x000000ff2100720c */ /* 0x000fc40003fc5270 */
[----:B------:R-:W-:Y:S01]  /*6660*/  SEL R59, RZ, 0x1, P5 ;  /* 0x00000001ff3b7807 */ /* 0x000fe20002800000 */
[----:B------:R-:W-:Y:S01]  /*6670*/  IMAD.WIDE.U32 R32, R32, 0x10000, RZ ;  /* 0x0001000020207825 */ /* 0x000fe200078e00ff */
[----:B------:R-:W-:Y:S02]  /*6680*/  SEL R35, RZ, 0x1, P6 ;  /* 0x00000001ff237807 */ /* 0x000fe40003000000 */
[----:B------:R-:W-:Y:S01]  /*6690*/  LOP3.LUT R59, R31, R34, R59, 0xfe, !PT ;  /* 0x000000221f3b7212 */ /* 0x000fe200078efe3b */
[----:B------:R-:W-:-:S03]  /*66a0*/  IMAD.WIDE.U32 R24, R24, 0x100, RZ ;  /* 0x0000010018187825 */ /* 0x000fc600078e00ff */
[----:B------:R-:W-:Y:S01]  /*66b0*/  LOP3.LUT R24, R24, R30, R32, 0xfe, !PT ;  /* 0x0000001e18187212 */ /* 0x000fe200078efe20 */
[----:B0-----:R-:W-:Y:S01]  /*66c0*/  IMAD.WIDE.U32 R30, R106, 0x20, R114 ;  /* 0x000000206a1e7825 */ /* 0x001fe200078e0072 */
[----:B------:R-:W-:Y:S02]  /*66d0*/  LOP3.LUT R25, R25, R59, R33, 0xfe, !PT ;  /* 0x0000003b19197212 */ /* 0x000fe400078efe21 */
[----:B------:R-:W-:Y:S01]  /*66e0*/  LOP3.LUT R24, R24, R35, RZ, 0xfc, !PT ;  /* 0x0000002318187212 */ /* 0x000fe200078efcff */
[----:B-1----:R-:W-:Y:S01]  /*66f0*/  IMAD.WIDE.U32 R32, R106, 0x8, R80 ;  /* 0x000000086a207825 */ /* 0x002fe200078e0050 */
[----:B------:R-:W-:Y:S03]  /*6700*/  STG.E.128 desc[UR4][R30.64], R40 ;  /* 0x000000281e007986 */ /* 0x000fe6000c101d04 */
[C---:B--2---:R-:W-:Y:S01]  /*6710*/  @P0 IMAD.WIDE.U32 R28, R113.reuse, 0x10, R28 ;  /* 0x00000010711c0825 */ /* 0x044fe200078e001c */
[----:B------:R0:W-:Y:S03]  /*6720*/  STG.E.128 desc[UR4][R30.64+0x10], R36 ;  /* 0x000010241e007986 */ /* 0x0001e6000c101d04 */
[C---:B---3--:R-:W-:Y:S01]  /*6730*/  @P1 IMAD.WIDE.U32 R26, R113.reuse, 0x20, R26 ;  /* 0x00000020711a1825 */ /* 0x048fe200078e001a */
[----:B------:R1:W-:Y:S03]  /*6740*/  STG.E.64 desc[UR4][R32.64], R24 ;  /* 0x0000001820007986 */ /* 0x0003e6000c101b04 */
[----:B0-----:R-:W-:Y:S01]  /*6750*/  IMAD.WIDE.U32 R30, R113, 0x10, R56 ;  /* 0x00000010711e7825 */ /* 0x001fe200078e0038 */
[----:B------:R-:W-:Y:S06]  /*6760*/  @!P0 BRA `(.L_x_7991) ;  /* 0x0000000000508947 */ /* 0x000fec0003800000 */
[----:B-1----:R-:W-:Y:S02]  /*6770*/  SHF.L.U32 R24, R98, 0x10, RZ ;  /* 0x0000001062187819 */ /* 0x002fe400000006ff */
[----:B------:R-:W-:Y:S02]  /*6780*/  LOP3.LUT R32, R99, 0xffff, RZ, 0xc0, !PT ;  /* 0x0000ffff63207812 */ /* 0x000fe400078ec0ff */
[----:B------:R-:W-:Y:S02]  /*6790*/  LOP3.LUT R35, R24, 0xff0000, RZ, 0xc0, !PT ;  /* 0x00ff000018237812 */ /* 0x000fe400078ec0ff */
[----:B------:R-:W0:Y:S01]  /*67a0*/  LDC.64 R24, c[0x0][0x248] ;  /* 0x00009200ff187b82 */ /* 0x000e220000000a00 */
[----:B------:R-:W-:Y:S02]  /*67b0*/  PRMT R33, R97, 0x7104, RZ ;  /* 0x0000710461217816 */ /* 0x000fe400000000ff */
[----:B------:R-:W-:Y:S02]  /*67c0*/  PRMT R32, R35, 0x4210, R32 ;  /* 0x0000421023207816 */ /* 0x000fe40000000020 */
[----:B------:R-:W-:-:S02]  /*67d0*/  LOP3.LUT R58, R95, 0xff, RZ, 0xc0, !PT ;  /* 0x000000ff5f3a7812 */ /* 0x000fc400078ec0ff */
[----:B------:R-:W-:Y:S02]  /*67e0*/  LOP3.LUT R33, R32, 0xff00, R33, 0xf8, !PT ;  /* 0x0000ff0020217812 */ /* 0x000fe400078ef821 */
[----:B------:R-:W-:Y:S01]  /*67f0*/  LOP3.LUT R34, R94, 0xff, RZ, 0xc0, !PT ;  /* 0x000000ff5e227812 */ /* 0x000fe200078ec0ff */
[----:B------:R-:W-:Y:S01]  /*6800*/  IMAD.WIDE.U32 R58, R58, 0x1000000, RZ ;  /* 0x010000003a3a7825 */ /* 0x000fe200078e00ff */
[----:B------:R-:W-:Y:S02]  /*6810*/  LOP3.LUT R32, R93, 0xff, RZ, 0xc0, !PT ;  /* 0x000000ff5d207812 */ /* 0x000fe400078ec0ff */
[----:B------:R-:W-:Y:S01]  /*6820*/  LOP3.LUT R117, R33, 0xff, R96, 0xf8, !PT ;  /* 0x000000ff21757812 */ /* 0x000fe200078ef860 */
[----:B------:R-:W-:-:S04]  /*6830*/  IMAD.WIDE.U32 R34, R34, 0x10000, RZ ;  /* 0x0001000022227825 */ /* 0x000fc800078e00ff */
[----:B------:R-:W-:Y:S01]  /*6840*/  IMAD.WIDE.U32 R32, R32, 0x100, RZ ;  /* 0x0000010020207825 */ /* 0x000fe200078e00ff */
[----:B------:R-:W-:Y:S02]  /*6850*/  LOP3.LUT R59, R35, R117, R59, 0xfe, !PT ;  /* 0x00000075233b7212 */ /* 0x000fe400078efe3b */
[----:B------:R-:W-:Y:S01]  /*6860*/  LOP3.LUT R35, R32, R58, R34, 0xfe, !PT ;  /* 0x0000003a20237212 */ /* 0x000fe200078efe22 */
[----:B0-----:R-:W-:Y:S01]  /*6870*/  IMAD.WIDE.U32 R24, R106, 0x8, R24 ;  /* 0x000000086a187825 */ /* 0x001fe200078e0018 */
[----:B------:R-:W-:Y:S02]  /*6880*/  LOP3.LUT R33, R59, R33, RZ, 0xfc, !PT ;  /* 0x000000213b217212 */ /* 0x000fe400078efcff */
[----:B------:R-:W-:-:S05]  /*6890*/  LOP3.LUT R32, R35, 0xff, R92, 0xf8, !PT ;  /* 0x000000ff23207812 */ /* 0x000fca00078ef85c */
[----:B------:R0:W-:Y:S02]  /*68a0*/  STG.E.64 desc[UR4][R24.64], R32 ;  /* 0x0000002018007986 */ /* 0x0001e4000c101b04 */
.L_x_7991:
[----:B------:R2:W5:Y:S04]  /*68b0*/  @P1 LDG.E.128 R48, desc[UR4][R26.64] ;  /* 0x000000041a301981 */ /* 0x000568000c1e1d00 */
[----:B------:R2:W5:Y:S04]  /*68c0*/  @P1 LDG.E.128 R44, desc[UR4][R26.64+0x10] ;  /* 0x000010041a2c1981 */ /* 0x000568000c1e1d00 */
[----:B------:R2:W5:Y:S04]  /*68d0*/  @P0 LDG.E.128 R52, desc[UR4][R28.64] ;  /* 0x000000041c340981 */ /* 0x000568000c1e1d00 */
[----:B01----:R2:W5:Y:S01]  /*68e0*/  LDG.E.128 R24, desc[UR4][R30.64] ;  /* 0x000000041e187981 */ /* 0x003562000c1e1d00 */
[C---:B------:R-:W-:Y:S01]  /*68f0*/  ISETP.NE.AND P3, PT, R107.reuse, 0x1, PT ;  /* 0x000000016b00780c */ /* 0x040fe20003f65270 */
[----:B------:R-:W-:Y:S01]  /*6900*/  BSSY B0, `(.L_x_7992) ;  /* 0x000000c000007945 */ /* 0x000fe20003800000 */
[----:B------:R-:W-:-:S11]  /*6910*/  VIADD R34, R107, 0x1 ;  /* 0x000000016b227836 */ /* 0x000fd60000000000 */
        /* <DEDUP_REMOVED lines=9> */
.L_x_7993:
[----:B------:R-:W-:-:S07]  /*69b0*/  IMAD.MOV.U32 R58, RZ, RZ, R101 ;  /* 0x000000ffff3a7224 */ /* 0x000fce00078e0065 */
.L_x_7994:
[----:B------:R-:W-:Y:S05]  /*69c0*/  BSYNC B0 ;  /* 0x0000000000007941 */ /* 0x000fea0003800000 */
.L_x_7992:
        /* <DEDUP_REMOVED lines=16> */
.L_x_7998:
[----:B------:R-:W-:Y:S05]  /*6ad0*/  BSYNC B1 ;  /* 0x0000000000017941 */ /* 0x000fea0003800000 */
.L_x_7997:
        /* <DEDUP_REMOVED lines=44> */
.L_x_7996:
[----:B------:R-:W-:Y:S05]  /*6da0*/  BSYNC B0 ;  /* 0x0000000000007941 */ /* 0x000fea0003800000 */
.L_x_7995:
        /* <DEDUP_REMOVED lines=14> */
.L_x_7999:
        /* <DEDUP_REMOVED lines=12> */
.L_x_8002:
[----:B------:R-:W-:-:S07]  /*6f50*/  IMAD.MOV.U32 R24, RZ, RZ, R101 ;  /* 0x000000ffff187224 */ /* 0x000fce00078e0065 */
.L_x_8003:
[----:B------:R-:W-:Y:S05]  /*6f60*/  BSYNC B0 ;  /* 0x0000000000007941 */ /* 0x000fea0003800000 */
.L_x_8001:
        /* <DEDUP_REMOVED lines=16> */
.L_x_8007:
[----:B------:R-:W-:Y:S05]  /*7070*/  BSYNC B1 ;  /* 0x0000000000017941 */ /* 0x000fea0003800000 */
.L_x_8006:
        /* <DEDUP_REMOVED lines=44> */
.L_x_8005:
[----:B------:R-:W-:Y:S05]  /*7340*/  BSYNC B0 ;  /* 0x0000000000007941 */ /* 0x000fea0003800000 */
.L_x_8004:
        /* <DEDUP_REMOVED lines=9> */
.L_x_8000:
        /* <DEDUP_REMOVED lines=12> */
.L_x_8009:
[----:B------:R-:W-:-:S07]  /*74a0*/  MOV R24, R101 ;  /* 0x0000006500187202 */ /* 0x000fce0000000f00 */
.L_x_8010:
[----:B------:R-:W-:Y:S05]  /*74b0*/  BSYNC B0 ;  /* 0x0000000000007941 */ /* 0x000fea0003800000 */
.L_x_8008:
        /* <DEDUP_REMOVED lines=16> */
.L_x_8014:
[----:B------:R-:W-:Y:S05]  /*75c0*/  BSYNC B1 ;  /* 0x0000000000017941 */ /* 0x000fea0003800000 */
.L_x_8013:
        /* <DEDUP_REMOVED lines=44> */
.L_x_8012:
[----:B------:R-:W-:Y:S05]  /*7890*/  BSYNC B0 ;  /* 0x0000000000007941 */ /* 0x000fea0003800000 */
.L_x_8011:
        /* <DEDUP_REMOVED lines=13> */
.L_x_8015:
        /* <DEDUP_REMOVED lines=12> */
.L_x_8018:
[----:B------:R-:W-:-:S07]  /*7a30*/  MOV R24, R101 ;  /* 0x0000006500187202 */ /* 0x000fce0000000f00 */
.L_x_8019:
[----:B------:R-:W-:Y:S05]  /*7a40*/  BSYNC B0 ;  /* 0x0000000000007941 */ /* 0x000fea0003800000 */
.L_x_8017:
        /* <DEDUP_REMOVED lines=16> */
.L_x_8023:
[----:B------:R-:W-:Y:S05]  /*7b50*/  BSYNC B1 ;  /* 0x0000000000017941 */ /* 0x000fea0003800000 */
.L_x_8022:
        /* <DEDUP_REMOVED lines=44> */
.L_x_8021:
[----:B------:R-:W-:Y:S05]  /*7e20*/  BSYNC B0 ;  /* 0x0000000000007941 */ /* 0x000fea0003800000 */
.L_x_8020:
        /* <DEDUP_REMOVED lines=10> */
.L_x_8016:
        /* <DEDUP_REMOVED lines=12> */
.L_x_8025:
[----:B------:R-:W-:-:S07]  /*7f90*/  IMAD.MOV.U32 R24, RZ, RZ, R101 ;  /* 0x000000ffff187224 */ /* 0x000fce00078e0065 */
.L_x_8026:
[----:B------:R-:W-:Y:S05]  /*7fa0*/  BSYNC B0 ;  /* 0x0000000000007941 */ /* 0x000fea0003800000 */
.L_x_8024:
        /* <DEDUP_REMOVED lines=16> */
.L_x_8030:
[----:B------:R-:W-:Y:S05]  /*80b0*/  BSYNC B1 ;  /* 0x0000000000017941 */ /* 0x000fea0003800000 */
.L_x_8029:
        /* <DEDUP_REMOVED lines=44> */
.L_x_8028:
[----:B------:R-:W-:Y:S05]  /*8380*/  BSYNC B0 ;  /* 0x0000000000007941 */ /* 0x000fea0003800000 */
.L_x_8027:
        /* <DEDUP_REMOVED lines=14> */
.L_x_8031:
        /* <DEDUP_REMOVED lines=12> */
.L_x_8034:
[----:B------:R-:W-:-:S07]  /*8530*/  IMAD.MOV.U32 R94, RZ, RZ, R101 ;  /* 0x000000ffff5e7224 */ /* 0x000fce00078e0065 */
.L_x_8035:
[----:B------:R-:W-:Y:S05]  /*8540*/  BSYNC B0 ;  /* 0x0000000000007941 */ /* 0x000fea0003800000 */
.L_x_8033:
        /* <DEDUP_REMOVED lines=16> */
.L_x_8039:
[----:B------:R-:W-:Y:S05]  /*8650*/  BSYNC B1 ;  /* 0x0000000000017941 */ /* 0x000fea0003800000 */
.L_x_8038:
        /* <DEDUP_REMOVED lines=44> */
.L_x_8037:
[----:B------:R-:W-:Y:S05]  /*8920*/  BSYNC B0 ;  /* 0x0000000000007941 */ /* 0x000fea0003800000 */
.L_x_8036:
        /* <DEDUP_REMOVED lines=9> */
.L_x_8032:
        /* <DEDUP_REMOVED lines=12> */
.L_x_8041:
[----:B------:R-:W-:-:S07]  /*8a80*/  IMAD.MOV.U32 R107, RZ, RZ, R101 ;  /* 0x000000ffff6b7224 */ /* 0x000fce00078e0065 */
.L_x_8042:
[----:B------:R-:W-:Y:S05]  /*8a90*/  BSYNC B0 ;  /* 0x0000000000007941 */ /* 0x000fea0003800000 */
.L_x_8040:
        /* <DEDUP_REMOVED lines=16> */
.L_x_8046:
[----:B------:R-:W-:Y:S05]  /*8ba0*/  BSYNC B1 ;  /* 0x0000000000017941 */ /* 0x000fea0003800000 */
.L_x_8045:
        /* <DEDUP_REMOVED lines=44> */
.L_x_8044:
[----:B------:R-:W-:Y:S05]  /*8e70*/  BSYNC B0 ;  /* 0x0000000000007941 */ /* 0x000fea0003800000 */
.L_x_8043:
        /* <DEDUP_REMOVED lines=13> */
.L_x_8047:
        /* <DEDUP_REMOVED lines=12> */
.L_x_8050:
[----:B------:R-:W-:-:S07]  /*9010*/  IMAD.MOV.U32 R95, RZ, RZ, R101 ;  /* 0x000000ffff5f7224 */ /* 0x000fce00078e0065 */
.L_x_8051:
[----:B------:R-:W-:Y:S05]  /*9020*/  BSYNC B0 ;  /* 0x0000000000007941 */ /* 0x000fea0003800000 */
.L_x_8049:
        /* <DEDUP_REMOVED lines=16> */
.L_x_8055:
[----:B------:R-:W-:Y:S05]  /*9130*/  BSYNC B1 ;  /* 0x0000000000017941 */ /* 0x000fea0003800000 */
.L_x_8054:
        /* <DEDUP_REMOVED lines=44> */
.L_x_8053:
[----:B------:R-:W-:Y:S05]  /*9400*/  BSYNC B0 ;  /* 0x0000000000007941 */ /* 0x000fea0003800000 */
.L_x_8052:
        /* <DEDUP_REMOVED lines=10> */
.L_x_8048:
        /* <DEDUP_REMOVED lines=12> */
.L_x_8057:
[----:B------:R-:W-:-:S07]  /*9570*/  MOV R107, R101 ;  /* 0x00000065006b7202 */ /* 0x000fce0000000f00 */
.L_x_8058:
[----:B------:R-:W-:Y:S05]  /*9580*/  BSYNC B0 ;  /* 0x0000000000007941 */ /* 0x000fea0003800000 */
.L_x_8056:
        /* <DEDUP_REMOVED lines=16> */
.L_x_8062:
[----:B------:R-:W-:Y:S05]  /*9690*/  BSYNC B1 ;  /* 0x0000000000017941 */ /* 0x000fea0003800000 */
.L_x_8061:
        /* <DEDUP_REMOVED lines=44> */
.L_x_8060:
[----:B------:R-:W-:Y:S05]  /*9960*/  BSYNC B0 ;  /* 0x0000000000007941 */ /* 0x000fea0003800000 */
.L_x_8059:
        /* <DEDUP_REMOVED lines=14> */
.L_x_8063:
        /* <DEDUP_REMOVED lines=12> */
.L_x_8066:
[----:B------:R-:W-:-:S07]  /*9b10*/  MOV R29, R101 ;  /* 0x00000065001d7202 */ /* 0x000fce0000000f00 */
.L_x_8067:
[----:B------:R-:W-:Y:S05]  /*9b20*/  BSYNC B0 ;  /* 0x0000000000007941 */ /* 0x000fea0003800000 */
.L_x_8065:
        /* <DEDUP_REMOVED lines=16> */
.L_x_8071:
[----:B------:R-:W-:Y:S05]  /*9c30*/  BSYNC B1 ;  /* 0x0000000000017941 */ /* 0x000fea0003800000 */
.L_x_8070:
        /* <DEDUP_REMOVED lines=44> */
.L_x_8069:
[----:B------:R-:W-:Y:S05]  /*9f00*/  BSYNC B0 ;  /* 0x0000000000007941 */ /* 0x000fea0003800000 */
.L_x_8068:
        /* <DEDUP_REMOVED lines=9> */
.L_x_8064:
        /* <DEDUP_REMOVED lines=12> */
.L_x_8073:
[----:B------:R-:W-:-:S07]  /*a060*/  IMAD.MOV.U32 R29, RZ, RZ, R101 ;  /* 0x000000ffff1d7224 */ /* 0x000fce00078e0065 */
.L_x_8074:
[----:B------:R-:W-:Y:S05]  /*a070*/  BSYNC B0 ;  /* 0x0000000000007941 */ /* 0x000fea0003800000 */
.L_x_8072:
        /* <DEDUP_REMOVED lines=16> */
.L_x_8078:
[----:B------:R-:W-:Y:S05]  /*a180*/  BSYNC B1 ;  /* 0x0000000000017941 */ /* 0x000fea0003800000 */
.L_x_8077:
        /* <DEDUP_REMOVED lines=44> */
.L_x_8076:
[----:B------:R-:W-:Y:S05]  /*a450*/  BSYNC B0 ;  /* 0x0000000000007941 */ /* 0x000fea0003800000 */
.L_x_8075:
        /* <DEDUP_REMOVED lines=12> */
.L_x_8079:
        /* <DEDUP_REMOVED lines=12> */
.L_x_8082:
[----:B------:R-:W-:-:S07]  /*a5e0*/  IMAD.MOV.U32 R26, RZ, RZ, R101 ;  /* 0x000000ffff1a7224 */ /* 0x000fce00078e0065 */
.L_x_8083:
[----:B------:R-:W-:Y:S05]  /*a5f0*/  BSYNC B0 ;  /* 0x0000000000007941 */ /* 0x000fea0003800000 */
.L_x_8081:
        /* <DEDUP_REMOVED lines=16> */
.L_x_8087:
[----:B------:R-:W-:Y:S05]  /*a700*/  BSYNC B1 ;  /* 0x0000000000017941 */ /* 0x000fea0003800000 */
.L_x_8086:
        /* <DEDUP_REMOVED lines=44> */
.L_x_8085:
[----:B------:R-:W-:Y:S05]  /*a9d0*/  BSYNC B0 ;  /* 0x0000000000007941 */ /* 0x000fea0003800000 */
.L_x_8084:
        /* <DEDUP_REMOVED lines=10> */
.L_x_8080:
        /* <DEDUP_REMOVED lines=12> */
.L_x_8089:
[----:B------:R-:W-:-:S07]  /*ab40*/  IMAD.MOV.U32 R26, RZ, RZ, R101 ;  /* 0x000000ffff1a7224 */ /* 0x000fce00078e0065 */
.L_x_8090:
[----:B------:R-:W-:Y:S05]  /*ab50*/  BSYNC B0 ;  /* 0x0000000000007941 */ /* 0x000fea0003800000 */
.L_x_8088:
        /* <DEDUP_REMOVED lines=16> */
.L_x_8094:
[----:B------:R-:W-:Y:S05]  /*ac60*/  BSYNC B1 ;  /* 0x0000000000017941 */ /* 0x000fea0003800000 */
.L_x_8093:
        /* <DEDUP_REMOVED lines=44> */
.L_x_8092:
[----:B------:R-:W-:Y:S05]  /*af30*/  BSYNC B0 ;  /* 0x0000000000007941 */ /* 0x000fea0003800000 */
.L_x_8091:
        /* <DEDUP_REMOVED lines=13> */
.L_x_8095:
        /* <DEDUP_REMOVED lines=12> */
.L_x_8098:
[----:B------:R-:W-:-:S07]  /*b0d0*/  IMAD.MOV.U32 R98, RZ, RZ, R101 ;  /* 0x000000ffff627224 */ /* 0x000fce00078e0065 */
.L_x_8099:
[----:B------:R-:W-:Y:S05]  /*b0e0*/  BSYNC B0 ;  /* 0x0000000000007941 */ /* 0x000fea0003800000 */
.L_x_8097:
        /* <DEDUP_REMOVED lines=16> */
.L_x_8103:
[----:B------:R-:W-:Y:S05]  /*b1f0*/  BSYNC B1 ;  /* 0x0000000000017941 */ /* 0x000fea0003800000 */
.L_x_8102:
        /* <DEDUP_REMOVED lines=44> */
.L_x_8101:
[----:B------:R-:W-:Y:S05]  /*b4c0*/  BSYNC B0 ;  /* 0x0000000000007941 */ /* 0x000fea0003800000 */
.L_x_8100:
        /* <DEDUP_REMOVED lines=9> */
.L_x_8096:
        /* <DEDUP_REMOVED lines=12> */
.L_x_8105:
[----:B------:R-:W-:-:S07]  /*b620*/  MOV R107, R101 ;  /* 0x00000065006b7202 */ /* 0x000fce0000000f00 */
.L_x_8106:
[----:B------:R-:W-:Y:S05]  /*b630*/  BSYNC B0 ;  /* 0x0000000000007941 */ /* 0x000fea0003800000 */
.L_x_8104:
        /* <DEDUP_REMOVED lines=16> */
.L_x_8110:
[----:B------:R-:W-:Y:S05]  /*b740*/  BSYNC B1 ;  /* 0x0000000000017941 */ /* 0x000fea0003800000 */
.L_x_8109:
        /* <DEDUP_REMOVED lines=44> */
.L_x_8108:
[----:B------:R-:W-:Y:S05]  /*ba10*/  BSYNC B0 ;  /* 0x0000000000007941 */ /* 0x000fea0003800000 */
.L_x_8107:
        /* <DEDUP_REMOVED lines=12> */
.L_x_8111:
        /* <DEDUP_REMOVED lines=12> */
.L_x_8114:
[----:B------:R-:W-:-:S07]  /*bba0*/  MOV R99, R101 ;  /* 0x0000006500637202 */ /* 0x000fce0000000f00 */
.L_x_8115:
[----:B------:R-:W-:Y:S05]  /*bbb0*/  BSYNC B0 ;  /* 0x0000000000007941 */ /* 0x000fea0003800000 */
.L_x_8113:
        /* <DEDUP_REMOVED lines=18> */
.L_x_8119:
[----:B------:R-:W-:Y:S05]  /*bce0*/  BSYNC B1 ;  /* 0x0000000000017941 */ /* 0x000fea0003800000 */
.L_x_8118:
        /* <DEDUP_REMOVED lines=44> */
.L_x_8117:
[----:B------:R-:W-:Y:S05]  /*bfb0*/  BSYNC B0 ;  /* 0x0000000000007941 */ /* 0x000fea0003800000 */
.L_x_8116:
        /* <DEDUP_REMOVED lines=10> */
.L_x_8112:
[----:B------:R-:W-:Y:S02]  /*c060*/  P2R R26, PR, RZ, 0x4 ;  /* 0x00000004ff1a7803 */ /* 0x000fe40000000000 */
[----:B------:R-:W-:Y:S02]  /*c070*/  ISETP.NE.AND P2, PT, R119, RZ, PT ;  /* 0x000000ff7700720c */ /* 0x000fe40003f45270 */
[----:B------:R-:W-:Y:S02]  /*c080*/  SEL R59, RZ, 0x100, P3 ;  /* 0x00000100ff3b7807 */ /* 0x000fe40001800000 */
[----:B------:R-:W-:Y:S02]  /*c090*/  ISETP.NE.AND P3, PT, R118, RZ, PT ;  /* 0x000000ff7600720c */ /* 0x000fe40003f65270 */
[----:B------:R-:W-:Y:S02]  /*c0a0*/  SEL R25, RZ, 0x1, P2 ;  /* 0x00000001ff197807 */ /* 0x000fe40001000000 */
[----:B------:R-:W-:-:S02]  /*c0b0*/  ISETP.NE.AND P2, PT, R26, RZ, PT ;  /* 0x000000ff1a00720c */ /* 0x000fc40003f45270 */
[----:B------:R-:W-:Y:S02]  /*c0c0*/  SEL R27, RZ, 0x1000000, P5 ;  /* 0x01000000ff1b7807 */ /* 0x000fe40002800000 */
[----:B------:R-:W-:Y:S02]  /*c0d0*/  SEL R24, RZ, 0x10000, P4 ;  /* 0x00010000ff187807 */ /* 0x000fe40002000000 */
[----:B------:R-:W-:Y:S02]  /*c0e0*/  SEL R26, RZ, 0x1, P3 ;  /* 0x00000001ff1a7807 */ /* 0x000fe40001800000 */
[----:B------:R-:W-:Y:S02]  /*c0f0*/  ISETP.NE.AND P5, PT, R116, RZ, PT ;  /* 0x000000ff7400720c */ /* 0x000fe40003fa5270 */
[----:B------:R-:W-:Y:S01]  /*c100*/  ISETP.NE.AND P4, PT, R117, RZ, PT ;  /* 0x000000ff7500720c */ /* 0x000fe20003f85270 */
[----:B------:R-:W-:Y:S01]  /*c110*/  IMAD.WIDE.U32 R116, R113, 0x20, R114 ;  /* 0x0000002071747825 */ /* 0x000fe200078e0072 */
[----:B------:R-:W-:-:S02]  /*c120*/  LOP3.LUT R59, R59, R27, R24, 0xfe, !PT ;  /* 0x0000001b3b3b7212 */ /* 0x000fc400078efe18 */
[----:B------:R-:W-:Y:S01]  /*c130*/  SEL R24, RZ, 0x1, P4 ;  /* 0x00000001ff187807 */ /* 0x000fe20002000000 */
[----:B------:R-:W-:Y:S01]  /*c140*/  IMAD.WIDE.U32 R26, R26, 0x1000000, RZ ;  /* 0x010000001a1a7825 */ /* 0x000fe200078e00ff */
[----:B------:R-:W-:Y:S01]  /*c150*/  SEL R58, RZ, 0x1, P5 ;  /* 0x00000001ff3a7807 */ /* 0x000fe20002800000 */
[----:B------:R-:W-:Y:S01]  /*c160*/  STG.E.128 desc[UR4][R116.64], R32 ;  /* 0x0000002074007986 */ /* 0x000fe2000c101d04 */
[----:B------:R-:W-:Y:S02]  /*c170*/  ISETP.NE.AND P6, PT, R108, RZ, PT ;  /* 0x000000ff6c00720c */ /* 0x000fe40003fc5270 */
[----:B------:R-:W-:Y:S01]  /*c180*/  LOP3.LUT R27, R27, R59, R25, 0xfe, !PT ;  /* 0x0000003b1b1b7212 */ /* 0x000fe200078efe19 */
[----:B------:R-:W-:Y:S01]  /*c190*/  IMAD.WIDE.U32 R24, R24, 0x10000, RZ ;  /* 0x0001000018187825 */ /* 0x000fe200078e00ff */
[----:B------:R-:W-:Y:S01]  /*c1a0*/  SEL R119, RZ, 0x1, P6 ;  /* 0x00000001ff777807 */ /* 0x000fe20003000000 */
[----:B------:R0:W-:Y:S02]  /*c1b0*/  STG.E.128 desc[UR4][R116.64+0x10], R28 ;  /* 0x0000101c74007986 */ /* 0x0001e4000c101d04 */
[----:B------:R-:W-:-:S03]  /*c1c0*/  IMAD.WIDE.U32 R58, R58, 0x100, RZ ;  /* 0x000001003a3a7825 */ /* 0x000fc600078e00ff */
[----:B------:R-:W-:Y:S02]  /*c1d0*/  LOP3.LUT R58, R58, R26, R24, 0xfe, !PT ;  /* 0x0000001a3a3a7212 */ /* 0x000fe400078efe18 */
[----:B------:R-:W-:Y:S02]  /*c1e0*/  LOP3.LUT R59, R59, R27, R25, 0xfe, !PT ;  /* 0x0000001b3b3b7212 */ /* 0x000fe400078efe19 */
[----:B------:R-:W-:Y:S01]  /*c1f0*/  LOP3.LUT R58, R58, R119, RZ, 0xfc, !PT ;  /* 0x000000773a3a7212 */ /* 0x000fe200078efcff */
[----:B------:R-:W1:Y:S01]  /*c200*/  @P0 LDC.64 R26, c[0x0][0x228] ;  /* 0x00008a00ff1a0b82 */ /* 0x000e620000000a00 */
[----:B0-----:R-:W-:-:S07]  /*c210*/  IMAD.WIDE.U32 R116, R113, 0x8, R80 ;  /* 0x0000000871747825 */ /* 0x001fce00078e0050 */
[----:B------:R-:W0:Y:S01]  /*c220*/  @P1 LDC.64 R24, c[0x0][0x230] ;  /* 0x00008c00ff181b82 */ /* 0x000e220000000a00 */
[----:B------:R2:W-:Y:S01]  /*c230*/  STG.E.64 desc[UR4][R116.64], R58 ;  /* 0x0000003a74007986 */ /* 0x0005e2000c101b04 */
[----:B------:R-:W-:Y:S05]  /*c240*/  @!P0 BRA `(.L_x_8120) ;  /* 0x0000000000508947 */ /* 0x000fea0003800000 */
[----:B--2---:R-:W-:Y:S02]  /*c250*/  SHF.L.U32 R58, R98, 0x10, RZ ;  /* 0x00000010623a7819 */ /* 0x004fe400000006ff */
[----:B------:R-:W-:Y:S02]  /*c260*/  PRMT R117, R97, 0x7104, RZ ;  /* 0x0000710461757816 */ /* 0x000fe400000000ff */
[----:B------:R-:W-:Y:S02]  /*c270*/  LOP3.LUT R59, R58, 0xff0000, RZ, 0xc0, !PT ;  /* 0x00ff00003a3b7812 */ /* 0x000fe400078ec0ff */
[----:B------:R-:W-:Y:S02]  /*c280*/  LOP3.LUT R58, R99, 0xffff, RZ, 0xc0, !PT ;  /* 0x0000ffff633a7812 */ /* 0x000fe400078ec0ff */
[----:B------:R-:W-:Y:S02]  /*c290*/  LOP3.LUT R120, R95, 0xff, RZ, 0xc0, !PT ;  /* 0x000000ff5f787812 */ /* 0x000fe400078ec0ff */
[----:B------:R-:W-:-:S02]  /*c2a0*/  PRMT R108, R59, 0x4210, R58 ;  /* 0x000042103b6c7816 */ /* 0x000fc4000000003a */
[----:B------:R-:W2:Y:S01]  /*c2b0*/  LDC.64 R58, c[0x0][0x248] ;  /* 0x00009200ff3a7b82 */ /* 0x000ea20000000a00 */
        /* <DEDUP_REMOVED lines=11> */
[----:B--2---:R-:W-:-:S05]  /*c370*/  IMAD.WIDE.U32 R58, R113, 0x8, R58 ;  /* 0x00000008713a7825 */ /* 0x004fca00078e003a */
[----:B------:R3:W-:Y:S02]  /*c380*/  STG.E.64 desc[UR4][R58.64], R116 ;  /* 0x000000743a007986 */ /* 0x0007e4000c101b04 */
.L_x_8120:
[----:B------:R-:W-:-:S04]  /*c390*/  VIADD R108, R106, 0x100 ;  /* 0x000001006a6c7836 */ /* 0x000fc80000000000 */
[----:B------:R-:W-:-:S04]  /*c3a0*/  IMAD.WIDE.U32 R56, R108, 0x10, R56 ;  /* 0x000000106c387825 */ /* 0x000fc800078e0038 */
[C---:B-1----:R-:W-:Y:S02]  /*c3b0*/  @P0 IMAD.WIDE.U32 R26, R108.reuse, 0x10, R26 ;  /* 0x000000106c1a0825 */ /* 0x042fe400078e001a */
[----:B--23--:R-:W5:Y:S02]  /*c3c0*/  LDG.E.128 R56, desc[UR4][R56.64] ;  /* 0x0000000438387981 */ /* 0x00cf64000c1e1d00 */
[----:B0-----:R-:W-:Y:S02]  /*c3d0*/  @P1 IMAD.WIDE.U32 R24, R108, 0x20, R24 ;  /* 0x000000206c181825 */ /* 0x001fe400078e0018 */
[----:B------:R0:W5:Y:S04]  /*c3e0*/  @P0 LDG.E.128 R52, desc[UR4][R26.64] ;  /* 0x000000041a340981 */ /* 0x000168000c1e1d00 */
[----:B------:R0:W5:Y:S04]  /*c3f0*/  @P1 LDG.E.128 R48, desc[UR4][R24.64] ;  /* 0x0000000418301981 */ /* 0x000168000c1e1d00 */
[----:B------:R0:W5:Y:S01]  /*c400*/  @P1 LDG.E.128 R44, desc[UR4][R24.64+0x10] ;  /* 0x00001004182c1981 */ /* 0x000162000c1e1d00 */
        /* <DEDUP_REMOVED lines=12> */
.L_x_8122:
[----:B------:R-:W-:-:S07]  /*c4d0*/  MOV R118, R101 ;  /* 0x0000006500767202 */ /* 0x000fce0000000f00 */
.L_x_8123:
[----:B------:R-:W-:Y:S05]  /*c4e0*/  BSYNC B0 ;  /* 0x0000000000007941 */ /* 0x000fea0003800000 */
.L_x_8121:
[----:B------:R-:W-:Y:S01]  /*c4f0*/  ISETP.NE.AND P3, PT, R116, 0x4, PT ;  /* 0x000000047400780c */ /* 0x000fe20003f65270 */
[----:B------:R-:W-:-:S12]  /*c500*/  BSSY B0, `(.L_x_8124) ;  /* 0x000003c000007945 */ /* 0x000fd80003800000 */
[----:B------:R-:W-:Y:S05]  /*c510*/  @P3 BRA `(.L_x_8125) ;  /* 0x0000000000e83947 */ /* 0x000fea0003800000 */
[----:B------:R-:W-:Y:S01]  /*c520*/  VIADD R103, R103, 0x1 ;  /* 0x0000000167677836 */ /* 0x000fe20000000000 */
[----:B------:R-:W-:Y:S03]  /*c530*/  BSSY B1, `(.L_x_8126) ;  /* 0x000000c000017945 */ /* 0x000fe60003800000 */
[C---:B0-----:R-:W-:Y:S01]  /*c540*/  IMAD.HI.U32 R27, R103.reuse, -0x2daee0ad, RZ ;  /* 0xd2511f53671b7827 */ /* 0x041fe200078e00ff */
        /* <DEDUP_REMOVED lines=10> */
.L_x_8127:
[----:B------:R-:W-:Y:S05]  /*c5f0*/  BSYNC B1 ;  /* 0x0000000000017941 */ /* 0x000fea0003800000 */
.L_x_8126:
        /* <DEDUP_REMOVED lines=40> */
[----:B------:R-:W-:Y:S01]  /*c880*/  HFMA2.MMA R116, -RZ, RZ, 0, 0 ;  /* 0x00000000ff747435 */ /* 0x000fe200000001ff */
[----:B------:R-:W-:Y:S01]  /*c890*/  MOV R101, R100 ;  /* 0x0000006400657202 */ /* 0x000fe20000000f00 */
[----:B------:R-:W-:Y:S01]  /*c8a0*/  IMAD.MOV.U32 R100, RZ, RZ, R24 ;  /* 0x000000ffff647224 */ /* 0x000fe200078e0018 */
[----:B------:R-:W-:-:S08]  /*c8b0*/  LOP3.LUT R0, R25, UR34, R26, 0x96, !PT ;  /* 0x0000002219007c12 */ /* 0x000fd0000f8e961a */
.L_x_8125:
[----:B------:R-:W-:Y:S05]  /*c8c0*/  BSYNC B0 ;  /* 0x0000000000007941 */ /* 0x000fea0003800000 */
.L_x_8124:
[----:B0-----:R-:W-:Y:S01]  /*c8d0*/  I2FP.F32.U32 R24, R118 ;  /* 0x0000007600187245 */ /* 0x001fe20000201000 */
        /* <DEDUP_REMOVED lines=13> */
.L_x_8128:
        /* <DEDUP_REMOVED lines=12> */
.L_x_8131:
[----:B------:R-:W-:-:S07]  /*ca70*/  MOV R25, R101 ;  /* 0x0000006500197202 */ /* 0x000fce0000000f00 */
.L_x_8132:
[----:B------:R-:W-:Y:S05]  /*ca80*/  BSYNC B0 ;  /* 0x0000000000007941 */ /* 0x000fea0003800000 */
.L_x_8130:
        /* <DEDUP_REMOVED lines=16> */
.L_x_8136:
[----:B------:R-:W-:Y:S05]  /*cb90*/  BSYNC B1 ;  /* 0x0000000000017941 */ /* 0x000fea0003800000 */
.L_x_8135:
        /* <DEDUP_REMOVED lines=42> */
[----:B------:R-:W-:Y:S01]  /*ce40*/  IMAD.MOV.U32 R100, RZ, RZ, R26 ;  /* 0x000000ffff647224 */ /* 0x000fe200078e001a */
[----:B------:R-:W-:-:S11]  /*ce50*/  HFMA2.MMA R26, -RZ, RZ, 0, 0 ;  /* 0x00000000ff1a7435 */ /* 0x000fd600000001ff */
.L_x_8134:
[----:B------:R-:W-:Y:S05]  /*ce60*/  BSYNC B0 ;  /* 0x0000000000007941 */ /* 0x000fea0003800000 */
.L_x_8133:
        /* <DEDUP_REMOVED lines=9> */
.L_x_8129:
        /* <DEDUP_REMOVED lines=12> */
.L_x_8138:
[----:B------:R-:W-:-:S07]  /*cfc0*/  MOV R25, R101 ;  /* 0x0000006500197202 */ /* 0x000fce0000000f00 */
.L_x_8139:
[----:B------:R-:W-:Y:S05]  /*cfd0*/  BSYNC B0 ;  /* 0x0000000000007941 */ /* 0x000fea0003800000 */
.L_x_8137:
        /* <DEDUP_REMOVED lines=16> */
.L_x_8143:
[----:B------:R-:W-:Y:S05]  /*d0e0*/  BSYNC B1 ;  /* 0x0000000000017941 */ /* 0x000fea0003800000 */
.L_x_8142:
        /* <DEDUP_REMOVED lines=42> */
[----:B------:R-:W-:Y:S01]  /*d390*/  HFMA2.MMA R27, -RZ, RZ, 0, 0 ;  /* 0x00000000ff1b7435 */ /* 0x000fe200000001ff */
[----:B------:R-:W-:-:S10]  /*d3a0*/  IMAD.MOV.U32 R100, RZ, RZ, R26 ;  /* 0x000000ffff647224 */ /* 0x000fd400078e001a */
.L_x_8141:
[----:B------:R-:W-:Y:S05]  /*d3b0*/  BSYNC B0 ;  /* 0x0000000000007941 */ /* 0x000fea0003800000 */
.L_x_8140:
        /* <DEDUP_REMOVED lines=13> */
.L_x_8144:
        /* <DEDUP_REMOVED lines=12> */
.L_x_8147:
[----:B------:R-:W-:-:S07]  /*d550*/  MOV R56, R101 ;  /* 0x0000006500387202 */ /* 0x000fce0000000f00 */
.L_x_8148:
[----:B------:R-:W-:Y:S05]  /*d560*/  BSYNC B0 ;  /* 0x0000000000007941 */ /* 0x000fea0003800000 */
.L_x_8146:
        /* <DEDUP_REMOVED lines=16> */
.L_x_8152:
[----:B------:R-:W-:Y:S05]  /*d670*/  BSYNC B1 ;  /* 0x0000000000017941 */ /* 0x000fea0003800000 */
.L_x_8151:
        /* <DEDUP_REMOVED lines=44> */
.L_x_8150:
[----:B------:R-:W-:Y:S05]  /*d940*/  BSYNC B0 ;  /* 0x0000000000007941 */ /* 0x000fea0003800000 */
.L_x_8149:
        /* <DEDUP_REMOVED lines=10> */
.L_x_8145:
        /* <DEDUP_REMOVED lines=12> */
.L_x_8154:
[----:B------:R-:W-:-:S07]  /*dab0*/  MOV R56, R101 ;  /* 0x0000006500387202 */ /* 0x000fce0000000f00 */
.L_x_8155:
[----:B------:R-:W-:Y:S05]  /*dac0*/  BSYNC B0 ;  /* 0x0000000000007941 */ /* 0x000fea0003800000 */
.L_x_8153:
        /* <DEDUP_REMOVED lines=16> */
.L_x_8159:
[----:B------:R-:W-:Y:S05]  /*dbd0*/  BSYNC B1 ;  /* 0x0000000000017941 */ /* 0x000fea0003800000 */
.L_x_8158:
        /* <DEDUP_REMOVED lines=8> */
[----:B------:R-:W-:-:S04]  /*dc60*/  HFMA2.MMA R107, -RZ, RZ, 0, 0 ;  /* 0x00000000ff6b7435 */ /* 0x000fc800000001ff */
        /* <DEDUP_REMOVED lines=34> */
[----:B------:R-:W-:-:S07]  /*de90*/  IMAD.MOV.U32 R100, RZ, RZ, R26 ;  /* 0x000000ffff647224 */ /* 0x000fce00078e001a */
.L_x_8157:
[----:B------:R-:W-:Y:S05]  /*dea0*/  BSYNC B0 ;  /* 0x0000000000007941 */ /* 0x000fea0003800000 */
.L_x_8156:
        /* <DEDUP_REMOVED lines=14> */
.L_x_8160:
        /* <DEDUP_REMOVED lines=12> */
.L_x_8163:
[----:B------:R-:W-:-:S07]  /*e050*/  MOV R94, R101 ;  /* 0x00000065005e7202 */ /* 0x000fce0000000f00 */
.L_x_8164:
[----:B------:R-:W-:Y:S05]  /*e060*/  BSYNC B0 ;  /* 0x0000000000007941 */ /* 0x000fea0003800000 */
.L_x_8162:
        /* <DEDUP_REMOVED lines=16> */
.L_x_8168:
[----:B------:R-:W-:Y:S05]  /*e170*/  BSYNC B1 ;  /* 0x0000000000017941 */ /* 0x000fea0003800000 */
.L_x_8167:
        /* <DEDUP_REMOVED lines=44> */
.L_x_8166:
[----:B------:R-:W-:Y:S05]  /*e440*/  BSYNC B0 ;  /* 0x0000000000007941 */ /* 0x000fea0003800000 */
.L_x_8165:
        /* <DEDUP_REMOVED lines=9> */
.L_x_8161:
        /* <DEDUP_REMOVED lines=12> */
.L_x_8170:
[----:B------:R-:W-:-:S07]  /*e5a0*/  MOV R107, R101 ;  /* 0x00000065006b7202 */ /* 0x000fce0000000f00 */
.L_x_8171:
[----:B------:R-:W-:Y:S05]  /*e5b0*/  BSYNC B0 ;  /* 0x0000000000007941 */ /* 0x000fea0003800000 */
.L_x_8169:
        /* <DEDUP_REMOVED lines=16> */
.L_x_8175:
[----:B------:R-:W-:Y:S05]  /*e6c0*/  BSYNC B1 ;  /* 0x0000000000017941 */ /* 0x000fea0003800000 */
.L_x_8174:
        /* <DEDUP_REMOVED lines=44> */
.L_x_8173:
[----:B------:R-:W-:Y:S05]  /*e990*/  BSYNC B0 ;  /* 0x0000000000007941 */ /* 0x000fea0003800000 */
.L_x_8172:
        /* <DEDUP_REMOVED lines=13> */
.L_x_8176:
        /* <DEDUP_REMOVED lines=12> */
.L_x_8179:
[----:B------:R-:W-:-:S07]  /*eb30*/  MOV R95, R101 ;  /* 0x00000065005f7202 */ /* 0x000fce0000000f00 */
.L_x_8180:
[----:B------:R-:W-:Y:S05]  /*eb40*/  BSYNC B0 ;  /* 0x0000000000007941 */ /* 0x000fea0003800000 */
.L_x_8178:
        /* <DEDUP_REMOVED lines=16> */
.L_x_8184:
[----:B------:R-:W-:Y:S05]  /*ec50*/  BSYNC B1 ;  /* 0x0000000000017941 */ /* 0x000fea0003800000 */
.L_x_8183:
        /* <DEDUP_REMOVED lines=44> */
.L_x_8182:
[----:B------:R-:W-:Y:S05]  /*ef20*/  BSYNC B0 ;  /* 0x0000000000007941 */ /* 0x000fea0003800000 */
.L_x_8181:
        /* <DEDUP_REMOVED lines=10> */
.L_x_8177:
        /* <DEDUP_REMOVED lines=12> */
.L_x_8186:
[----:B------:R-:W-:-:S07]  /*f090*/  MOV R107, R101 ;  /* 0x00000065006b7202 */ /* 0x000fce0000000f00 */
.L_x_8187:
[----:B------:R-:W-:Y:S05]  /*f0a0*/  BSYNC B0 ;  /* 0x0000000000007941 */ /* 0x000fea0003800000 */
.L_x_8185:
        /* <DEDUP_REMOVED lines=16> */
.L_x_8191:
[----:B------:R-:W-:Y:S05]  /*f1b0*/  BSYNC B1 ;  /* 0x0000000000017941 */ /* 0x000fea0003800000 */
.L_x_8190:
        /* <DEDUP_REMOVED lines=44> */
.L_x_8189:
[----:B------:R-:W-:Y:S05]  /*f480*/  BSYNC B0 ;  /* 0x0000000000007941 */ /* 0x000fea0003800000 */
.L_x_8188:
        /* <DEDUP_REMOVED lines=14> */
.L_x_8192:
        /* <DEDUP_REMOVED lines=12> */
.L_x_8195:
[----:B------:R-:W-:-:S07]  /*f630*/  MOV R57, R101 ;  /* 0x0000006500397202 */ /* 0x000fce0000000f00 */
.L_x_8196:
[----:B------:R-:W-:Y:S05]  /*f640*/  BSYNC B0 ;  /* 0x0000000000007941 */ /* 0x000fea0003800000 */
.L_x_8194:
        /* <DEDUP_REMOVED lines=16> */
.L_x_8200:
[----:B------:R-:W-:Y:S05]  /*f750*/  BSYNC B1 ;  /* 0x0000000000017941 */ /* 0x000fea0003800000 */
.L_x_8199:
        /* <DEDUP_REMOVED lines=44> */
.L_x_8198:
[----:B------:R-:W-:Y:S05]  /*fa20*/  BSYNC B0 ;  /* 0x0000000000007941 */ /* 0x000fea0003800000 */
.L_x_8197:
        /* <DEDUP_REMOVED lines=9> */
.L_x_8193:
        /* <DEDUP_REMOVED lines=12> */
.L_x_8202:
[----:B------:R-:W-:-:S07]  /*fb80*/  MOV R57, R101 ;  /* 0x0000006500397202 */ /* 0x000fce0000000f00 */
.L_x_8203:
[----:B------:R-:W-:Y:S05]  /*fb90*/  BSYNC B0 ;  /* 0x0000000000007941 */ /* 0x000fea0003800000 */
.L_x_8201:
        /* <DEDUP_REMOVED lines=16> */
.L_x_8207:
[----:B------:R-:W-:Y:S05]  /*fca0*/  BSYNC B1 ;  /* 0x0000000000017941 */ /* 0x000fea0003800000 */
.L_x_8206:
        /* <DEDUP_REMOVED lines=44> */
.L_x_8205:
[----:B------:R-:W-:Y:S05]  /*ff70*/  BSYNC B0 ;  /* 0x0000000000007941 */ /* 0x000fea0003800000 */
.L_x_8204:
        /* <DEDUP_REMOVED lines=12> */
.L_x_8208:
        /* <DEDUP_REMOVED lines=12> */
.L_x_8211:
[----:B------:R-:W-:-:S07]  /*10100*/  MOV R58, R101 ;  /* 0x00000065003a7202 */ /* 0x000fce0000000f00 */
.L_x_8212:
[----:B------:R-:W-:Y:S05]  /*10110*/  BSYNC B0 ;  /* 0x0000000000007941 */ /* 0x000fea0003800000 */
.L_x_8210:
        /* <DEDUP_REMOVED lines=16> */
.L_x_8216:
[----:B------:R-:W-:Y:S05]  /*10220*/  BSYNC B1 ;  /* 0x0000000000017941 */ /* 0x000fea0003800000 */
.L_x_8215:
        /* <DEDUP_REMOVED lines=44> */
.L_x_8214:
[----:B------:R-:W-:Y:S05]  /*104f0*/  BSYNC B0 ;  /* 0x0000000000007941 */ /* 0x000fea0003800000 */
.L_x_8213:
        /* <DEDUP_REMOVED lines=10> */
.L_x_8209:
        /* <DEDUP_REMOVED lines=12> */
.L_x_8218:
[----:B------:R-:W-:-:S07]  /*10660*/  MOV R58, R101 ;  /* 0x00000065003a7202 */ /* 0x000fce0000000f00 */
.L_x_8219:
[----:B------:R-:W-:Y:S05]  /*10670*/  BSYNC B0 ;  /* 0x0000000000007941 */ /* 0x000fea0003800000 */
.L_x_8217:
        /* <DEDUP_REMOVED lines=16> */
.L_x_8223:
[----:B------:R-:W-:Y:S05]  /*10780*/  BSYNC B1 ;  /* 0x0000000000017941 */ /* 0x000fea0003800000 */
.L_x_8222:
        /* <DEDUP_REMOVED lines=44> */
.L_x_8221:
[----:B------:R-:W-:Y:S05]  /*10a50*/  BSYNC B0 ;  /* 0x0000000000007941 */ /* 0x000fea0003800000 */
.L_x_8220:
        /* <DEDUP_REMOVED lines=13> */
.L_x_8224:
        /* <DEDUP_REMOVED lines=12> */
.L_x_8227:
[----:B------:R-:W-:-:S07]  /*10bf0*/  MOV R98, R101 ;  /* 0x0000006500627202 */ /* 0x000fce0000000f00 */
.L_x_8228:
[----:B------:R-:W-:Y:S05]  /*10c00*/  BSYNC B0 ;  /* 0x0000000000007941 */ /* 0x000fea0003800000 */
.L_x_8226:
        /* <DEDUP_REMOVED lines=16> */
.L_x_8232:
[----:B------:R-:W-:Y:S05]  /*10d10*/  BSYNC B1 ;  /* 0x0000000000017941 */ /* 0x000fea0003800000 */
.L_x_8231:
        /* <DEDUP_REMOVED lines=44> */
.L_x_8230:
[----:B------:R-:W-:Y:S05]  /*10fe0*/  BSYNC B0 ;  /* 0x0000000000007941 */ /* 0x000fea0003800000 */
.L_x_8229:
        /* <DEDUP_REMOVED lines=9> */
.L_x_8225:
        /* <DEDUP_REMOVED lines=12> */
.L_x_8234:
[----:B------:R-:W-:-:S07]  /*11140*/  MOV R107, R101 ;  /* 0x00000065006b7202 */ /* 0x000fce0000000f00 */
.L_x_8235:
[----:B------:R-:W-:Y:S05]  /*11150*/  BSYNC B0 ;  /* 0x0000000000007941 */ /* 0x000fea0003800000 */
.L_x_8233:
        /* <DEDUP_REMOVED lines=16> */
.L_x_8239:
[----:B------:R-:W-:Y:S05]  /*11260*/  BSYNC B1 ;  /* 0x0000000000017941 */ /* 0x000fea0003800000 */
.L_x_8238:
        /* <DEDUP_REMOVED lines=44> */
.L_x_8237:
[----:B------:R-:W-:Y:S05]  /*11530*/  BSYNC B0 ;  /* 0x0000000000007941 */ /* 0x000fea0003800000 */
.L_x_8236:
        /* <DEDUP_REMOVED lines=12> */
.L_x_8240:
        /* <DEDUP_REMOVED lines=12> */
.L_x_8243:
[----:B------:R-:W-:-:S07]  /*116c0*/  MOV R99, R101 ;  /* 0x0000006500637202 */ /* 0x000fce0000000f00 */
.L_x_8244:
[----:B------:R-:W-:Y:S05]  /*116d0*/  BSYNC B0 ;  /* 0x0000000000007941 */ /* 0x000fea0003800000 */
.L_x_8242:
        /* <DEDUP_REMOVED lines=16> */
.L_x_8248:
[----:B------:R-:W-:Y:S05]  /*117e0*/  BSYNC B1 ;  /* 0x0000000000017941 */ /* 0x000fea0003800000 */
.L_x_8247:
        /* <DEDUP_REMOVED lines=44> */
.L_x_8246:
[----:B------:R-:W-:Y:S05]  /*11ab0*/  BSYNC B0 ;  /* 0x0000000000007941 */ /* 0x000fea0003800000 */
.L_x_8245:
        /* <DEDUP_REMOVED lines=10> */
.L_x_8241:
[----:B------:R-:W-:Y:S01]  /*11b60*/  ISETP.NE.AND P1, PT, R121, RZ, PT ;  /* 0x000000ff7900720c */ /* 0x000fe20003f25270 */
[----:B------:R-:W-:Y:S01]  /*11b70*/  IMAD.WIDE.U32 R114, R108, 0x20, R114 ;  /* 0x000000206c727825 */ /* 0x000fe200078e0072 */
[----:B------:R-:W-:Y:S02]  /*11b80*/  ISETP.NE.AND P2, PT, R118, RZ, PT ;  /* 0x000000ff7600720c */ /* 0x000fe40003f45270 */
[----:B------:R-:W-:Y:S01]  /*11b90*/  SEL R118, RZ, 0x1, P1 ;  /* 0x00000001ff767807 */ /* 0x000fe20000800000 */
[----:B------:R-:W-:Y:S01]  /*11ba0*/  IMAD.WIDE.U32 R80, R108, 0x8, R80 ;  /* 0x000000086c507825 */ /* 0x000fe200078e0050 */
[----:B------:R-:W-:Y:S01]  /*11bb0*/  SEL R111, RZ, 0x1000000, P5 ;  /* 0x01000000ff6f7807 */ /* 0x000fe20002800000 */
[----:B------:R-:W-:Y:S01]  /*11bc0*/  STG.E.128 desc[UR4][R114.64], R24 ;  /* 0x0000001872007986 */ /* 0x000fe2000c101d04 */
[----:B------:R-:W-:Y:S02]  /*11bd0*/  SEL R109, RZ, 0x10000, P4 ;  /* 0x00010000ff6d7807 */ /* 0x000fe40002000000 */
[----:B------:R-:W-:Y:S01]  /*11be0*/  SEL R110, RZ, 0x100, P3 ;  /* 0x00000100ff6e7807 */ /* 0x000fe20001800000 */
[----:B------:R0:W-:Y:S01]  /*11bf0*/  STG.E.128 desc[UR4][R114.64+0x10], R56 ;  /* 0x0000103872007986 */ /* 0x0001e2000c101d04 */
[----:B------:R-:W-:-:S02]  /*11c00*/  ISETP.NE.AND P5, PT, R122, RZ, PT ;  /* 0x000000ff7a00720c */ /* 0x000fc40003fa5270 */
[----:B------:R-:W-:Y:S01]  /*11c10*/  ISETP.NE.AND P1, PT, R119, RZ, PT ;  /* 0x000000ff7700720c */ /* 0x000fe20003f25270 */
[----:B------:R-:W-:Y:S01]  /*11c20*/  IMAD.WIDE.U32 R118, R118, 0x1000000, RZ ;  /* 0x0100000076767825 */ /* 0x000fe200078e00ff */
[----:B------:R-:W-:Y:S02]  /*11c30*/  LOP3.LUT R110, R110, R111, R109, 0xfe, !PT ;  /* 0x0000006f6e6e7212 */ /* 0x000fe400078efe6d */
[----:B------:R-:W-:Y:S02]  /*11c40*/  SEL R109, RZ, 0x1, P5 ;  /* 0x00000001ff6d7807 */ /* 0x000fe40002800000 */
[----:B------:R-:W-:Y:S02]  /*11c50*/  ISETP.NE.AND P6, PT, R120, RZ, PT ;  /* 0x000000ff7800720c */ /* 0x000fe40003fc5270 */
[----:B------:R-:W-:Y:S02]  /*11c60*/  LOP3.LUT R109, R119, R110, R109, 0xfe, !PT ;  /* 0x0000006e776d7212 */ /* 0x000fe400078efe6d */
[----:B------:R-:W-:-:S02]  /*11c70*/  SEL R116, RZ, 0x1, P6 ;  /* 0x00000001ff747807 */ /* 0x000fc40003000000 */
[----:B------:R-:W-:Y:S02]  /*11c80*/  SEL R110, RZ, 0x1, P2 ;  /* 0x00000001ff6e7807 */ /* 0x000fe40001000000 */
[----:B------:R-:W-:Y:S01]  /*11c90*/  LOP3.LUT P2, RZ, R15, 0x1f, RZ, 0xc0, !PT ;  /* 0x0000001f0fff7812 */ /* 0x000fe2000784c0ff */
[----:B------:R-:W-:Y:S01]  /*11ca0*/  IMAD.WIDE.U32 R116, R116, 0x10000, RZ ;  /* 0x0001000074747825 */ /* 0x000fe200078e00ff */
[----:B0-----:R-:W-:Y:S02]  /*11cb0*/  SEL R115, RZ, 0x1, P1 ;  /* 0x00000001ff737807 */ /* 0x001fe40000800000 */
[----:B------:R-:W-:Y:S01]  /*11cc0*/  LOP3.LUT P1, RZ, R112, 0xff, RZ, 0xc0, !PT ;  /* 0x000000ff70ff7812 */ /* 0x000fe2000782c0ff */
[----:B------:R-:W-:Y:S01]  /*11cd0*/  IMAD.WIDE.U32 R110, R110, 0x100, RZ ;  /* 0x000001006e6e7825 */ /* 0x000fe200078e00ff */
[----:B------:R-:W-:Y:S02]  /*11ce0*/  SHF.R.U32.HI R112, RZ, 0x5, R15 ;  /* 0x00000005ff707819 */ /* 0x000fe4000001160f */
[----:B------:R-:W-:Y:S01]  /*11cf0*/  LOP3.LUT R118, R110, R118, R116, 0xfe, !PT ;  /* 0x000000766e767212 */ /* 0x000fe200078efe74 */
[----:B------:R-:W-:Y:S01]  /*11d00*/  FADD.FTZ R110, RZ, R40 ;  /* 0x00000028ff6e7221 */ /* 0x000fe20000010000 */
[----:B------:R-:W-:-:S03]  /*11d10*/  LOP3.LUT R111, R111, R109, R117, 0xfe, !PT ;  /* 0x0000006d6f6f7212 */ /* 0x000fc600078efe75 */
        /* <DEDUP_REMOVED lines=17> */
[----:B------:R-:W-:-:S03]  /*11e30*/  LOP3.LUT R110, R118, R115, RZ, 0xfc, !PT ;  /* 0x00000073766e7212 */ /* 0x000fc600078efcff */
[----:B------:R-:W-:Y:S02]  /*11e40*/  FADD.FTZ R114, R109, R26 ;  /* 0x0000001a6d727221 */ /* 0x000fe40000010000 */
[----:B------:R0:W-:Y:S02]  /*11e50*/  STG.E.64 desc[UR4][R80.64], R110 ;  /* 0x0000006e50007986 */ /* 0x0001e4000c101b04 */
[----:B------:R-:W-:-:S04]  /*11e60*/  FADD.FTZ R109, R114, R27 ;  /* 0x0000001b726d7221 */ /* 0x000fc80000010000 */
[----:B------:R-:W-:Y:S01]  /*11e70*/  FADD.FTZ R114, R109, R56 ;  /* 0x000000386d727221 */ /* 0x000fe20000010000 */
[----:B------:R-:W-:-:S03]  /*11e80*/  LOP3.LUT R109, R112, 0x7fffffc, RZ, 0xc0, !PT ;  /* 0x07fffffc706d7812 */ /* 0x000fc600078ec0ff */
[----:B------:R-:W-:-:S04]  /*11e90*/  FADD.FTZ R115, R114, R57 ;  /* 0x0000003972737221 */ /* 0x000fc80000010000 */
[----:B------:R-:W-:Y:S01]  /*11ea0*/  FADD.FTZ R118, R115, R58 ;  /* 0x0000003a73767221 */ /* 0x000fe20000010000 */
[----:B0-----:R-:W-:Y:S06]  /*11eb0*/  @!P0 BRA `(.L_x_8249) ;  /* 0x0000000000508947 */ /* 0x001fec0003800000 */
[----:B------:R-:W-:Y:S02]  /*11ec0*/  SHF.L.U32 R80, R98, 0x10, RZ ;  /* 0x0000001062507819 */ /* 0x000fe400000006ff */
        /* <DEDUP_REMOVED lines=19> */
.L_x_8249:
[----:B------:R-:W-:Y:S01]  /*12000*/  UMOV UR8, 0xffffffff ;  /* 0xffffffff00087882 */ /* 0x000fe20000000000 */
[----:B------:R-:W-:Y:S02]  /*12010*/  @!P1 VIADD R109, R109, 0x4 ;  /* 0x000000046d6d9836 */ /* 0x000fe40000000000 */
[----:B------:R-:W-:Y:S01]  /*12020*/  FADD.FTZ R118, R118, R59 ;  /* 0x0000003b76767221 */ /* 0x000fe20000010000 */
[----:B------:R-:W-:Y:S06]  /*12030*/  BRA.DIV UR8, `(.L_x_8250) ;  /* 0x0000000e08b87947 */ /* 0x000fec000b800000 */
[----:B0-----:R-:W0:Y:S02]  /*12040*/  SHFL.BFLY PT, R81, R118, 0x1, 0x1f ;  /* 0x0c201f0076517f89 */ /* 0x001e2400000e0000 */
        /* <DEDUP_REMOVED lines=67> */
.L_x_8262:
        /* <DEDUP_REMOVED lines=8> */
[----:B------:R-:W-:Y:S02]  /*12500*/  @!P3 MOV R111, 0x400 ;  /* 0x00000400006fb802 */ /* 0x000fe40000000f00 */
[----:B--2---:R-:W-:Y:S02]  /*12510*/  @!P2 LEA R110, R110, R81, 0x18 ;  /* 0x000000516e6ea211 */ /* 0x004fe400078ec0ff */
[C---:B------:R-:W-:Y:S02]  /*12520*/  @!P2 IADD3 R81, R109.reuse, R112, RZ ;  /* 0x000000706d51a210 */ /* 0x040fe40007ffe0ff */
[----:B------:R-:W-:-:S03]  /*12530*/  @!P3 IADD3 R109, R109, R114, RZ ;  /* 0x000000726d6db210 */ /* 0x000fc60007ffe0ff */
[----:B------:R-:W-:Y:S02]  /*12540*/  @!P2 IMAD R110, R81, 0x8, R110 ;  /* 0x00000008516ea824 */ /* 0x000fe400078e026e */
[----:B-1----:R-:W-:Y:S01]  /*12550*/  FADD.FTZ R81, R115, R116 ;  /* 0x0000007473517221 */ /* 0x002fe20000010000 */
[----:B0-----:R-:W-:-:S04]  /*12560*/  HFMA2.MMA R115, -RZ, RZ, 0, 0 ;  /* 0x00000000ff737435 */ /* 0x001fc800000001ff */
[----:B------:R0:W-:Y:S01]  /*12570*/  @!P2 STS.64 [R110], R80 ;  /* 0x000000506e00a388 */ /* 0x0001e20000000a00 */
[----:B------:R-:W-:Y:S01]  /*12580*/  BAR.SYNC.DEFER_BLOCKING 0x0 ;  /* 0x0000000000007b1d */ /* 0x000fe20000010000 */
[----:B------:R-:W-:Y:S01]  /*12590*/  @!P3 IMAD.MOV.U32 R115, RZ, RZ, 0x300 ;  /* 0x00000300ff73b424 */ /* 0x000fe200078e00ff */
[----:B------:R-:W-:Y:S02]  /*125a0*/  LOP3.LUT P2, RZ, R112, 0x1f, R15, 0xf8, !PT ;  /* 0x0000001f70ff7812 */ /* 0x000fe4000784f80f */
[----:B---3--:R-:W-:Y:S02]  /*125b0*/  @!P3 LEA R116, R118, R111, 0x18 ;  /* 0x0000006f7674b211 */ /* 0x008fe400078ec0ff */
[----:B------:R-:W-:Y:S02]  /*125c0*/  I2FP.F32.S32 R118, R115 ;  /* 0x0000007300767245 */ /* 0x000fe40000201400 */
[----:B0-----:R-:W-:Y:S01]  /*125d0*/  CS2R R80, SRZ ;  /* 0x0000000000507805 */ /* 0x001fe2000001ff00 */
[----:B------:R-:W-:Y:S01]  /*125e0*/  @!P3 IMAD R116, R109, 0x8, R116 ;  /* 0x000000086d74b824 */ /* 0x000fe200078e0274 */
[----:B------:R-:W0:Y:S04]  /*125f0*/  SHFL.DOWN PT, R114, R115, 0x2, 0x1f ;  /* 0x08401f0073727f89 */ /* 0x000e2800000e0000 */
[----:B------:R-:W1:Y:S01]  /*12600*/  @!P3 LDS.64 R80, [R116] ;  /* 0x000000007450b984 */ /* 0x000e620000000a00 */
[----:B------:R-:W-:-:S02]  /*12610*/  PLOP3.LUT P3, PT, PT, PT, UP0, 0x40, 0x0 ;  /* 0x000000000000781c */ /* 0x000fc40003f6e808 */
        /* <DEDUP_REMOVED lines=25> */
[C---:B------:R-:W-:Y:S02]  /*127b0*/  FFMA.FTZ R118, R110.reuse, R115, R117 ;  /* 0x000000736e767223 */ /* 0x040fe40000010075 */
[----:B------:R-:W0:Y:S01]  /*127c0*/  LDC R115, c[0x0][0x2d8] ;  /* 0x0000b600ff737b82 */ /* 0x000e220000000800 */
[----:B------:R-:W-:Y:S01]  /*127d0*/  FMUL.FTZ R109, R110, R109 ;  /* 0x0000006d6e6d7220 */ /* 0x000fe20000410000 */
[----:B-1----:R-:W-:Y:S01]  /*127e0*/  FADD.FTZ R80, R114, R81 ;  /* 0x0000005172507221 */ /* 0x002fe20000010000 */
[----:B--2---:R-:W-:Y:S02]  /*127f0*/  FMUL.FTZ R118, R111, R118 ;  /* 0x000000766f767220 */ /* 0x004fe40000410000 */
[----:B------:R-:W-:-:S04]  /*12800*/  FMUL.FTZ R109, R109, R116 ;  /* 0x000000746d6d7220 */ /* 0x000fc80000410000 */
[----:B------:R-:W-:Y:S02]  /*12810*/  FFMA.FTZ R114, R111, R109, R80 ;  /* 0x0000006d6f727223 */ /* 0x000fe40000010050 */
[----:B------:R-:W1:Y:S01]  /*12820*/  SHFL.IDX PT, R111, R118, RZ, 0x1f ;  /* 0x00001fff766f7589 */ /* 0x000e6200000e0000 */
[----:B------:R-:W2:Y:S03]  /*12830*/  @!P2 LDC.64 R80, c[0x0][0x250] ;  /* 0x00009400ff50ab82 */ /* 0x000ea60000000a00 */
[----:B------:R-:W0:Y:S01]  /*12840*/  SHFL.IDX PT, R114, R114, RZ, 0x1f ;  /* 0x00001fff72727589 */ /* 0x000e2200000e0000 */
[C---:B-1----:R-:W-:Y:S01]  /*12850*/  FMUL.FTZ R109, R111.reuse, R111 ;  /* 0x0000006f6f6d7220 */ /* 0x042fe20000410000 */
[----:B------:R-:W-:Y:S01]  /*12860*/  FSEL R112, R111, RZ, P4 ;  /* 0x000000ff6f707208 */ /* 0x000fe20002000000 */
[----:B--2---:R-:W-:-:S04]  /*12870*/  @!P2 IMAD.WIDE R80, R105, 0x4, R80 ;  /* 0x000000046950a825 */ /* 0x004fc800078e0250 */
[----:B0-----:R-:W-:Y:S01]  /*12880*/  FFMA.FTZ R115, R114, UR12, R115 ;  /* 0x0000000c72737c23 */ /* 0x001fe20008010073 */
[----:B------:R-:W-:Y:S01]  /*12890*/  FSEL R116, R109, RZ, !P3 ;  /* 0x000000ff6d747208 */ /* 0x000fe20005800000 */
[C---:B------:R-:W-:Y:S01]  /*128a0*/  FADD.FTZ R109, -R112.reuse, R40 ;  /* 0x00000028706d7221 */ /* 0x040fe20000010100 */
[C---:B------:R-:W-:Y:S01]  /*128b0*/  FADD.FTZ R110, -R112.reuse, R41 ;  /* 0x00000029706e7221 */ /* 0x040fe20000010100 */
[C---:B------:R-:W-:Y:S01]  /*128c0*/  FADD.FTZ R120, -R112.reuse, R24 ;  /* 0x0000001870787221 */ /* 0x040fe20000010100 */
[----:B------:R-:W0:Y:S01]  /*128d0*/  @!P2 LDC.64 R40, c[0x0][0x258] ;  /* 0x00009600ff28ab82 */ /* 0x000e220000000a00 */
[----:B------:R-:W-:Y:S01]  /*128e0*/  FADD.FTZ R115, R115, R116 ;  /* 0x0000007473737221 */ /* 0x000fe20000010000 */
[C---:B------:R-:W-:Y:S01]  /*128f0*/  FADD.FTZ R122, -R112.reuse, R25 ;  /* 0x00000019707a7221 */ /* 0x040fe20000010100 */
[C---:B------:R-:W-:Y:S01]  /*12900*/  FADD.FTZ R43, -R112.reuse, R43 ;  /* 0x0000002b702b7221 */ /* 0x040fe20000010100 */
[C---:B------:R-:W-:Y:S01]  /*12910*/  FADD.FTZ R37, -R112.reuse, R37 ;  /* 0x0000002570257221 */ /* 0x040fe20000010100 */
[C---:B------:R-:W-:Y:S01]  /*12920*/  FADD.FTZ R42, -R112.reuse, R42 ;  /* 0x0000002a702a7221 */ /* 0x040fe20000010100 */
[C---:B------:R-:W-:Y:S01]  /*12930*/  FADD.FTZ R114, -R112.reuse, R28 ;  /* 0x0000001c70727221 */ /* 0x040fe20000010100 */
[----:B------:R-:W1:Y:S01]  /*12940*/  MUFU.RSQ R115, R115 ;  /* 0x0000007300737308 */ /* 0x000e620000001400 */
[----:B------:R-:W2:Y:S01]  /*12950*/  LDC.64 R24, c[0x0][0x2b8] ;  /* 0x0000ae00ff187b82 */ /* 0x000ea20000000a00 */
        /* <DEDUP_REMOVED lines=17> */
[C---:B------:R-:W-:Y:S01]  /*12a70*/  FMUL.FTZ R43, R115.reuse, R37 ;  /* 0x00000025732b7220 */ /* 0x040fe20000410000 */
[C---:B------:R-:W-:Y:S01]  /*12a80*/  FMUL.FTZ R42, R115.reuse, R42 ;  /* 0x0000002a732a7220 */ /* 0x040fe20000410000 */
[----:B------:R-:W-:Y:S01]  /*12a90*/  FADD.FTZ R112, -R112, R59 ;  /* 0x0000003b70707221 */ /* 0x000fe20000010100 */
[----:B------:R0:W-:Y:S01]  /*12aa0*/  @!P2 STG.E desc[UR4][R80.64], R111 ;  /* 0x0000006f5000a986 */ /* 0x0001e2000c101904 */
[C---:B------:R-:W-:Y:S01]  /*12ab0*/  FMUL.FTZ R41, R115.reuse, R36 ;  /* 0x0000002473297220 */ /* 0x040fe20000410000 */
[C---:B------:R-:W-:Y:S01]  /*12ac0*/  FMUL.FTZ R31, R115.reuse, R32 ;  /* 0x00000020731f7220 */ /* 0x040fe20000410000 */
[C---:B------:R-:W-:Y:S01]  /*12ad0*/  FMUL.FTZ R38, R115.reuse, R38 ;  /* 0x0000002673267220 */ /* 0x040fe20000410000 */
[C---:B------:R-:W-:Y:S01]  /*12ae0*/  FMUL.FTZ R36, R115.reuse, R35 ;  /* 0x0000002373247220 */ /* 0x040fe20000410000 */
[C---:B------:R-:W-:Y:S01]  /*12af0*/  FMUL.FTZ R30, R115.reuse, R30 ;  /* 0x0000001e731e7220 */ /* 0x040fe20000410000 */
[----:B------:R-:W-:Y:S01]  /*12b00*/  FFMA.FTZ R42, R42, R17, R13 ;  /* 0x000000112a2a7223 */ /* 0x000fe2000001000d */
[C---:B------:R-:W-:Y:S01]  /*12b10*/  FMUL.FTZ R109, R115.reuse, R109 ;  /* 0x0000006d736d7220 */ /* 0x040fe20000410000 */
[C---:B------:R-:W-:Y:S01]  /*12b20*/  FMUL.FTZ R27, R115.reuse, R110 ;  /* 0x0000006e731b7220 */ /* 0x040fe20000410000 */
[C---:B------:R-:W-:Y:S01]  /*12b30*/  FMUL.FTZ R35, R115.reuse, R114 ;  /* 0x0000007273237220 */ /* 0x040fe20000410000 */
[C---:B------:R-:W-:Y:S01]  /*12b40*/  FMUL.FTZ R32, R115.reuse, R26 ;  /* 0x0000001a73207220 */ /* 0x040fe20000410000 */
[----:B------:R-:W-:Y:S01]  /*12b50*/  FMUL.FTZ R58, R115, R58 ;  /* 0x0000003a733a7220 */ /* 0x000fe20000410000 */
[----:B0-----:R-:W-:Y:S01]  /*12b60*/  FFMA.FTZ R111, R43, R82, R68 ;  /* 0x000000522b6f7223 */ /* 0x001fe20000010044 */
[----:B------:R-:W-:Y:S01]  /*12b70*/  FFMA.FTZ R43, R40, R79, R67 ;  /* 0x0000004f282b7223 */ /* 0x000fe20000010043 */
[C---:B------:R-:W-:Y:S01]  /*12b80*/  FMUL.FTZ R81, R115.reuse, R116 ;  /* 0x0000007473517220 */ /* 0x040fe20000410000 */
[C---:B------:R-:W-:Y:S01]  /*12b90*/  FMUL.FTZ R112, R115.reuse, R112 ;  /* 0x0000007073707220 */ /* 0x040fe20000410000 */
[----:B------:R0:W-:Y:S01]  /*12ba0*/  @!P2 STG.E desc[UR4][R28.64], R115 ;  /* 0x000000731c00a986 */ /* 0x0001e2000c101904 */
[C---:B------:R-:W-:Y:S01]  /*12bb0*/  FMUL.FTZ R34, R115.reuse, R34 ;  /* 0x0000002273227220 */ /* 0x040fe20000410000 */
[----:B------:R-:W-:Y:S01]  /*12bc0*/  FMUL.FTZ R59, R115, R56 ;  /* 0x00000038733b7220 */ /* 0x000fe20000410000 */
[----:B------:R-:W-:Y:S01]  /*12bd0*/  FFMA.FTZ R26, R41, R18, R12 ;  /* 0x00000012291a7223 */ /* 0x000fe2000001000c */
[----:B------:R-:W-:Y:S01]  /*12be0*/  FMUL.FTZ R110, R115, R39 ;  /* 0x00000027736e7220 */ /* 0x000fe20000410000 */
[----:B------:R-:W-:Y:S01]  /*12bf0*/  FFMA.FTZ R56, R38, R19, R11 ;  /* 0x0000001326387223 */ /* 0x000fe2000001000b */
[----:B--2---:R-:W-:-:S04]  /*12c00*/  IMAD.WIDE.U32 R40, R113, 0x10, R24 ;  /* 0x0000001071287825 */ /* 0x004fc800078e0018 */
[----:B------:R-:W-:Y:S01]  /*12c10*/  FMUL.FTZ R39, R115, R33 ;  /* 0x0000002173277220 */ /* 0x000fe20000410000 */
[----:B------:R-:W-:Y:S01]  /*12c20*/  FFMA.FTZ R109, R109, R16, R14 ;  /* 0x000000106d6d7223 */ /* 0x000fe2000001000e */
[----:B------:R-:W-:Y:S01]  /*12c30*/  FFMA.FTZ R38, R27, R78, R66 ;  /* 0x0000004e1b267223 */ /* 0x000fe20000010042 */
[----:B------:R-:W-:Y:S01]  /*12c40*/  F2FP.BF16.F32.PACK_AB R25, R43, R42 ;  /* 0x0000002a2b19723e */ /* 0x000fe200000010ff */
[----:B------:R-:W-:Y:S01]  /*12c50*/  FFMA.FTZ R35, R35, R22, R8 ;  /* 0x0000001623237223 */ /* 0x000fe20000010008 */
[----:B0-----:R-:W-:Y:S01]  /*12c60*/  FFMA.FTZ R28, R31, R20, R10 ;  /* 0x000000141f1c7223 */ /* 0x001fe2000001000a */
[----:B------:R-:W-:Y:S01]  /*12c70*/  FFMA.FTZ R31, R30, R23, R7 ;  /* 0x000000171e1f7223 */ /* 0x000fe20000010007 */
[----:B------:R-:W-:Y:S01]  /*12c80*/  FFMA.FTZ R30, R81, R86, R72 ;  /* 0x00000056511e7223 */ /* 0x000fe20000010048 */
[----:B------:R-:W-:Y:S01]  /*12c90*/  FFMA.FTZ R58, R58, R63, R3 ;  /* 0x0000003f3a3a7223 */ /* 0x000fe20000010003 */
[----:B------:R-:W-:Y:S01]  /*12ca0*/  FFMA.FTZ R43, R112, R91, R77 ;  /* 0x0000005b702b7223 */ /* 0x000fe2000001004d */
[C---:B------:R-:W-:Y:S01]  /*12cb0*/  FMUL.FTZ R118, R115.reuse, R118 ;  /* 0x0000007673767220 */ /* 0x040fe20000410000 */
[C---:B------:R-:W-:Y:S01]  /*12cc0*/  FMUL.FTZ R57, R115.reuse, R57 ;  /* 0x0000003973397220 */ /* 0x040fe20000410000 */
[----:B------:R-:W-:Y:S01]  /*12cd0*/  FFMA.FTZ R29, R34, R21, R9 ;  /* 0x00000015221d7223 */ /* 0x000fe20000010009 */
[----:B------:R-:W-:Y:S01]  /*12ce0*/  FFMA.FTZ R36, R36, R85, R71 ;  /* 0x0000005524247223 */ /* 0x000fe20000010047 */
[C---:B------:R-:W-:Y:S01]  /*12cf0*/  FMUL.FTZ R33, R115.reuse, R120 ;  /* 0x0000007873217220 */ /* 0x040fe20000410000 */
[C---:B------:R-:W-:Y:S01]  /*12d00*/  FMUL.FTZ R37, R115.reuse, R122 ;  /* 0x0000007a73257220 */ /* 0x040fe20000410000 */
[----:B------:R-:W-:Y:S01]  /*12d10*/  FMUL.FTZ R124, R115, R124 ;  /* 0x0000007c737c7220 */ /* 0x000fe20000410000 */
        /* <DEDUP_REMOVED lines=8> */
[----:B------:R-:W-:Y:S01]  /*12da0*/  LEA R38, P2, R106, UR14, 0x4 ;  /* 0x0000000e6a267c11 */ /* 0x000fe2000f8420ff */
[----:B------:R-:W-:Y:S01]  /*12db0*/  FFMA.FTZ R59, R57, R90, R76 ;  /* 0x0000005a393b7223 */ /* 0x000fe2000001004c */
[----:B------:R-:W-:Y:S01]  /*12dc0*/  F2FP.BF16.F32.PACK_AB R29, R36, R29 ;  /* 0x0000001d241d723e */ /* 0x000fe200000010ff */
        /* <DEDUP_REMOVED lines=10> */
[----:B------:R0:W-:Y:S01]  /*12e70*/  STG.E.128 desc[UR4][R38.64], R24 ;  /* 0x0000001826007986 */ /* 0x0001e2000c101d04 */
[----:B------:R-:W-:-:S02]  /*12e80*/  F2FP.BF16.F32.PACK_AB R33, R57, R42 ;  /* 0x0000002a3921723e */ /* 0x000fc400000010ff */
[----:B------:R-:W-:Y:S01]  /*12e90*/  LEA.HI.X R37, R108, UR15, RZ, 0x4, P3 ;  /* 0x0000000f6c257c11 */ /* 0x000fe200098f24ff */
[----:B------:R0:W-:Y:S01]  /*12ea0*/  STG.E.128 desc[UR4][R40.64], R28 ;  /* 0x0000001c28007986 */ /* 0x0001e2000c101d04 */
[----:B------:R-:W-:Y:S02]  /*12eb0*/  F2FP.BF16.F32.PACK_AB R32, R43, R32 ;  /* 0x000000202b20723e */ /* 0x000fe400000010ff */
[----:B------:R-:W-:Y:S02]  /*12ec0*/  IADD3 R105, R105, UR16, RZ ;  /* 0x0000001069697c10 */ /* 0x000fe4000fffe0ff */
[----:B------:R-:W-:Y:S01]  /*12ed0*/  SEL R112, RZ, 0x1, P1 ;  /* 0x00000001ff707807 */ /* 0x000fe20000800000 */
[----:B------:R0:W-:Y:S01]  /*12ee0*/  STG.E.128 desc[UR4][R36.64], R32 ;  /* 0x0000002024007986 */ /* 0x0001e2000c101d04 */
[----:B------:R-:W-:-:S13]  /*12ef0*/  ISETP.GE.AND P2, PT, R105, UR17, PT ;  /* 0x0000001169007c0c */ /* 0x000fda000bf46270 */
[----:B------:R-:W-:Y:S05]  /*12f00*/  @!P2 BRA `(.L_x_8251) ;  /* 0xfffffedc0054a947 */ /* 0x000fea000383ffff */
[----:B------:R-:W-:Y:S05]  /*12f10*/  EXIT ;  /* 0x000000000000794d */ /* 0x000fea0003800000 */
.L_x_8250:
[----:B------:R-:W-:Y:S01]  /*12f20*/  IMAD.MOV.U32 R119, RZ, RZ, 0x1 ;  /* 0x00000001ff777424 */ /* 0x000fe200078e00ff */
[----:B------:R-:W-:Y:S01]  /*12f30*/  MOV R120, 0x1f ;  /* 0x0000001f00787802 */ /* 0x000fe20000000f00 */
[----:B------:R-:W-:-:S07]  /*12f40*/  IMAD.MOV.U32 R117, RZ, RZ, -0x1 ;  /* 0xffffffffff757424 */ /* 0x000fce00078e00ff */
[----:B0-----:R-:W-:Y:S05]  /*12f50*/  WARPSYNC.COLLECTIVE R117, `(.L_x_8252) ;  /* 0x0000000075087348 */ /* 0x001fea0003c00000 */
[----:B------:R1:W2:Y:S02]  /*12f60*/  SHFL.BFLY P3, R116, R118, R119, R120 ;  /* 0x0c00007776747389 */ /* 0x0002a40000060078 */
[----:B012---:R-:W-:Y:S01]  /*12f70*/  ENDCOLLECTIVE ;  /* 0x000000000000791b */ /* 0x007fe20003800000 */
.L_x_8252:
[----:B------:R-:W-:Y:S01]  /*12f80*/  HFMA2.MMA R119, -RZ, RZ, 0, 1.1920928955078125e-07 ;  /* 0x00000002ff777435 */ /* 0x000fe200000001ff */
[----:B------:R-:W-:-:S05]  /*12f90*/  MOV R81, R116 ;  /* 0x0000007400517202 */ /* 0x000fca0000000f00 */
[----:B------:R-:W-:-:S04]  /*12fa0*/  FADD.FTZ R110, R118, R81 ;  /* 0x00000051766e7221 */ /* 0x000fc80000010000 */
[----:B------:R-:W-:-:S07]  /*12fb0*/  IMAD.MOV.U32 R118, RZ, RZ, R110 ;  /* 0x000000ffff767224 */ /* 0x000fce00078e006e */
[----:B------:R-:W-:Y:S05]  /*12fc0*/  WARPSYNC.COLLECTIVE R117, `(.L_x_8253) ;  /* 0x0000000075087348 */ /* 0x000fea0003c00000 */
[----:B------:R0:W1:Y:S02]  /*12fd0*/  SHFL.BFLY P3, R116, R118, R119, R120 ;  /* 0x0c00007776747389 */ /* 0x0000640000060078 */
[----:B01----:R-:W-:Y:S01]  /*12fe0*/  ENDCOLLECTIVE ;  /* 0x000000000000791b */ /* 0x003fe20003800000 */
.L_x_8253:
[----:B------:R-:W-:Y:S02]  /*12ff0*/  IMAD.MOV.U32 R119, RZ, RZ, 0x4 ;  /* 0x00000004ff777424 */ /* 0x000fe400078e00ff */
[----:B------:R-:W-:-:S04]  /*13000*/  IMAD.MOV.U32 R81, RZ, RZ, R116 ;  /* 0x000000ffff517224 */ /* 0x000fc800078e0074 */
[----:B------:R-:W-:-:S05]  /*13010*/  FADD.FTZ R111, R110, R81 ;  /* 0x000000516e6f7221 */ /* 0x000fca0000010000 */
[----:B------:R-:W-:-:S07]  /*13020*/  MOV R118, R111 ;  /* 0x0000006f00767202 */ /* 0x000fce0000000f00 */
[----:B------:R-:W-:Y:S05]  /*13030*/  WARPSYNC.COLLECTIVE R117, `(.L_x_8254) ;  /* 0x0000000075087348 */ /* 0x000fea0003c00000 */
[----:B------:R0:W1:Y:S02]  /*13040*/  SHFL.BFLY P3, R116, R118, R119, R120 ;  /* 0x0c00007776747389 */ /* 0x0000640000060078 */
[----:B01----:R-:W-:Y:S01]  /*13050*/  ENDCOLLECTIVE ;  /* 0x000000000000791b */ /* 0x003fe20003800000 */
.L_x_8254:
[----:B------:R-:W-:Y:S01]  /*13060*/  HFMA2.MMA R119, -RZ, RZ, 0, 4.76837158203125e-07 ;  /* 0x00000008ff777435 */ /* 0x000fe200000001ff */
[----:B------:R-:W-:-:S05]  /*13070*/  MOV R80, R116 ;  /* 0x0000007400507202 */ /* 0x000fca0000000f00 */
[----:B------:R-:W-:-:S04]  /*13080*/  FADD.FTZ R114, R111, R80 ;  /* 0x000000506f727221 */ /* 0x000fc80000010000 */
[----:B------:R-:W-:-:S07]  /*13090*/  IMAD.MOV.U32 R118, RZ, RZ, R114 ;  /* 0x000000ffff767224 */ /* 0x000fce00078e0072 */
[----:B------:R-:W-:Y:S05]  /*130a0*/  WARPSYNC.COLLECTIVE R117, `(.L_x_8255) ;  /* 0x0000000075087348 */ /* 0x000fea0003c00000 */
[----:B------:R0:W1:Y:S02]  /*130b0*/  SHFL.BFLY P3, R116, R118, R119, R120 ;  /* 0x0c00007776747389 */ /* 0x0000640000060078 */
[----:B01----:R-:W-:Y:S01]  /*130c0*/  ENDCOLLECTIVE ;  /* 0x000000000000791b */ /* 0x003fe20003800000 */
.L_x_8255:
[----:B------:R-:W-:Y:S02]  /*130d0*/  IMAD.MOV.U32 R119, RZ, RZ, 0x10 ;  /* 0x00000010ff777424 */ /* 0x000fe400078e00ff */
[----:B------:R-:W-:-:S04]  /*130e0*/  IMAD.MOV.U32 R81, RZ, RZ, R116 ;  /* 0x000000ffff517224 */ /* 0x000fc800078e0074 */
[----:B------:R-:W-:-:S05]  /*130f0*/  FADD.FTZ R115, R114, R81 ;  /* 0x0000005172737221 */ /* 0x000fca0000010000 */
[----:B------:R-:W-:-:S07]  /*13100*/  MOV R118, R115 ;  /* 0x0000007300767202 */ /* 0x000fce0000000f00 */
[----:B------:R-:W-:Y:S05]  /*13110*/  WARPSYNC.COLLECTIVE R117, `(.L_x_8256) ;  /* 0x0000000075087348 */ /* 0x000fea0003c00000 */
[----:B------:R0:W1:Y:S02]  /*13120*/  SHFL.BFLY P3, R116, R118, R119, R120 ;  /* 0x0c00007776747389 */ /* 0x0000640000060078 */
[----:B01----:R-:W-:Y:S01]  /*13130*/  ENDCOLLECTIVE ;  /* 0x000000000000791b */ /* 0x003fe20003800000 */
.L_x_8256:
        /* <DEDUP_REMOVED lines=56> */
.L_x_8257:
[----:B------:R-:W-:Y:S02]  /*134c0*/  IMAD.MOV.U32 R119, RZ, RZ, 0x2 ;  /* 0x00000002ff777424 */ /* 0x000fe400078e00ff */
[----:B------:R-:W-:-:S04]  /*134d0*/  IMAD.MOV.U32 R110, RZ, RZ, R116 ;  /* 0x000000ffff6e7224 */ /* 0x000fc800078e0074 */
[----:B------:R-:W-:-:S05]  /*134e0*/  FADD.FTZ R110, R81, R110 ;  /* 0x0000006e516e7221 */ /* 0x000fca0000010000 */
[----:B------:R-:W-:-:S07]  /*134f0*/  MOV R118, R110 ;  /* 0x0000006e00767202 */ /* 0x000fce0000000f00 */
[----:B------:R-:W-:Y:S05]  /*13500*/  WARPSYNC.COLLECTIVE R117, `(.L_x_8258) ;  /* 0x0000000075087348 */ /* 0x000fea0003c00000 */
[----:B------:R0:W1:Y:S02]  /*13510*/  SHFL.BFLY P3, R116, R118, R119, R120 ;  /* 0x0c00007776747389 */ /* 0x0000640000060078 */
[----:B01----:R-:W-:Y:S01]  /*13520*/  ENDCOLLECTIVE ;  /* 0x000000000000791b */ /* 0x003fe20003800000 */
.L_x_8258:
[----:B------:R-:W-:Y:S01]  /*13530*/  HFMA2.MMA R119, -RZ, RZ, 0, 2.384185791015625e-07 ;  /* 0x00000004ff777435 */ /* 0x000fe200000001ff */
[----:B------:R-:W-:-:S05]  /*13540*/  MOV R111, R116 ;  /* 0x00000074006f7202 */ /* 0x000fca0000000f00 */
[----:B------:R-:W-:-:S04]  /*13550*/  FADD.FTZ R111, R110, R111 ;  /* 0x0000006f6e6f7221 */ /* 0x000fc80000010000 */
[----:B------:R-:W-:-:S07]  /*13560*/  IMAD.MOV.U32 R118, RZ, RZ, R111 ;  /* 0x000000ffff767224 */ /* 0x000fce00078e006f */
[----:B------:R-:W-:Y:S05]  /*13570*/  WARPSYNC.COLLECTIVE R117, `(.L_x_8259) ;  /* 0x0000000075087348 */ /* 0x000fea0003c00000 */
[----:B------:R0:W1:Y:S02]  /*13580*/  SHFL.BFLY P3, R116, R118, R119, R120 ;  /* 0x0c00007776747389 */ /* 0x0000640000060078 */
[----:B01----:R-:W-:Y:S01]  /*13590*/  ENDCOLLECTIVE ;  /* 0x000000000000791b */ /* 0x003fe20003800000 */
.L_x_8259:
[----:B------:R-:W-:Y:S02]  /*135a0*/  IMAD.MOV.U32 R119, RZ, RZ, 0x8 ;  /* 0x00000008ff777424 */ /* 0x000fe400078e00ff */
[----:B------:R-:W-:-:S04]  /*135b0*/  IMAD.MOV.U32 R114, RZ, RZ, R116 ;  /* 0x000000ffff727224 */ /* 0x000fc800078e0074 */
[----:B------:R-:W-:-:S05]  /*135c0*/  FADD.FTZ R114, R111, R114 ;  /* 0x000000726f727221 */ /* 0x000fca0000010000 */
[----:B------:R-:W-:-:S07]  /*135d0*/  MOV R118, R114 ;  /* 0x0000007200767202 */ /* 0x000fce0000000f00 */
[----:B------:R-:W-:Y:S05]  /*135e0*/  WARPSYNC.COLLECTIVE R117, `(.L_x_8260) ;  /* 0x0000000075087348 */ /* 0x000fea0003c00000 */
[----:B------:R0:W1:Y:S02]  /*135f0*/  SHFL.BFLY P3, R116, R118, R119, R120 ;  /* 0x0c00007776747389 */ /* 0x0000640000060078 */
[----:B01----:R-:W-:Y:S01]  /*13600*/  ENDCOLLECTIVE ;  /* 0x000000000000791b */ /* 0x003fe20003800000 */
.L_x_8260:
[----:B------:R-:W-:Y:S01]  /*13610*/  HFMA2.MMA R119, -RZ, RZ, 0, 9.5367431640625e-07 ;  /* 0x00000010ff777435 */ /* 0x000fe200000001ff */
[----:B------:R-:W-:-:S05]  /*13620*/  MOV R115, R116 ;  /* 0x0000007400737202 */ /* 0x000fca0000000f00 */
[----:B------:R-:W-:-:S04]  /*13630*/  FADD.FTZ R115, R114, R115 ;  /* 0x0000007372737221 */ /* 0x000fc80000010000 */
[----:B------:R-:W-:-:S07]  /*13640*/  IMAD.MOV.U32 R118, RZ, RZ, R115 ;  /* 0x000000ffff767224 */ /* 0x000fce00078e0073 */
[----:B------:R-:W-:Y:S05]  /*13650*/  WARPSYNC.COLLECTIVE R117, `(.L_x_8261) ;  /* 0x0000000075087348 */ /* 0x000fea0003c00000 */
[----:B------:R0:W1:Y:S02]  /*13660*/  SHFL.BFLY P3, R116, R118, R119, R120 ;  /* 0x0c00007776747389 */ /* 0x0000640000060078 */
[----:B01----:R-:W-:Y:S01]  /*13670*/  ENDCOLLECTIVE ;  /* 0x000000000000791b */ /* 0x003fe20003800000 */
.L_x_8261:
[----:B------:R-:W-:Y:S05]  /*13680*/  BRA `(.L_x_8262) ;  /* 0xffffffec007c7947 */ /* 0x000fea000383ffff */
.L_x_8263:
        /* <DEDUP_REMOVED lines=15> */
.L_x_20571:


//--------------------- .text._ZN10layer_norm31ln_parallel_residual_fwd_kernelINS_13Kernel_traitsIf13__nv_bfloat16fS2_fjLj3072ELj1ELj1ELj4ELj16ENS_18Kernel_traits_baseILj3072EfS2_fS2_fjLj128EEEEELb0ELb0ELb0EEEvNS_9FwdParamsE --------------------------
	.section	.text._ZN10layer_norm31ln_parallel_residual_fwd_kernelINS_13Kernel_traitsIf13__nv_bfloat16fS2_fjLj3072ELj1ELj1ELj4ELj16ENS_18Kernel_traits_baseILj3072EfS2_fS2_fjLj128EEEEELb0ELb0ELb0EEEvNS_9FwdParamsE,"ax",@progbits
	.align	128
        .global         _ZN10layer_norm31ln_parallel_residual_fwd_kernelINS_13Kernel_traitsIf13__nv_bfloat16fS2_fjLj3072ELj1ELj1ELj4ELj16ENS_18Kernel_traits_baseILj3072EfS2_fS2_fjLj128EEEEELb0ELb0ELb0EEEvNS_9FwdParamsE
        .type           _ZN10layer_norm31ln_parallel_residual_fwd_kernelINS_13Kernel_traitsIf13__nv_bfloat16fS2_fjLj3072ELj1ELj1ELj4ELj16ENS_18Kernel_traits_baseILj3072EfS2_fS2_fjLj128EEEEELb0ELb0ELb0EEEvNS_9FwdParamsE,@function
        .size           _ZN10layer_norm31ln_parallel_residual_fwd_kernelINS_13Kernel_traitsIf13__nv_bfloat16fS2_fjLj3072ELj1ELj1ELj4ELj16ENS_18Kernel_traits_baseILj3072EfS2_fS2_fjLj128EEEEELb0ELb0ELb0EEEvNS_9FwdParamsE,(.L_x_20572 - _ZN10layer_norm31ln_parallel_residual_fwd_kernelINS_13Kernel_traitsIf13__nv_bfloat16fS2_fjLj3072ELj1ELj1ELj4ELj16ENS_18Kernel_traits_baseILj3072EfS2_fS2_fjLj128EEEEELb0ELb0ELb0EEEvNS_9FwdParamsE)
        .other          _ZN10layer_norm31ln_parallel_residual_fwd_kernelINS_13Kernel_traitsIf13__nv_bfloat16fS2_fjLj3072ELj1ELj1ELj4ELj16ENS_18Kernel_traits_baseILj3072EfS2_fS2_fjLj128EEEEELb0ELb0ELb0EEEvNS_9FwdParamsE,@"STO_CUDA_ENTRY STV_DEFAULT"
_ZN10layer_norm31ln_parallel_residual_fwd_kernelINS_13Kernel_traitsIf13__nv_bfloat16fS2_fjLj3072ELj1ELj1ELj4ELj16ENS_18Kernel_traits_baseILj3072EfS2_fS2_fjLj128EEEEELb0ELb0ELb0EEEvNS_9FwdParamsE:
.text._ZN10layer_norm31ln_parallel_residual_fwd_kernelINS_13Kernel_traitsIf13__nv_bfloat16fS2_fjLj3072ELj1ELj1ELj4ELj16ENS_18Kernel_traits_baseILj3072EfS2_fS2_fjLj128EEEEELb0ELb0ELb0EEEvNS_9FwdParamsE:
        /* <DEDUP_REMOVED lines=49> */
.L_x_8265:
[----:B------:R-:W-:Y:S05]  /*0310*/  BSYNC B0 ;  /* 0x0000000000007941 */ /* 0x000fea0003800000 */
.L_x_8264:
        /* <DEDUP_REMOVED lines=35> */
[----:B------:R-:W-:-:S07]  /*0550*/  IADD3 R75, R75, 0x80, RZ ;  /* 0x000000804b4b7810 */ /* 0x000fce0007ffe0ff */
.L_x_8267:
[----:B------:R-:W-:Y:S05]  /*0560*/  BSYNC B0 ;  /* 0x0000000000007941 */ /* 0x000fea0003800000 */
.L_x_8266:
[----:B------:R-:W-:Y:S04]  /*0570*/  BSSY B0, `(.L_x_8268) ;  /* 0x0000023000007945 */ /* 0x000fe80003800000 */
[----:B------:R-:W-:Y:S05]  /*0580*/  @!P3 BRA `(.L_x_8269) ;  /* 0x000000000084b947 */ /* 0x000fea0003800000 */
[----:B------:R-:W-:Y:S01]  /*0590*/  ULDC.64 UR6, c[0x0][0x2c8] ;  /* 0x0000b20000067ab9 */ /* 0x000fe20000000a00 */
[----:B-12---:R-:W0:Y:S01]  /*05a0*/  LDC.64 R2, c[0x0][0x260] ;  /* 0x00009800ff027b82 */ /* 0x006e220000000a00 */
[----:B------:R-:W-:Y:S01]  /*05b0*/  ISETP.NE.U32.AND P0, PT, RZ, UR6, PT ;  /* 0x00000006ff007c0c */ /* 0x000fe2000bf05070 */
[----:B------:R-:W-:Y:S01]  /*05c0*/  ULDC.64 UR8, c[0x0][0x2d0] ;  /* 0x0000b40000087ab9 */ /* 0x000fe20000000a00 */
[----:B------:R-:W-:Y:S02]  /*05d0*/  SHF.L.U32 R104, R75, 0x5, RZ ;  /* 0x000000054b687819 */ /* 0x000fe400000006ff */
[----:B------:R-:W-:Y:S02]  /*05e0*/  CS2R R70, SRZ ;  /* 0x0000000000467805 */ /* 0x000fe4000001ff00 */
[----:B------:R-:W-:Y:S02]  /*05f0*/  ISETP.NE.AND.EX P0, PT, RZ, UR7, PT, P0 ;  /* 0x00000007ff007c0c */ /* 0x000fe4000bf05300 */
[----:B------:R-:W-:-:S02]  /*0600*/  CS2R R72, SRZ ;  /* 0x0000000000487805 */ /* 0x000fc4000001ff00 */
[----:B------:R-:W-:Y:S02]  /*0610*/  ISETP.NE.U32.AND P1, PT, RZ, UR8, PT ;  /* 0x00000008ff007c0c */ /* 0x000fe4000bf25070 */
[----:B------:R-:W-:Y:S02]  /*0620*/  CS2R R78, SRZ ;  /* 0x00000000004e7805 */ /* 0x000fe4000001ff00 */
[----:B------:R-:W-:Y:S02]  /*0630*/  SHF.R.U32.HI R68, RZ, 0x1b, R75 ;  /* 0x0000001bff447819 */ /* 0x000fe4000001164b */
[----:B------:R-:W-:Y:S02]  /*0640*/  CS2R R76, SRZ ;  /* 0x00000000004c7805 */ /* 0x000fe4000001ff00 */
[----:B------:R-:W-:Y:S02]  /*0650*/  ISETP.NE.AND.EX P1, PT, RZ, UR9, PT, P1 ;  /* 0x00000009ff007c0c */ /* 0x000fe4000bf25310 */
[----:B------:R-:W-:-:S02]  /*0660*/  CS2R R82, SRZ ;  /* 0x0000000000527805 */ /* 0x000fc4000001ff00 */
[----:B------:R-:W-:Y:S02]  /*0670*/  CS2R R80, SRZ ;  /* 0x0000000000507805 */ /* 0x000fe4000001ff00 */
[----:B------:R-:W-:-:S04]  /*0680*/  @P0 LEA R100, P2, R75, UR6, 0x5 ;  /* 0x000000064b640c11 */ /* 0x000fc8000f8428ff */
[C---:B------:R-:W-:Y:S01]  /*0690*/  @P0 LEA.HI.X R101, R75.reuse, UR7, RZ, 0x5, P2 ;  /* 0x000000074b650c11 */ /* 0x040fe200090f2cff */
[----:B------:R-:W-:Y:S01]  /*06a0*/  ULDC.64 UR6, c[0x0][0x268] ;  /* 0x00009a0000067ab9 */ /* 0x000fe20000000a00 */
[----:B0-----:R-:W-:Y:S01]  /*06b0*/  IMAD.WIDE.U32 R2, R75, 0x20, R2 ;  /* 0x000000204b027825 */ /* 0x001fe200078e0002 */
[C---:B------:R-:W-:Y:S02]  /*06c0*/  IADD3 R102, P2, R104.reuse, UR6, RZ ;  /* 0x0000000668667c10 */ /* 0x040fe4000ff5e0ff */
[----:B------:R-:W-:Y:S02]  /*06d0*/  CS2R R74, SRZ ;  /* 0x00000000004a7805 */ /* 0x000fe4000001ff00 */
[----:B------:R-:W-:Y:S02]  /*06e0*/  @P1 IADD3 R104, P6, R104, UR8, RZ ;  /* 0x0000000868681c10 */ /* 0x000fe4000ffde0ff */
[C---:B------:R-:W-:Y:S01]  /*06f0*/  IADD3.X R103, R68.reuse, UR7, RZ, P2, !PT ;  /* 0x0000000744677c10 */ /* 0x040fe200097fe4ff */
[----:B------:R0:W5:Y:S01]  /*0700*/  LDG.E.128 R84, desc[UR4][R2.64] ;  /* 0x0000000402547981 */ /* 0x000162000c1e1d00 */
[----:B------:R-:W-:-:S02]  /*0710*/  @P1 IADD3.X R105, R68, UR9, RZ, P6, !PT ;  /* 0x0000000944691c10 */ /* 0x000fc4000b7fe4ff */
[----:B------:R-:W-:Y:S01]  /*0720*/  CS2R R68, SRZ ;  /* 0x0000000000447805 */ /* 0x000fe2000001ff00 */
[----:B------:R0:W5:Y:S05]  /*0730*/  @P0 LDG.E.128 R72, desc[UR4][R100.64+0x10] ;  /* 0x0000100464480981 */ /* 0x00016a000c1e1d00 */
[----:B------:R0:W5:Y:S04]  /*0740*/  @P0 LDG.E.128 R68, desc[UR4][R100.64] ;  /* 0x0000000464440981 */ /* 0x000168000c1e1d00 */
[----:B------:R0:W5:Y:S04]  /*0750*/  @P1 LDG.E.128 R76, desc[UR4][R104.64] ;  /* 0x00000004684c1981 */ /* 0x000168000c1e1d00 */
[----:B------:R0:W5:Y:S04]  /*0760*/  @P1 LDG.E.128 R80, desc[UR4][R104.64+0x10] ;  /* 0x0000100468501981 */ /* 0x000168000c1e1d00 */
[----:B------:R0:W5:Y:S04]  /*0770*/  LDG.E.128 R88, desc[UR4][R2.64+0x10] ;  /* 0x0000100402587981 */ /* 0x000168000c1e1d00 */
[----:B------:R0:W5:Y:S04]  /*0780*/  LDG.E.128 R92, desc[UR4][R102.64] ;  /* 0x00000004665c7981 */ /* 0x000168000c1e1d00 */
[----:B------:R0:W5:Y:S02]  /*0790*/  LDG.E.128 R96, desc[UR4][R102.64+0x10] ;  /* 0x0000100466607981 */ /* 0x000164000c1e1d00 */
.L_x_8269:
[----:B------:R-:W-:Y:S05]  /*07a0*/  BSYNC B0 ;  /* 0x0000000000007941 */ /* 0x000fea0003800000 */
.L_x_8268:
[----:B------:R-:W3:Y:S02]  /*07b0*/  S2UR UR6, SR_CTAID.X ;  /* 0x00000000000679c3 */ /* 0x000ee40000002500 */
[----:B---3--:R-:W-:Y:S01]  /*07c0*/  LEA.HI R145, R148, UR6, RZ, 0x19 ;  /* 0x0000000694917c11 */ /* 0x008fe2000f8fc8ff */
[----:B------:R-:W-:-:S03]  /*07d0*/  ULDC UR6, c[0x0][0x214] ;  /* 0x0000850000067ab9 */ /* 0x000fc60000000800 */
[----:B------:R-:W-:-:S13]  /*07e0*/  ISETP.GE.AND P0, PT, R145, UR6, PT ;  /* 0x0000000691007c0c */ /* 0x000fda000bf06270 */
[----:B------:R-:W-:Y:S05]  /*07f0*/  @P0 EXIT ;  /* 0x000000000000094d */ /* 0x000fea0003800000 */
[----:B------:R-:W-:Y:S01]  /*0800*/  SHF.R.S32.HI R0, RZ, 0x3, R0 ;  /* 0x00000003ff007819 */ /* 0x000fe20000011400 */
[----:B------:R-:W-:Y:S01]  /*0810*/  ULDC.U8 UR6, c[0x0][0x2a0] ;  /* 0x0000a80000067ab9 */ /* 0x000fe20000000000 */
[----:B012---:R-:W-:Y:S01]  /*0820*/  LOP3.LUT R3, R148, 0x60, RZ, 0xc0, !PT ;  /* 0x0000006094037812 */ /* 0x007fe200078ec0ff */
[----:B------:R-:W-:Y:S01]  /*0830*/  UISETP.NE.AND UP0, UPT, UR6, URZ, UPT ;  /* 0x0000003f0600728c */ /* 0x000fe2000bf05270 */
[----:B------:R-:W-:Y:S01]  /*0840*/  LOP3.LUT R2, R0, 0x7f, RZ, 0xc0, !PT ;  /* 0x0000007f00027812 */ /* 0x000fe200078ec0ff */
[----:B------:R-:W-:Y:S01]  /*0850*/  ULDC UR13, c[0x0][0x218] ;  /* 0x00008600000d7ab9 */ /* 0x000fe20000000800 */
[----:B------:R-:W-:Y:S01]  /*0860*/  SHF.R.U32.HI R0, RZ, 0x2, R0 ;  /* 0x00000002ff007819 */ /* 0x000fe20000011600 */
[----:B------:R-:W-:Y:S01]  /*0870*/  ULDC UR12, c[0x0][0x290] ;  /* 0x0000a400000c7ab9 */ /* 0x000fe20000000800 */
[----:B------:R-:W-:Y:S01]  /*0880*/  VIADDMNMX R3, R2, -R3, RZ, !PT ;  /* 0x8000000302037246 */ /* 0x000fe200078001ff */
[----:B------:R-:W-:Y:S01]  /*0890*/  ULDC.64 UR6, c[0x0][0x228] ;  /* 0x00008a0000067ab9 */ /* 0x000fe20000000a00 */
[----:B------:R-:W-:Y:S01]  /*08a0*/  LOP3.LUT R0, R0, 0x3fffffe0, RZ, 0xc0, !PT ;  /* 0x3fffffe000007812 */ /* 0x000fe200078ec0ff */
[----:B------:R-:W-:Y:S01]  /*08b0*/  ULDC.64 UR8, c[0x0][0x230] ;  /* 0x00008c0000087ab9 */ /* 0x000fe20000000a00 */
[----:B------:R-:W-:Y:S01]  /*08c0*/  VIMNMX R3, R3, 0x20, PT ;  /* 0x0000002003037848 */ /* 0x000fe20003fe0100 */
[----:B------:R-:W-:Y:S01]  /*08d0*/  ULDC.64 UR10, c[0x0][0x238] ;  /* 0x00008e00000a7ab9 */ /* 0x000fe20000000a00 */
[----:B------:R-:W-:Y:S01]  /*08e0*/  SHF.L.U32 R100, R148, 0x5, RZ ;  /* 0x0000000594647819 */ /* 0x000fe200000006ff */
[----:B------:R-:W-:Y:S01]  /*08f0*/  ULDC.64 UR14, c[0x0][0x210] ;  /* 0x00008400000e7ab9 */ /* 0x000fe20000000a00 */
[----:B------:R-:W-:-:S02]  /*0900*/  IADD3 R3, R3, R0, RZ ;  /* 0x0000000003037210 */ /* 0x000fc40007ffe0ff */
[----:B------:R-:W-:Y:S02]  /*0910*/  LOP3.LUT R101, R100, 0x3e0, RZ, 0xc0, !PT ;  /* 0x000003e064657812 */ /* 0x000fe400078ec0ff */
[----:B------:R-:W-:Y:S02]  /*0920*/  SHF.L.U32 R3, R3, 0x3, RZ ;  /* 0x0000000303037819 */ /* 0x000fe400000006ff */
[----:B------:R-:W-:Y:S02]  /*0930*/  VIADDMNMX R101, R2, -R101, RZ, !PT ;  /* 0x8000006502657246 */ /* 0x000fe400078001ff */
[----:B------:R-:W-:Y:S02]  /*0940*/  I2FP.F32.U32 R144, R3 ;  /* 0x0000000300907245 */ /* 0x000fe40000201000 */
[----:B------:R-:W-:-:S04]  /*0950*/  VIMNMX R101, R101, 0x20, PT ;  /* 0x0000002065657848 */ /* 0x000fc80003fe0100 */
[----:B------:R-:W0:Y:S01]  /*0960*/  MUFU.RCP R144, R144 ;  /* 0x0000009000907308 */ /* 0x000e220000001000 */
[----:B------:R-:W-:Y:S01]  /*0970*/  IADD3 R3, R0, R101, RZ ;  /* 0x0000006500037210 */ /* 0x000fe20007ffe0ff */
[----:B------:R-:W-:-:S03]  /*0980*/  HFMA2.MMA R0, -RZ, RZ, 0, 5.9604644775390625e-08 ;  /* 0x00000001ff007435 */ /* 0x000fc600000001ff */
[----:B------:R-:W-:-:S08]  /*0990*/  SHF.L.U32 R3, R3, 0x3, RZ ;  /* 0x0000000303037819 */ /* 0x000fd000000006ff */
.L_x_8331:
[----:B------:R-:W-:Y:S01]  /*09a0*/  IMAD R2, R145, UR13, RZ ;  /* 0x0000000d91027c24 */ /* 0x000fe2000f8e02ff */
[----:B------:R-:W-:Y:S04]  /*09b0*/  BSSY B0, `(.L_x_8270) ;  /* 0x0000063000007945 */ /* 0x000fe80003800000 */
[----:B0--3--:R-:W-:-:S04]  /*09c0*/  SHF.R.S32.HI R137, RZ, 0x1f, R2 ;  /* 0x0000001fff897819 */ /* 0x009fc80000011402 */
[----:B------:R-:W-:-:S04]  /*09d0*/  LEA.HI R137, R137, R2, RZ, 0x3 ;  /* 0x0000000289897211 */ /* 0x000fc800078f18ff */
[----:B------:R-:W-:-:S04]  /*09e0*/  LEA.HI.SX32 R2, R137, R146, 0x1d ;  /* 0x0000009289027211 */ /* 0x000fc800078feaff */
[----:B------:R-:W-:Y:S01]  /*09f0*/  MOV R136, R2 ;  /* 0x0000000200887202 */ /* 0x000fe20000000f00 */
[----:B-12--5:R-:W-:Y:S06]  /*0a00*/  @!P5 BRA `(.L_x_8271) ;  /* 0x000000040074d947 */ /* 0x026fec0003800000 */
[----:B------:R-:W1:Y:S01]  /*0a10*/  LDC.64 R116, c[0x0][0x220] ;  /* 0x00008800ff747b82 */ /* 0x000e620000000a00 */
[----:B------:R-:W-:Y:S02]  /*0a20*/  ISETP.NE.U32.AND P0, PT, RZ, UR8, PT ;  /* 0x00000008ff007c0c */ /* 0x000fe4000bf05070 */
[----:B------:R-:W-:Y:S02]  /*0a30*/  ISETP.NE.U32.AND P1, PT, RZ, UR6, PT ;  /* 0x00000006ff007c0c */ /* 0x000fe4000bf25070 */
[----:B------:R-:W-:Y:S02]  /*0a40*/  ISETP.NE.AND.EX P0, PT, RZ, UR9, PT, P0 ;  /* 0x00000009ff007c0c */ /* 0x000fe4000bf05300 */
[----:B------:R-:W-:-:S11]  /*0a50*/  ISETP.NE.AND.EX P1, PT, RZ, UR7, PT, P1 ;  /* 0x00000007ff007c0c */ /* 0x000fd6000bf25310 */
[C---:B------:R-:W-:Y:S02]  /*0a60*/  @P0 LEA R114, P6, R2.reuse, UR8, 0x5 ;  /* 0x0000000802720c11 */ /* 0x040fe4000f8c28ff */
[C---:B------:R-:W-:Y:S01]  /*0a70*/  @P1 LEA R136, P2, R2.reuse, UR6, 0x4 ;  /* 0x0000000602881c11 */ /* 0x040fe2000f8420ff */
[C---:B-1----:R-:W-:Y:S01]  /*0a80*/  IMAD.WIDE.U32 R116, R2.reuse, 0x10, R116 ;  /* 0x0000001002747825 */ /* 0x042fe200078e0074 */
        /* <DEDUP_REMOVED lines=10> */
[----:B-1----:R-:W-:Y:S05]  /*0b30*/  @P1 BRA `(.L_x_8272) ;  /* 0x00000000000c1947 */ /* 0x002fea0003800000 */
[----:B------:R-:W-:Y:S05]  /*0b40*/  @!P0 BRA `(.L_x_8273) ;  /* 0x0000000000148947 */ /* 0x000fea0003800000 */
[----:B-----5:R-:W-:Y:S01]  /*0b50*/  FADD.FTZ R112, R104, R112 ;  /* 0x0000007068707221 */ /* 0x020fe20000010000 */
[----:B------:R-:W-:Y:S06]  /*0b60*/  BRA `(.L_x_8273) ;  /* 0x00000000000c7947 */ /* 0x000fec0003800000 */
.L_x_8272:
[----:B-----5:R-:W-:-:S05]  /*0b70*/  SHF.L.U32 R115, R100, 0x10, RZ ;  /* 0x0000001064737819 */ /* 0x020fca00000006ff */
[----:B------:R-:W-:-:S04]  /*0b80*/  FADD.FTZ R112, R115, R112 ;  /* 0x0000007073707221 */ /* 0x000fc80000010000 */
[----:B------:R-:W-:-:S07]  /*0b90*/  @P0 FADD.FTZ R112, R104, R112 ;  /* 0x0000007068700221 */ /* 0x000fce0000010000 */
.L_x_8273:
[----:B------:R-:W-:Y:S01]  /*0ba0*/  SHF.L.U32 R113, R113, 0x10, RZ ;  /* 0x0000001071717819 */ /* 0x000fe200000006ff */
[----:B------:R-:W-:Y:S06]  /*0bb0*/  @P1 BRA `(.L_x_8274) ;  /* 0x00000000000c1947 */ /* 0x000fec0003800000 */
[----:B------:R-:W-:Y:S05]  /*0bc0*/  @!P0 BRA `(.L_x_8275) ;  /* 0x0000000000188947 */ /* 0x000fea0003800000 */
[----:B-----5:R-:W-:Y:S01]  /*0bd0*/  FADD.FTZ R113, R105, R113 ;  /* 0x0000007169717221 */ /* 0x020fe20000010000 */
[----:B------:R-:W-:Y:S06]  /*0be0*/  BRA `(.L_x_8275) ;  /* 0x0000000000107947 */ /* 0x000fec0003800000 */
.L_x_8274:
[----:B-----5:R-:W-:-:S04]  /*0bf0*/  PRMT R114, R100, 0x7632, R114 ;  /* 0x0000763264727816 */ /* 0x020fc80000000072 */
[----:B------:R-:W-:-:S05]  /*0c00*/  SHF.L.U32 R114, R114, 0x10, RZ ;  /* 0x0000001072727819 */ /* 0x000fca00000006ff */
[----:B------:R-:W-:-:S04]  /*0c10*/  FADD.FTZ R113, R114, R113 ;  /* 0x0000007172717221 */ /* 0x000fc80000010000 */
[----:B------:R-:W-:-:S07]  /*0c20*/  @P0 FADD.FTZ R113, R105, R113 ;  /* 0x0000007169710221 */ /* 0x000fce0000010000 */
.L_x_8275:
[C---:B------:R-:W-:Y:S02]  /*0c30*/  PRMT R115, R117.reuse, 0x7632, R115 ;  /* 0x0000763275737816 */ /* 0x040fe40000000073 */
[----:B------:R-:W-:Y:S01]  /*0c40*/  SHF.L.U32 R114, R117, 0x10, RZ ;  /* 0x0000001075727819 */ /* 0x000fe200000006ff */
[----:B------:R-:W-:Y:S06]  /*0c50*/  @P1 BRA `(.L_x_8276) ;  /* 0x00000000000c1947 */ /* 0x000fec0003800000 */
[----:B------:R-:W-:Y:S05]  /*0c60*/  @!P0 BRA `(.L_x_8277) ;  /* 0x0000000000148947 */ /* 0x000fea0003800000 */
[----:B-----5:R-:W-:Y:S01]  /*0c70*/  FADD.FTZ R114, R106, R114 ;  /* 0x000000726a727221 */ /* 0x020fe20000010000 */
[----:B------:R-:W-:Y:S06]  /*0c80*/  BRA `(.L_x_8277) ;  /* 0x00000000000c7947 */ /* 0x000fec0003800000 */
.L_x_8276:
[----:B-----5:R-:W-:-:S05]  /*0c90*/  SHF.L.U32 R117, R101, 0x10, RZ ;  /* 0x0000001065757819 */ /* 0x020fca00000006ff */
[----:B------:R-:W-:-:S04]  /*0ca0*/  FADD.FTZ R114, R117, R114 ;  /* 0x0000007275727221 */ /* 0x000fc80000010000 */
[----:B------:R-:W-:-:S07]  /*0cb0*/  @P0 FADD.FTZ R114, R106, R114 ;  /* 0x000000726a720221 */ /* 0x000fce0000010000 */
.L_x_8277:
[----:B------:R-:W-:Y:S01]  /*0cc0*/  SHF.L.U32 R115, R115, 0x10, RZ ;  /* 0x0000001073737819 */ /* 0x000fe200000006ff */
[----:B------:R-:W-:Y:S06]  /*0cd0*/  @P1 BRA `(.L_x_8278) ;  /* 0x00000000000c1947 */ /* 0x000fec0003800000 */
[----:B------:R-:W-:Y:S05]  /*0ce0*/  @!P0 BRA `(.L_x_8279) ;  /* 0x0000000000188947 */ /* 0x000fea0003800000 */
[----:B-----5:R-:W-:Y:S01]  /*0cf0*/  FADD.FTZ R115, R107, R115 ;  /* 0x000000736b737221 */ /* 0x020fe20000010000 */
[----:B------:R-:W-:Y:S06]  /*0d00*/  BRA `(.L_x_8279) ;  /* 0x0000000000107947 */ /* 0x000fec0003800000 */
.L_x_8278:
[----:B-----5:R-:W-:-:S04]  /*0d10*/  PRMT R116, R101, 0x7632, R116 ;  /* 0x0000763265747816 */ /* 0x020fc80000000074 */
[----:B------:R-:W-:-:S05]  /*0d20*/  SHF.L.U32 R116, R116, 0x10, RZ ;  /* 0x0000001074747819 */ /* 0x000fca00000006ff */
[----:B------:R-:W-:-:S04]  /*0d30*/  FADD.FTZ R115, R116, R115 ;  /* 0x0000007374737221 */ /* 0x000fc80000010000 */
[----:B------:R-:W-:-:S07]  /*0d40*/  @P0 FADD.FTZ R115, R107, R115 ;  /* 0x000000736b730221 */ /* 0x000fce0000010000 */
.L_x_8279:
[C---:B------:R-:W-:Y:S02]  /*0d50*/  PRMT R117, R118.reuse, 0x7632, R117 ;  /* 0x0000763276757816 */ /* 0x040fe40000000075 */
[----:B------:R-:W-:Y:S01]  /*0d60*/  SHF.L.U32 R116, R118, 0x10, RZ ;  /* 0x0000001076747819 */ /* 0x000fe200000006ff */
[----:B------:R-:W-:Y:S06]  /*0d70*/  @P1 BRA `(.L_x_8280) ;  /* 0x00000000000c1947 */ /* 0x000fec0003800000 */
[----:B------:R-:W-:Y:S05]  /*0d80*/  @!P0 BRA `(.L_x_8281) ;  /* 0x0000000000148947 */ /* 0x000fea0003800000 */
[----:B-----5:R-:W-:Y:S01]  /*0d90*/  FADD.FTZ R116, R108, R116 ;  /* 0x000000746c747221 */ /* 0x020fe20000010000 */
[----:B------:R-:W-:Y:S06]  /*0da0*/  BRA `(.L_x_8281) ;  /* 0x00000000000c7947 */ /* 0x000fec0003800000 */
.L_x_8280:
[----:B-----5:R-:W-:-:S05]  /*0db0*/  SHF.L.U32 R137, R102, 0x10, RZ ;  /* 0x0000001066897819 */ /* 0x020fca00000006ff */
[----:B------:R-:W-:-:S04]  /*0dc0*/  FADD.FTZ R116, R137, R116 ;  /* 0x0000007489747221 */ /* 0x000fc80000010000 */
[----:B------:R-:W-:-:S07]  /*0dd0*/  @P0 FADD.FTZ R116, R108, R116 ;  /* 0x000000746c740221 */ /* 0x000fce0000010000 */
.L_x_8281:
[----:B------:R-:W-:Y:S01]  /*0de0*/  SHF.L.U32 R117, R117, 0x10, RZ ;  /* 0x0000001075757819 */ /* 0x000fe200000006ff */
[----:B------:R-:W-:Y:S06]  /*0df0*/  @P1 BRA `(.L_x_8282) ;  /* 0x00000000000c1947 */ /* 0x000fec0003800000 */
[----:B------:R-:W-:Y:S05]  /*0e00*/  @!P0 BRA `(.L_x_8283) ;  /* 0x0000000000188947 */ /* 0x000fea0003800000 */
[----:B-----5:R-:W-:Y:S01]  /*0e10*/  FADD.FTZ R117, R109, R117 ;  /* 0x000000756d757221 */ /* 0x020fe20000010000 */
[----:B------:R-:W-:Y:S06]  /*0e20*/  BRA `(.L_x_8283) ;  /* 0x0000000000107947 */ /* 0x000fec0003800000 */
.L_x_8282:
[----:B-----5:R-:W-:-:S04]  /*0e30*/  PRMT R118, R102, 0x7632, R118 ;  /* 0x0000763266767816 */ /* 0x020fc80000000076 */
[----:B------:R-:W-:-:S05]  /*0e40*/  SHF.L.U32 R118, R118, 0x10, RZ ;  /* 0x0000001076767819 */ /* 0x000fca00000006ff */
[----:B------:R-:W-:-:S04]  /*0e50*/  FADD.FTZ R117, R118, R117 ;  /* 0x0000007576757221 */ /* 0x000fc80000010000 */
[----:B------:R-:W-:-:S07]  /*0e60*/  @P0 FADD.FTZ R117, R109, R117 ;  /* 0x000000756d750221 */ /* 0x000fce0000010000 */
.L_x_8283:
[C---:B------:R-:W-:Y:S02]  /*0e70*/  PRMT R136, R119.reuse, 0x7632, R136 ;  /* 0x0000763277887816 */ /* 0x040fe40000000088 */
[----:B------:R-:W-:Y:S01]  /*0e80*/  SHF.L.U32 R118, R119, 0x10, RZ ;  /* 0x0000001077767819 */ /* 0x000fe200000006ff */
[----:B------:R-:W-:Y:S06]  /*0e90*/  @P1 BRA `(.L_x_8284) ;  /* 0x00000000000c1947 */ /* 0x000fec0003800000 */
[----:B------:R-:W-:Y:S05]  /*0ea0*/  @!P0 BRA `(.L_x_8285) ;  /* 0x0000000000148947 */ /* 0x000fea0003800000 */
[----:B-----5:R-:W-:Y:S01]  /*0eb0*/  FADD.FTZ R118, R110, R118 ;  /* 0x000000766e767221 */ /* 0x020fe20000010000 */
[----:B------:R-:W-:Y:S06]  /*0ec0*/  BRA `(.L_x_8285) ;  /* 0x00000000000c7947 */ /* 0x000fec0003800000 */
.L_x_8284:
[----:B-----5:R-:W-:-:S05]  /*0ed0*/  SHF.L.U32 R119, R103, 0x10, RZ ;  /* 0x0000001067777819 */ /* 0x020fca00000006ff */
[----:B------:R-:W-:-:S04]  /*0ee0*/  FADD.FTZ R118, R119, R118 ;  /* 0x0000007677767221 */ /* 0x000fc80000010000 */
[----:B------:R-:W-:-:S07]  /*0ef0*/  @P0 FADD.FTZ R118, R110, R118 ;  /* 0x000000766e760221 */ /* 0x000fce0000010000 */
.L_x_8285:
[----:B------:R-:W-:Y:S01]  /*0f00*/  SHF.L.U32 R119, R136, 0x10, RZ ;  /* 0x0000001088777819 */ /* 0x000fe200000006ff */
[----:B------:R-:W-:Y:S06]  /*0f10*/  @P1 BRA `(.L_x_8286) ;  /* 0x00000000000c1947 */ /* 0x000fec0003800000 */
[----:B------:R-:W-:Y:S05]  /*0f20*/  @!P0 BRA `(.L_x_8287) ;  /* 0x0000000000188947 */ /* 0x000fea0003800000 */
[----:B-----5:R-:W-:Y:S01]  /*0f30*/  FADD.FTZ R119, R111, R119 ;  /* 0x000000776f777221 */ /* 0x020fe20000010000 */
[----:B------:R-:W-:Y:S06]  /*0f40*/  BRA `(.L_x_8287) ;  /* 0x0000000000107947 */ /* 0x000fec0003800000 */
.L_x_8286:
[----:B-----5:R-:W-:-:S04]  /*0f50*/  PRMT R136, R103, 0x7632, R136 ;  /* 0x0000763267887816 */ /* 0x020fc80000000088 */
[----:B------:R-:W-:-:S05]  /*0f60*/  SHF.L.U32 R136, R136, 0x10, RZ ;  /* 0x0000001088887819 */ /* 0x000fca00000006ff */
[----:B------:R-:W-:-:S04]  /*0f70*/  FADD.FTZ R119, R136, R119 ;  /* 0x0000007788777221 */ /* 0x000fc80000010000 */
[----:B------:R-:W-:-:S07]  /*0f80*/  @P0 FADD.FTZ R119, R111, R119 ;  /* 0x000000776f770221 */ /* 0x000fce0000010000 */
.L_x_8287:
[C---:B------:R-:W-:Y:S02]  /*0f90*/  LEA R138, P0, R2.reuse, UR10, 0x5 ;  /* 0x0000000a028a7c11 */ /* 0x040fe4000f8028ff */
[C---:B------:R-:W-:Y:S02]  /*0fa0*/  IADD3 R136, R2.reuse, 0x80, RZ ;  /* 0x0000008002887810 */ /* 0x040fe40007ffe0ff */
[----:B------:R-:W-:-:S05]  /*0fb0*/  LEA.HI.X R139, R2, UR11, RZ, 0x5, P0 ;  /* 0x0000000b028b7c11 */ /* 0x000fca00080f2cff */
[----:B------:R1:W-:Y:S04]  /*0fc0*/  STG.E.128 desc[UR4][R138.64], R112 ;  /* 0x000000708a007986 */ /* 0x0003e8000c101d04 */
[----:B------:R1:W-:Y:S02]  /*0fd0*/  STG.E.128 desc[UR4][R138.64+0x10], R116 ;  /* 0x000010748a007986 */ /* 0x0003e4000c101d04 */
.L_x_8271:
[----:B------:R-:W-:Y:S05]  /*0fe0*/  BSYNC B0 ;  /* 0x0000000000007941 */ /* 0x000fea0003800000 */
.L_x_8270:
[----:B------:R-:W-:Y:S04]  /*0ff0*/  BSSY B0, `(.L_x_8288) ;  /* 0x000005f000007945 */ /* 0x000fe80003800000 */
[----:B------:R-:W-:Y:S05]  /*1000*/  @!P4 BRA `(.L_x_8289) ;  /* 0x000000040074c947 */ /* 0x000fea0003800000 */
[----:B------:R-:W2:Y:S01]  /*1010*/  LDC.64 R124, c[0x0][0x220] ;  /* 0x00008800ff7c7b82 */ /* 0x000ea20000000a00 */
[----:B------:R-:W-:Y:S02]  /*1020*/  ISETP.NE.U32.AND P0, PT, RZ, UR8, PT ;  /* 0x00000008ff007c0c */ /* 0x000fe4000bf05070 */
[----:B------:R-:W-:Y:S02]  /*1030*/  ISETP.NE.U32.AND P1, PT, RZ, UR6, PT ;  /* 0x00000006ff007c0c */ /* 0x000fe4000bf25070 */
[----:B------:R-:W-:Y:S02]  /*1040*/  ISETP.NE.AND.EX P0, PT, RZ, UR9, PT, P0 ;  /* 0x00000009ff007c0c */ /* 0x000fe4000bf05300 */
[----:B------:R-:W-:-:S11]  /*1050*/  ISETP.NE.AND.EX P1, PT, RZ, UR7, PT, P1 ;  /* 0x00000007ff007c0c */ /* 0x000fd6000bf25310 */
[C---:B------:R-:W-:Y:S02]  /*1060*/  @P0 LEA R122, P6, R136.reuse, UR8, 0x5 ;  /* 0x00000008887a0c11 */ /* 0x040fe4000f8c28ff */
[C---:B-1----:R-:W-:Y:S01]  /*1070*/  @P1 LEA R138, P2, R136.reuse, UR6, 0x4 ;  /* 0x00000006888a1c11 */ /* 0x042fe2000f8420ff */
        /* <DEDUP_REMOVED lines=15> */
.L_x_8290:
[----:B-----5:R-:W-:-:S05]  /*1170*/  SHF.L.U32 R123, R100, 0x10, RZ ;  /* 0x00000010647b7819 */ /* 0x020fca00000006ff */
[----:B------:R-:W-:-:S04]  /*1180*/  FADD.FTZ R120, R123, R120 ;  /* 0x000000787b787221 */ /* 0x000fc80000010000 */
[----:B------:R-:W-:-:S07]  /*1190*/  @P0 FADD.FTZ R120, R104, R120 ;  /* 0x0000007868780221 */ /* 0x000fce0000010000 */
.L_x_8291:
[----:B------:R-:W-:Y:S01]  /*11a0*/  SHF.L.U32 R121, R121, 0x10, RZ ;  /* 0x0000001079797819 */ /* 0x000fe200000006ff */
[----:B------:R-:W-:Y:S06]  /*11b0*/  @P1 BRA `(.L_x_8292) ;  /* 0x00000000000c1947 */ /* 0x000fec0003800000 */
[----:B------:R-:W-:Y:S05]  /*11c0*/  @!P0 BRA `(.L_x_8293) ;  /* 0x0000000000188947 */ /* 0x000fea0003800000 */
[----:B-----5:R-:W-:Y:S01]  /*11d0*/  FADD.FTZ R121, R105, R121 ;  /* 0x0000007969797221 */ /* 0x020fe20000010000 */
[----:B------:R-:W-:Y:S06]  /*11e0*/  BRA `(.L_x_8293) ;  /* 0x0000000000107947 */ /* 0x000fec0003800000 */
.L_x_8292:
[----:B-----5:R-:W-:-:S04]  /*11f0*/  PRMT R122, R100, 0x7632, R122 ;  /* 0x00007632647a7816 */ /* 0x020fc8000000007a */
[----:B------:R-:W-:-:S05]  /*1200*/  SHF.L.U32 R122, R122, 0x10, RZ ;  /* 0x000000107a7a7819 */ /* 0x000fca00000006ff */
[----:B------:R-:W-:-:S04]  /*1210*/  FADD.FTZ R121, R122, R121 ;  /* 0x000000797a797221 */ /* 0x000fc80000010000 */
[----:B------:R-:W-:-:S07]  /*1220*/  @P0 FADD.FTZ R121, R105, R121 ;  /* 0x0000007969790221 */ /* 0x000fce0000010000 */
.L_x_8293:
[C---:B------:R-:W-:Y:S02]  /*1230*/  PRMT R123, R125.reuse, 0x7632, R123 ;  /* 0x000076327d7b7816 */ /* 0x040fe4000000007b */
[----:B------:R-:W-:Y:S01]  /*1240*/  SHF.L.U32 R122, R125, 0x10, RZ ;  /* 0x000000107d7a7819 */ /* 0x000fe200000006ff */
[----:B------:R-:W-:Y:S06]  /*1250*/  @P1 BRA `(.L_x_8294) ;  /* 0x00000000000c1947 */ /* 0x000fec0003800000 */
[----:B------:R-:W-:Y:S05]  /*1260*/  @!P0 BRA `(.L_x_8295) ;  /* 0x0000000000148947 */ /* 0x000fea0003800000 */
[----:B-----5:R-:W-:Y:S01]  /*1270*/  FADD.FTZ R122, R106, R122 ;  /* 0x0000007a6a7a7221 */ /* 0x020fe20000010000 */
[----:B------:R-:W-:Y:S06]  /*1280*/  BRA `(.L_x_8295) ;  /* 0x00000000000c7947 */ /* 0x000fec0003800000 */
.L_x_8294:
[----:B-----5:R-:W-:-:S05]  /*1290*/  SHF.L.U32 R125, R101, 0x10, RZ ;  /* 0x00000010657d7819 */ /* 0x020fca00000006ff */
[----:B------:R-:W-:-:S04]  /*12a0*/  FADD.FTZ R122, R125, R122 ;  /* 0x0000007a7d7a7221 */ /* 0x000fc80000010000 */
[----:B------:R-:W-:-:S07]  /*12b0*/  @P0 FADD.FTZ R122, R106, R122 ;  /* 0x0000007a6a7a0221 */ /* 0x000fce0000010000 */
.L_x_8295:
[----:B------:R-:W-:Y:S01]  /*12c0*/  SHF.L.U32 R123, R123, 0x10, RZ ;  /* 0x000000107b7b7819 */ /* 0x000fe200000006ff */
[----:B------:R-:W-:Y:S06]  /*12d0*/  @P1 BRA `(.L_x_8296) ;  /* 0x00000000000c1947 */ /* 0x000fec0003800000 */
[----:B------:R-:W-:Y:S05]  /*12e0*/  @!P0 BRA `(.L_x_8297) ;  /* 0x0000000000188947 */ /* 0x000fea0003800000 */
[----:B-----5:R-:W-:Y:S01]  /*12f0*/  FADD.FTZ R123, R107, R123 ;  /* 0x0000007b6b7b7221 */ /* 0x020fe20000010000 */
[----:B------:R-:W-:Y:S06]  /*1300*/  BRA `(.L_x_8297) ;  /* 0x0000000000107947 */ /* 0x000fec0003800000 */
.L_x_8296:
[----:B-----5:R-:W-:-:S04]  /*1310*/  PRMT R124, R101, 0x7632, R124 ;  /* 0x00007632657c7816 */ /* 0x020fc8000000007c */
[----:B------:R-:W-:-:S05]  /*1320*/  SHF.L.U32 R124, R124, 0x10, RZ ;  /* 0x000000107c7c7819 */ /* 0x000fca00000006ff */
[----:B------:R-:W-:-:S04]  /*1330*/  FADD.FTZ R123, R124, R123 ;  /* 0x0000007b7c7b7221 */ /* 0x000fc80000010000 */
[----:B------:R-:W-:-:S07]  /*1340*/  @P0 FADD.FTZ R123, R107, R123 ;  /* 0x0000007b6b7b0221 */ /* 0x000fce0000010000 */
.L_x_8297:
[C---:B------:R-:W-:Y:S02]  /*1350*/  PRMT R125, R126.reuse, 0x7632, R125 ;  /* 0x000076327e7d7816 */ /* 0x040fe4000000007d */
[----:B------:R-:W-:Y:S01]  /*1360*/  SHF.L.U32 R124, R126, 0x10, RZ ;  /* 0x000000107e7c7819 */ /* 0x000fe200000006ff */
[----:B------:R-:W-:Y:S06]  /*1370*/  @P1 BRA `(.L_x_8298) ;  /* 0x00000000000c1947 */ /* 0x000fec0003800000 */
[----:B------:R-:W-:Y:S05]  /*1380*/  @!P0 BRA `(.L_x_8299) ;  /* 0x0000000000148947 */ /* 0x000fea0003800000 */
[----:B-----5:R-:W-:Y:S01]  /*1390*/  FADD.FTZ R124, R108, R124 ;  /* 0x0000007c6c7c7221 */ /* 0x020fe20000010000 */
[----:B------:R-:W-:Y:S06]  /*13a0*/  BRA `(.L_x_8299) ;  /* 0x00000000000c7947 */ /* 0x000fec0003800000 */
.L_x_8298:
[----:B-----5:R-:W-:-:S05]  /*13b0*/  SHF.L.U32 R137, R102, 0x10, RZ ;  /* 0x0000001066897819 */ /* 0x020fca00000006ff */
[----:B------:R-:W-:-:S04]  /*13c0*/  FADD.FTZ R124, R137, R124 ;  /* 0x0000007c897c7221 */ /* 0x000fc80000010000 */
[----:B------:R-:W-:-:S07]  /*13d0*/  @P0 FADD.FTZ R124, R108, R124 ;  /* 0x0000007c6c7c0221 */ /* 0x000fce0000010000 */
.L_x_8299:
[----:B------:R-:W-:Y:S01]  /*13e0*/  SHF.L.U32 R125, R125, 0x10, RZ ;  /* 0x000000107d7d7819 */ /* 0x000fe200000006ff */
[----:B------:R-:W-:Y:S06]  /*13f0*/  @P1 BRA `(.L_x_8300) ;  /* 0x00000000000c1947 */ /* 0x000fec0003800000 */
[----:B------:R-:W-:Y:S05]  /*1400*/  @!P0 BRA `(.L_x_8301) ;  /* 0x0000000000188947 */ /* 0x000fea0003800000 */
[----:B-----5:R-:W-:Y:S01]  /*1410*/  FADD.FTZ R125, R109, R125 ;  /* 0x0000007d6d7d7221 */ /* 0x020fe20000010000 */
[----:B------:R-:W-:Y:S06]  /*1420*/  BRA `(.L_x_8301) ;  /* 0x0000000000107947 */ /* 0x000fec0003800000 */
.L_x_8300:
[----:B-----5:R-:W-:-:S04]  /*1430*/  PRMT R126, R102, 0x7632, R126 ;  /* 0x00007632667e7816 */ /* 0x020fc8000000007e */
[----:B------:R-:W-:-:S05]  /*1440*/  SHF.L.U32 R126, R126, 0x10, RZ ;  /* 0x000000107e7e7819 */ /* 0x000fca00000006ff */
[----:B------:R-:W-:-:S04]  /*1450*/  FADD.FTZ R125, R126, R125 ;  /* 0x0000007d7e7d7221 */ /* 0x000fc80000010000 */
[----:B------:R-:W-:-:S07]  /*1460*/  @P0 FADD.FTZ R125, R109, R125 ;  /* 0x0000007d6d7d0221 */ /* 0x000fce0000010000 */
.L_x_8301:
[C---:B------:R-:W-:Y:S02]  /*1470*/  PRMT R137, R127.reuse, 0x7632, R137 ;  /* 0x000076327f897816 */ /* 0x040fe40000000089 */
[----:B------:R-:W-:Y:S01]  /*1480*/  SHF.L.U32 R126, R127, 0x10, RZ ;  /* 0x000000107f7e7819 */ /* 0x000fe200000006ff */
[----:B------:R-:W-:Y:S06]  /*1490*/  @P1 BRA `(.L_x_8302) ;  /* 0x00000000000c1947 */ /* 0x000fec0003800000 */
[----:B------:R-:W-:Y:S05]  /*14a0*/  @!P0 BRA `(.L_x_8303) ;  /* 0x0000000000148947 */ /* 0x000fea0003800000 */
[----:B-----5:R-:W-:Y:S01]  /*14b0*/  FADD.FTZ R126, R110, R126 ;  /* 0x0000007e6e7e7221 */ /* 0x020fe20000010000 */
[----:B------:R-:W-:Y:S06]  /*14c0*/  BRA `(.L_x_8303) ;  /* 0x00000000000c7947 */ /* 0x000fec0003800000 */
.L_x_8302:
[----:B-----5:R-:W-:-:S05]  /*14d0*/  SHF.L.U32 R127, R103, 0x10, RZ ;  /* 0x00000010677f7819 */ /* 0x020fca00000006ff */
[----:B------:R-:W-:-:S04]  /*14e0*/  FADD.FTZ R126, R127, R126 ;  /* 0x0000007e7f7e7221 */ /* 0x000fc80000010000 */
[----:B------:R-:W-:-:S07]  /*14f0*/  @P0 FADD.FTZ R126, R110, R126 ;  /* 0x0000007e6e7e0221 */ /* 0x000fce0000010000 */
.L_x_8303:
[----:B------:R-:W-:Y:S01]  /*1500*/  SHF.L.U32 R127, R137, 0x10, RZ ;  /* 0x00000010897f7819 */ /* 0x000fe200000006ff */
[----:B------:R-:W-:Y:S06]  /*1510*/  @P1 BRA `(.L_x_8304) ;  /* 0x00000000000c1947 */ /* 0x000fec0003800000 */
[----:B------:R-:W-:Y:S05]  /*1520*/  @!P0 BRA `(.L_x_8305) ;  /* 0x0000000000188947 */ /* 0x000fea0003800000 */
[----:B-----5:R-:W-:Y:S01]  /*1530*/  FADD.FTZ R127, R111, R127 ;  /* 0x0000007f6f7f7221 */ /* 0x020fe20000010000 */
[----:B------:R-:W-:Y:S06]  /*1540*/  BRA `(.L_x_8305) ;  /* 0x0000000000107947 */ /* 0x000fec0003800000 */
.L_x_8304:
[----:B-----5:R-:W-:-:S04]  /*1550*/  PRMT R137, R103, 0x7632, R137 ;  /* 0x0000763267897816 */ /* 0x020fc80000000089 */
[----:B------:R-:W-:-:S05]  /*1560*/  SHF.L.U32 R138, R137, 0x10, RZ ;  /* 0x00000010898a7819 */ /* 0x000fca00000006ff */
[----:B------:R-:W-:-:S04]  /*1570*/  FADD.FTZ R127, R138, R127 ;  /* 0x0000007f8a7f7221 */ /* 0x000fc80000010000 */
[----:B------:R-:W-:-:S07]  /*1580*/  @P0 FADD.FTZ R127, R111, R127 ;  /* 0x0000007f6f7f0221 */ /* 0x000fce0000010000 */
.L_x_8305:
[----:B------:R-:W-:-:S04]  /*1590*/  LEA R138, P0, R136, UR10, 0x5 ;  /* 0x0000000a888a7c11 */ /* 0x000fc8000f8028ff */
[C---:B------:R-:W-:Y:S02]  /*15a0*/  LEA.HI.X R139, R136.reuse, UR11, RZ, 0x5, P0 ;  /* 0x0000000b888b7c11 */ /* 0x040fe400080f2cff */
[----:B------:R-:W-:-:S03]  /*15b0*/  IADD3 R136, R136, 0x80, RZ ;  /* 0x0000008088887810 */ /* 0x000fc60007ffe0ff */
[----:B------:R2:W-:Y:S04]  /*15c0*/  STG.E.128 desc[UR4][R138.64], R120 ;  /* 0x000000788a007986 */ /* 0x0005e8000c101d04 */
[----:B------:R2:W-:Y:S02]  /*15d0*/  STG.E.128 desc[UR4][R138.64+0x10], R124 ;  /* 0x0000107c8a007986 */ /* 0x0005e4000c101d04 */
.L_x_8289:
[----:B------:R-:W-:Y:S05]  /*15e0*/  BSYNC B0 ;  /* 0x0000000000007941 */ /* 0x000fea0003800000 */
.L_x_8288:
[----:B------:R-:W-:Y:S04]  /*15f0*/  BSSY B0, `(.L_x_8306) ;  /* 0x000005e000007945 */ /* 0x000fe80003800000 */
[----:B------:R-:W-:Y:S05]  /*1600*/  @!P3 BRA `(.L_x_8307) ;  /* 0x000000040070b947 */ /* 0x000fea0003800000 */
[----:B------:R-:W3:Y:S01]  /*1610*/  LDC.64 R132, c[0x0][0x220] ;  /* 0x00008800ff847b82 */ /* 0x000ee20000000a00 */
[----:B------:R-:W-:Y:S02]  /*1620*/  ISETP.NE.U32.AND P0, PT, RZ, UR8, PT ;  /* 0x00000008ff007c0c */ /* 0x000fe4000bf05070 */
[----:B------:R-:W-:Y:S02]  /*1630*/  ISETP.NE.U32.AND P1, PT, RZ, UR6, PT ;  /* 0x00000006ff007c0c */ /* 0x000fe4000bf25070 */
[----:B------:R-:W-:Y:S02]  /*1640*/  ISETP.NE.AND.EX P0, PT, RZ, UR9, PT, P0 ;  /* 0x00000009ff007c0c */ /* 0x000fe4000bf05300 */
[----:B------:R-:W-:-:S11]  /*1650*/  ISETP.NE.AND.EX P1, PT, RZ, UR7, PT, P1 ;  /* 0x00000007ff007c0c */ /* 0x000fd6000bf25310 */
[C---:B------:R-:W-:Y:S02]  /*1660*/  @P0 LEA R130, P6, R136.reuse, UR8, 0x5 ;  /* 0x0000000888820c11 */ /* 0x040fe4000f8c28ff */
[C---:B-12---:R-:W-:Y:S01]  /*1670*/  @P1 LEA R138, P2, R136.reuse, UR6, 0x4 ;  /* 0x00000006888a1c11 */ /* 0x046fe2000f8420ff */
[C---:B---3--:R-:W-:Y:S01]  /*1680*/  IMAD.WIDE.U32 R132, R136.reuse, 0x10, R132 ;  /* 0x0000001088847825 */ /* 0x048fe200078e0084 */
        /* <DEDUP_REMOVED lines=14> */
.L_x_8308:
[----:B-----5:R-:W-:-:S05]  /*1770*/  SHF.L.U32 R131, R100, 0x10, RZ ;  /* 0x0000001064837819 */ /* 0x020fca00000006ff */
[----:B------:R-:W-:-:S04]  /*1780*/  FADD.FTZ R128, R131, R128 ;  /* 0x0000008083807221 */ /* 0x000fc80000010000 */
[----:B------:R-:W-:-:S07]  /*1790*/  @P0 FADD.FTZ R128, R104, R128 ;  /* 0x0000008068800221 */ /* 0x000fce0000010000 */
.L_x_8309:
[----:B------:R-:W-:Y:S01]  /*17a0*/  SHF.L.U32 R129, R129, 0x10, RZ ;  /* 0x0000001081817819 */ /* 0x000fe200000006ff */
[----:B------:R-:W-:Y:S06]  /*17b0*/  @P1 BRA `(.L_x_8310) ;  /* 0x00000000000c1947 */ /* 0x000fec0003800000 */
[----:B------:R-:W-:Y:S05]  /*17c0*/  @!P0 BRA `(.L_x_8311) ;  /* 0x0000000000188947 */ /* 0x000fea0003800000 */
[----:B-----5:R-:W-:Y:S01]  /*17d0*/  FADD.FTZ R129, R105, R129 ;  /* 0x0000008169817221 */ /* 0x020fe20000010000 */
[----:B------:R-:W-:Y:S06]  /*17e0*/  BRA `(.L_x_8311) ;  /* 0x0000000000107947 */ /* 0x000fec0003800000 */
.L_x_8310:
[----:B-----5:R-:W-:-:S04]  /*17f0*/  PRMT R130, R100, 0x7632, R130 ;  /* 0x0000763264827816 */ /* 0x020fc80000000082 */
[----:B------:R-:W-:-:S05]  /*1800*/  SHF.L.U32 R130, R130, 0x10, RZ ;  /* 0x0000001082827819 */ /* 0x000fca00000006ff */
[----:B------:R-:W-:-:S04]  /*1810*/  FADD.FTZ R129, R130, R129 ;  /* 0x0000008182817221 */ /* 0x000fc80000010000 */
[----:B------:R-:W-:-:S07]  /*1820*/  @P0 FADD.FTZ R129, R105, R129 ;  /* 0x0000008169810221 */ /* 0x000fce0000010000 */
.L_x_8311:
[C---:B------:R-:W-:Y:S02]  /*1830*/  PRMT R131, R133.reuse, 0x7632, R131 ;  /* 0x0000763285837816 */ /* 0x040fe40000000083 */
[----:B------:R-:W-:Y:S01]  /*1840*/  SHF.L.U32 R130, R133, 0x10, RZ ;  /* 0x0000001085827819 */ /* 0x000fe200000006ff */
[----:B------:R-:W-:Y:S06]  /*1850*/  @P1 BRA `(.L_x_8312) ;  /* 0x00000000000c1947 */ /* 0x000fec0003800000 */
[----:B------:R-:W-:Y:S05]  /*1860*/  @!P0 BRA `(.L_x_8313) ;  /* 0x0000000000148947 */ /* 0x000fea0003800000 */
[----:B-----5:R-:W-:Y:S01]  /*1870*/  FADD.FTZ R130, R106, R130 ;  /* 0x000000826a827221 */ /* 0x020fe20000010000 */
[----:B------:R-:W-:Y:S06]  /*1880*/  BRA `(.L_x_8313) ;  /* 0x00000000000c7947 */ /* 0x000fec0003800000 */
.L_x_8312:
[----:B-----5:R-:W-:-:S05]  /*1890*/  SHF.L.U32 R133, R101, 0x10, RZ ;  /* 0x0000001065857819 */ /* 0x020fca00000006ff */
[----:B------:R-:W-:-:S04]  /*18a0*/  FADD.FTZ R130, R133, R130 ;  /* 0x0000008285827221 */ /* 0x000fc80000010000 */
[----:B------:R-:W-:-:S07]  /*18b0*/  @P0 FADD.FTZ R130, R106, R130 ;  /* 0x000000826a820221 */ /* 0x000fce0000010000 */
.L_x_8313:
[----:B------:R-:W-:Y:S01]  /*18c0*/  SHF.L.U32 R131, R131, 0x10, RZ ;  /* 0x0000001083837819 */ /* 0x000fe200000006ff */
[----:B------:R-:W-:Y:S06]  /*18d0*/  @P1 BRA `(.L_x_8314) ;  /* 0x00000000000c1947 */ /* 0x000fec0003800000 */
[----:B------:R-:W-:Y:S05]  /*18e0*/  @!P0 BRA `(.L_x_8315) ;  /* 0x0000000000188947 */ /* 0x000fea0003800000 */
[----:B-----5:R-:W-:Y:S01]  /*18f0*/  FADD.FTZ R131, R107, R131 ;  /* 0x000000836b837221 */ /* 0x020fe20000010000 */
[----:B------:R-:W-:Y:S06]  /*1900*/  BRA `(.L_x_8315) ;  /* 0x0000000000107947 */ /* 0x000fec0003800000 */
.L_x_8314:
[----:B-----5:R-:W-:-:S04]  /*1910*/  PRMT R132, R101, 0x7632, R132 ;  /* 0x0000763265847816 */ /* 0x020fc80000000084 */
[----:B------:R-:W-:-:S05]  /*1920*/  SHF.L.U32 R132, R132, 0x10, RZ ;  /* 0x0000001084847819 */ /* 0x000fca00000006ff */
[----:B------:R-:W-:-:S04]  /*1930*/  FADD.FTZ R131, R132, R131 ;  /* 0x0000008384837221 */ /* 0x000fc80000010000 */
[----:B------:R-:W-:-:S07]  /*1940*/  @P0 FADD.FTZ R131, R107, R131 ;  /* 0x000000836b830221 */ /* 0x000fce0000010000 */
.L_x_8315:
[C---:B------:R-:W-:Y:S02]  /*1950*/  PRMT R133, R134.reuse, 0x7632, R133 ;  /* 0x0000763286857816 */ /* 0x040fe40000000085 */
[----:B------:R-:W-:Y:S01]  /*1960*/  SHF.L.U32 R132, R134, 0x10, RZ ;  /* 0x0000001086847819 */ /* 0x000fe200000006ff */
[----:B------:R-:W-:Y:S06]  /*1970*/  @P1 BRA `(.L_x_8316) ;  /* 0x00000000000c1947 */ /* 0x000fec0003800000 */
[----:B------:R-:W-:Y:S05]  /*1980*/  @!P0 BRA `(.L_x_8317) ;  /* 0x0000000000148947 */ /* 0x000fea0003800000 */
[----:B-----5:R-:W-:Y:S01]  /*1990*/  FADD.FTZ R132, R108, R132 ;  /* 0x000000846c847221 */ /* 0x020fe20000010000 */
[----:B------:R-:W-:Y:S06]  /*19a0*/  BRA `(.L_x_8317) ;  /* 0x00000000000c7947 */ /* 0x000fec0003800000 */
.L_x_8316:
[----:B-----5:R-:W-:-:S05]  /*19b0*/  SHF.L.U32 R137, R102, 0x10, RZ ;  /* 0x0000001066897819 */ /* 0x020fca00000006ff */
[----:B------:R-:W-:-:S04]  /*19c0*/  FADD.FTZ R132, R137, R132 ;  /* 0x0000008489847221 */ /* 0x000fc80000010000 */
[----:B------:R-:W-:-:S07]  /*19d0*/  @P0 FADD.FTZ R132, R108, R132 ;  /* 0x000000846c840221 */ /* 0x000fce0000010000 */
.L_x_8317:
[----:B------:R-:W-:Y:S01]  /*19e0*/  SHF.L.U32 R133, R133, 0x10, RZ ;  /* 0x0000001085857819 */ /* 0x000fe200000006ff */
[----:B------:R-:W-:Y:S06]  /*19f0*/  @P1 BRA `(.L_x_8318) ;  /* 0x00000000000c1947 */ /* 0x000fec0003800000 */
[----:B------:R-:W-:Y:S05]  /*1a00*/  @!P0 BRA `(.L_x_8319) ;  /* 0x0000000000188947 */ /* 0x000fea0003800000 */
[----:B-----5:R-:W-:Y:S01]  /*1a10*/  FADD.FTZ R133, R109, R133 ;  /* 0x000000856d857221 */ /* 0x020fe20000010000 */
[----:B------:R-:W-:Y:S06]  /*1a20*/  BRA `(.L_x_8319) ;  /* 0x0000000000107947 */ /* 0x000fec0003800000 */
.L_x_8318:
[----:B-----5:R-:W-:-:S04]  /*1a30*/  PRMT R134, R102, 0x7632, R134 ;  /* 0x0000763266867816 */ /* 0x020fc80000000086 */
[----:B------:R-:W-:-:S05]  /*1a40*/  SHF.L.U32 R134, R134, 0x10, RZ ;  /* 0x0000001086867819 */ /* 0x000fca00000006ff */
[----:B------:R-:W-:-:S04]  /*1a50*/  FADD.FTZ R133, R134, R133 ;  /* 0x0000008586857221 */ /* 0x000fc80000010000 */
[----:B------:R-:W-:-:S07]  /*1a60*/  @P0 FADD.FTZ R133, R109, R133 ;  /* 0x000000856d850221 */ /* 0x000fce0000010000 */
.L_x_8319:
[C---:B------:R-:W-:Y:S02]  /*1a70*/  PRMT R137, R135.reuse, 0x7632, R137 ;  /* 0x0000763287897816 */ /* 0x040fe40000000089 */
[----:B------:R-:W-:Y:S01]  /*1a80*/  SHF.L.U32 R134, R135, 0x10, RZ ;  /* 0x0000001087867819 */ /* 0x000fe200000006ff */
[----:B------:R-:W-:Y:S06]  /*1a90*/  @P1 BRA `(.L_x_8320) ;  /* 0x00000000000c1947 */ /* 0x000fec0003800000 */
[----:B------:R-:W-:Y:S05]  /*1aa0*/  @!P0 BRA `(.L_x_8321) ;  /* 0x0000000000148947 */ /* 0x000fea0003800000 */
[----:B-----5:R-:W-:Y:S01]  /*1ab0*/  FADD.FTZ R134, R110, R134 ;  /* 0x000000866e867221 */ /* 0x020fe20000010000 */
[----:B------:R-:W-:Y:S06]  /*1ac0*/  BRA `(.L_x_8321) ;  /* 0x00000000000c7947 */ /* 0x000fec0003800000 */
.L_x_8320:
[----:B-----5:R-:W-:-:S05]  /*1ad0*/  SHF.L.U32 R135, R103, 0x10, RZ ;  /* 0x0000001067877819 */ /* 0x020fca00000006ff */
[----:B------:R-:W-:-:S04]  /*1ae0*/  FADD.FTZ R134, R135, R134 ;  /* 0x0000008687867221 */ /* 0x000fc80000010000 */
[----:B------:R-:W-:-:S07]  /*1af0*/  @P0 FADD.FTZ R134, R110, R134 ;  /* 0x000000866e860221 */ /* 0x000fce0000010000 */
.L_x_8321:
[----:B------:R-:W-:Y:S01]  /*1b00*/  SHF.L.U32 R135, R137, 0x10, RZ ;  /* 0x0000001089877819 */ /* 0x000fe200000006ff */
[----:B------:R-:W-:Y:S06]  /*1b10*/  @P1 BRA `(.L_x_8322) ;  /* 0x00000000000c1947 */ /* 0x000fec0003800000 */
[----:B------:R-:W-:Y:S05]  /*1b20*/  @!P0 BRA `(.L_x_8323) ;  /* 0x0000000000188947 */ /* 0x000fea0003800000 */
[----:B-----5:R-:W-:Y:S01]  /*1b30*/  FADD.FTZ R135, R111, R135 ;  /* 0x000000876f877221 */ /* 0x020fe20000010000 */
[----:B------:R-:W-:Y:S06]  /*1b40*/  BRA `(.L_x_8323) ;  /* 0x0000000000107947 */ /* 0x000fec0003800000 */
.L_x_8322:
[----:B-----5:R-:W-:-:S04]  /*1b50*/  PRMT R137, R103, 0x7632, R137 ;  /* 0x0000763267897816 */ /* 0x020fc80000000089 */
[----:B------:R-:W-:-:S05]  /*1b60*/  SHF.L.U32 R138, R137, 0x10, RZ ;  /* 0x00000010898a7819 */ /* 0x000fca00000006ff */
[----:B------:R-:W-:-:S04]  /*1b70*/  FADD.FTZ R135, R138, R135 ;  /* 0x000000878a877221 */ /* 0x000fc80000010000 */
[----:B------:R-:W-:-:S07]  /*1b80*/  @P0 FADD.FTZ R135, R111, R135 ;  /* 0x000000876f870221 */ /* 0x000fce0000010000 */
.L_x_8323:
[----:B------:R-:W-:-:S04]  /*1b90*/  LEA R138, P0, R136, UR10, 0x5 ;  /* 0x0000000a888a7c11 */ /* 0x000fc8000f8028ff */
[----:B------:R-:W-:-:S05]  /*1ba0*/  LEA.HI.X R139, R136, UR11, RZ, 0x5, P0 ;  /* 0x0000000b888b7c11 */ /* 0x000fca00080f2cff */
[----:B------:R3:W-:Y:S04]  /*1bb0*/  STG.E.128 desc[UR4][R138.64], R128 ;  /* 0x000000808a007986 */ /* 0x0007e8000c101d04 */
[----:B------:R3:W-:Y:S02]  /*1bc0*/  STG.E.128 desc[UR4][R138.64+0x10], R132 ;  /* 0x000010848a007986 */ /* 0x0007e4000c101d04 */
.L_x_8307:
[----:B------:R-:W-:Y:S05]  /*1bd0*/  BSYNC B0 ;  /* 0x0000000000007941 */ /* 0x000fea0003800000 */
.L_x_8306:
[----:B------:R-:W-:Y:S01]  /*1be0*/  FADD.FTZ R136, RZ, R112 ;  /* 0x00000070ff887221 */ /* 0x000fe20000010000 */
[----:B------:R-:W-:Y:S01]  /*1bf0*/  ISETP.GT.U32.AND P2, PT, R147, 0xff, PT ;  /* 0x000000ff9300780c */ /* 0x000fe20003f44070 */
[----:B------:R-:W-:Y:S01]  /*1c00*/  UMOV UR16, 0xffffffff ;  /* 0xffffffff00107882 */ /* 0x000fe20000000000 */
[----:B------:R-:W-:Y:S01]  /*1c10*/  LOP3.LUT P1, RZ, R0, 0xff, RZ, 0xc0, !PT ;  /* 0x000000ff00ff7812 */ /* 0x000fe2000782c0ff */
[----:B------:R-:W-:Y:S01]  /*1c20*/  FADD.FTZ R137, R113, R136 ;  /* 0x0000008871897221 */ /* 0x000fe20000010000 */
[----:B------:R-:W-:Y:S02]  /*1c30*/  ISETP.GT.U32.AND P0, PT, R147, 0x17f, PT ;  /* 0x0000017f9300780c */ /* 0x000fe40003f04070 */
[----:B------:R-:W-:Y:S01]  /*1c40*/  LOP3.LUT P6, RZ, R148, 0x1f, RZ, 0xc0, !PT ;  /* 0x0000001f94ff7812 */ /* 0x000fe200078cc0ff */
[----:B------:R-:W-:-:S04]  /*1c50*/  FADD.FTZ R136, R114, R137 ;  /* 0x0000008972887221 */ /* 0x000fc80000010000 */
[----:B------:R-:W-:-:S04]  /*1c60*/  FADD.FTZ R137, R115, R136 ;  /* 0x0000008873897221 */ /* 0x000fc80000010000 */
[----:B------:R-:W-:-:S04]  /*1c70*/  FADD.FTZ R136, R116, R137 ;  /* 0x0000008974887221 */ /* 0x000fc80000010000 */
[----:B------:R-:W-:-:S04]  /*1c80*/  FADD.FTZ R137, R117, R136 ;  /* 0x0000008875897221 */ /* 0x000fc80000010000 */
[----:B------:R-:W-:-:S04]  /*1c90*/  FADD.FTZ R136, R118, R137 ;  /* 0x0000008976887221 */ /* 0x000fc80000010000 */
[----:B------:R-:W-:-:S05]  /*1ca0*/  FADD.FTZ R136, R119, R136 ;  /* 0x0000008877887221 */ /* 0x000fca0000010000 */
[----:B-123--:R-:W-:-:S05]  /*1cb0*/  FSEL R139, R136, RZ, P5 ;  /* 0x000000ff888b7208 */ /* 0x00efca0002800000 */
        /* <DEDUP_REMOVED lines=12> */
[----:B------:R-:W-:-:S03]  /*1d80*/  P2R R136, PR, RZ, 0x40 ;  /* 0x00000040ff887803 */ /* 0x000fc60000000000 */
        /* <DEDUP_REMOVED lines=77> */
.L_x_8342:
[----:B------:R-:W-:Y:S01]  /*2260*/  LOP3.LUT P0, RZ, R148, 0x1f, RZ, 0xc0, !PT ;  /* 0x0000001f94ff7812 */ /* 0x000fe2000780c0ff */
[----:B------:R-:W-:Y:S05]  /*2270*/  WARPSYNC.ALL ;  /* 0x0000000000007948 */ /* 0x000fea0003800000 */
[----:B------:R-:W-:Y:S01]  /*2280*/  LOP3.LUT R139, R137, 0x3, RZ, 0xc0, !PT ;  /* 0x00000003898b7812 */ /* 0x000fe200078ec0ff */
[----:B-1----:R-:W-:-:S06]  /*2290*/  FADD.FTZ R137, R142, R143 ;  /* 0x0000008f8e897221 */ /* 0x002fcc0000010000 */
[----:B------:R-:W1:Y:S01]  /*22a0*/  @!P0 S2R R141, SR_CgaCtaId ;  /* 0x00000000008d8919 */ /* 0x000e620000008800 */
[----:B------:R-:W-:-:S04]  /*22b0*/  @!P0 MOV R0, 0x400 ;  /* 0x0000040000008802 */ /* 0x000fc80000000f00 */
[----:B-1----:R-:W-:Y:S02]  /*22c0*/  @!P0 LEA R141, R141, R0, 0x18 ;  /* 0x000000008d8d8211 */ /* 0x002fe400078ec0ff */
        /* <DEDUP_REMOVED lines=10> */
[----:B------:R-:W-:Y:S02]  /*2370*/  PLOP3.LUT P2, PT, PT, PT, UP0, 0x40, 0x0 ;  /* 0x000000000000781c */ /* 0x000fe40003f4e808 */
        /* <DEDUP_REMOVED lines=14> */
[----:B------:R-:W3:Y:S04]  /*2460*/  SHFL.DOWN PT, R143, R136, 0x2, 0x1f ;  /* 0x08401f00888f7f89 */ /* 0x000ee800000e0000 */
[----:B0-----:R-:W0:Y:S01]  /*2470*/  SHFL.DOWN PT, R142, R137, 0x2, 0x1f ;  /* 0x08401f00898e7f89 */ /* 0x001e2200000e0000 */
[----:B-1----:R-:W-:-:S02]  /*2480*/  IADD3 R149, R149, R154, RZ ;  /* 0x0000009a95957210 */ /* 0x002fc40007ffe0ff */
[----:B------:R-:W-:Y:S01]  /*2490*/  I2FP.F32.S32 R154, R154 ;  /* 0x0000009a009a7245 */ /* 0x000fe20000201400 */
[C---:B---3--:R-:W-:Y:S01]  /*24a0*/  FMUL.FTZ R141, R143.reuse, R152 ;  /* 0x000000988f8d7220 */ /* 0x048fe20000410000 */
[----:B------:R-:W-:Y:S01]  /*24b0*/  FADD.FTZ R143, -R143, R136 ;  /* 0x000000888f8f7221 */ /* 0x000fe20000010100 */
[----:B------:R-:W-:Y:S02]  /*24c0*/  I2FP.F32.S32 R149, R149 ;  /* 0x0000009500957245 */ /* 0x000fe40000201400 */
[----:B------:R-:W-:Y:S01]  /*24d0*/  FFMA.FTZ R141, R140, R136, R141 ;  /* 0x000000888c8d7223 */ /* 0x000fe2000001008d */
[----:B------:R-:W-:Y:S01]  /*24e0*/  FMUL.FTZ R143, R143, R143 ;  /* 0x0000008f8f8f7220 */ /* 0x000fe20000410000 */
[----:B0-----:R-:W-:Y:S02]  /*24f0*/  FADD.FTZ R137, R142, R137 ;  /* 0x000000898e897221 */ /* 0x001fe40000010000 */
        /* <DEDUP_REMOVED lines=17> */
[----:B------:R-:W2:Y:S02]  /*2610*/  SHFL.IDX PT, R151, R0, RZ, 0x1f ;  /* 0x00001fff00977589 */ /* 0x000ea400000e0000 */
        /* <DEDUP_REMOVED lines=23> */
[----:B-----5:R-:W-:Y:S01]  /*2790*/  FFMA.FTZ R136, R20, R153, R4 ;  /* 0x0000009914887223 */ /* 0x020fe20000010004 */
[----:B------:R-:W-:Y:S01]  /*27a0*/  FFMA.FTZ R137, R21, R142, R5 ;  /* 0x0000008e15897223 */ /* 0x000fe20000010005 */
[--C-:B------:R-:W-:Y:S01]  /*27b0*/  FADD.FTZ R150, R116, -R0.reuse ;  /* 0x8000000074967221 */ /* 0x100fe20000010000 */
[----:B------:R-:W-:Y:S01]  /*27c0*/  FFMA.FTZ R138, R23, R152, R7 ;  /* 0x00000098178a7223 */ /* 0x000fe20000010007 */
[----:B------:R-:W-:Y:S01]  /*27d0*/  FADD.FTZ R154, R117, -R0 ;  /* 0x80000000759a7221 */ /* 0x000fe20000010000 */
[----:B------:R-:W0:Y:S01]  /*27e0*/  LDC.64 R140, c[0x0][0x2b8] ;  /* 0x0000ae00ff8c7b82 */ /* 0x000e220000000a00 */
[----:B------:R-:W-:Y:S01]  /*27f0*/  F2FP.BF16.F32.PACK_AB R136, R137, R136 ;  /* 0x000000888988723e */ /* 0x000fe200000010ff */
        /* <DEDUP_REMOVED lines=16> */
[----:B------:R-:W-:Y:S01]  /*2900*/  F2FP.BF16.F32.PACK_AB R138, R139, R138 ;  /* 0x0000008a8b8a723e */ /* 0x000fe200000010ff */
[----:B------:R-:W-:-:S02]  /*2910*/  FFMA.FTZ R157, R32, R157, R16 ;  /* 0x0000009d209d7223 */ /* 0x000fc40000010010 */
[----:B------:R-:W-:Y:S02]  /*2920*/  F2FP.BF16.F32.PACK_AB R139, R151, R150 ;  /* 0x00000096978b723e */ /* 0x000fe400000010ff */
[----:B------:R-:W1:Y:S01]  /*2930*/  LDC.64 R150, c[0x0][0x2c0] ;  /* 0x0000b000ff967b82 */ /* 0x000e620000000a00 */
[----:B------:R-:W-:Y:S01]  /*2940*/  F2FP.BF16.F32.PACK_AB R143, R156, R143 ;  /* 0x0000008f9c8f723e */ /* 0x000fe200000010ff */
[----:B------:R-:W-:Y:S01]  /*2950*/  FFMA.FTZ R156, R33, R154, R17 ;  /* 0x0000009a219c7223 */ /* 0x000fe20000010011 */
[----:B0-----:R-:W-:-:S04]  /*2960*/  IMAD.WIDE.U32 R140, R2, 0x10, R140 ;  /* 0x00000010028c7825 */ /* 0x001fc800078e008c */
[----:B------:R-:W-:Y:S01]  /*2970*/  FFMA.FTZ R154, R31, R152, R15 ;  /* 0x000000981f9a7223 */ /* 0x000fe2000001000f */
[----:B------:R-:W-:Y:S01]  /*2980*/  FFMA.FTZ R152, R29, R142, R13 ;  /* 0x0000008e1d987223 */ /* 0x000fe2000001000d */
[----:B------:R-:W-:Y:S01]  /*2990*/  F2FP.BF16.F32.PACK_AB R142, R156, R157 ;  /* 0x0000009d9c8e723e */ /* 0x000fe200000010ff */
[----:B------:R0:W-:Y:S01]  /*29a0*/  STG.E.128 desc[UR4][R140.64], R136 ;  /* 0x000000888c007986 */ /* 0x0001e2000c101d04 */
[C---:B-1----:R-:W-:Y:S01]  /*29b0*/  IMAD.WIDE.U32 R150, R2.reuse, 0x10, R150 ;  /* 0x0000001002967825 */ /* 0x042fe200078e0096 */
[----:B------:R-:W-:Y:S02]  /*29c0*/  IADD3 R2, R2, 0x80, RZ ;  /* 0x0000008002027810 */ /* 0x000fe40007ffe0ff */
[----:B0-----:R-:W-:Y:S02]  /*29d0*/  F2FP.BF16.F32.PACK_AB R141, R154, R155 ;  /* 0x0000009b9a8d723e */ /* 0x001fe400000010ff */
[----:B------:R-:W-:-:S05]  /*29e0*/  F2FP.BF16.F32.PACK_AB R140, R152, R153 ;  /* 0x00000099988c723e */ /* 0x000fca00000010ff */
[----:B------:R1:W-:Y:S02]  /*29f0*/  STG.E.128 desc[UR4][R150.64], R140 ;  /* 0x0000008c96007986 */ /* 0x0003e4000c101d04 */
.L_x_8326:
[----:B------:R-:W-:Y:S05]  /*2a00*/  BSYNC B0 ;  /* 0x0000000000007941 */ /* 0x000fea0003800000 */
.L_x_8325:
[----:B------:R-:W-:Y:S04]  /*2a10*/  BSSY B0, `(.L_x_8327) ;  /* 0x0000031000007945 */ /* 0x000fe80003800000 */
[----:B------:R-:W-:Y:S05]  /*2a20*/  @!P4 BRA `(.L_x_8328) ;  /* 0x0000000000bcc947 */ /* 0x000fea0003800000 */
[--C-:B0-----:R-:W-:Y:S01]  /*2a30*/  FADD.FTZ R136, R120, -R0.reuse ;  /* 0x8000000078887221 */ /* 0x101fe20000010000 */
[--C-:B-1----:R-:W-:Y:S01]  /*2a40*/  FADD.FTZ R142, R121, -R0.reuse ;  /* 0x80000000798e7221 */ /* 0x102fe20000010000 */
        /* <DEDUP_REMOVED lines=45> */
.L_x_8328:
[----:B------:R-:W-:Y:S05]  /*2d20*/  BSYNC B0 ;  /* 0x0000000000007941 */ /* 0x000fea0003800000 */
.L_x_8327:
[----:B------:R-:W-:Y:S04]  /*2d30*/  BSSY B0, `(.L_x_8329) ;  /* 0x0000030000007945 */ /* 0x000fe80003800000 */
[----:B------:R-:W-:Y:S05]  /*2d40*/  @!P3 BRA `(.L_x_8330) ;  /* 0x0000000000b8b947 */ /* 0x000fea0003800000 */
[--C-:B-12---:R-:W-:Y:S01]  /*2d50*/  FADD.FTZ R140, R130, -R0.reuse ;  /* 0x80000000828c7221 */ /* 0x106fe20000010000 */
[--C-:B------:R-:W-:Y:S01]  /*2d60*/  FADD.FTZ R150, R132, -R0.reuse ;  /* 0x8000000084967221 */ /* 0x100fe20000010000 */
[--C-:B------:R-:W-:Y:S01]  /*2d70*/  FADD.FTZ R142, R131, -R0.reuse ;  /* 0x80000000838e7221 */ /* 0x100fe20000010000 */
[--C-:B------:R-:W-:Y:S01]  /*2d80*/  FADD.FTZ R152, R133, -R0.reuse ;  /* 0x8000000085987221 */ /* 0x100fe20000010000 */
[--C-:B------:R-:W-:Y:S01]  /*2d90*/  FADD.FTZ R154, R134, -R0.reuse ;  /* 0x80000000869a7221 */ /* 0x100fe20000010000 */
[--C-:B0-----:R-:W-:Y:S01]  /*2da0*/  FADD.FTZ R136, R128, -R0.reuse ;  /* 0x8000000080887221 */ /* 0x101fe20000010000 */
[--C-:B------:R-:W-:Y:S01]  /*2db0*/  FADD.FTZ R138, R129, -R0.reuse ;  /* 0x80000000818a7221 */ /* 0x100fe20000010000 */
[----:B------:R-:W-:Y:S01]  /*2dc0*/  FADD.FTZ R156, R135, -R0 ;  /* 0x80000000879c7221 */ /* 0x000fe20000010000 */
[C---:B------:R-:W-:Y:S01]  /*2dd0*/  FMUL.FTZ R155, R149.reuse, R140 ;  /* 0x0000008c959b7220 */ /* 0x040fe20000410000 */
[C---:B------:R-:W-:Y:S01]  /*2de0*/  FMUL.FTZ R140, R149.reuse, R142 ;  /* 0x0000008e958c7220 */ /* 0x040fe20000410000 */
[C---:B------:R-:W-:Y:S01]  /*2df0*/  FMUL.FTZ R157, R149.reuse, R150 ;  /* 0x00000096959d7220 */ /* 0x040fe20000410000 */
[C---:B------:R-:W-:Y:S01]  /*2e00*/  FMUL.FTZ R142, R149.reuse, R152 ;  /* 0x00000098958e7220 */ /* 0x040fe20000410000 */
[----:B------:R-:W0:Y:S01]  /*2e10*/  LDC.64 R150, c[0x0][0x2b8] ;  /* 0x0000ae00ff967b82 */ /* 0x000e220000000a00 */
[C---:B------:R-:W-:Y:S01]  /*2e20*/  FMUL.FTZ R137, R149.reuse, R154 ;  /* 0x0000009a95897220 */ /* 0x040fe20000410000 */
[C---:B------:R-:W-:Y:S01]  /*2e30*/  FMUL.FTZ R141, R149.reuse, R136 ;  /* 0x00000088958d7220 */ /* 0x040fe20000410000 */
[C---:B------:R-:W-:Y:S01]  /*2e40*/  FMUL.FTZ R0, R149.reuse, R138 ;  /* 0x0000008a95007220 */ /* 0x040fe20000410000 */
[----:B------:R-:W-:Y:S01]  /*2e50*/  FMUL.FTZ R156, R149, R156 ;  /* 0x0000009c959c7220 */ /* 0x000fe20000410000 */
[-C--:B-----5:R-:W-:Y:S01]  /*2e60*/  FFMA.FTZ R139, R90, R137.reuse, R74 ;  /* 0x000000895a8b7223 */ /* 0x0a0fe2000001004a */
[----:B------:R-:W-:Y:S01]  /*2e70*/  FFMA.FTZ R143, R98, R137, R82 ;  /* 0x00000089628f7223 */ /* 0x000fe20000010052 */
[----:B------:R-:W-:Y:S01]  /*2e80*/  FFMA.FTZ R136, R84, R141, R68 ;  /* 0x0000008d54887223 */ /* 0x000fe20000010044 */
[----:B------:R-:W1:Y:S01]  /*2e90*/  LDC.64 R152, c[0x0][0x2c0] ;  /* 0x0000b000ff987b82 */ /* 0x000e620000000a00 */
        /* <DEDUP_REMOVED lines=11> */
[----:B------:R-:W-:-:S02]  /*2f50*/  F2FP.BF16.F32.PACK_AB R143, R156, R143 ;  /* 0x0000008f9c8f723e */ /* 0x000fc400000010ff */
[----:B------:R-:W-:Y:S02]  /*2f60*/  F2FP.BF16.F32.PACK_AB R137, R138, R137 ;  /* 0x000000898a89723e */ /* 0x000fe400000010ff */
[----:B------:R-:W-:Y:S01]  /*2f70*/  F2FP.BF16.F32.PACK_AB R138, R154, R149 ;  /* 0x000000959a8a723e */ /* 0x000fe200000010ff */
[----:B------:R-:W-:Y:S01]  /*2f80*/  FFMA.FTZ R149, R92, R141, R76 ;  /* 0x0000008d5c957223 */ /* 0x000fe2000001004c */
[----:B------:R-:W-:Y:S01]  /*2f90*/  FFMA.FTZ R154, R95, R140, R79 ;  /* 0x0000008c5f9a7223 */ /* 0x000fe2000001004f */
[----:B------:R-:W-:Y:S01]  /*2fa0*/  FFMA.FTZ R141, R94, R155, R78 ;  /* 0x0000009b5e8d7223 */ /* 0x000fe2000001004e */
[----:B------:R-:W-:Y:S01]  /*2fb0*/  FFMA.FTZ R140, R93, R0, R77 ;  /* 0x000000005d8c7223 */ /* 0x000fe2000001004d */
[----:B0-----:R-:W-:Y:S01]  /*2fc0*/  IMAD.WIDE.U32 R150, R2, 0x10, R150 ;  /* 0x0000001002967825 */ /* 0x001fe200078e0096 */
[----:B------:R-:W-:Y:S02]  /*2fd0*/  F2FP.BF16.F32.PACK_AB R142, R142, R157 ;  /* 0x0000009d8e8e723e */ /* 0x000fe400000010ff */
[----:B------:R-:W-:Y:S01]  /*2fe0*/  F2FP.BF16.F32.PACK_AB R141, R154, R141 ;  /* 0x0000008d9a8d723e */ /* 0x000fe200000010ff */
[----:B-1----:R-:W-:Y:S01]  /*2ff0*/  IMAD.WIDE.U32 R152, R2, 0x10, R152 ;  /* 0x0000001002987825 */ /* 0x002fe200078e0098 */
[----:B------:R-:W-:Y:S01]  /*3000*/  F2FP.BF16.F32.PACK_AB R140, R140, R149 ;  /* 0x000000958c8c723e */ /* 0x000fe200000010ff */
[----:B------:R3:W-:Y:S04]  /*3010*/  STG.E.128 desc[UR4][R150.64], R136 ;  /* 0x0000008896007986 */ /* 0x0007e8000c101d04 */
[----:B------:R3:W-:Y:S02]  /*3020*/  STG.E.128 desc[UR4][R152.64], R140 ;  /* 0x0000008c98007986 */ /* 0x0007e4000c101d04 */
.L_x_8330:
[----:B------:R-:W-:Y:S05]  /*3030*/  BSYNC B0 ;  /* 0x0000000000007941 */ /* 0x000fea0003800000 */
.L_x_8329:
[----:B------:R-:W-:Y:S02]  /*3040*/  IADD3 R145, R145, UR14, RZ ;  /* 0x0000000e91917c10 */ /* 0x000fe4000fffe0ff */
[----:B------:R-:W-:Y:S02]  /*3050*/  SEL R0, RZ, 0x1, P1 ;  /* 0x00000001ff007807 */ /* 0x000fe40000800000 */
[----:B------:R-:W-:-:S13]  /*3060*/  ISETP.GE.AND P0, PT, R145, UR15, PT ;  /* 0x0000000f91007c0c */ /* 0x000fda000bf06270 */
[----:B------:R-:W-:Y:S05]  /*3070*/  @!P0 BRA `(.L_x_8331) ;  /* 0xffffffd800488947 */ /* 0x000fea000383ffff */
[----:B------:R-:W-:Y:S05]  /*3080*/  EXIT ;  /* 0x000000000000794d */ /* 0x000fea0003800000 */
.L_x_8324:
[----:B------:R-:W-:Y:S01]  /*3090*/  HFMA2.MMA R151, -RZ, RZ, 0, 5.9604644775390625e-08 ;  /* 0x00000001ff977435 */ /* 0x000fe200000001ff */
[----:B------:R-:W-:Y:S02]  /*30a0*/  MOV R152, R139 ;  /* 0x0000008b00987202 */ /* 0x000fe40000000f00 */
[----:B------:R-:W-:Y:S02]  /*30b0*/  MOV R154, 0x1f ;  /* 0x0000001f009a7802 */ /* 0x000fe40000000f00 */
[----:B------:R-:W-:-:S07]  /*30c0*/  MOV R149, 0xffffffff ;  /* 0xffffffff00957802 */ /* 0x000fce0000000f00 */
[----:B0----5:R-:W-:Y:S05]  /*30d0*/  WARPSYNC.COLLECTIVE R149, `(.L_x_8332) ;  /* 0x0000000095087348 */ /* 0x021fea0003c00000 */
[----:B------:R1:W2:Y:S02]  /*30e0*/  SHFL.BFLY P6, R150, R152, R151, R154 ;  /* 0x0c00009798967389 */ /* 0x0002a400000c009a */
[----:B012--5:R-:W-:Y:S01]  /*30f0*/  ENDCOLLECTIVE ;  /* 0x000000000000791b */ /* 0x027fe20003800000 */
.L_x_8332:
[----:B------:R-:W-:Y:S01]  /*3100*/  HFMA2.MMA R151, -RZ, RZ, 0, 1.1920928955078125e-07 ;  /* 0x00000002ff977435 */ /* 0x000fe200000001ff */
[----:B------:R-:W-:-:S05]  /*3110*/  MOV R0, R150 ;  /* 0x0000009600007202 */ /* 0x000fca0000000f00 */
[----:B------:R-:W-:-:S05]  /*3120*/  FADD.FTZ R140, R139, R0 ;  /* 0x000000008b8c7221 */ /* 0x000fca0000010000 */
[----:B------:R-:W-:-:S07]  /*3130*/  MOV R152, R140 ;  /* 0x0000008c00987202 */ /* 0x000fce0000000f00 */
[----:B------:R-:W-:Y:S05]  /*3140*/  WARPSYNC.COLLECTIVE R149, `(.L_x_8333) ;  /* 0x0000000095087348 */ /* 0x000fea0003c00000 */
[----:B------:R0:W1:Y:S02]  /*3150*/  SHFL.BFLY P6, R150, R152, R151, R154 ;  /* 0x0c00009798967389 */ /* 0x00006400000c009a */
[----:B01----:R-:W-:Y:S01]  /*3160*/  ENDCOLLECTIVE ;  /* 0x000000000000791b */ /* 0x003fe20003800000 */
.L_x_8333:
[----:B------:R-:W-:Y:S01]  /*3170*/  HFMA2.MMA R151, -RZ, RZ, 0, 2.384185791015625e-07 ;  /* 0x00000004ff977435 */ /* 0x000fe200000001ff */
[----:B------:R-:W-:-:S05]  /*3180*/  MOV R141, R150 ;  /* 0x00000096008d7202 */ /* 0x000fca0000000f00 */
[----:B------:R-:W-:-:S05]  /*3190*/  FADD.FTZ R141, R140, R141 ;  /* 0x0000008d8c8d7221 */ /* 0x000fca0000010000 */
[----:B------:R-:W-:-:S07]  /*31a0*/  MOV R152, R141 ;  /* 0x0000008d00987202 */ /* 0x000fce0000000f00 */
[----:B------:R-:W-:Y:S05]  /*31b0*/  WARPSYNC.COLLECTIVE R149, `(.L_x_8334) ;  /* 0x0000000095087348 */ /* 0x000fea0003c00000 */
[----:B------:R0:W1:Y:S02]  /*31c0*/  SHFL.BFLY P6, R150, R152, R151, R154 ;  /* 0x0c00009798967389 */ /* 0x00006400000c009a */
[----:B01----:R-:W-:Y:S01]  /*31d0*/  ENDCOLLECTIVE ;  /* 0x000000000000791b */ /* 0x003fe20003800000 */
.L_x_8334:
[----:B------:R-:W-:Y:S01]  /*31e0*/  HFMA2.MMA R151, -RZ, RZ, 0, 4.76837158203125e-07 ;  /* 0x00000008ff977435 */ /* 0x000fe200000001ff */
[----:B------:R-:W-:-:S05]  /*31f0*/  MOV R0, R150 ;  /* 0x0000009600007202 */ /* 0x000fca0000000f00 */
[----:B------:R-:W-:-:S05]  /*3200*/  FADD.FTZ R142, R141, R0 ;  /* 0x000000008d8e7221 */ /* 0x000fca0000010000 */
[----:B------:R-:W-:-:S07]  /*3210*/  MOV R152, R142 ;  /* 0x0000008e00987202 */ /* 0x000fce0000000f00 */
[----:B------:R-:W-:Y:S05]  /*3220*/  WARPSYNC.COLLECTIVE R149, `(.L_x_8335) ;  /* 0x0000000095087348 */ /* 0x000fea0003c00000 */
[----:B------:R0:W1:Y:S02]  /*3230*/  SHFL.BFLY P6, R150, R152, R151, R154 ;  /* 0x0c00009798967389 */ /* 0x00006400000c009a */
[----:B01----:R-:W-:Y:S01]  /*3240*/  ENDCOLLECTIVE ;  /* 0x000000000000791b */ /* 0x003fe20003800000 */
.L_x_8335:
[----:B------:R-:W-:Y:S01]  /*3250*/  HFMA2.MMA R151, -RZ, RZ, 0, 9.5367431640625e-07 ;  /* 0x00000010ff977435 */ /* 0x000fe200000001ff */
[----:B------:R-:W-:-:S05]  /*3260*/  MOV R143, R150 ;  /* 0x00000096008f7202 */ /* 0x000fca0000000f00 */
[----:B------:R-:W-:-:S05]  /*3270*/  FADD.FTZ R143, R142, R143 ;  /* 0x0000008f8e8f7221 */ /* 0x000fca0000010000 */
[----:B------:R-:W-:-:S07]  /*3280*/  MOV R152, R143 ;  /* 0x0000008f00987202 */ /* 0x000fce0000000f00 */
[----:B------:R-:W-:Y:S05]  /*3290*/  WARPSYNC.COLLECTIVE R149, `(.L_x_8336) ;  /* 0x0000000095087348 */ /* 0x000fea0003c00000 */
[----:B------:R0:W1:Y:S02]  /*32a0*/  SHFL.BFLY P6, R150, R152, R151, R154 ;  /* 0x0c00009798967389 */ /* 0x00006400000c009a */
[----:B01----:R-:W-:Y:S01]  /*32b0*/  ENDCOLLECTIVE ;  /* 0x000000000000791b */ /* 0x003fe20003800000 */
.L_x_8336:
        /* <DEDUP_REMOVED lines=57> */
.L_x_8337:
[----:B------:R-:W-:Y:S01]  /*3650*/  HFMA2.MMA R151, -RZ, RZ, 0, 1.1920928955078125e-07 ;  /* 0x00000002ff977435 */ /* 0x000fe200000001ff */
[----:B------:R-:W-:-:S05]  /*3660*/  MOV R139, R150 ;  /* 0x00000096008b7202 */ /* 0x000fca0000000f00 */
[----:B------:R-:W-:-:S05]  /*3670*/  FADD.FTZ R139, R0, R139 ;  /* 0x0000008b008b7221 */ /* 0x000fca0000010000 */
[----:B------:R-:W-:-:S07]  /*3680*/  MOV R152, R139 ;  /* 0x0000008b00987202 */ /* 0x000fce0000000f00 */
[----:B------:R-:W-:Y:S05]  /*3690*/  WARPSYNC.COLLECTIVE R149, `(.L_x_8338) ;  /* 0x0000000095087348 */ /* 0x000fea0003c00000 */
[----:B------:R0:W1:Y:S02]  /*36a0*/  SHFL.BFLY P6, R150, R152, R151, R154 ;  /* 0x0c00009798967389 */ /* 0x00006400000c009a */
[----:B01----:R-:W-:Y:S01]  /*36b0*/  ENDCOLLECTIVE ;  /* 0x000000000000791b */ /* 0x003fe20003800000 */
.L_x_8338:
[----:B------:R-:W-:Y:S01]  /*36c0*/  HFMA2.MMA R151, -RZ, RZ, 0, 2.384185791015625e-07 ;  /* 0x00000004ff977435 */ /* 0x000fe200000001ff */
[----:B------:R-:W-:-:S05]  /*36d0*/  MOV R140, R150 ;  /* 0x00000096008c7202 */ /* 0x000fca0000000f00 */
[----:B------:R-:W-:-:S05]  /*36e0*/  FADD.FTZ R140, R139, R140 ;  /* 0x0000008c8b8c7221 */ /* 0x000fca0000010000 */
[----:B------:R-:W-:-:S07]  /*36f0*/  MOV R152, R140 ;  /* 0x0000008c00987202 */ /* 0x000fce0000000f00 */
[----:B------:R-:W-:Y:S05]  /*3700*/  WARPSYNC.COLLECTIVE R149, `(.L_x_8339) ;  /* 0x0000000095087348 */ /* 0x000fea0003c00000 */
[----:B------:R0:W1:Y:S02]  /*3710*/  SHFL.BFLY P6, R150, R152, R151, R154 ;  /* 0x0c00009798967389 */ /* 0x00006400000c009a */
[----:B01----:R-:W-:Y:S01]  /*3720*/  ENDCOLLECTIVE ;  /* 0x000000000000791b */ /* 0x003fe20003800000 */
.L_x_8339:
[----:B------:R-:W-:Y:S01]  /*3730*/  HFMA2.MMA R151, -RZ, RZ, 0, 4.76837158203125e-07 ;  /* 0x00000008ff977435 */ /* 0x000fe200000001ff */
[----:B------:R-:W-:-:S05]  /*3740*/  MOV R141, R150 ;  /* 0x00000096008d7202 */ /* 0x000fca0000000f00 */
[----:B------:R-:W-:-:S05]  /*3750*/  FADD.FTZ R141, R140, R141 ;  /* 0x0000008d8c8d7221 */ /* 0x000fca0000010000 */
[----:B------:R-:W-:-:S07]  /*3760*/  MOV R152, R141 ;  /* 0x0000008d00987202 */ /* 0x000fce0000000f00 */
[----:B------:R-:W-:Y:S05]  /*3770*/  WARPSYNC.COLLECTIVE R149, `(.L_x_8340) ;  /* 0x0000000095087348 */ /* 0x000fea0003c00000 */
[----:B------:R0:W1:Y:S02]  /*3780*/  SHFL.BFLY P6, R150, R152, R151, R154 ;  /* 0x0c00009798967389 */ /* 0x00006400000c009a */
[----:B01----:R-:W-:Y:S01]  /*3790*/  ENDCOLLECTIVE ;  /* 0x000000000000791b */ /* 0x003fe20003800000 */
.L_x_8340:
[----:B------:R-:W-:Y:S01]  /*37a0*/  HFMA2.MMA R151, -RZ, RZ, 0, 9.5367431640625e-07 ;  /* 0x00000010ff977435 */ /* 0x000fe200000001ff */
[----:B------:R-:W-:-:S05]  /*37b0*/  MOV R142, R150 ;  /* 0x00000096008e7202 */ /* 0x000fca0000000f00 */
[----:B------:R-:W-:-:S05]  /*37c0*/  FADD.FTZ R142, R141, R142 ;  /* 0x0000008e8d8e7221 */ /* 0x000fca0000010000 */
[----:B------:R-:W-:-:S07]  /*37d0*/  MOV R152, R142 ;  /* 0x0000008e00987202 */ /* 0x000fce0000000f00 */
[----:B------:R-:W-:Y:S05]  /*37e0*/  WARPSYNC.COLLECTIVE R149, `(.L_x_8341) ;  /* 0x0000000095087348 */ /* 0x000fea0003c00000 */
[----:B------:R0:W1:Y:S02]  /*37f0*/  SHFL.BFLY P6, R150, R152, R151, R154 ;  /* 0x0c00009798967389 */ /* 0x00006400000c009a */
[----:B01----:R-:W-:Y:S01]  /*3800*/  ENDCOLLECTIVE ;  /* 0x000000000000791b */ /* 0x003fe20003800000 */
.L_x_8341:
[----:B------:R-:W-:Y:S01]  /*3810*/  MOV R143, R150 ;  /* 0x00000096008f7202 */ /* 0x000fe20000000f00 */
[----:B------:R-:W-:Y:S06]  /*3820*/  BRA `(.L_x_8342) ;  /* 0xffffffe8008c7947 */ /* 0x000fec000383ffff */
.L_x_8343:
        /* <DEDUP_REMOVED lines=13> */
.L_x_20572:


//--------------------- .text._ZN10layer_norm31ln_parallel_residual_fwd_kernelINS_13Kernel_traitsIf13__nv_bfloat16fS2_fjLj3072ELj1ELj1ELj4ELj16ENS_18Kernel_traits_baseILj3072EfS2_fS2_fjLj128EEEEELb0ELb0ELb1EEEvNS_9FwdParamsE --------------------------
	.section	.text._ZN10layer_norm31ln_parallel_residual_fwd_kernelINS_13Kernel_traitsIf13__nv_bfloat16fS2_fjLj3072ELj1ELj1ELj4ELj16ENS_18Kernel_traits_baseILj3072EfS2_fS2_fjLj128EEEEELb0ELb0ELb1EEEvNS_9FwdParamsE,"ax",@progbits
	.align	128
        .global         _ZN10layer_norm31ln_parallel_residual_fwd_kernelINS_13Kernel_traitsIf13__nv_bfloat16fS2_fjLj3072ELj1ELj1ELj4ELj16ENS_18Kernel_traits_baseILj3072EfS2_fS2_fjLj128EEEEELb0ELb0ELb1EEEvNS_9FwdParamsE
        .type           _ZN10layer_norm31ln_parallel_residual_fwd_kernelINS_13Kernel_traitsIf13__nv_bfloat16fS2_fjLj3072ELj1ELj1ELj4ELj16ENS_18Kernel_traits_baseILj3072EfS2_fS2_fjLj128EEEEELb0ELb0ELb1EEEvNS_9FwdParamsE,@function
        .size           _ZN10layer_norm31ln_parallel_residual_fwd_kernelINS_13Kernel_traitsIf13__nv_bfloat16fS2_fjLj3072ELj1ELj1ELj4ELj16ENS_18Kernel_traits_baseILj3072EfS2_fS2_fjLj128EEEEELb0ELb0ELb1EEEvNS_9FwdParamsE,(.L_x_20573 - _ZN10layer_norm31ln_parallel_residual_fwd_kernelINS_13Kernel_traitsIf13__nv_bfloat16fS2_fjLj3072ELj1ELj1ELj4ELj16ENS_18Kernel_traits_baseILj3072EfS2_fS2_fjLj128EEEEELb0ELb0ELb1EEEvNS_9FwdParamsE)
        .other          _ZN10layer_norm31ln_parallel_residual_fwd_kernelINS_13Kernel_traitsIf13__nv_bfloat16fS2_fjLj3072ELj1ELj1ELj4ELj16ENS_18Kernel_traits_baseILj3072EfS2_fS2_fjLj128EEEEELb0ELb0ELb1EEEvNS_9FwdParamsE,@"STO_CUDA_ENTRY STV_DEFAULT"
_ZN10layer_norm31ln_parallel_residual_fwd_kernelINS_13Kernel_traitsIf13__nv_bfloat16fS2_fjLj3072ELj1ELj1ELj4ELj16ENS_18Kernel_traits_baseILj3072EfS2_fS2_fjLj128EEEEELb0ELb0ELb1EEEvNS_9FwdParamsE:
.text._ZN10layer_norm31ln_parallel_residual_fwd_kernelINS_13Kernel_traitsIf13__nv_bfloat16fS2_fjLj3072ELj1ELj1ELj4ELj16ENS_18Kernel_traits_baseILj3072EfS2_fS2_fjLj128EEEEELb0ELb0ELb1EEEvNS_9FwdParamsE:
[----:B------:R-:W-:Y:S01]  /*0000*/  LDC R1, c[0x0][0x28] ;  /* 0x00000a00ff017b82 */ /* 0x000fe20000000800 */
[----:B------:R-:W0:Y:S01]  /*0010*/  S2R R138, SR_TID.X ;  /* 0x00000000008a7919 */ /* 0x000e220000002100 */
[----:B------:R-:W-:Y:S01]  /*0020*/  ULDC.64 UR6, c[0x0][0x260] ;  /* 0x0000980000067ab9 */ /* 0x000fe20000000a00 */
[----:B------:R-:W-:Y:S01]  /*0030*/  ULDC.64 UR4, c[0x0][0x2c8] ;  /* 0x0000b20000047ab9 */ /* 0x000fe20000000a00 */
[----:B------:R-:W-:Y:S01]  /*0040*/  ULDC.64 UR8, c[0x0][0x2d0] ;  /* 0x0000b40000087ab9 */ /* 0x000fe20000000a00 */
[----:B------:R-:W-:Y:S02]  /*0050*/  CS2R R4, SRZ ;  /* 0x0000000000047805 */ /* 0x000fe4000001ff00 */
[----:B------:R-:W-:Y:S02]  /*0060*/  ISETP.NE.U32.AND P1, PT, RZ, UR8, PT ;  /* 0x00000008ff007c0c */ /* 0x000fe4000bf25070 */
[----:B------:R-:W-:Y:S02]  /*0070*/  CS2R R6, SRZ ;  /* 0x0000000000067805 */ /* 0x000fe4000001ff00 */
[----:B------:R-:W-:-:S02]  /*0080*/  CS2R R8, SRZ ;  /* 0x0000000000087805 */ /* 0x000fc4000001ff00 */
[----:B------:R-:W-:Y:S02]  /*0090*/  CS2R R10, SRZ ;  /* 0x00000000000a7805 */ /* 0x000fe4000001ff00 */
[----:B------:R-:W-:Y:S02]  /*00a0*/  ISETP.NE.AND.EX P1, PT, RZ, UR9, PT, P1 ;  /* 0x00000009ff007c0c */ /* 0x000fe4000bf25310 */
        /* <DEDUP_REMOVED lines=8> */
[C---:B0-----:R-:W-:Y:S02]  /*0130*/  SHF.L.U32 R0, R138.reuse, 0x5, RZ ;  /* 0x000000058a007819 */ /* 0x041fe400000006ff */
[----:B------:R-:W-:-:S02]  /*0140*/  LOP3.LUT R139, R138, 0x7f, RZ, 0xc0, !PT ;  /* 0x0000007f8a8b7812 */ /* 0x000fc400078ec0ff */
[----:B------:R-:W-:Y:S02]  /*0150*/  LOP3.LUT R0, R0, 0xfe0, RZ, 0xc0, !PT ;  /* 0x00000fe000007812 */ /* 0x000fe400078ec0ff */
[----:B------:R-:W-:Y:S02]  /*0160*/  SHF.L.U32 R52, R139, 0x5, RZ ;  /* 0x000000058b347819 */ /* 0x000fe400000006ff */
[C---:B------:R-:W-:Y:S02]  /*0170*/  IADD3 R2, P0, R0.reuse, UR6, RZ ;  /* 0x0000000600027c10 */ /* 0x040fe4000ff1e0ff */
[----:B------:R-:W-:Y:S02]  /*0180*/  IADD3 R36, P2, R0, UR4, RZ ;  /* 0x0000000400247c10 */ /* 0x000fe4000ff5e0ff */
[----:B------:R-:W-:Y:S01]  /*0190*/  IADD3.X R3, RZ, UR7, RZ, P0, !PT ;  /* 0x00000007ff037c10 */ /* 0x000fe200087fe4ff */
[----:B------:R-:W-:Y:S01]  /*01a0*/  ULDC.64 UR6, c[0x0][0x268] ;  /* 0x00009a0000067ab9 */ /* 0x000fe20000000a00 */
[----:B------:R-:W-:-:S02]  /*01b0*/  ISETP.NE.U32.AND P0, PT, RZ, UR4, PT ;  /* 0x00000004ff007c0c */ /* 0x000fc4000bf05070 */
[----:B------:R-:W-:Y:S02]  /*01c0*/  IADD3.X R37, RZ, UR5, RZ, P2, !PT ;  /* 0x00000005ff257c10 */ /* 0x000fe400097fe4ff */
[----:B------:R-:W-:Y:S01]  /*01d0*/  ISETP.NE.AND.EX P0, PT, RZ, UR5, PT, P0 ;  /* 0x00000005ff007c0c */ /* 0x000fe2000bf05300 */
[----:B------:R-:W-:Y:S01]  /*01e0*/  ULDC.64 UR4, c[0x0][0x208] ;  /* 0x0000820000047ab9 */ /* 0x000fe20000000a00 */
[C---:B------:R-:W-:Y:S02]  /*01f0*/  IADD3 R100, P3, R52.reuse, UR6, RZ ;  /* 0x0000000634647c10 */ /* 0x040fe4000ff7e0ff */
[----:B------:R-:W-:Y:S02]  /*0200*/  IADD3 R52, P4, R52, UR8, RZ ;  /* 0x0000000834347c10 */ /* 0x000fe4000ff9e0ff */
[----:B------:R-:W-:Y:S02]  /*0210*/  CS2R R30, SRZ ;  /* 0x00000000001e7805 */ /* 0x000fe4000001ff00 */
[----:B------:R-:W-:-:S02]  /*0220*/  CS2R R28, SRZ ;  /* 0x00000000001c7805 */ /* 0x000fc4000001ff00 */
[----:B------:R-:W-:Y:S02]  /*0230*/  CS2R R34, SRZ ;  /* 0x0000000000227805 */ /* 0x000fe4000001ff00 */
[----:B------:R-:W-:Y:S02]  /*0240*/  CS2R R32, SRZ ;  /* 0x0000000000207805 */ /* 0x000fe4000001ff00 */
[----:B------:R-:W-:Y:S02]  /*0250*/  CS2R R38, SRZ ;  /* 0x0000000000267805 */ /* 0x000fe4000001ff00 */
[----:B------:R-:W-:Y:S02]  /*0260*/  CS2R R42, SRZ ;  /* 0x00000000002a7805 */ /* 0x000fe4000001ff00 */
[----:B------:R-:W-:Y:S02]  /*0270*/  CS2R R40, SRZ ;  /* 0x0000000000287805 */ /* 0x000fe4000001ff00 */
[----:B------:R-:W-:Y:S01]  /*0280*/  CS2R R46, SRZ ;  /* 0x00000000002e7805 */ /* 0x000fe2000001ff00 */
[----:B------:R-:W5:Y:S01]  /*0290*/  @P0 LDG.E.128 R4, desc[UR4][R36.64] ;  /* 0x0000000424040981 */ /* 0x000f62000c1e1d00 */
[----:B------:R-:W-:-:S02]  /*02a0*/  CS2R R44, SRZ ;  /* 0x00000000002c7805 */ /* 0x000fc4000001ff00 */
[----:B------:R-:W-:Y:S02]  /*02b0*/  CS2R R50, SRZ ;  /* 0x0000000000327805 */ /* 0x000fe4000001ff00 */
[----:B------:R-:W-:Y:S01]  /*02c0*/  CS2R R48, SRZ ;  /* 0x0000000000307805 */ /* 0x000fe2000001ff00 */
[----:B------:R-:W5:Y:S01]  /*02d0*/  @P0 LDG.E.128 R8, desc[UR4][R36.64+0x10] ;  /* 0x0000100424080981 */ /* 0x000f62000c1e1d00 */
[----:B------:R-:W-:-:S03]  /*02e0*/  IADD3.X R53, RZ, UR9, RZ, P4, !PT ;  /* 0x00000009ff357c10 */ /* 0x000fc6000a7fe4ff */
[----:B------:R-:W5:Y:S04]  /*02f0*/  @P0 LDG.E.128 R12, desc[UR4][R36.64+0x1000] ;  /* 0x00100004240c0981 */ /* 0x000f68000c1e1d00 */
[----:B------:R-:W5:Y:S04]  /*0300*/  @P0 LDG.E.128 R16, desc[UR4][R36.64+0x1010] ;  /* 0x0010100424100981 */ /* 0x000f68000c1e1d00 */
[----:B------:R-:W5:Y:S04]  /*0310*/  @P0 LDG.E.128 R20, desc[UR4][R36.64+0x2000] ;  /* 0x0020000424140981 */ /* 0x000f68000c1e1d00 */
[----:B------:R0:W5:Y:S01]  /*0320*/  @P0 LDG.E.128 R24, desc[UR4][R36.64+0x2010] ;  /* 0x0020100424180981 */ /* 0x000162000c1e1d00 */
[----:B------:R-:W1:Y:S01]  /*0330*/  S2UR UR6, SR_CTAID.X ;  /* 0x00000000000679c3 */ /* 0x000e620000002500 */
[----:B------:R-:W-:-:S02]  /*0340*/  SHF.R.U32.HI R140, RZ, 0x7, R138 ;  /* 0x00000007ff8c7819 */ /* 0x000fc4000001168a */
[----:B------:R2:W5:Y:S01]  /*0350*/  @P1 LDG.E.128 R28, desc[UR4][R52.64] ;  /* 0x00000004341c1981 */ /* 0x000562000c1e1d00 */
[----:B------:R-:W-:Y:S01]  /*0360*/  IADD3.X R101, RZ, UR7, RZ, P3, !PT ;  /* 0x00000007ff657c10 */ /* 0x000fe20009ffe4ff */
[----:B------:R-:W-:Y:S02]  /*0370*/  ULDC UR7, c[0x0][0x214] ;  /* 0x0000850000077ab9 */ /* 0x000fe40000000800 */
[----:B------:R2:W5:Y:S01]  /*0380*/  @P1 LDG.E.128 R32, desc[UR4][R52.64+0x10] ;  /* 0x0000100434201981 */ /* 0x000562000c1e1d00 */
[----:B0-----:R-:W-:-:S03]  /*0390*/  CS2R R36, SRZ ;  /* 0x0000000000247805 */ /* 0x001fc6000001ff00 */
[----:B------:R2:W5:Y:S04]  /*03a0*/  @P1 LDG.E.128 R40, desc[UR4][R52.64+0x1010] ;  /* 0x0010100434281981 */ /* 0x000568000c1e1d00 */
[----:B------:R2:W5:Y:S04]  /*03b0*/  @P1 LDG.E.128 R36, desc[UR4][R52.64+0x1000] ;  /* 0x0010000434241981 */ /* 0x000568000c1e1d00 */
[----:B------:R2:W5:Y:S04]  /*03c0*/  @P1 LDG.E.128 R44, desc[UR4][R52.64+0x2000] ;  /* 0x00200004342c1981 */ /* 0x000568000c1e1d00 */
[----:B------:R2:W5:Y:S01]  /*03d0*/  @P1 LDG.E.128 R48, desc[UR4][R52.64+0x2010] ;  /* 0x0020100434301981 */ /* 0x000562000c1e1d00 */
[----:B-1----:R-:W-:-:S04]  /*03e0*/  IADD3 R147, R140, UR6, RZ ;  /* 0x000000068c937c10 */ /* 0x002fc8000fffe0ff */
[----:B------:R-:W-:-:S13]  /*03f0*/  ISETP.GE.AND P0, PT, R147, UR7, PT ;  /* 0x0000000793007c0c */ /* 0x000fda000bf06270 */
[----:B--2---:R-:W-:Y:S05]  /*0400*/  @P0 EXIT ;  /* 0x000000000000094d */ /* 0x004fea0003800000 */
[----:B------:R-:W5:Y:S01]  /*0410*/  LDG.E.128 R76, desc[UR4][R100.64] ;  /* 0x00000004644c7981 */ /* 0x000f62000c1e1d00 */
[----:B------:R-:W-:-:S03]  /*0420*/  ULDC.64 UR6, c[0x0][0x228] ;  /* 0x00008a0000067ab9 */ /* 0x000fc60000000a00 */
[----:B------:R-:W5:Y:S04]  /*0430*/  LDG.E.128 R80, desc[UR4][R100.64+0x10] ;  /* 0x0000100464507981 */ /* 0x000f68000c1e1d00 */
[----:B------:R-:W5:Y:S04]  /*0440*/  LDG.E.128 R84, desc[UR4][R100.64+0x1000] ;  /* 0x0010000464547981 */ /* 0x000f68000c1e1d00 */
[----:B------:R-:W5:Y:S04]  /*0450*/  LDG.E.128 R88, desc[UR4][R100.64+0x1010] ;  /* 0x0010100464587981 */ /* 0x000f68000c1e1d00 */
[----:B------:R-:W5:Y:S04]  /*0460*/  LDG.E.128 R92, desc[UR4][R100.64+0x2000] ;  /* 0x00200004645c7981 */ /* 0x000f68000c1e1d00 */
[----:B------:R-:W5:Y:S01]  /*0470*/  LDG.E.128 R96, desc[UR4][R100.64+0x2010] ;  /* 0x0020100464607981 */ /* 0x000f62000c1e1d00 */
[----:B------:R-:W-:Y:S01]  /*0480*/  SHF.L.U32 R140, R140, 0x2, RZ ;  /* 0x000000028c8c7819 */ /* 0x000fe200000006ff */
[----:B------:R-:W-:Y:S01]  /*0490*/  ULDC UR12, c[0x0][0x290] ;  /* 0x0000a400000c7ab9 */ /* 0x000fe20000000800 */
[----:B------:R-:W-:Y:S01]  /*04a0*/  SHF.R.U32.HI R143, RZ, 0x5, R138 ;  /* 0x00000005ff8f7819 */ /* 0x000fe2000001168a */
[----:B------:R-:W5:Y:S01]  /*04b0*/  LDG.E.128 R52, desc[UR4][R2.64] ;  /* 0x0000000402347981 */ /* 0x000f62000c1e1d00 */
[----:B------:R-:W-:Y:S01]  /*04c0*/  ISETP.NE.U32.AND P0, PT, RZ, UR6, PT ;  /* 0x00000006ff007c0c */ /* 0x000fe2000bf05070 */
[----:B------:R-:W-:-:S02]  /*04d0*/  ULDC.U8 UR6, c[0x0][0x2a0] ;  /* 0x0000a80000067ab9 */ /* 0x000fc40000000000 */
[----:B------:R-:W5:Y:S01]  /*04e0*/  LDG.E.128 R56, desc[UR4][R2.64+0x10] ;  /* 0x0000100402387981 */ /* 0x000f62000c1e1d00 */
[----:B------:R-:W-:Y:S01]  /*04f0*/  LOP3.LUT R141, R138, 0x1f, RZ, 0xc0, !PT ;  /* 0x0000001f8a8d7812 */ /* 0x000fe200078ec0ff */
[----:B------:R-:W-:Y:S02]  /*0500*/  ULDC.64 UR20, c[0x0][0x228] ;  /* 0x00008a0000147ab9 */ /* 0x000fe40000000a00 */
[----:B------:R-:W5:Y:S01]  /*0510*/  LDG.E.128 R60, desc[UR4][R2.64+0x1000] ;  /* 0x00100004023c7981 */ /* 0x000f62000c1e1d00 */
[----:B------:R-:W-:Y:S01]  /*0520*/  ISETP.NE.AND P3, PT, RZ, UR6, PT ;  /* 0x00000006ff007c0c */ /* 0x000fe2000bf65270 */
[----:B------:R-:W-:Y:S02]  /*0530*/  ULDC.64 UR8, c[0x0][0x230] ;  /* 0x00008c0000087ab9 */ /* 0x000fe40000000a00 */
[----:B------:R-:W5:Y:S01]  /*0540*/  LDG.E.128 R64, desc[UR4][R2.64+0x1010] ;  /* 0x0010100402407981 */ /* 0x000f62000c1e1d00 */
[----:B------:R-:W-:Y:S01]  /*0550*/  LOP3.LUT R143, R143, 0x3, RZ, 0xc0, !PT ;  /* 0x000000038f8f7812 */ /* 0x000fe200078ec0ff */
[----:B------:R-:W-:-:S02]  /*0560*/  ULDC.64 UR10, c[0x0][0x238] ;  /* 0x00008e00000a7ab9 */ /* 0x000fc40000000a00 */
[----:B------:R-:W5:Y:S01]  /*0570*/  LDG.E.128 R68, desc[UR4][R2.64+0x2000] ;  /* 0x0020000402447981 */ /* 0x000f62000c1e1d00 */
[----:B------:R-:W-:Y:S01]  /*0580*/  IADD3 R145, R140, 0x4, RZ ;  /* 0x000000048c917810 */ /* 0x000fe20007ffe0ff */
[----:B------:R-:W-:Y:S02]  /*0590*/  ULDC.64 UR14, c[0x0][0x2b8] ;  /* 0x0000ae00000e7ab9 */ /* 0x000fe40000000a00 */
[----:B------:R0:W5:Y:S01]  /*05a0*/  LDG.E.128 R72, desc[UR4][R2.64+0x2010] ;  /* 0x0020100402487981 */ /* 0x000162000c1e1d00 */
[----:B------:R-:W-:Y:S01]  /*05b0*/  ISETP.NE.AND.EX P0, PT, RZ, UR7, PT, P0 ;  /* 0x00000007ff007c0c */ /* 0x000fe2000bf05300 */
[----:B------:R-:W-:Y:S01]  /*05c0*/  ULDC UR7, c[0x0][0x218] ;  /* 0x0000860000077ab9 */ /* 0x000fe20000000800 */
[----:B------:R-:W-:Y:S01]  /*05d0*/  ULDC.64 UR16, c[0x0][0x2c0] ;  /* 0x0000b00000107ab9 */ /* 0x000fe20000000a00 */
[----:B------:R-:W-:Y:S01]  /*05e0*/  ULDC.64 UR18, c[0x0][0x210] ;  /* 0x0000840000127ab9 */ /* 0x000fe20000000a00 */
[----:B0-----:R-:W-:-:S11]  /*05f0*/  HFMA2.MMA R2, -RZ, RZ, 0, 5.9604644775390625e-08 ;  /* 0x00000001ff027435 */ /* 0x001fd600000001ff */
.L_x_8393:
        /* <DEDUP_REMOVED lines=24> */
.L_x_8344:
[----:B-----5:R-:W-:-:S05]  /*0780*/  SHF.L.U32 R3, R100, 0x10, RZ ;  /* 0x0000001064037819 */ /* 0x020fca00000006ff */
[----:B------:R-:W-:-:S04]  /*0790*/  FADD.FTZ R112, R112, R3 ;  /* 0x0000000370707221 */ /* 0x000fc80000010000 */
[----:B------:R-:W-:-:S07]  /*07a0*/  @P1 FADD.FTZ R112, R104, R112 ;  /* 0x0000007068701221 */ /* 0x000fce0000010000 */
.L_x_8345:
[----:B------:R-:W-:Y:S01]  /*07b0*/  SHF.L.U32 R113, R113, 0x10, RZ ;  /* 0x0000001071717819 */ /* 0x000fe200000006ff */
[----:B------:R-:W-:Y:S06]  /*07c0*/  @P2 BRA `(.L_x_8346) ;  /* 0x00000000000c2947 */ /* 0x000fec0003800000 */
[----:B------:R-:W-:Y:S05]  /*07d0*/  @!P1 BRA `(.L_x_8347) ;  /* 0x0000000000189947 */ /* 0x000fea0003800000 */
[----:B-----5:R-:W-:Y:S01]  /*07e0*/  FADD.FTZ R113, R105, R113 ;  /* 0x0000007169717221 */ /* 0x020fe20000010000 */
[----:B------:R-:W-:Y:S06]  /*07f0*/  BRA `(.L_x_8347) ;  /* 0x0000000000107947 */ /* 0x000fec0003800000 */
.L_x_8346:
[----:B-----5:R-:W-:-:S04]  /*0800*/  PRMT R3, R100, 0x7632, R3 ;  /* 0x0000763264037816 */ /* 0x020fc80000000003 */
[----:B------:R-:W-:-:S05]  /*0810*/  SHF.L.U32 R114, R3, 0x10, RZ ;  /* 0x0000001003727819 */ /* 0x000fca00000006ff */
[----:B------:R-:W-:-:S04]  /*0820*/  FADD.FTZ R113, R113, R114 ;  /* 0x0000007271717221 */ /* 0x000fc80000010000 */
[----:B------:R-:W-:-:S07]  /*0830*/  @P1 FADD.FTZ R113, R105, R113 ;  /* 0x0000007169711221 */ /* 0x000fce0000010000 */
.L_x_8347:
[C---:B------:R-:W-:Y:S02]  /*0840*/  PRMT R115, R117.reuse, 0x7632, R115 ;  /* 0x0000763275737816 */ /* 0x040fe40000000073 */
[----:B------:R-:W-:Y:S01]  /*0850*/  SHF.L.U32 R114, R117, 0x10, RZ ;  /* 0x0000001075727819 */ /* 0x000fe200000006ff */
[----:B------:R-:W-:Y:S06]  /*0860*/  @P2 BRA `(.L_x_8348) ;  /* 0x00000000000c2947 */ /* 0x000fec0003800000 */
[----:B------:R-:W-:Y:S05]  /*0870*/  @!P1 BRA `(.L_x_8349) ;  /* 0x0000000000149947 */ /* 0x000fea0003800000 */
[----:B-----5:R-:W-:Y:S01]  /*0880*/  FADD.FTZ R114, R106, R114 ;  /* 0x000000726a727221 */ /* 0x020fe20000010000 */
[----:B------:R-:W-:Y:S06]  /*0890*/  BRA `(.L_x_8349) ;  /* 0x00000000000c7947 */ /* 0x000fec0003800000 */
.L_x_8348:
[----:B-----5:R-:W-:-:S05]  /*08a0*/  SHF.L.U32 R3, R101, 0x10, RZ ;  /* 0x0000001065037819 */ /* 0x020fca00000006ff */
[----:B------:R-:W-:-:S04]  /*08b0*/  FADD.FTZ R114, R114, R3 ;  /* 0x0000000372727221 */ /* 0x000fc80000010000 */
[----:B------:R-:W-:-:S07]  /*08c0*/  @P1 FADD.FTZ R114, R106, R114 ;  /* 0x000000726a721221 */ /* 0x000fce0000010000 */
.L_x_8349:
[----:B------:R-:W-:Y:S01]  /*08d0*/  SHF.L.U32 R115, R115, 0x10, RZ ;  /* 0x0000001073737819 */ /* 0x000fe200000006ff */
[----:B------:R-:W-:Y:S06]  /*08e0*/  @P2 BRA `(.L_x_8350) ;  /* 0x00000000000c2947 */ /* 0x000fec0003800000 */
[----:B------:R-:W-:Y:S05]  /*08f0*/  @!P1 BRA `(.L_x_8351) ;  /* 0x0000000000189947 */ /* 0x000fea0003800000 */
[----:B-----5:R-:W-:Y:S01]  /*0900*/  FADD.FTZ R115, R107, R115 ;  /* 0x000000736b737221 */ /* 0x020fe20000010000 */
[----:B------:R-:W-:Y:S06]  /*0910*/  BRA `(.L_x_8351) ;  /* 0x0000000000107947 */ /* 0x000fec0003800000 */
.L_x_8350:
[----:B-----5:R-:W-:-:S04]  /*0920*/  PRMT R3, R101, 0x7632, R3 ;  /* 0x0000763265037816 */ /* 0x020fc80000000003 */
[----:B------:R-:W-:-:S05]  /*0930*/  SHF.L.U32 R116, R3, 0x10, RZ ;  /* 0x0000001003747819 */ /* 0x000fca00000006ff */
[----:B------:R-:W-:-:S04]  /*0940*/  FADD.FTZ R115, R115, R116 ;  /* 0x0000007473737221 */ /* 0x000fc80000010000 */
[----:B------:R-:W-:-:S07]  /*0950*/  @P1 FADD.FTZ R115, R107, R115 ;  /* 0x000000736b731221 */ /* 0x000fce0000010000 */
.L_x_8351:
[C---:B------:R-:W-:Y:S02]  /*0960*/  PRMT R117, R118.reuse, 0x7632, R117 ;  /* 0x0000763276757816 */ /* 0x040fe40000000075 */
[----:B------:R-:W-:Y:S01]  /*0970*/  SHF.L.U32 R116, R118, 0x10, RZ ;  /* 0x0000001076747819 */ /* 0x000fe200000006ff */
[----:B------:R-:W-:Y:S06]  /*0980*/  @P2 BRA `(.L_x_8352) ;  /* 0x00000000000c2947 */ /* 0x000fec0003800000 */
[----:B------:R-:W-:Y:S05]  /*0990*/  @!P1 BRA `(.L_x_8353) ;  /* 0x0000000000149947 */ /* 0x000fea0003800000 */
[----:B-----5:R-:W-:Y:S01]  /*09a0*/  FADD.FTZ R116, R108, R116 ;  /* 0x000000746c747221 */ /* 0x020fe20000010000 */
[----:B------:R-:W-:Y:S06]  /*09b0*/  BRA `(.L_x_8353) ;  /* 0x00000000000c7947 */ /* 0x000fec0003800000 */
.L_x_8352:
[----:B-----5:R-:W-:-:S05]  /*09c0*/  SHF.L.U32 R3, R102, 0x10, RZ ;  /* 0x0000001066037819 */ /* 0x020fca00000006ff */
[----:B------:R-:W-:-:S04]  /*09d0*/  FADD.FTZ R116, R116, R3 ;  /* 0x0000000374747221 */ /* 0x000fc80000010000 */
[----:B------:R-:W-:-:S07]  /*09e0*/  @P1 FADD.FTZ R116, R108, R116 ;  /* 0x000000746c741221 */ /* 0x000fce0000010000 */
.L_x_8353:
[----:B------:R-:W-:Y:S01]  /*09f0*/  SHF.L.U32 R117, R117, 0x10, RZ ;  /* 0x0000001075757819 */ /* 0x000fe200000006ff */
[----:B------:R-:W-:Y:S06]  /*0a00*/  @P2 BRA `(.L_x_8354) ;  /* 0x00000000000c2947 */ /* 0x000fec0003800000 */
[----:B------:R-:W-:Y:S05]  /*0a10*/  @!P1 BRA `(.L_x_8355) ;  /* 0x0000000000189947 */ /* 0x000fea0003800000 */
[----:B-----5:R-:W-:Y:S01]  /*0a20*/  FADD.FTZ R117, R109, R117 ;  /* 0x000000756d757221 */ /* 0x020fe20000010000 */
[----:B------:R-:W-:Y:S06]  /*0a30*/  BRA `(.L_x_8355) ;  /* 0x0000000000107947 */ /* 0x000fec0003800000 */
.L_x_8354:
[----:B-----5:R-:W-:-:S04]  /*0a40*/  PRMT R3, R102, 0x7632, R3 ;  /* 0x0000763266037816 */ /* 0x020fc80000000003 */
[----:B------:R-:W-:-:S05]  /*0a50*/  SHF.L.U32 R118, R3, 0x10, RZ ;  /* 0x0000001003767819 */ /* 0x000fca00000006ff */
[----:B------:R-:W-:-:S04]  /*0a60*/  FADD.FTZ R117, R117, R118 ;  /* 0x0000007675757221 */ /* 0x000fc80000010000 */
[----:B------:R-:W-:-:S07]  /*0a70*/  @P1 FADD.FTZ R117, R109, R117 ;  /* 0x000000756d751221 */ /* 0x000fce0000010000 */
.L_x_8355:
[C---:B------:R-:W-:Y:S02]  /*0a80*/  PRMT R3, R119.reuse, 0x7632, R3 ;  /* 0x0000763277037816 */ /* 0x040fe40000000003 */
[----:B------:R-:W-:Y:S01]  /*0a90*/  SHF.L.U32 R118, R119, 0x10, RZ ;  /* 0x0000001077767819 */ /* 0x000fe200000006ff */
[----:B------:R-:W-:Y:S06]  /*0aa0*/  @P2 BRA `(.L_x_8356) ;  /* 0x00000000000c2947 */ /* 0x000fec0003800000 */
[----:B------:R-:W-:Y:S05]  /*0ab0*/  @!P1 BRA `(.L_x_8357) ;  /* 0x0000000000149947 */ /* 0x000fea0003800000 */
[----:B-----5:R-:W-:Y:S01]  /*0ac0*/  FADD.FTZ R118, R110, R118 ;  /* 0x000000766e767221 */ /* 0x020fe20000010000 */
[----:B------:R-:W-:Y:S06]  /*0ad0*/  BRA `(.L_x_8357) ;  /* 0x00000000000c7947 */ /* 0x000fec0003800000 */
.L_x_8356:
[----:B-----5:R-:W-:-:S05]  /*0ae0*/  SHF.L.U32 R119, R103, 0x10, RZ ;  /* 0x0000001067777819 */ /* 0x020fca00000006ff */
[----:B------:R-:W-:-:S04]  /*0af0*/  FADD.FTZ R118, R118, R119 ;  /* 0x0000007776767221 */ /* 0x000fc80000010000 */
[----:B------:R-:W-:-:S07]  /*0b00*/  @P1 FADD.FTZ R118, R110, R118 ;  /* 0x000000766e761221 */ /* 0x000fce0000010000 */
.L_x_8357:
[----:B------:R-:W-:Y:S01]  /*0b10*/  SHF.L.U32 R119, R3, 0x10, RZ ;  /* 0x0000001003777819 */ /* 0x000fe200000006ff */
[----:B------:R-:W-:Y:S06]  /*0b20*/  @P2 BRA `(.L_x_8358) ;  /* 0x00000000000c2947 */ /* 0x000fec0003800000 */
[----:B------:R-:W-:Y:S05]  /*0b30*/  @!P1 BRA `(.L_x_8359) ;  /* 0x0000000000189947 */ /* 0x000fea0003800000 */
[----:B-----5:R-:W-:Y:S01]  /*0b40*/  FADD.FTZ R119, R111, R119 ;  /* 0x000000776f777221 */ /* 0x020fe20000010000 */
[----:B------:R-:W-:Y:S06]  /*0b50*/  BRA `(.L_x_8359) ;  /* 0x0000000000107947 */ /* 0x000fec0003800000 */
.L_x_8358:
[----:B-----5:R-:W-:-:S04]  /*0b60*/  PRMT R3, R103, 0x7632, R3 ;  /* 0x0000763267037816 */ /* 0x020fc80000000003 */
[----:B------:R-:W-:-:S05]  /*0b70*/  SHF.L.U32 R120, R3, 0x10, RZ ;  /* 0x0000001003787819 */ /* 0x000fca00000006ff */
[----:B------:R-:W-:-:S04]  /*0b80*/  FADD.FTZ R119, R119, R120 ;  /* 0x0000007877777221 */ /* 0x000fc80000010000 */
[----:B------:R-:W-:-:S07]  /*0b90*/  @P1 FADD.FTZ R119, R111, R119 ;  /* 0x000000776f771221 */ /* 0x000fce0000010000 */
.L_x_8359:
        /* <DEDUP_REMOVED lines=20> */
.L_x_8360:
[----:B-----5:R-:W-:-:S05]  /*0ce0*/  SHF.L.U32 R3, R100, 0x10, RZ ;  /* 0x0000001064037819 */ /* 0x020fca00000006ff */
[----:B------:R-:W-:-:S04]  /*0cf0*/  FADD.FTZ R120, R3, R120 ;  /* 0x0000007803787221 */ /* 0x000fc80000010000 */
[----:B------:R-:W-:-:S07]  /*0d00*/  @P1 FADD.FTZ R120, R104, R120 ;  /* 0x0000007868781221 */ /* 0x000fce0000010000 */
.L_x_8361:
[----:B------:R-:W-:Y:S01]  /*0d10*/  SHF.L.U32 R121, R121, 0x10, RZ ;  /* 0x0000001079797819 */ /* 0x000fe200000006ff */
[----:B------:R-:W-:Y:S06]  /*0d20*/  @P2 BRA `(.L_x_8362) ;  /* 0x00000000000c2947 */ /* 0x000fec0003800000 */
[----:B------:R-:W-:Y:S05]  /*0d30*/  @!P1 BRA `(.L_x_8363) ;  /* 0x0000000000189947 */ /* 0x000fea0003800000 */
[----:B-----5:R-:W-:Y:S01]  /*0d40*/  FADD.FTZ R121, R105, R121 ;  /* 0x0000007969797221 */ /* 0x020fe20000010000 */
[----:B------:R-:W-:Y:S06]  /*0d50*/  BRA `(.L_x_8363) ;  /* 0x0000000000107947 */ /* 0x000fec0003800000 */
.L_x_8362:
[----:B-----5:R-:W-:-:S04]  /*0d60*/  PRMT R3, R100, 0x7632, R3 ;  /* 0x0000763264037816 */ /* 0x020fc80000000003 */
[----:B------:R-:W-:-:S05]  /*0d70*/  SHF.L.U32 R122, R3, 0x10, RZ ;  /* 0x00000010037a7819 */ /* 0x000fca00000006ff */
[----:B------:R-:W-:-:S04]  /*0d80*/  FADD.FTZ R121, R121, R122 ;  /* 0x0000007a79797221 */ /* 0x000fc80000010000 */
[----:B------:R-:W-:-:S07]  /*0d90*/  @P1 FADD.FTZ R121, R105, R121 ;  /* 0x0000007969791221 */ /* 0x000fce0000010000 */
.L_x_8363:
[C---:B------:R-:W-:Y:S02]  /*0da0*/  PRMT R123, R125.reuse, 0x7632, R123 ;  /* 0x000076327d7b7816 */ /* 0x040fe4000000007b */
[----:B------:R-:W-:Y:S01]  /*0db0*/  SHF.L.U32 R122, R125, 0x10, RZ ;  /* 0x000000107d7a7819 */ /* 0x000fe200000006ff */
[----:B------:R-:W-:Y:S06]  /*0dc0*/  @P2 BRA `(.L_x_8364) ;  /* 0x00000000000c2947 */ /* 0x000fec0003800000 */
[----:B------:R-:W-:Y:S05]  /*0dd0*/  @!P1 BRA `(.L_x_8365) ;  /* 0x0000000000149947 */ /* 0x000fea0003800000 */
[----:B-----5:R-:W-:Y:S01]  /*0de0*/  FADD.FTZ R122, R106, R122 ;  /* 0x0000007a6a7a7221 */ /* 0x020fe20000010000 */
[----:B------:R-:W-:Y:S06]  /*0df0*/  BRA `(.L_x_8365) ;  /* 0x00000000000c7947 */ /* 0x000fec0003800000 */
.L_x_8364:
[----:B-----5:R-:W-:-:S05]  /*0e00*/  SHF.L.U32 R3, R101, 0x10, RZ ;  /* 0x0000001065037819 */ /* 0x020fca00000006ff */
[----:B------:R-:W-:-:S04]  /*0e10*/  FADD.FTZ R122, R3, R122 ;  /* 0x0000007a037a7221 */ /* 0x000fc80000010000 */
[----:B------:R-:W-:-:S07]  /*0e20*/  @P1 FADD.FTZ R122, R106, R122 ;  /* 0x0000007a6a7a1221 */ /* 0x000fce0000010000 */
.L_x_8365:
[----:B------:R-:W-:Y:S01]  /*0e30*/  SHF.L.U32 R123, R123, 0x10, RZ ;  /* 0x000000107b7b7819 */ /* 0x000fe200000006ff */
[----:B------:R-:W-:Y:S06]  /*0e40*/  @P2 BRA `(.L_x_8366) ;  /* 0x00000000000c2947 */ /* 0x000fec0003800000 */
[----:B------:R-:W-:Y:S05]  /*0e50*/  @!P1 BRA `(.L_x_8367) ;  /* 0x0000000000189947 */ /* 0x000fea0003800000 */
[----:B-----5:R-:W-:Y:S01]  /*0e60*/  FADD.FTZ R123, R107, R123 ;  /* 0x0000007b6b7b7221 */ /* 0x020fe20000010000 */
[----:B------:R-:W-:Y:S06]  /*0e70*/  BRA `(.L_x_8367) ;  /* 0x0000000000107947 */ /* 0x000fec0003800000 */
.L_x_8366:
[----:B-----5:R-:W-:-:S04]  /*0e80*/  PRMT R3, R101, 0x7632, R3 ;  /* 0x0000763265037816 */ /* 0x020fc80000000003 */
[----:B------:R-:W-:-:S05]  /*0e90*/  SHF.L.U32 R124, R3, 0x10, RZ ;  /* 0x00000010037c7819 */ /* 0x000fca00000006ff */
[----:B------:R-:W-:-:S04]  /*0ea0*/  FADD.FTZ R123, R123, R124 ;  /* 0x0000007c7b7b7221 */ /* 0x000fc80000010000 */
[----:B------:R-:W-:-:S07]  /*0eb0*/  @P1 FADD.FTZ R123, R107, R123 ;  /* 0x0000007b6b7b1221 */ /* 0x000fce0000010000 */
.L_x_8367:
[C---:B------:R-:W-:Y:S02]  /*0ec0*/  PRMT R125, R126.reuse, 0x7632, R125 ;  /* 0x000076327e7d7816 */ /* 0x040fe4000000007d */
[----:B------:R-:W-:Y:S01]  /*0ed0*/  SHF.L.U32 R124, R126, 0x10, RZ ;  /* 0x000000107e7c7819 */ /* 0x000fe200000006ff */
[----:B------:R-:W-:Y:S06]  /*0ee0*/  @P2 BRA `(.L_x_8368) ;  /* 0x00000000000c2947 */ /* 0x000fec0003800000 */
[----:B------:R-:W-:Y:S05]  /*0ef0*/  @!P1 BRA `(.L_x_8369) ;  /* 0x0000000000149947 */ /* 0x000fea0003800000 */
[----:B-----5:R-:W-:Y:S01]  /*0f00*/  FADD.FTZ R124, R108, R124 ;  /* 0x0000007c6c7c7221 */ /* 0x020fe20000010000 */
[----:B------:R-:W-:Y:S06]  /*0f10*/  BRA `(.L_x_8369) ;  /* 0x00000000000c7947 */ /* 0x000fec0003800000 */
.L_x_8368:
[----:B-----5:R-:W-:-:S05]  /*0f20*/  SHF.L.U32 R3, R102, 0x10, RZ ;  /* 0x0000001066037819 */ /* 0x020fca00000006ff */
[----:B------:R-:W-:-:S04]  /*0f30*/  FADD.FTZ R124, R3, R124 ;  /* 0x0000007c037c7221 */ /* 0x000fc80000010000 */
[----:B------:R-:W-:-:S07]  /*0f40*/  @P1 FADD.FTZ R124, R108, R124 ;  /* 0x0000007c6c7c1221 */ /* 0x000fce0000010000 */
.L_x_8369:
[----:B------:R-:W-:Y:S01]  /*0f50*/  SHF.L.U32 R125, R125, 0x10, RZ ;  /* 0x000000107d7d7819 */ /* 0x000fe200000006ff */
[----:B------:R-:W-:Y:S06]  /*0f60*/  @P2 BRA `(.L_x_8370) ;  /* 0x00000000000c2947 */ /* 0x000fec0003800000 */
[----:B------:R-:W-:Y:S05]  /*0f70*/  @!P1 BRA `(.L_x_8371) ;  /* 0x0000000000189947 */ /* 0x000fea0003800000 */
[----:B-----5:R-:W-:Y:S01]  /*0f80*/  FADD.FTZ R125, R109, R125 ;  /* 0x0000007d6d7d7221 */ /* 0x020fe20000010000 */
[----:B------:R-:W-:Y:S06]  /*0f90*/  BRA `(.L_x_8371) ;  /* 0x0000000000107947 */ /* 0x000fec0003800000 */
.L_x_8370:
[----:B-----5:R-:W-:-:S04]  /*0fa0*/  PRMT R3, R102, 0x7632, R3 ;  /* 0x0000763266037816 */ /* 0x020fc80000000003 */
[----:B------:R-:W-:-:S05]  /*0fb0*/  SHF.L.U32 R126, R3, 0x10, RZ ;  /* 0x00000010037e7819 */ /* 0x000fca00000006ff */
[----:B------:R-:W-:-:S04]  /*0fc0*/  FADD.FTZ R125, R125, R126 ;  /* 0x0000007e7d7d7221 */ /* 0x000fc80000010000 */
[----:B------:R-:W-:-:S07]  /*0fd0*/  @P1 FADD.FTZ R125, R109, R125 ;  /* 0x0000007d6d7d1221 */ /* 0x000fce0000010000 */
.L_x_8371:
[C---:B------:R-:W-:Y:S02]  /*0fe0*/  PRMT R3, R127.reuse, 0x7632, R3 ;  /* 0x000076327f037816 */ /* 0x040fe40000000003 */
[----:B------:R-:W-:Y:S01]  /*0ff0*/  SHF.L.U32 R126, R127, 0x10, RZ ;  /* 0x000000107f7e7819 */ /* 0x000fe200000006ff */
[----:B------:R-:W-:Y:S06]  /*1000*/  @P2 BRA `(.L_x_8372) ;  /* 0x00000000000c2947 */ /* 0x000fec0003800000 */
[----:B------:R-:W-:Y:S05]  /*1010*/  @!P1 BRA `(.L_x_8373) ;  /* 0x0000000000149947 */ /* 0x000fea0003800000 */
[----:B-----5:R-:W-:Y:S01]  /*1020*/  FADD.FTZ R126, R110, R126 ;  /* 0x0000007e6e7e7221 */ /* 0x020fe20000010000 */
[----:B------:R-:W-:Y:S06]  /*1030*/  BRA `(.L_x_8373) ;  /* 0x00000000000c7947 */ /* 0x000fec0003800000 */
.L_x_8372:
[----:B-----5:R-:W-:-:S05]  /*1040*/  SHF.L.U32 R127, R103, 0x10, RZ ;  /* 0x00000010677f7819 */ /* 0x020fca00000006ff */
[----:B------:R-:W-:-:S04]  /*1050*/  FADD.FTZ R126, R127, R126 ;  /* 0x0000007e7f7e7221 */ /* 0x000fc80000010000 */
[----:B------:R-:W-:-:S07]  /*1060*/  @P1 FADD.FTZ R126, R110, R126 ;  /* 0x0000007e6e7e1221 */ /* 0x000fce0000010000 */
.L_x_8373:
[----:B------:R-:W-:Y:S01]  /*1070*/  SHF.L.U32 R127, R3, 0x10, RZ ;  /* 0x00000010037f7819 */ /* 0x000fe200000006ff */
[----:B------:R-:W-:Y:S06]  /*1080*/  @P2 BRA `(.L_x_8374) ;  /* 0x00000000000c2947 */ /* 0x000fec0003800000 */
[----:B------:R-:W-:Y:S05]  /*1090*/  @!P1 BRA `(.L_x_8375) ;  /* 0x0000000000189947 */ /* 0x000fea0003800000 */
[----:B-----5:R-:W-:Y:S01]  /*10a0*/  FADD.FTZ R127, R111, R127 ;  /* 0x0000007f6f7f7221 */ /* 0x020fe20000010000 */
[----:B------:R-:W-:Y:S06]  /*10b0*/  BRA `(.L_x_8375) ;  /* 0x0000000000107947 */ /* 0x000fec0003800000 */
.L_x_8374:
[----:B-----5:R-:W-:-:S04]  /*10c0*/  PRMT R3, R103, 0x7632, R3 ;  /* 0x0000763267037816 */ /* 0x020fc80000000003 */
[----:B------:R-:W-:-:S05]  /*10d0*/  SHF.L.U32 R130, R3, 0x10, RZ ;  /* 0x0000001003827819 */ /* 0x000fca00000006ff */
[----:B------:R-:W-:-:S04]  /*10e0*/  FADD.FTZ R127, R127, R130 ;  /* 0x000000827f7f7221 */ /* 0x000fc80000010000 */
[----:B------:R-:W-:-:S07]  /*10f0*/  @P1 FADD.FTZ R127, R111, R127 ;  /* 0x0000007f6f7f1221 */ /* 0x000fce0000010000 */
.L_x_8375:
        /* <DEDUP_REMOVED lines=20> */
.L_x_8376:
[----:B-----5:R-:W-:-:S05]  /*1240*/  SHF.L.U32 R3, R100, 0x10, RZ ;  /* 0x0000001064037819 */ /* 0x020fca00000006ff */
[----:B------:R-:W-:-:S04]  /*1250*/  FADD.FTZ R128, R3, R128 ;  /* 0x0000008003807221 */ /* 0x000fc80000010000 */
[----:B------:R-:W-:-:S07]  /*1260*/  @P1 FADD.FTZ R128, R104, R128 ;  /* 0x0000008068801221 */ /* 0x000fce0000010000 */
.L_x_8377:
[----:B------:R-:W-:Y:S01]  /*1270*/  SHF.L.U32 R129, R129, 0x10, RZ ;  /* 0x0000001081817819 */ /* 0x000fe200000006ff */
[----:B------:R-:W-:Y:S06]  /*1280*/  @P2 BRA `(.L_x_8378) ;  /* 0x00000000000c2947 */ /* 0x000fec0003800000 */
[----:B------:R-:W-:Y:S05]  /*1290*/  @!P1 BRA `(.L_x_8379) ;  /* 0x0000000000189947 */ /* 0x000fea0003800000 */
[----:B-----5:R-:W-:Y:S01]  /*12a0*/  FADD.FTZ R129, R105, R129 ;  /* 0x0000008169817221 */ /* 0x020fe20000010000 */
[----:B------:R-:W-:Y:S06]  /*12b0*/  BRA `(.L_x_8379) ;  /* 0x0000000000107947 */ /* 0x000fec0003800000 */
.L_x_8378:
[----:B-----5:R-:W-:-:S04]  /*12c0*/  PRMT R3, R100, 0x7632, R3 ;  /* 0x0000763264037816 */ /* 0x020fc80000000003 */
[----:B------:R-:W-:-:S05]  /*12d0*/  SHF.L.U32 R130, R3, 0x10, RZ ;  /* 0x0000001003827819 */ /* 0x000fca00000006ff */
[----:B------:R-:W-:-:S04]  /*12e0*/  FADD.FTZ R129, R129, R130 ;  /* 0x0000008281817221 */ /* 0x000fc80000010000 */
[----:B------:R-:W-:-:S07]  /*12f0*/  @P1 FADD.FTZ R129, R105, R129 ;  /* 0x0000008169811221 */ /* 0x000fce0000010000 */
.L_x_8379:
[C---:B------:R-:W-:Y:S02]  /*1300*/  PRMT R131, R133.reuse, 0x7632, R131 ;  /* 0x0000763285837816 */ /* 0x040fe40000000083 */
[----:B------:R-:W-:Y:S01]  /*1310*/  SHF.L.U32 R130, R133, 0x10, RZ ;  /* 0x0000001085827819 */ /* 0x000fe200000006ff */
[----:B------:R-:W-:Y:S06]  /*1320*/  @P2 BRA `(.L_x_8380) ;  /* 0x00000000000c2947 */ /* 0x000fec0003800000 */
[----:B------:R-:W-:Y:S05]  /*1330*/  @!P1 BRA `(.L_x_8381) ;  /* 0x0000000000149947 */ /* 0x000fea0003800000 */
[----:B-----5:R-:W-:Y:S01]  /*1340*/  FADD.FTZ R130, R106, R130 ;  /* 0x000000826a827221 */ /* 0x020fe20000010000 */
[----:B------:R-:W-:Y:S06]  /*1350*/  BRA `(.L_x_8381) ;  /* 0x00000000000c7947 */ /* 0x000fec0003800000 */
.L_x_8380:
[----:B-----5:R-:W-:-:S05]  /*1360*/  SHF.L.U32 R3, R101, 0x10, RZ ;  /* 0x0000001065037819 */ /* 0x020fca00000006ff */
[----:B------:R-:W-:-:S04]  /*1370*/  FADD.FTZ R130, R3, R130 ;  /* 0x0000008203827221 */ /* 0x000fc80000010000 */
[----:B------:R-:W-:-:S07]  /*1380*/  @P1 FADD.FTZ R130, R106, R130 ;  /* 0x000000826a821221 */ /* 0x000fce0000010000 */
.L_x_8381:
[----:B------:R-:W-:Y:S01]  /*1390*/  SHF.L.U32 R131, R131, 0x10, RZ ;  /* 0x0000001083837819 */ /* 0x000fe200000006ff */
[----:B------:R-:W-:Y:S06]  /*13a0*/  @P2 BRA `(.L_x_8382) ;  /* 0x00000000000c2947 */ /* 0x000fec0003800000 */
[----:B------:R-:W-:Y:S05]  /*13b0*/  @!P1 BRA `(.L_x_8383) ;  /* 0x0000000000189947 */ /* 0x000fea0003800000 */
[----:B-----5:R-:W-:Y:S01]  /*13c0*/  FADD.FTZ R131, R107, R131 ;  /* 0x000000836b837221 */ /* 0x020fe20000010000 */
[----:B------:R-:W-:Y:S06]  /*13d0*/  BRA `(.L_x_8383) ;  /* 0x0000000000107947 */ /* 0x000fec0003800000 */
.L_x_8382:
[----:B-----5:R-:W-:-:S04]  /*13e0*/  PRMT R3, R101, 0x7632, R3 ;  /* 0x0000763265037816 */ /* 0x020fc80000000003 */
[----:B------:R-:W-:-:S05]  /*13f0*/  SHF.L.U32 R132, R3, 0x10, RZ ;  /* 0x0000001003847819 */ /* 0x000fca00000006ff */
[----:B------:R-:W-:-:S04]  /*1400*/  FADD.FTZ R131, R131, R132 ;  /* 0x0000008483837221 */ /* 0x000fc80000010000 */
[----:B------:R-:W-:-:S07]  /*1410*/  @P1 FADD.FTZ R131, R107, R131 ;  /* 0x000000836b831221 */ /* 0x000fce0000010000 */
.L_x_8383:
[C---:B------:R-:W-:Y:S02]  /*1420*/  PRMT R133, R134.reuse, 0x7632, R133 ;  /* 0x0000763286857816 */ /* 0x040fe40000000085 */
[----:B------:R-:W-:Y:S01]  /*1430*/  SHF.L.U32 R132, R134, 0x10, RZ ;  /* 0x0000001086847819 */ /* 0x000fe200000006ff */
[----:B------:R-:W-:Y:S06]  /*1440*/  @P2 BRA `(.L_x_8384) ;  /* 0x00000000000c2947 */ /* 0x000fec0003800000 */
[----:B------:R-:W-:Y:S05]  /*1450*/  @!P1 BRA `(.L_x_8385) ;  /* 0x0000000000149947 */ /* 0x000fea0003800000 */
[----:B-----5:R-:W-:Y:S01]  /*1460*/  FADD.FTZ R132, R108, R132 ;  /* 0x000000846c847221 */ /* 0x020fe20000010000 */
[----:B------:R-:W-:Y:S06]  /*1470*/  BRA `(.L_x_8385) ;  /* 0x00000000000c7947 */ /* 0x000fec0003800000 */
.L_x_8384:
[----:B-----5:R-:W-:-:S05]  /*1480*/  SHF.L.U32 R3, R102, 0x10, RZ ;  /* 0x0000001066037819 */ /* 0x020fca00000006ff */
[----:B------:R-:W-:-:S04]  /*1490*/  FADD.FTZ R132, R3, R132 ;  /* 0x0000008403847221 */ /* 0x000fc80000010000 */
[----:B------:R-:W-:-:S07]  /*14a0*/  @P1 FADD.FTZ R132, R108, R132 ;  /* 0x000000846c841221 */ /* 0x000fce0000010000 */
.L_x_8385:
[----:B------:R-:W-:Y:S01]  /*14b0*/  SHF.L.U32 R133, R133, 0x10, RZ ;  /* 0x0000001085857819 */ /* 0x000fe200000006ff */
[----:B------:R-:W-:Y:S06]  /*14c0*/  @P2 BRA `(.L_x_8386) ;  /* 0x00000000000c2947 */ /* 0x000fec0003800000 */
[----:B------:R-:W-:Y:S05]  /*14d0*/  @!P1 BRA `(.L_x_8387) ;  /* 0x0000000000189947 */ /* 0x000fea0003800000 */
[----:B-----5:R-:W-:Y:S01]  /*14e0*/  FADD.FTZ R133, R109, R133 ;  /* 0x000000856d857221 */ /* 0x020fe20000010000 */
[----:B------:R-:W-:Y:S06]  /*14f0*/  BRA `(.L_x_8387) ;  /* 0x0000000000107947 */ /* 0x000fec0003800000 */
.L_x_8386:
[----:B-----5:R-:W-:-:S04]  /*1500*/  PRMT R3, R102, 0x7632, R3 ;  /* 0x0000763266037816 */ /* 0x020fc80000000003 */
[----:B------:R-:W-:-:S05]  /*1510*/  SHF.L.U32 R134, R3, 0x10, RZ ;  /* 0x0000001003867819 */ /* 0x000fca00000006ff */
[----:B------:R-:W-:-:S04]  /*1520*/  FADD.FTZ R133, R133, R134 ;  /* 0x0000008685857221 */ /* 0x000fc80000010000 */
[----:B------:R-:W-:-:S07]  /*1530*/  @P1 FADD.FTZ R133, R109, R133 ;  /* 0x000000856d851221 */ /* 0x000fce0000010000 */
.L_x_8387:
[C---:B------:R-:W-:Y:S02]  /*1540*/  PRMT R3, R135.reuse, 0x7632, R3 ;  /* 0x0000763287037816 */ /* 0x040fe40000000003 */
[----:B------:R-:W-:Y:S01]  /*1550*/  SHF.L.U32 R134, R135, 0x10, RZ ;  /* 0x0000001087867819 */ /* 0x000fe200000006ff */
[----:B------:R-:W-:Y:S06]  /*1560*/  @P2 BRA `(.L_x_8388) ;  /* 0x00000000000c2947 */ /* 0x000fec0003800000 */
[----:B------:R-:W-:Y:S05]  /*1570*/  @!P1 BRA `(.L_x_8389) ;  /* 0x0000000000149947 */ /* 0x000fea0003800000 */
[----:B-----5:R-:W-:Y:S01]  /*1580*/  FADD.FTZ R134, R110, R134 ;  /* 0x000000866e867221 */ /* 0x020fe20000010000 */
[----:B------:R-:W-:Y:S06]  /*1590*/  BRA `(.L_x_8389) ;  /* 0x00000000000c7947 */ /* 0x000fec0003800000 */
.L_x_8388:
[----:B-----5:R-:W-:-:S05]  /*15a0*/  SHF.L.U32 R135, R103, 0x10, RZ ;  /* 0x0000001067877819 */ /* 0x020fca00000006ff */
[----:B------:R-:W-:-:S04]  /*15b0*/  FADD.FTZ R134, R135, R134 ;  /* 0x0000008687867221 */ /* 0x000fc80000010000 */
[----:B------:R-:W-:-:S07]  /*15c0*/  @P1 FADD.FTZ R134, R110, R134 ;  /* 0x000000866e861221 */ /* 0x000fce0000010000 */
.L_x_8389:
[----:B------:R-:W-:Y:S01]  /*15d0*/  SHF.L.U32 R135, R3, 0x10, RZ ;  /* 0x0000001003877819 */ /* 0x000fe200000006ff */
[----:B------:R-:W-:Y:S06]  /*15e0*/  @P2 BRA `(.L_x_8390) ;  /* 0x00000000000c2947 */ /* 0x000fec0003800000 */
[----:B------:R-:W-:Y:S05]  /*15f0*/  @!P1 BRA `(.L_x_8391) ;  /* 0x0000000000189947 */ /* 0x000fea0003800000 */
[----:B-----5:R-:W-:Y:S01]  /*1600*/  FADD.FTZ R135, R111, R135 ;  /* 0x000000876f877221 */ /* 0x020fe20000010000 */
[----:B------:R-:W-:Y:S06]  /*1610*/  BRA `(.L_x_8391) ;  /* 0x0000000000107947 */ /* 0x000fec0003800000 */
.L_x_8390:
[----:B-----5:R-:W-:-:S04]  /*1620*/  PRMT R3, R103, 0x7632, R3 ;  /* 0x0000763267037816 */ /* 0x020fc80000000003 */
[----:B------:R-:W-:-:S05]  /*1630*/  SHF.L.U32 R136, R3, 0x10, RZ ;  /* 0x0000001003887819 */ /* 0x000fca00000006ff */
[----:B------:R-:W-:-:S04]  /*1640*/  FADD.FTZ R135, R135, R136 ;  /* 0x0000008887877221 */ /* 0x000fc80000010000 */
[----:B------:R-:W-:-:S07]  /*1650*/  @P1 FADD.FTZ R135, R111, R135 ;  /* 0x000000876f871221 */ /* 0x000fce0000010000 */
.L_x_8391:
        /* <DEDUP_REMOVED lines=100> */
.L_x_8404:
        /* <DEDUP_REMOVED lines=9> */
[----:B---3--:R-:W-:Y:S01]  /*1d30*/  @!P4 LEA R151, R148, R137, 0x18 ;  /* 0x000000899497c211 */ /* 0x008fe200078ec0ff */
[----:B-1----:R-:W-:Y:S01]  /*1d40*/  FADD.FTZ R137, R150, R149 ;  /* 0x0000009596897221 */ /* 0x002fe20000010000 */
[----:B------:R-:W-:Y:S02]  /*1d50*/  @!P4 IADD3 R148, R141, R146, RZ ;  /* 0x000000928d94c210 */ /* 0x000fe40007ffe0ff */
[----:B------:R-:W-:-:S02]  /*1d60*/  @!P2 LEA R146, R2, R3, 0x3 ;  /* 0x000000030292a211 */ /* 0x000fc400078e18ff */
[----:B------:R-:W-:Y:S02]  /*1d70*/  CS2R R2, SRZ ;  /* 0x0000000000027805 */ /* 0x000fe4000001ff00 */
[----:B------:R-:W-:Y:S01]  /*1d80*/  @!P4 LEA R149, R148, R151, 0x3 ;  /* 0x000000979495c211 */ /* 0x000fe200078e18ff */
[----:B------:R-:W-:Y:S01]  /*1d90*/  HFMA2.MMA R148, -RZ, RZ, 0, 0 ;  /* 0x00000000ff947435 */ /* 0x000fe200000001ff */
[----:B------:R-:W-:Y:S01]  /*1da0*/  @!P2 STS.64 [R146], R136 ;  /* 0x000000889200a388 */ /* 0x000fe20000000a00 */
[----:B------:R-:W-:Y:S04]  /*1db0*/  BAR.SYNC.DEFER_BLOCKING 0x0 ;  /* 0x0000000000007b1d */ /* 0x000fe80000010000 */
[----:B------:R-:W-:Y:S02]  /*1dc0*/  @!P4 MOV R148, 0x300 ;  /* 0x000003000094c802 */ /* 0x000fe40000000f00 */
[----:B------:R-:W-:-:S03]  /*1dd0*/  LOP3.LUT P2, RZ, R143, 0x1f, R138, 0xf8, !PT ;  /* 0x0000001f8fff7812 */ /* 0x000fc6000784f88a */
[----:B------:R-:W0:Y:S04]  /*1de0*/  SHFL.DOWN PT, R151, R148, 0x2, 0x1f ;  /* 0x08401f0094977f89 */ /* 0x000e2800000e0000 */
[----:B------:R-:W1:Y:S01]  /*1df0*/  @!P4 LDS.64 R2, [R149] ;  /* 0x000000009502c984 */ /* 0x000e620000000a00 */
        /* <DEDUP_REMOVED lines=34> */
[----:B------:R-:W0:Y:S01]  /*2020*/  SHFL.IDX PT, R151, R148, RZ, 0x1f ;  /* 0x00001fff94977589 */ /* 0x000e2200000e0000 */
[----:B------:R-:W2:Y:S01]  /*2030*/  @!P2 LDC.64 R136, c[0x0][0x250] ;  /* 0x00009400ff88ab82 */ /* 0x000ea20000000a00 */
[----:B-1----:R-:W-:-:S05]  /*2040*/  FMUL.FTZ R2, R149, R149 ;  /* 0x0000009595027220 */ /* 0x002fca0000410000 */
[----:B------:R-:W-:Y:S01]  /*2050*/  FSEL R3, R2, RZ, P3 ;  /* 0x000000ff02037208 */ /* 0x000fe20001800000 */
[----:B0-----:R-:W-:Y:S01]  /*2060*/  FFMA.FTZ R2, R151, UR12, R146 ;  /* 0x0000000c97027c23 */ /* 0x001fe20008010092 */
[----:B------:R-:W-:Y:S01]  /*2070*/  FSEL R146, R149, RZ, !P3 ;  /* 0x000000ff95927208 */ /* 0x000fe20005800000 */
[----:B--2---:R-:W-:-:S04]  /*2080*/  @!P2 IMAD.WIDE R136, R147, 0x4, R136 ;  /* 0x000000049388a825 */ /* 0x004fc800078e0288 */
[----:B------:R-:W-:Y:S02]  /*2090*/  FADD.FTZ R150, R2, R3 ;  /* 0x0000000302967221 */ /* 0x000fe40000010000 */
[----:B------:R-:W0:Y:S01]  /*20a0*/  @!P2 LDC.64 R2, c[0x0][0x258] ;  /* 0x00009600ff02ab82 */ /* 0x000e220000000a00 */
        /* <DEDUP_REMOVED lines=9> */
[----:B------:R2:W-:Y:S01]  /*2140*/  @!P2 STG.E desc[UR4][R136.64], R149 ;  /* 0x000000958800a986 */ /* 0x0005e2000c101904 */
[C---:B------:R-:W-:Y:S01]  /*2150*/  FADD.FTZ R117, -R146.reuse, R120 ;  /* 0x0000007892757221 */ /* 0x040fe20000010100 */
[----:B------:R-:W-:Y:S01]  /*2160*/  FADD.FTZ R119, -R146, R122 ;  /* 0x0000007a92777221 */ /* 0x000fe20000010100 */
[----:B------:R-:W-:Y:S01]  /*2170*/  SHF.L.U32 R122, R0, 0x4, RZ ;  /* 0x00000004007a7819 */ /* 0x000fe200000006ff */
[C---:B------:R-:W-:Y:S01]  /*2180*/  FADD.FTZ R121, -R146.reuse, R121 ;  /* 0x0000007992797221 */ /* 0x040fe20000010100 */
[C---:B------:R-:W-:Y:S01]  /*2190*/  FADD.FTZ R163, -R146.reuse, R124 ;  /* 0x0000007c92a37221 */ /* 0x040fe20000010100 */
[----:B------:R-:W-:Y:S01]  /*21a0*/  SHF.R.U32.HI R124, RZ, 0x1c, R0 ;  /* 0x0000001cff7c7819 */ /* 0x000fe20000011600 */
[C---:B------:R-:W-:Y:S01]  /*21b0*/  FADD.FTZ R123, -R146.reuse, R123 ;  /* 0x0000007b927b7221 */ /* 0x040fe20000010100 */
[C---:B------:R-:W-:Y:S01]  /*21c0*/  FADD.FTZ R165, -R146.reuse, R126 ;  /* 0x0000007e92a57221 */ /* 0x040fe20000010100 */
[----:B------:R-:W-:Y:S01]  /*21d0*/  FADD.FTZ R129, -R146, R129 ;  /* 0x0000008192817221 */ /* 0x000fe20000010100 */
[C---:B-1----:R-:W-:Y:S01]  /*21e0*/  FMUL.FTZ R151, R116.reuse, R151 ;  /* 0x0000009774977220 */ /* 0x042fe20000410000 */
[----:B------:R-:W-:Y:S01]  /*21f0*/  FMUL.FTZ R118, R116, R153 ;  /* 0x0000009974767220 */ /* 0x000fe20000410000 */
[----:B------:R-:W-:Y:S01]  /*2200*/  FADD.FTZ R153, -R146, R132 ;  /* 0x0000008492997221 */ /* 0x000fe20000010100 */
[----:B--2---:R-:W-:Y:S01]  /*2210*/  FMUL.FTZ R149, R116, R113 ;  /* 0x0000007174957220 */ /* 0x004fe20000410000 */
[----:B------:R-:W-:Y:S01]  /*2220*/  FFMA.FTZ R112, R52, R151, R4 ;  /* 0x0000009734707223 */ /* 0x000fe20000010004 */
[----:B------:R-:W-:Y:S01]  /*2230*/  FFMA.FTZ R114, R53, R118, R5 ;  /* 0x0000007635727223 */ /* 0x000fe20000010005 */
[----:B0-----:R-:W-:-:S04]  /*2240*/  @!P2 IMAD.WIDE R2, R147, 0x4, R2 ;  /* 0x000000049302a825 */ /* 0x001fc800078e0202 */
[C---:B------:R-:W-:Y:S01]  /*2250*/  FMUL.FTZ R132, R116.reuse, R115 ;  /* 0x0000007374847220 */ /* 0x040fe20000410000 */
        /* <DEDUP_REMOVED lines=8> */
[----:B------:R-:W-:Y:S01]  /*22e0*/  FFMA.FTZ R115, R56, R148, R8 ;  /* 0x0000009438737223 */ /* 0x000fe20000010008 */
[----:B------:R-:W-:Y:S01]  /*22f0*/  FFMA.FTZ R120, R59, R154, R11 ;  /* 0x0000009a3b787223 */ /* 0x000fe2000001000b */
[----:B------:R-:W-:Y:S01]  /*2300*/  FMUL.FTZ R126, R116, R121 ;  /* 0x00000079747e7220 */ /* 0x000fe20000410000 */
[----:B------:R-:W-:Y:S01]  /*2310*/  FADD.FTZ R125, -R146, R125 ;  /* 0x0000007d927d7221 */ /* 0x000fe20000010100 */
[----:B------:R-:W-:Y:S01]  /*2320*/  F2FP.BF16.F32.PACK_AB R113, R114, R113 ;  /* 0x000000717271723e */ /* 0x000fe200000010ff */
[C---:B------:R-:W-:Y:S01]  /*2330*/  FADD.FTZ R127, -R146.reuse, R127 ;  /* 0x0000007f927f7221 */ /* 0x040fe20000010100 */
[C---:B------:R-:W-:Y:S01]  /*2340*/  FADD.FTZ R128, -R146.reuse, R128 ;  /* 0x0000008092807221 */ /* 0x040fe20000010100 */
[C---:B------:R-:W-:Y:S01]  /*2350*/  FADD.FTZ R133, -R146.reuse, R133 ;  /* 0x0000008592857221 */ /* 0x040fe20000010100 */
[----:B------:R-:W-:Y:S01]  /*2360*/  FADD.FTZ R134, -R146, R134 ;  /* 0x0000008692867221 */ /* 0x000fe20000010100 */
[----:B0-----:R-:W-:Y:S01]  /*2370*/  FFMA.FTZ R2, R57, R150, R9 ;  /* 0x0000009639027223 */ /* 0x001fe20000010009 */
[----:B------:R-:W-:Y:S01]  /*2380*/  FFMA.FTZ R3, R58, R159, R10 ;  /* 0x0000009f3a037223 */ /* 0x000fe2000001000a */
[C---:B------:R-:W-:Y:S01]  /*2390*/  FADD.FTZ R130, -R146.reuse, R130 ;  /* 0x0000008292827221 */ /* 0x040fe20000010100 */
[C---:B------:R-:W-:Y:S01]  /*23a0*/  FADD.FTZ R131, -R146.reuse, R131 ;  /* 0x0000008392837221 */ /* 0x040fe20000010100 */
[----:B------:R-:W-:Y:S01]  /*23b0*/  FADD.FTZ R135, -R146, R135 ;  /* 0x0000008792877221 */ /* 0x000fe20000010100 */
[----:B------:R-:W-:Y:S01]  /*23c0*/  F2FP.BF16.F32.PACK_AB R114, R2, R115 ;  /* 0x000000730272723e */ /* 0x000fe200000010ff */
[----:B------:R-:W-:Y:S01]  /*23d0*/  FMUL.FTZ R155, R116, R119 ;  /* 0x00000077749b7220 */ /* 0x000fe20000410000 */
[----:B------:R-:W-:Y:S01]  /*23e0*/  F2FP.BF16.F32.PACK_AB R115, R120, R3 ;  /* 0x000000037873723e */ /* 0x000fe200000010ff */
[----:B------:R-:W-:Y:S01]  /*23f0*/  FMUL.FTZ R136, R116, R123 ;  /* 0x0000007b74887220 */ /* 0x000fe20000410000 */
[----:B------:R-:W-:Y:S01]  /*2400*/  IADD3 R120, P2, R122, UR14, RZ ;  /* 0x0000000e7a787c10 */ /* 0x000fe2000ff5e0ff */
[C---:B------:R-:W-:Y:S01]  /*2410*/  FMUL.FTZ R2, R116.reuse, R129 ;  /* 0x0000008174027220 */ /* 0x040fe20000410000 */
[----:B------:R-:W-:Y:S01]  /*2420*/  FFMA.FTZ R123, R77, R118, R29 ;  /* 0x000000764d7b7223 */ /* 0x000fe2000001001d */
[----:B------:R-:W-:Y:S01]  /*2430*/  FMUL.FTZ R137, R116, R117 ;  /* 0x0000007574897220 */ /* 0x000fe20000410000 */
[----:B------:R-:W-:Y:S01]  /*2440*/  IADD3.X R121, R124, UR15, RZ, P2, !PT ;  /* 0x0000000f7c797c10 */ /* 0x000fe200097fe4ff */
[----:B------:R-:W-:Y:S01]  /*2450*/  FMUL.FTZ R146, R116, R125 ;  /* 0x0000007d74927220 */ /* 0x000fe20000410000 */
[----:B------:R-:W-:Y:S01]  /*2460*/  FFMA.FTZ R118, R80, R148, R32 ;  /* 0x0000009450767223 */ /* 0x000fe20000010020 */
[----:B------:R-:W-:Y:S01]  /*2470*/  FFMA.FTZ R129, R81, R150, R33 ;  /* 0x0000009651817223 */ /* 0x000fe20000010021 */
[C---:B------:R-:W-:Y:S01]  /*2480*/  FMUL.FTZ R152, R116.reuse, R127 ;  /* 0x0000007f74987220 */ /* 0x040fe20000410000 */
[C---:B------:R-:W-:Y:S01]  /*2490*/  FMUL.FTZ R125, R116.reuse, R128 ;  /* 0x00000080747d7220 */ /* 0x040fe20000410000 */
[C---:B------:R-:W-:Y:S01]  /*24a0*/  FMUL.FTZ R0, R116.reuse, R133 ;  /* 0x0000008574007220 */ /* 0x040fe20000410000 */
[C---:B------:R-:W-:Y:S01]  /*24b0*/  FMUL.FTZ R3, R116.reuse, R134 ;  /* 0x0000008674037220 */ /* 0x040fe20000410000 */
[----:B------:R0:W-:Y:S01]  /*24c0*/  STG.E.128 desc[UR4][R120.64], R112 ;  /* 0x0000007078007986 */ /* 0x0001e2000c101d04 */
        /* <DEDUP_REMOVED lines=12> */
[----:B------:R-:W-:Y:S01]  /*2590*/  SHF.L.U32 R129, R144, 0x4, RZ ;  /* 0x0000000490817819 */ /* 0x000fe200000006ff */
[----:B------:R-:W-:Y:S01]  /*25a0*/  FFMA.FTZ R154, R83, R154, R35 ;  /* 0x0000009a539a7223 */ /* 0x000fe20000010023 */
[----:B------:R-:W-:Y:S01]  /*25b0*/  FFMA.FTZ R117, R78, R149, R30 ;  /* 0x000000954e757223 */ /* 0x000fe2000001001e */
[----:B------:R-:W-:Y:S01]  /*25c0*/  FFMA.FTZ R132, R79, R132, R31 ;  /* 0x000000844f847223 */ /* 0x000fe2000001001f */
[----:B------:R-:W-:Y:S01]  /*25d0*/  F2FP.BF16.F32.PACK_AB R116, R123, R116 ;  /* 0x000000747b74723e */ /* 0x000fe200000010ff */
[----:B0-----:R-:W-:Y:S01]  /*25e0*/  FFMA.FTZ R114, R63, R136, R15 ;  /* 0x000000883f727223 */ /* 0x001fe2000001000f */
[----:B------:R-:W-:Y:S01]  /*25f0*/  IADD3 R120, P2, R122, UR16, RZ ;  /* 0x000000107a787c10 */ /* 0x000fe2000ff5e0ff */
[----:B------:R-:W-:Y:S01]  /*2600*/  FFMA.FTZ R115, R65, R146, R17 ;  /* 0x0000009241737223 */ /* 0x000fe20000010011 */
[----:B------:R-:W-:Y:S01]  /*2610*/  F2FP.BF16.F32.PACK_AB R112, R131, R130 ;  /* 0x000000828370723e */ /* 0x000fe200000010ff */
[----:B------:R-:W-:Y:S01]  /*2620*/  FFMA.FTZ R122, R66, R165, R18 ;  /* 0x000000a5427a7223 */ /* 0x000fe20000010012 */
[----:B------:R-:W-:Y:S01]  /*2630*/  F2FP.BF16.F32.PACK_AB R113, R114, R133 ;  /* 0x000000857271723e */ /* 0x000fe200000010ff */
[----:B------:R-:W-:Y:S01]  /*2640*/  FFMA.FTZ R114, R64, R163, R16 ;  /* 0x000000a340727223 */ /* 0x000fe20000010010 */
[----:B------:R-:W-:Y:S01]  /*2650*/  FFMA.FTZ R123, R67, R152, R19 ;  /* 0x00000098437b7223 */ /* 0x000fe20000010013 */
[----:B------:R-:W-:Y:S01]  /*2660*/  SHF.R.U32.HI R144, RZ, 0x1c, R144 ;  /* 0x0000001cff907819 */ /* 0x000fe20000011690 */
[----:B------:R-:W-:Y:S01]  /*2670*/  FFMA.FTZ R135, R69, R2, R21 ;  /* 0x0000000245877223 */ /* 0x000fe20000010015 */
[----:B------:R-:W-:Y:S01]  /*2680*/  IADD3 R130, P4, R129, UR14, RZ ;  /* 0x0000000e81827c10 */ /* 0x000fe2000ff9e0ff */
[----:B------:R-:W-:Y:S01]  /*2690*/  FFMA.FTZ R137, R84, R137, R36 ;  /* 0x0000008954897223 */ /* 0x000fe20000010024 */
[----:B------:R-:W-:Y:S01]  /*26a0*/  F2FP.BF16.F32.PACK_AB R119, R154, R119 ;  /* 0x000000779a77723e */ /* 0x000fe200000010ff */
[----:B------:R-:W-:Y:S01]  /*26b0*/  FFMA.FTZ R126, R85, R126, R37 ;  /* 0x0000007e557e7223 */ /* 0x000fe20000010025 */
        /* <DEDUP_REMOVED lines=12> */
[----:B------:R-:W-:Y:S01]  /*2780*/  FFMA.FTZ R133, R89, R146, R41 ;  /* 0x0000009259857223 */ /* 0x000fe20000010029 */
[----:B------:R1:W-:Y:S01]  /*2790*/  STG.E.128 desc[UR4][R130.64], R112 ;  /* 0x0000007082007986 */ /* 0x0003e2000c101d04 */
[----:B------:R-:W-:-:S02]  /*27a0*/  F2FP.BF16.F32.PACK_AB R123, R152, R123 ;  /* 0x0000007b987b723e */ /* 0x000fc400000010ff */
[----:B------:R-:W-:Y:S02]  /*27b0*/  IADD3 R147, R147, UR18, RZ ;  /* 0x0000001293937c10 */ /* 0x000fe4000fffe0ff */
[----:B------:R-:W-:Y:S01]  /*27c0*/  F2FP.BF16.F32.PACK_AB R122, R133, R122 ;  /* 0x0000007a857a723e */ /* 0x000fe200000010ff */
        /* <DEDUP_REMOVED lines=14> */
[----:B------:R-:W-:-:S02]  /*28b0*/  F2FP.BF16.F32.PACK_AB R120, R126, R137 ;  /* 0x000000897e78723e */ /* 0x000fc400000010ff */
[----:B------:R-:W-:Y:S01]  /*28c0*/  F2FP.BF16.F32.PACK_AB R114, R3, R114 ;  /* 0x000000720372723e */ /* 0x000fe200000010ff */
[----:B------:R-:W-:Y:S01]  /*28d0*/  FFMA.FTZ R3, R93, R2, R45 ;  /* 0x000000025d037223 */ /* 0x000fe2000001002d */
[----:B------:R-:W-:Y:S01]  /*28e0*/  F2FP.BF16.F32.PACK_AB R115, R116, R115 ;  /* 0x000000737473723e */ /* 0x000fe200000010ff */
[----:B------:R-:W-:Y:S01]  /*28f0*/  FFMA.FTZ R116, R92, R125, R44 ;  /* 0x0000007d5c747223 */ /* 0x000fe2000001002c */
[----:B------:R-:W-:Y:S01]  /*2900*/  F2FP.BF16.F32.PACK_AB R118, R117, R118 ;  /* 0x000000767576723e */ /* 0x000fe200000010ff */
[----:B------:R-:W-:Y:S01]  /*2910*/  FFMA.FTZ R117, R94, R127, R46 ;  /* 0x0000007f5e757223 */ /* 0x000fe2000001002e */
[----:B------:R-:W-:Y:S02]  /*2920*/  IADD3 R124, P2, R129, UR16, RZ ;  /* 0x00000010817c7c10 */ /* 0x000fe4000ff5e0ff */
[----:B------:R-:W-:Y:S02]  /*2930*/  SHF.R.U32.HI R142, RZ, 0x1c, R142 ;  /* 0x0000001cff8e7819 */ /* 0x000fe4000001168e */
[----:B------:R-:W-:-:S02]  /*2940*/  IADD3 R126, P4, R130, UR14, RZ ;  /* 0x0000000e827e7c10 */ /* 0x000fc4000ff9e0ff */
[----:B------:R-:W-:Y:S02]  /*2950*/  IADD3 R128, P5, R130, UR16, RZ ;  /* 0x0000001082807c10 */ /* 0x000fe4000ffbe0ff */
[----:B------:R-:W-:Y:S02]  /*2960*/  F2FP.BF16.F32.PACK_AB R121, R136, R155 ;  /* 0x0000009b8879723e */ /* 0x000fe400000010ff */
        /* <DEDUP_REMOVED lines=13> */
.L_x_8392:
[----:B------:R-:W-:Y:S01]  /*2a40*/  HFMA2.MMA R153, -RZ, RZ, 0, 5.9604644775390625e-08 ;  /* 0x00000001ff997435 */ /* 0x000fe200000001ff */
[----:B------:R-:W-:Y:S02]  /*2a50*/  MOV R154, R2 ;  /* 0x00000002009a7202 */ /* 0x000fe40000000f00 */
[----:B------:R-:W-:Y:S02]  /*2a60*/  MOV R156, 0x1f ;  /* 0x0000001f009c7802 */ /* 0x000fe40000000f00 */
[----:B------:R-:W-:-:S07]  /*2a70*/  MOV R151, 0xffffffff ;  /* 0xffffffff00977802 */ /* 0x000fce0000000f00 */
[----:B-----5:R-:W-:Y:S05]  /*2a80*/  WARPSYNC.COLLECTIVE R151, `(.L_x_8394) ;  /* 0x0000000097087348 */ /* 0x020fea0003c00000 */
[----:B------:R0:W1:Y:S02]  /*2a90*/  SHFL.BFLY P2, R152, R154, R153, R156 ;  /* 0x0c0000999a987389 */ /* 0x000064000004009c */
[----:B01---5:R-:W-:Y:S01]  /*2aa0*/  ENDCOLLECTIVE ;  /* 0x000000000000791b */ /* 0x023fe20003800000 */
.L_x_8394:
[----:B------:R-:W-:Y:S01]  /*2ab0*/  HFMA2.MMA R153, -RZ, RZ, 0, 1.1920928955078125e-07 ;  /* 0x00000002ff997435 */ /* 0x000fe200000001ff */
[----:B------:R-:W-:-:S05]  /*2ac0*/  MOV R3, R152 ;  /* 0x0000009800037202 */ /* 0x000fca0000000f00 */
[----:B------:R-:W-:-:S05]  /*2ad0*/  FADD.FTZ R3, R2, R3 ;  /* 0x0000000302037221 */ /* 0x000fca0000010000 */
[----:B------:R-:W-:-:S07]  /*2ae0*/  MOV R154, R3 ;  /* 0x00000003009a7202 */ /* 0x000fce0000000f00 */
[----:B------:R-:W-:Y:S05]  /*2af0*/  WARPSYNC.COLLECTIVE R151, `(.L_x_8395) ;  /* 0x0000000097087348 */ /* 0x000fea0003c00000 */
[----:B------:R0:W1:Y:S02]  /*2b00*/  SHFL.BFLY P2, R152, R154, R153, R156 ;  /* 0x0c0000999a987389 */ /* 0x000064000004009c */
[----:B01----:R-:W-:Y:S01]  /*2b10*/  ENDCOLLECTIVE ;  /* 0x000000000000791b */ /* 0x003fe20003800000 */
.L_x_8395:
[----:B------:R-:W-:Y:S01]  /*2b20*/  HFMA2.MMA R153, -RZ, RZ, 0, 2.384185791015625e-07 ;  /* 0x00000004ff997435 */ /* 0x000fe200000001ff */
[----:B------:R-:W-:-:S05]  /*2b30*/  MOV R136, R152 ;  /* 0x0000009800887202 */ /* 0x000fca0000000f00 */
[----:B------:R-:W-:-:S05]  /*2b40*/  FADD.FTZ R137, R3, R136 ;  /* 0x0000008803897221 */ /* 0x000fca0000010000 */
[----:B------:R-:W-:-:S07]  /*2b50*/  MOV R154, R137 ;  /* 0x00000089009a7202 */ /* 0x000fce0000000f00 */
[----:B------:R-:W-:Y:S05]  /*2b60*/  WARPSYNC.COLLECTIVE R151, `(.L_x_8396) ;  /* 0x0000000097087348 */ /* 0x000fea0003c00000 */
[----:B------:R0:W1:Y:S02]  /*2b70*/  SHFL.BFLY P2, R152, R154, R153, R156 ;  /* 0x0c0000999a987389 */ /* 0x000064000004009c */
[----:B01----:R-:W-:Y:S01]  /*2b80*/  ENDCOLLECTIVE ;  /* 0x000000000000791b */ /* 0x003fe20003800000 */
.L_x_8396:
[----:B------:R-:W-:Y:S01]  /*2b90*/  HFMA2.MMA R153, -RZ, RZ, 0, 4.76837158203125e-07 ;  /* 0x00000008ff997435 */ /* 0x000fe200000001ff */
[----:B------:R-:W-:-:S05]  /*2ba0*/  MOV R136, R152 ;  /* 0x0000009800887202 */ /* 0x000fca0000000f00 */
[----:B------:R-:W-:-:S05]  /*2bb0*/  FADD.FTZ R148, R137, R136 ;  /* 0x0000008889947221 */ /* 0x000fca0000010000 */
[----:B------:R-:W-:-:S07]  /*2bc0*/  MOV R154, R148 ;  /* 0x00000094009a7202 */ /* 0x000fce0000000f00 */
[----:B------:R-:W-:Y:S05]  /*2bd0*/  WARPSYNC.COLLECTIVE R151, `(.L_x_8397) ;  /* 0x0000000097087348 */ /* 0x000fea0003c00000 */
[----:B------:R0:W1:Y:S02]  /*2be0*/  SHFL.BFLY P2, R152, R154, R153, R156 ;  /* 0x0c0000999a987389 */ /* 0x000064000004009c */
[----:B01----:R-:W-:Y:S01]  /*2bf0*/  ENDCOLLECTIVE ;  /* 0x000000000000791b */ /* 0x003fe20003800000 */
.L_x_8397:
[----:B------:R-:W-:Y:S01]  /*2c00*/  HFMA2.MMA R153, -RZ, RZ, 0, 9.5367431640625e-07 ;  /* 0x00000010ff997435 */ /* 0x000fe200000001ff */
[----:B------:R-:W-:-:S05]  /*2c10*/  MOV R149, R152 ;  /* 0x0000009800957202 */ /* 0x000fca0000000f00 */
[----:B------:R-:W-:-:S05]  /*2c20*/  FADD.FTZ R149, R148, R149 ;  /* 0x0000009594957221 */ /* 0x000fca0000010000 */
[----:B------:R-:W-:-:S07]  /*2c30*/  MOV R154, R149 ;  /* 0x00000095009a7202 */ /* 0x000fce0000000f00 */
[----:B------:R-:W-:Y:S05]  /*2c40*/  WARPSYNC.COLLECTIVE R151, `(.L_x_8398) ;  /* 0x0000000097087348 */ /* 0x000fea0003c00000 */
[----:B------:R0:W1:Y:S02]  /*2c50*/  SHFL.BFLY P2, R152, R154, R153, R156 ;  /* 0x0c0000999a987389 */ /* 0x000064000004009c */
[----:B01----:R-:W-:Y:S01]  /*2c60*/  ENDCOLLECTIVE ;  /* 0x000000000000791b */ /* 0x003fe20003800000 */
.L_x_8398:
        /* <DEDUP_REMOVED lines=56> */
.L_x_8399:
[----:B------:R-:W-:Y:S01]  /*2ff0*/  HFMA2.MMA R153, -RZ, RZ, 0, 1.1920928955078125e-07 ;  /* 0x00000002ff997435 */ /* 0x000fe200000001ff */
[----:B------:R-:W-:-:S05]  /*3000*/  MOV R3, R152 ;  /* 0x0000009800037202 */ /* 0x000fca0000000f00 */
[----:B------:R-:W-:-:S05]  /*3010*/  FADD.FTZ R3, R2, R3 ;  /* 0x0000000302037221 */ /* 0x000fca0000010000 */
[----:B------:R-:W-:-:S07]  /*3020*/  MOV R154, R3 ;  /* 0x00000003009a7202 */ /* 0x000fce0000000f00 */
[----:B------:R-:W-:Y:S05]  /*3030*/  WARPSYNC.COLLECTIVE R151, `(.L_x_8400) ;  /* 0x0000000097087348 */ /* 0x000fea0003c00000 */
[----:B------:R0:W1:Y:S02]  /*3040*/  SHFL.BFLY P2, R152, R154, R153, R156 ;  /* 0x0c0000999a987389 */ /* 0x000064000004009c */
[----:B01----:R-:W-:Y:S01]  /*3050*/  ENDCOLLECTIVE ;  /* 0x000000000000791b */ /* 0x003fe20003800000 */
.L_x_8400:
[----:B------:R-:W-:Y:S01]  /*3060*/  HFMA2.MMA R153, -RZ, RZ, 0, 2.384185791015625e-07 ;  /* 0x00000004ff997435 */ /* 0x000fe200000001ff */
[----:B------:R-:W-:-:S05]  /*3070*/  MOV R148, R152 ;  /* 0x0000009800947202 */ /* 0x000fca0000000f00 */
[----:B------:R-:W-:-:S05]  /*3080*/  FADD.FTZ R148, R3, R148 ;  /* 0x0000009403947221 */ /* 0x000fca0000010000 */
[----:B------:R-:W-:-:S07]  /*3090*/  MOV R154, R148 ;  /* 0x00000094009a7202 */ /* 0x000fce0000000f00 */
[----:B------:R-:W-:Y:S05]  /*30a0*/  WARPSYNC.COLLECTIVE R151, `(.L_x_8401) ;  /* 0x0000000097087348 */ /* 0x000fea0003c00000 */
[----:B------:R0:W1:Y:S02]  /*30b0*/  SHFL.BFLY P2, R152, R154, R153, R156 ;  /* 0x0c0000999a987389 */ /* 0x000064000004009c */
[----:B01----:R-:W-:Y:S01]  /*30c0*/  ENDCOLLECTIVE ;  /* 0x000000000000791b */ /* 0x003fe20003800000 */
.L_x_8401:
[----:B------:R-:W-:Y:S01]  /*30d0*/  HFMA2.MMA R153, -RZ, RZ, 0, 4.76837158203125e-07 ;  /* 0x00000008ff997435 */ /* 0x000fe200000001ff */
[----:B------:R-:W-:-:S05]  /*30e0*/  MOV R137, R152 ;  /* 0x0000009800897202 */ /* 0x000fca0000000f00 */
[----:B------:R-:W-:-:S05]  /*30f0*/  FADD.FTZ R137, R148, R137 ;  /* 0x0000008994897221 */ /* 0x000fca0000010000 */
[----:B------:R-:W-:-:S07]  /*3100*/  MOV R154, R137 ;  /* 0x00000089009a7202 */ /* 0x000fce0000000f00 */
[----:B------:R-:W-:Y:S05]  /*3110*/  WARPSYNC.COLLECTIVE R151, `(.L_x_8402) ;  /* 0x0000000097087348 */ /* 0x000fea0003c00000 */
[----:B------:R0:W1:Y:S02]  /*3120*/  SHFL.BFLY P2, R152, R154, R153, R156 ;  /* 0x0c0000999a987389 */ /* 0x000064000004009c */
[----:B01----:R-:W-:Y:S01]  /*3130*/  ENDCOLLECTIVE ;  /* 0x000000000000791b */ /* 0x003fe20003800000 */
.L_x_8402:
[----:B------:R-:W-:Y:S01]  /*3140*/  HFMA2.MMA R153, -RZ, RZ, 0, 9.5367431640625e-07 ;  /* 0x00000010ff997435 */ /* 0x000fe200000001ff */
[----:B------:R-:W-:-:S05]  /*3150*/  MOV R150, R152 ;  /* 0x0000009800967202 */ /* 0x000fca0000000f00 */
[----:B------:R-:W-:-:S05]  /*3160*/  FADD.FTZ R150, R137, R150 ;  /* 0x0000009689967221 */ /* 0x000fca0000010000 */
[----:B------:R-:W-:-:S07]  /*3170*/  MOV R154, R150 ;  /* 0x00000096009a7202 */ /* 0x000fce0000000f00 */
[----:B------:R-:W-:Y:S05]  /*3180*/  WARPSYNC.COLLECTIVE R151, `(.L_x_8403) ;  /* 0x0000000097087348 */ /* 0x000fea0003c00000 */
[----:B------:R0:W1:Y:S02]  /*3190*/  SHFL.BFLY P2, R152, R154, R153, R156 ;  /* 0x0c0000999a987389 */ /* 0x000064000004009c */
[----:B01----:R-:W-:Y:S01]  /*31a0*/  ENDCOLLECTIVE ;  /* 0x000000000000791b */ /* 0x003fe20003800000 */
.L_x_8403:
[----:B------:R-:W-:Y:S01]  /*31b0*/  MOV R149, R152 ;  /* 0x0000009800957202 */ /* 0x000fe20000000f00 */
[----:B------:R-:W-:Y:S06]  /*31c0*/  BRA `(.L_x_8404) ;  /* 0xffffffe800b47947 */ /* 0x000fec000383ffff */
.L_x_8405:
        /* <DEDUP_REMOVED lines=11> */
.L_x_20573:


//--------------------- .text._ZN10layer_norm31ln_parallel_residual_fwd_kernelINS_13Kernel_traitsIf13__nv_bfloat16fS2_fjLj3072ELj1ELj1ELj4ELj16ENS_18Kernel_traits_baseILj3072EfS2_fS2_fjLj128EEEEELb0ELb1ELb0EEEvNS_9FwdParamsE --------------------------
	.section	.text._ZN10layer_norm31ln_parallel_residual_fwd_kernelINS_13Kernel_traitsIf13__nv_bfloat16fS2_fjLj3072ELj1ELj1ELj4ELj16ENS_18Kernel_traits_baseILj3072EfS2_fS2_fjLj128EEEEELb0ELb1ELb0EEEvNS_9FwdParamsE,"ax",@progbits
	.align	128
        .global         _ZN10layer_norm31ln_parallel_residual_fwd_kernelINS_13Kernel_traitsIf13__nv_bfloat16fS2_fjLj3072ELj1ELj1ELj4ELj16ENS_18Kernel_traits_baseILj3072EfS2_fS2_fjLj128EEEEELb0ELb1ELb0EEEvNS_9FwdParamsE
        .type           _ZN10layer_norm31ln_parallel_residual_fwd_kernelINS_13Kernel_traitsIf13__nv_bfloat16fS2_fjLj3072ELj1ELj1ELj4ELj16ENS_18Kernel_traits_baseILj3072EfS2_fS2_fjLj128EEEEELb0ELb1ELb0EEEvNS_9FwdParamsE,@function
        .size           _ZN10layer_norm31ln_parallel_residual_fwd_kernelINS_13Kernel_traitsIf13__nv_bfloat16fS2_fjLj3072ELj1ELj1ELj4ELj16ENS_18Kernel_traits_baseILj3072EfS2_fS2_fjLj128EEEEELb0ELb1ELb0EEEvNS_9FwdParamsE,(.L_x_20574 - _ZN10layer_norm31ln_parallel_residual_fwd_kernelINS_13Kernel_traitsIf13__nv_bfloat16fS2_fjLj3072ELj1ELj1ELj4ELj16ENS_18Kernel_traits_baseILj3072EfS2_fS2_fjLj128EEEEELb0ELb1ELb0EEEvNS_9FwdParamsE)
        .other          _ZN10layer_norm31ln_parallel_residual_fwd_kernelINS_13Kernel_traitsIf13__nv_bfloat16fS2_fjLj3072ELj1ELj1ELj4ELj16ENS_18Kernel_traits_baseILj3072EfS2_fS2_fjLj128EEEEELb0ELb1ELb0EEEvNS_9FwdParamsE,@"STO_CUDA_ENTRY STV_DEFAULT"
_ZN10layer_norm31ln_parallel_residual_fwd_kernelINS_13Kernel_traitsIf13__nv_bfloat16fS2_fjLj3072ELj1ELj1ELj4ELj16ENS_18Kernel_traits_baseILj3072EfS2_fS2_fjLj128EEEEELb0ELb1ELb0EEEvNS_9FwdParamsE:
.text._ZN10layer_norm31ln_parallel_residual_fwd_kernelINS_13Kernel_traitsIf13__nv_bfloat16fS2_fjLj3072ELj1ELj1ELj4ELj16ENS_18Kernel_traits_baseILj3072EfS2_fS2_fjLj128EEEEELb0ELb1ELb0EEEvNS_9FwdParamsE:
        /* <DEDUP_REMOVED lines=31> */
.L_x_8407:
[----:B------:R-:W-:Y:S05]  /*01f0*/  BSYNC B0 ;  /* 0x0000000000007941 */ /* 0x000fea0003800000 */
.L_x_8406:
        /* <DEDUP_REMOVED lines=17> */
[----:B------:R-:W-:-:S07]  /*0310*/  IADD3 R9, R9, 0x80, RZ ;  /* 0x0000008009097810 */ /* 0x000fce0007ffe0ff */
.L_x_8409:
[----:B------:R-:W-:Y:S05]  /*0320*/  BSYNC B0 ;  /* 0x0000000000007941 */ /* 0x000fea0003800000 */
.L_x_8408:
[----:B------:R-:W-:Y:S04]  /*0330*/  BSSY B0, `(.L_x_8410) ;  /* 0x0000011000007945 */ /* 0x000fe80003800000 */
[----:B------:R-:W-:Y:S05]  /*0340*/  @!P3 BRA `(.L_x_8411) ;  /* 0x00000000003cb947 */ /* 0x000fea0003800000 */
[----:B------:R-:W2:Y:S01]  /*0350*/  LDC.64 R52, c[0x0][0x260] ;  /* 0x00009800ff347b82 */ /* 0x000ea20000000a00 */
        /* <DEDUP_REMOVED lines=8> */
[----:B--2---:R-:W-:-:S03]  /*03e0*/  IMAD.WIDE.U32 R52, R9, 0x20, R52 ;  /* 0x0000002009347825 */ /* 0x004fc600078e0034 */
[----:B------:R-:W-:Y:S02]  /*03f0*/  @P0 LEA.HI.X R55, R9, UR7, RZ, 0x5, P1 ;  /* 0x0000000709370c11 */ /* 0x000fe400088f2cff */
[----:B------:R2:W5:Y:S04]  /*0400*/  LDG.E.128 R8, desc[UR4][R52.64] ;  /* 0x0000000434087981 */ /* 0x000568000c1e1d00 */
[----:B------:R2:W5:Y:S04]  /*0410*/  @P0 LDG.E.128 R16, desc[UR4][R54.64] ;  /* 0x0000000436100981 */ /* 0x000568000c1e1d00 */
[----:B------:R2:W5:Y:S04]  /*0420*/  @P0 LDG.E.128 R12, desc[UR4][R54.64+0x10] ;  /* 0x00001004360c0981 */ /* 0x000568000c1e1d00 */
[----:B01----:R2:W5:Y:S02]  /*0430*/  LDG.E.128 R4, desc[UR4][R52.64+0x10] ;  /* 0x0000100434047981 */ /* 0x003564000c1e1d00 */
.L_x_8411:
[----:B------:R-:W-:Y:S05]  /*0440*/  BSYNC B0 ;  /* 0x0000000000007941 */ /* 0x000fea0003800000 */
.L_x_8410:
[----:B------:R-:W3:Y:S02]  /*0450*/  S2UR UR6, SR_CTAID.X ;  /* 0x00000000000679c3 */ /* 0x000ee40000002500 */
[----:B---3--:R-:W-:Y:S01]  /*0460*/  LEA.HI R93, R2, UR6, RZ, 0x19 ;  /* 0x00000006025d7c11 */ /* 0x008fe2000f8fc8ff */
[----:B------:R-:W-:-:S03]  /*0470*/  ULDC UR6, c[0x0][0x214] ;  /* 0x0000850000067ab9 */ /* 0x000fc60000000800 */
[----:B------:R-:W-:-:S13]  /*0480*/  ISETP.GE.AND P0, PT, R93, UR6, PT ;  /* 0x000000065d007c0c */ /* 0x000fda000bf06270 */
[----:B------:R-:W-:Y:S05]  /*0490*/  @P0 EXIT ;  /* 0x000000000000094d */ /* 0x000fea0003800000 */
[----:B------:R-:W-:Y:S01]  /*04a0*/  SHF.R.S32.HI R0, RZ, 0x3, R0 ;  /* 0x00000003ff007819 */ /* 0x000fe20000011400 */
[----:B------:R-:W-:Y:S01]  /*04b0*/  ULDC.U8 UR6, c[0x0][0x2a0] ;  /* 0x0000a80000067ab9 */ /* 0x000fe20000000000 */
[----:B--2---:R-:W-:Y:S01]  /*04c0*/  LOP3.LUT R53, R2, 0x60, RZ, 0xc0, !PT ;  /* 0x0000006002357812 */ /* 0x004fe200078ec0ff */
[----:B------:R-:W-:Y:S01]  /*04d0*/  ULDC UR13, c[0x0][0x218] ;  /* 0x00008600000d7ab9 */ /* 0x000fe20000000800 */
        /* <DEDUP_REMOVED lines=10> */
[----:B------:R-:W-:Y:S02]  /*0580*/  IADD3 R53, R53, R0, RZ ;  /* 0x0000000035357210 */ /* 0x000fe40007ffe0ff */
[----:B------:R-:W-:Y:S02]  /*0590*/  LOP3.LUT R55, R54, 0x3e0, RZ, 0xc0, !PT ;  /* 0x000003e036377812 */ /* 0x000fe400078ec0ff */
[----:B------:R-:W-:Y:S02]  /*05a0*/  SHF.L.U32 R53, R53, 0x3, RZ ;  /* 0x0000000335357819 */ /* 0x000fe400000006ff */
[----:B------:R-:W-:Y:S02]  /*05b0*/  VIADDMNMX R55, R52, -R55, RZ, !PT ;  /* 0x8000003734377246 */ /* 0x000fe400078001ff */
[----:B------:R-:W-:-:S02]  /*05c0*/  I2FP.F32.U32 R53, R53 ;  /* 0x0000003500357245 */ /* 0x000fc40000201000 */
[----:B------:R-:W-:Y:S02]  /*05d0*/  VIMNMX R55, R55, 0x20, PT ;  /* 0x0000002037377848 */ /* 0x000fe40003fe0100 */
[----:B------:R2:W3:Y:S01]  /*05e0*/  MUFU.RCP R94, R53 ;  /* 0x00000035005e7308 */ /* 0x0004e20000001000 */
[----:B------:R-:W-:Y:S01]  /*05f0*/  ISETP.NE.AND P0, PT, RZ, UR6, PT ;  /* 0x00000006ff007c0c */ /* 0x000fe2000bf05270 */
[----:B------:R-:W-:Y:S01]  /*0600*/  ULDC.64 UR6, c[0x0][0x228] ;  /* 0x00008a0000067ab9 */ /* 0x000fe20000000a00 */
[----:B------:R-:W-:Y:S01]  /*0610*/  IADD3 R55, R0, R55, RZ ;  /* 0x0000003700377210 */ /* 0x000fe20007ffe0ff */
[----:B------:R-:W-:Y:S01]  /*0620*/  HFMA2.MMA R0, -RZ, RZ, 0, 5.9604644775390625e-08 ;  /* 0x00000001ff007435 */ /* 0x000fe200000001ff */
[----:B------:R-:W-:Y:S02]  /*0630*/  P2R R97, PR, RZ, 0x1 ;  /* 0x00000001ff617803 */ /* 0x000fe40000000000 */
[----:B------:R-:W-:-:S08]  /*0640*/  SHF.L.U32 R95, R55, 0x3, RZ ;  /* 0x00000003375f7819 */ /* 0x000fd000000006ff */
.L_x_8473:
[----:B-1-34-:R-:W-:Y:S01]  /*0650*/  IMAD R88, R93, UR13, RZ ;  /* 0x0000000d5d587c24 */ /* 0x01afe2000f8e02ff */
[----:B------:R-:W-:Y:S04]  /*0660*/  BSSY B0, `(.L_x_8412) ;  /* 0x0000063000007945 */ /* 0x000fe80003800000 */
[----:B------:R-:W-:-:S04]  /*0670*/  SHF.R.S32.HI R89, RZ, 0x1f, R88 ;  /* 0x0000001fff597819 */ /* 0x000fc80000011458 */
[----:B------:R-:W-:-:S04]  /*0680*/  LEA.HI R89, R89, R88, RZ, 0x3 ;  /* 0x0000005859597211 */ /* 0x000fc800078f18ff */
[----:B------:R-:W-:-:S04]  /*0690*/  LEA.HI.SX32 R96, R89, R92, 0x1d ;  /* 0x0000005c59607211 */ /* 0x000fc800078feaff */
[----:B------:R-:W-:Y:S01]  /*06a0*/  MOV R88, R96 ;  /* 0x0000006000587202 */ /* 0x000fe20000000f00 */
[----:B-----5:R-:W-:Y:S06]  /*06b0*/  @!P5 BRA `(.L_x_8413) ;  /* 0x000000040074d947 */ /* 0x020fec0003800000 */
[----:B------:R-:W4:Y:S01]  /*06c0*/  LDC.64 R68, c[0x0][0x220] ;  /* 0x00008800ff447b82 */ /* 0x000f220000000a00 */
[----:B------:R-:W-:Y:S02]  /*06d0*/  ISETP.NE.U32.AND P1, PT, RZ, UR6, PT ;  /* 0x00000006ff007c0c */ /* 0x000fe4000bf25070 */
[----:B------:R-:W-:Y:S02]  /*06e0*/  ISETP.NE.U32.AND P0, PT, RZ, UR8, PT ;  /* 0x00000008ff007c0c */ /* 0x000fe4000bf05070 */
[----:B------:R-:W-:Y:S02]  /*06f0*/  ISETP.NE.AND.EX P1, PT, RZ, UR7, PT, P1 ;  /* 0x00000007ff007c0c */ /* 0x000fe4000bf25310 */
[----:B------:R-:W-:-:S11]  /*0700*/  ISETP.NE.AND.EX P0, PT, RZ, UR9, PT, P0 ;  /* 0x00000009ff007c0c */ /* 0x000fd6000bf05300 */
[----:B------:R-:W-:-:S04]  /*0710*/  @P1 LEA R88, P2, R96, UR6, 0x4 ;  /* 0x0000000660581c11 */ /* 0x000fc8000f8420ff */
[C---:B------:R-:W-:Y:S01]  /*0720*/  @P1 LEA.HI.X R89, R96.reuse, UR7, RZ, 0x4, P2 ;  /* 0x0000000760591c11 */ /* 0x040fe200090f24ff */
[C---:B----4-:R-:W-:Y:S01]  /*0730*/  IMAD.WIDE.U32 R68, R96.reuse, 0x10, R68 ;  /* 0x0000001060447825 */ /* 0x050fe200078e0044 */
[----:B------:R-:W-:-:S03]  /*0740*/  @P0 LEA R66, P2, R96, UR8, 0x5 ;  /* 0x0000000860420c11 */ /* 0x000fc6000f8428ff */
[----:B--2---:R2:W5:Y:S01]  /*0750*/  @P1 LDG.E.128 R52, desc[UR4][R88.64] ;  /* 0x0000000458341981 */ /* 0x004562000c1e1d00 */
[----:B------:R-:W-:-:S03]  /*0760*/  @P0 LEA.HI.X R67, R96, UR9, RZ, 0x5, P2 ;  /* 0x0000000960430c11 */ /* 0x000fc600090f2cff */
[----:B------:R-:W4:Y:S04]  /*0770*/  LDG.E.128 R68, desc[UR4][R68.64] ;  /* 0x0000000444447981 */ /* 0x000f28000c1e1d00 */
[----:B------:R2:W5:Y:S04]  /*0780*/  @P0 LDG.E.128 R56, desc[UR4][R66.64] ;  /* 0x0000000442380981 */ /* 0x000568000c1e1d00 */
[----:B------:R2:W5:Y:S01]  /*0790*/  @P0 LDG.E.128 R60, desc[UR4][R66.64+0x10] ;  /* 0x00001004423c0981 */ /* 0x000562000c1e1d00 */
[----:B------:R-:W-:-:S04]  /*07a0*/  ISETP.NE.U32.AND P1, PT, RZ, UR6, PT ;  /* 0x00000006ff007c0c */ /* 0x000fc8000bf25070 */
[----:B------:R-:W-:Y:S02]  /*07b0*/  ISETP.NE.AND.EX P1, PT, RZ, UR7, PT, P1 ;  /* 0x00000007ff007c0c */ /* 0x000fe4000bf25310 */
[C---:B----4-:R-:W-:Y:S02]  /*07c0*/  PRMT R65, R68.reuse, 0x7632, R65 ;  /* 0x0000763244417816 */ /* 0x050fe40000000041 */
[----:B------:R-:W-:-:S09]  /*07d0*/  SHF.L.U32 R64, R68, 0x10, RZ ;  /* 0x0000001044407819 */ /* 0x000fd200000006ff */
[----:B--2---:R-:W-:Y:S05]  /*07e0*/  @P1 BRA `(.L_x_8414) ;  /* 0x00000000000c1947 */ /* 0x004fea0003800000 */
[----:B------:R-:W-:Y:S05]  /*07f0*/  @!P0 BRA `(.L_x_8415) ;  /* 0x0000000000148947 */ /* 0x000fea0003800000 */
[----:B-----5:R-:W-:Y:S01]  /*0800*/  FADD.FTZ R64, R56, R64 ;  /* 0x0000004038407221 */ /* 0x020fe20000010000 */
[----:B------:R-:W-:Y:S06]  /*0810*/  BRA `(.L_x_8415) ;  /* 0x00000000000c7947 */ /* 0x000fec0003800000 */
.L_x_8414:
[----:B-----5:R-:W-:-:S05]  /*0820*/  SHF.L.U32 R67, R52, 0x10, RZ ;  /* 0x0000001034437819 */ /* 0x020fca00000006ff */
[----:B------:R-:W-:-:S04]  /*0830*/  FADD.FTZ R64, R67, R64 ;  /* 0x0000004043407221 */ /* 0x000fc80000010000 */
[----:B------:R-:W-:-:S07]  /*0840*/  @P0 FADD.FTZ R64, R56, R64 ;  /* 0x0000004038400221 */ /* 0x000fce0000010000 */
.L_x_8415:
[----:B------:R-:W-:Y:S01]  /*0850*/  SHF.L.U32 R65, R65, 0x10, RZ ;  /* 0x0000001041417819 */ /* 0x000fe200000006ff */
[----:B------:R-:W-:Y:S06]  /*0860*/  @P1 BRA `(.L_x_8416) ;  /* 0x00000000000c1947 */ /* 0x000fec0003800000 */
[----:B------:R-:W-:Y:S05]  /*0870*/  @!P0 BRA `(.L_x_8417) ;  /* 0x0000000000188947 */ /* 0x000fea0003800000 */
[----:B-----5:R-:W-:Y:S01]  /*0880*/  FADD.FTZ R65, R57, R65 ;  /* 0x0000004139417221 */ /* 0x020fe20000010000 */
[----:B------:R-:W-:Y:S06]  /*0890*/  BRA `(.L_x_8417) ;  /* 0x0000000000107947 */ /* 0x000fec0003800000 */
.L_x_8416:
[----:B-----5:R-:W-:-:S04]  /*08a0*/  PRMT R66, R52, 0x7632, R66 ;  /* 0x0000763234427816 */ /* 0x020fc80000000042 */
[----:B------:R-:W-:-:S05]  /*08b0*/  SHF.L.U32 R66, R66, 0x10, RZ ;  /* 0x0000001042427819 */ /* 0x000fca00000006ff */
[----:B------:R-:W-:-:S04]  /*08c0*/  FADD.FTZ R65, R66, R65 ;  /* 0x0000004142417221 */ /* 0x000fc80000010000 */
[----:B------:R-:W-:-:S07]  /*08d0*/  @P0 FADD.FTZ R65, R57, R65 ;  /* 0x0000004139410221 */ /* 0x000fce0000010000 */
.L_x_8417:
[C---:B------:R-:W-:Y:S02]  /*08e0*/  PRMT R67, R69.reuse, 0x7632, R67 ;  /* 0x0000763245437816 */ /* 0x040fe40000000043 */
[----:B------:R-:W-:Y:S01]  /*08f0*/  SHF.L.U32 R66, R69, 0x10, RZ ;  /* 0x0000001045427819 */ /* 0x000fe200000006ff */
[----:B------:R-:W-:Y:S06]  /*0900*/  @P1 BRA `(.L_x_8418) ;  /* 0x00000000000c1947 */ /* 0x000fec0003800000 */
[----:B------:R-:W-:Y:S05]  /*0910*/  @!P0 BRA `(.L_x_8419) ;  /* 0x0000000000148947 */ /* 0x000fea0003800000 */
[----:B-----5:R-:W-:Y:S01]  /*0920*/  FADD.FTZ R66, R58, R66 ;  /* 0x000000423a427221 */ /* 0x020fe20000010000 */
[----:B------:R-:W-:Y:S06]  /*0930*/  BRA `(.L_x_8419) ;  /* 0x00000000000c7947 */ /* 0x000fec0003800000 */
.L_x_8418:
[----:B-----5:R-:W-:-:S05]  /*0940*/  SHF.L.U32 R69, R53, 0x10, RZ ;  /* 0x0000001035457819 */ /* 0x020fca00000006ff */
[----:B------:R-:W-:-:S04]  /*0950*/  FADD.FTZ R66, R69, R66 ;  /* 0x0000004245427221 */ /* 0x000fc80000010000 */
[----:B------:R-:W-:-:S07]  /*0960*/  @P0 FADD.FTZ R66, R58, R66 ;  /* 0x000000423a420221 */ /* 0x000fce0000010000 */
.L_x_8419:
[----:B------:R-:W-:Y:S01]  /*0970*/  SHF.L.U32 R67, R67, 0x10, RZ ;  /* 0x0000001043437819 */ /* 0x000fe200000006ff */
[----:B------:R-:W-:Y:S06]  /*0980*/  @P1 BRA `(.L_x_8420) ;  /* 0x00000000000c1947 */ /* 0x000fec0003800000 */
[----:B------:R-:W-:Y:S05]  /*0990*/  @!P0 BRA `(.L_x_8421) ;  /* 0x0000000000188947 */ /* 0x000fea0003800000 */
[----:B-----5:R-:W-:Y:S01]  /*09a0*/  FADD.FTZ R67, R59, R67 ;  /* 0x000000433b437221 */ /* 0x020fe20000010000 */
[----:B------:R-:W-:Y:S06]  /*09b0*/  BRA `(.L_x_8421) ;  /* 0x0000000000107947 */ /* 0x000fec0003800000 */
.L_x_8420:
[----:B-----5:R-:W-:-:S04]  /*09c0*/  PRMT R68, R53, 0x7632, R68 ;  /* 0x0000763235447816 */ /* 0x020fc80000000044 */
[----:B------:R-:W-:-:S05]  /*09d0*/  SHF.L.U32 R68, R68, 0x10, RZ ;  /* 0x0000001044447819 */ /* 0x000fca00000006ff */
[----:B------:R-:W-:-:S04]  /*09e0*/  FADD.FTZ R67, R68, R67 ;  /* 0x0000004344437221 */ /* 0x000fc80000010000 */
[----:B------:R-:W-:-:S07]  /*09f0*/  @P0 FADD.FTZ R67, R59, R67 ;  /* 0x000000433b430221 */ /* 0x000fce0000010000 */
.L_x_8421:
[C---:B------:R-:W-:Y:S02]  /*0a00*/  PRMT R69, R70.reuse, 0x7632, R69 ;  /* 0x0000763246457816 */ /* 0x040fe40000000045 */
[----:B------:R-:W-:Y:S01]  /*0a10*/  SHF.L.U32 R68, R70, 0x10, RZ ;  /* 0x0000001046447819 */ /* 0x000fe200000006ff */
[----:B------:R-:W-:Y:S06]  /*0a20*/  @P1 BRA `(.L_x_8422) ;  /* 0x00000000000c1947 */ /* 0x000fec0003800000 */
[----:B------:R-:W-:Y:S05]  /*0a30*/  @!P0 BRA `(.L_x_8423) ;  /* 0x0000000000148947 */ /* 0x000fea0003800000 */
[----:B-----5:R-:W-:Y:S01]  /*0a40*/  FADD.FTZ R68, R60, R68 ;  /* 0x000000443c447221 */ /* 0x020fe20000010000 */
[----:B------:R-:W-:Y:S06]  /*0a50*/  BRA `(.L_x_8423) ;  /* 0x00000000000c7947 */ /* 0x000fec0003800000 */
.L_x_8422:
[----:B-----5:R-:W-:-:S05]  /*0a60*/  SHF.L.U32 R89, R54, 0x10, RZ ;  /* 0x0000001036597819 */ /* 0x020fca00000006ff */
[----:B------:R-:W-:-:S04]  /*0a70*/  FADD.FTZ R68, R89, R68 ;  /* 0x0000004459447221 */ /* 0x000fc80000010000 */
[----:B------:R-:W-:-:S07]  /*0a80*/  @P0 FADD.FTZ R68, R60, R68 ;  /* 0x000000443c440221 */ /* 0x000fce0000010000 */
.L_x_8423:
[----:B------:R-:W-:Y:S01]  /*0a90*/  SHF.L.U32 R69, R69, 0x10, RZ ;  /* 0x0000001045457819 */ /* 0x000fe200000006ff */
[----:B------:R-:W-:Y:S06]  /*0aa0*/  @P1 BRA `(.L_x_8424) ;  /* 0x00000000000c1947 */ /* 0x000fec0003800000 */
[----:B------:R-:W-:Y:S05]  /*0ab0*/  @!P0 BRA `(.L_x_8425) ;  /* 0x0000000000188947 */ /* 0x000fea0003800000 */
[----:B-----5:R-:W-:Y:S01]  /*0ac0*/  FADD.FTZ R69, R61, R69 ;  /* 0x000000453d457221 */ /* 0x020fe20000010000 */
[----:B------:R-:W-:Y:S06]  /*0ad0*/  BRA `(.L_x_8425) ;  /* 0x0000000000107947 */ /* 0x000fec0003800000 */
.L_x_8424:
[----:B-----5:R-:W-:-:S04]  /*0ae0*/  PRMT R70, R54, 0x7632, R70 ;  /* 0x0000763236467816 */ /* 0x020fc80000000046 */
[----:B------:R-:W-:-:S05]  /*0af0*/  SHF.L.U32 R70, R70, 0x10, RZ ;  /* 0x0000001046467819 */ /* 0x000fca00000006ff */
[----:B------:R-:W-:-:S04]  /*0b00*/  FADD.FTZ R69, R70, R69 ;  /* 0x0000004546457221 */ /* 0x000fc80000010000 */
[----:B------:R-:W-:-:S07]  /*0b10*/  @P0 FADD.FTZ R69, R61, R69 ;  /* 0x000000453d450221 */ /* 0x000fce0000010000 */
.L_x_8425:
[C---:B------:R-:W-:Y:S02]  /*0b20*/  PRMT R88, R71.reuse, 0x7632, R88 ;  /* 0x0000763247587816 */ /* 0x040fe40000000058 */
[----:B------:R-:W-:Y:S01]  /*0b30*/  SHF.L.U32 R70, R71, 0x10, RZ ;  /* 0x0000001047467819 */ /* 0x000fe200000006ff */
[----:B------:R-:W-:Y:S06]  /*0b40*/  @P1 BRA `(.L_x_8426) ;  /* 0x00000000000c1947 */ /* 0x000fec0003800000 */
[----:B------:R-:W-:Y:S05]  /*0b50*/  @!P0 BRA `(.L_x_8427) ;  /* 0x0000000000148947 */ /* 0x000fea0003800000 */
[----:B-----5:R-:W-:Y:S01]  /*0b60*/  FADD.FTZ R70, R62, R70 ;  /* 0x000000463e467221 */ /* 0x020fe20000010000 */
[----:B------:R-:W-:Y:S06]  /*0b70*/  BRA `(.L_x_8427) ;  /* 0x00000000000c7947 */ /* 0x000fec0003800000 */
.L_x_8426:
[----:B-----5:R-:W-:-:S05]  /*0b80*/  SHF.L.U32 R71, R55, 0x10, RZ ;  /* 0x0000001037477819 */ /* 0x020fca00000006ff */
[----:B------:R-:W-:-:S04]  /*0b90*/  FADD.FTZ R70, R71, R70 ;  /* 0x0000004647467221 */ /* 0x000fc80000010000 */
[----:B------:R-:W-:-:S07]  /*0ba0*/  @P0 FADD.FTZ R70, R62, R70 ;  /* 0x000000463e460221 */ /* 0x000fce0000010000 */
.L_x_8427:
[----:B------:R-:W-:Y:S01]  /*0bb0*/  SHF.L.U32 R71, R88, 0x10, RZ ;  /* 0x0000001058477819 */ /* 0x000fe200000006ff */
[----:B------:R-:W-:Y:S06]  /*0bc0*/  @P1 BRA `(.L_x_8428) ;  /* 0x00000000000c1947 */ /* 0x000fec0003800000 */
[----:B------:R-:W-:Y:S05]  /*0bd0*/  @!P0 BRA `(.L_x_8429) ;  /* 0x0000000000188947 */ /* 0x000fea0003800000 */
[----:B-----5:R-:W-:Y:S01]  /*0be0*/  FADD.FTZ R71, R63, R71 ;  /* 0x000000473f477221 */ /* 0x020fe20000010000 */
[----:B------:R-:W-:Y:S06]  /*0bf0*/  BRA `(.L_x_8429) ;  /* 0x0000000000107947 */ /* 0x000fec0003800000 */
.L_x_8428:
[----:B-----5:R-:W-:-:S04]  /*0c00*/  PRMT R88, R55, 0x7632, R88 ;  /* 0x0000763237587816 */ /* 0x020fc80000000058 */
[----:B------:R-:W-:-:S05]  /*0c10*/  SHF.L.U32 R88, R88, 0x10, RZ ;  /* 0x0000001058587819 */ /* 0x000fca00000006ff */
[----:B------:R-:W-:-:S04]  /*0c20*/  FADD.FTZ R71, R88, R71 ;  /* 0x0000004758477221 */ /* 0x000fc80000010000 */
[----:B------:R-:W-:-:S07]  /*0c30*/  @P0 FADD.FTZ R71, R63, R71 ;  /* 0x000000473f470221 */ /* 0x000fce0000010000 */
.L_x_8429:
[C---:B------:R-:W-:Y:S02]  /*0c40*/  LEA R90, P0, R96.reuse, UR10, 0x5 ;  /* 0x0000000a605a7c11 */ /* 0x040fe4000f8028ff */
[C---:B------:R-:W-:Y:S02]  /*0c50*/  IADD3 R88, R96.reuse, 0x80, RZ ;  /* 0x0000008060587810 */ /* 0x040fe40007ffe0ff */
[----:B------:R-:W-:-:S05]  /*0c60*/  LEA.HI.X R91, R96, UR11, RZ, 0x5, P0 ;  /* 0x0000000b605b7c11 */ /* 0x000fca00080f2cff */
[----:B------:R4:W-:Y:S04]  /*0c70*/  STG.E.128 desc[UR4][R90.64], R64 ;  /* 0x000000405a007986 */ /* 0x0009e8000c101d04 */
[----:B------:R4:W-:Y:S02]  /*0c80*/  STG.E.128 desc[UR4][R90.64+0x10], R68 ;  /* 0x000010445a007986 */ /* 0x0009e4000c101d04 */
.L_x_8413:
[----:B------:R-:W-:Y:S05]  /*0c90*/  BSYNC B0 ;  /* 0x0000000000007941 */ /* 0x000fea0003800000 */
.L_x_8412:
[----:B------:R-:W-:Y:S04]  /*0ca0*/  BSSY B0, `(.L_x_8430) ;  /* 0x000005f000007945 */ /* 0x000fe80003800000 */
[----:B------:R-:W-:Y:S05]  /*0cb0*/  @!P4 BRA `(.L_x_8431) ;  /* 0x000000040074c947 */ /* 0x000fea0003800000 */
[----:B------:R-:W0:Y:S01]  /*0cc0*/  LDC.64 R80, c[0x0][0x220] ;  /* 0x00008800ff507b82 */ /* 0x000e220000000a00 */
[----:B------:R-:W-:Y:S02]  /*0cd0*/  ISETP.NE.U32.AND P1, PT, RZ, UR6, PT ;  /* 0x00000006ff007c0c */ /* 0x000fe4000bf25070 */
[----:B------:R-:W-:Y:S02]  /*0ce0*/  ISETP.NE.U32.AND P0, PT, RZ, UR8, PT ;  /* 0x00000008ff007c0c */ /* 0x000fe4000bf05070 */
[----:B------:R-:W-:Y:S02]  /*0cf0*/  ISETP.NE.AND.EX P1, PT, RZ, UR7, PT, P1 ;  /* 0x00000007ff007c0c */ /* 0x000fe4000bf25310 */
[----:B------:R-:W-:-:S11]  /*0d00*/  ISETP.NE.AND.EX P0, PT, RZ, UR9, PT, P0 ;  /* 0x00000009ff007c0c */ /* 0x000fd6000bf05300 */
[----:B----4-:R-:W-:-:S04]  /*0d10*/  @P1 LEA R90, P2, R88, UR6, 0x4 ;  /* 0x00000006585a1c11 */ /* 0x010fc8000f8420ff */
[C---:B------:R-:W-:Y:S01]  /*0d20*/  @P1 LEA.HI.X R91, R88.reuse, UR7, RZ, 0x4, P2 ;  /* 0x00000007585b1c11 */ /* 0x040fe200090f24ff */
[C---:B0-----:R-:W-:Y:S01]  /*0d30*/  IMAD.WIDE.U32 R80, R88.reuse, 0x10, R80 ;  /* 0x0000001058507825 */ /* 0x041fe200078e0050 */
[----:B------:R-:W-:-:S03]  /*0d40*/  @P0 LEA R74, P2, R88, UR8, 0x5 ;  /* 0x00000008584a0c11 */ /* 0x000fc6000f8428ff */
[----:B--2--5:R0:W5:Y:S01]  /*0d50*/  @P1 LDG.E.128 R52, desc[UR4][R90.64] ;  /* 0x000000045a341981 */ /* 0x024162000c1e1d00 */
        /* <DEDUP_REMOVED lines=12> */
.L_x_8432:
[----:B-----5:R-:W-:-:S05]  /*0e20*/  SHF.L.U32 R75, R52, 0x10, RZ ;  /* 0x00000010344b7819 */ /* 0x020fca00000006ff */
[----:B------:R-:W-:-:S04]  /*0e30*/  FADD.FTZ R72, R75, R72 ;  /* 0x000000484b487221 */ /* 0x000fc80000010000 */
[----:B------:R-:W-:-:S07]  /*0e40*/  @P0 FADD.FTZ R72, R56, R72 ;  /* 0x0000004838480221 */ /* 0x000fce0000010000 */
.L_x_8433:
[----:B------:R-:W-:Y:S01]  /*0e50*/  SHF.L.U32 R73, R73, 0x10, RZ ;  /* 0x0000001049497819 */ /* 0x000fe200000006ff */
[----:B------:R-:W-:Y:S06]  /*0e60*/  @P1 BRA `(.L_x_8434) ;  /* 0x00000000000c1947 */ /* 0x000fec0003800000 */
[----:B------:R-:W-:Y:S05]  /*0e70*/  @!P0 BRA `(.L_x_8435) ;  /* 0x0000000000188947 */ /* 0x000fea0003800000 */
[----:B-----5:R-:W-:Y:S01]  /*0e80*/  FADD.FTZ R73, R57, R73 ;  /* 0x0000004939497221 */ /* 0x020fe20000010000 */
[----:B------:R-:W-:Y:S06]  /*0e90*/  BRA `(.L_x_8435) ;  /* 0x0000000000107947 */ /* 0x000fec0003800000 */
.L_x_8434:
[----:B-----5:R-:W-:-:S04]  /*0ea0*/  PRMT R74, R52, 0x7632, R74 ;  /* 0x00007632344a7816 */ /* 0x020fc8000000004a */
[----:B------:R-:W-:-:S05]  /*0eb0*/  SHF.L.U32 R74, R74, 0x10, RZ ;  /* 0x000000104a4a7819 */ /* 0x000fca00000006ff */
[----:B------:R-:W-:-:S04]  /*0ec0*/  FADD.FTZ R73, R74, R73 ;  /* 0x000000494a497221 */ /* 0x000fc80000010000 */
[----:B------:R-:W-:-:S07]  /*0ed0*/  @P0 FADD.FTZ R73, R57, R73 ;  /* 0x0000004939490221 */ /* 0x000fce0000010000 */
.L_x_8435:
[C---:B------:R-:W-:Y:S02]  /*0ee0*/  PRMT R75, R81.reuse, 0x7632, R75 ;  /* 0x00007632514b7816 */ /* 0x040fe4000000004b */
[----:B------:R-:W-:Y:S01]  /*0ef0*/  SHF.L.U32 R74, R81, 0x10, RZ ;  /* 0x00000010514a7819 */ /* 0x000fe200000006ff */
[----:B------:R-:W-:Y:S06]  /*0f00*/  @P1 BRA `(.L_x_8436) ;  /* 0x00000000000c1947 */ /* 0x000fec0003800000 */
[----:B------:R-:W-:Y:S05]  /*0f10*/  @!P0 BRA `(.L_x_8437) ;  /* 0x0000000000148947 */ /* 0x000fea0003800000 */
[----:B-----5:R-:W-:Y:S01]  /*0f20*/  FADD.FTZ R74, R58, R74 ;  /* 0x0000004a3a4a7221 */ /* 0x020fe20000010000 */
[----:B------:R-:W-:Y:S06]  /*0f30*/  BRA `(.L_x_8437) ;  /* 0x00000000000c7947 */ /* 0x000fec0003800000 */
.L_x_8436:
[----:B-----5:R-:W-:-:S05]  /*0f40*/  SHF.L.U32 R81, R53, 0x10, RZ ;  /* 0x0000001035517819 */ /* 0x020fca00000006ff */
[----:B------:R-:W-:-:S04]  /*0f50*/  FADD.FTZ R74, R81, R74 ;  /* 0x0000004a514a7221 */ /* 0x000fc80000010000 */
[----:B------:R-:W-:-:S07]  /*0f60*/  @P0 FADD.FTZ R74, R58, R74 ;  /* 0x0000004a3a4a0221 */ /* 0x000fce0000010000 */
.L_x_8437:
[----:B------:R-:W-:Y:S01]  /*0f70*/  SHF.L.U32 R75, R75, 0x10, RZ ;  /* 0x000000104b4b7819 */ /* 0x000fe200000006ff */
[----:B------:R-:W-:Y:S06]  /*0f80*/  @P1 BRA `(.L_x_8438) ;  /* 0x00000000000c1947 */ /* 0x000fec0003800000 */
[----:B------:R-:W-:Y:S05]  /*0f90*/  @!P0 BRA `(.L_x_8439) ;  /* 0x0000000000188947 */ /* 0x000fea0003800000 */
[----:B-----5:R-:W-:Y:S01]  /*0fa0*/  FADD.FTZ R75, R59, R75 ;  /* 0x0000004b3b4b7221 */ /* 0x020fe20000010000 */
[----:B------:R-:W-:Y:S06]  /*0fb0*/  BRA `(.L_x_8439) ;  /* 0x0000000000107947 */ /* 0x000fec0003800000 */
.L_x_8438:
[----:B-----5:R-:W-:-:S04]  /*0fc0*/  PRMT R80, R53, 0x7632, R80 ;  /* 0x0000763235507816 */ /* 0x020fc80000000050 */
[----:B------:R-:W-:-:S05]  /*0fd0*/  SHF.L.U32 R80, R80, 0x10, RZ ;  /* 0x0000001050507819 */ /* 0x000fca00000006ff */
[----:B------:R-:W-:-:S04]  /*0fe0*/  FADD.FTZ R75, R80, R75 ;  /* 0x0000004b504b7221 */ /* 0x000fc80000010000 */
[----:B------:R-:W-:-:S07]  /*0ff0*/  @P0 FADD.FTZ R75, R59, R75 ;  /* 0x0000004b3b4b0221 */ /* 0x000fce0000010000 */
.L_x_8439:
[C---:B------:R-:W-:Y:S02]  /*1000*/  PRMT R81, R82.reuse, 0x7632, R81 ;  /* 0x0000763252517816 */ /* 0x040fe40000000051 */
[----:B------:R-:W-:Y:S01]  /*1010*/  SHF.L.U32 R80, R82, 0x10, RZ ;  /* 0x0000001052507819 */ /* 0x000fe200000006ff */
[----:B------:R-:W-:Y:S06]  /*1020*/  @P1 BRA `(.L_x_8440) ;  /* 0x00000000000c1947 */ /* 0x000fec0003800000 */
[----:B------:R-:W-:Y:S05]  /*1030*/  @!P0 BRA `(.L_x_8441) ;  /* 0x0000000000148947 */ /* 0x000fea0003800000 */
[----:B-----5:R-:W-:Y:S01]  /*1040*/  FADD.FTZ R80, R60, R80 ;  /* 0x000000503c507221 */ /* 0x020fe20000010000 */
[----:B------:R-:W-:Y:S06]  /*1050*/  BRA `(.L_x_8441) ;  /* 0x00000000000c7947 */ /* 0x000fec0003800000 */
.L_x_8440:
[----:B-----5:R-:W-:-:S05]  /*1060*/  SHF.L.U32 R89, R54, 0x10, RZ ;  /* 0x0000001036597819 */ /* 0x020fca00000006ff */
[----:B------:R-:W-:-:S04]  /*1070*/  FADD.FTZ R80, R89, R80 ;  /* 0x0000005059507221 */ /* 0x000fc80000010000 */
[----:B------:R-:W-:-:S07]  /*1080*/  @P0 FADD.FTZ R80, R60, R80 ;  /* 0x000000503c500221 */ /* 0x000fce0000010000 */
.L_x_8441:
[----:B------:R-:W-:Y:S01]  /*1090*/  SHF.L.U32 R81, R81, 0x10, RZ ;  /* 0x0000001051517819 */ /* 0x000fe200000006ff */
[----:B------:R-:W-:Y:S06]  /*10a0*/  @P1 BRA `(.L_x_8442) ;  /* 0x00000000000c1947 */ /* 0x000fec0003800000 */
[----:B------:R-:W-:Y:S05]  /*10b0*/  @!P0 BRA `(.L_x_8443) ;  /* 0x0000000000188947 */ /* 0x000fea0003800000 */
[----:B-----5:R-:W-:Y:S01]  /*10c0*/  FADD.FTZ R81, R61, R81 ;  /* 0x000000513d517221 */ /* 0x020fe20000010000 */
[----:B------:R-:W-:Y:S06]  /*10d0*/  BRA `(.L_x_8443) ;  /* 0x0000000000107947 */ /* 0x000fec0003800000 */
.L_x_8442:
[----:B-----5:R-:W-:-:S04]  /*10e0*/  PRMT R82, R54, 0x7632, R82 ;  /* 0x0000763236527816 */ /* 0x020fc80000000052 */
[----:B------:R-:W-:-:S05]  /*10f0*/  SHF.L.U32 R82, R82, 0x10, RZ ;  /* 0x0000001052527819 */ /* 0x000fca00000006ff */
[----:B------:R-:W-:-:S04]  /*1100*/  FADD.FTZ R81, R82, R81 ;  /* 0x0000005152517221 */ /* 0x000fc80000010000 */
[----:B------:R-:W-:-:S07]  /*1110*/  @P0 FADD.FTZ R81, R61, R81 ;  /* 0x000000513d510221 */ /* 0x000fce0000010000 */
.L_x_8443:
[C---:B------:R-:W-:Y:S02]  /*1120*/  PRMT R89, R83.reuse, 0x7632, R89 ;  /* 0x0000763253597816 */ /* 0x040fe40000000059 */
[----:B------:R-:W-:Y:S01]  /*1130*/  SHF.L.U32 R82, R83, 0x10, RZ ;  /* 0x0000001053527819 */ /* 0x000fe200000006ff */
[----:B------:R-:W-:Y:S06]  /*1140*/  @P1 BRA `(.L_x_8444) ;  /* 0x00000000000c1947 */ /* 0x000fec0003800000 */
[----:B------:R-:W-:Y:S05]  /*1150*/  @!P0 BRA `(.L_x_8445) ;  /* 0x0000000000148947 */ /* 0x000fea0003800000 */
[----:B-----5:R-:W-:Y:S01]  /*1160*/  FADD.FTZ R82, R62, R82 ;  /* 0x000000523e527221 */ /* 0x020fe20000010000 */
[----:B------:R-:W-:Y:S06]  /*1170*/  BRA `(.L_x_8445) ;  /* 0x00000000000c7947 */ /* 0x000fec0003800000 */
.L_x_8444:
[----:B-----5:R-:W-:-:S05]  /*1180*/  SHF.L.U32 R83, R55, 0x10, RZ ;  /* 0x0000001037537819 */ /* 0x020fca00000006ff */
[----:B------:R-:W-:-:S04]  /*1190*/  FADD.FTZ R82, R83, R82 ;  /* 0x0000005253527221 */ /* 0x000fc80000010000 */
[----:B------:R-:W-:-:S07]  /*11a0*/  @P0 FADD.FTZ R82, R62, R82 ;  /* 0x000000523e520221 */ /* 0x000fce0000010000 */
.L_x_8445:
[----:B------:R-:W-:Y:S01]  /*11b0*/  SHF.L.U32 R83, R89, 0x10, RZ ;  /* 0x0000001059537819 */ /* 0x000fe200000006ff */
[----:B------:R-:W-:Y:S06]  /*11c0*/  @P1 BRA `(.L_x_8446) ;  /* 0x00000000000c1947 */ /* 0x000fec0003800000 */
[----:B------:R-:W-:Y:S05]  /*11d0*/  @!P0 BRA `(.L_x_8447) ;  /* 0x0000000000188947 */ /* 0x000fea0003800000 */
[----:B-----5:R-:W-:Y:S01]  /*11e0*/  FADD.FTZ R83, R63, R83 ;  /* 0x000000533f537221 */ /* 0x020fe20000010000 */
[----:B------:R-:W-:Y:S06]  /*11f0*/  BRA `(.L_x_8447) ;  /* 0x0000000000107947 */ /* 0x000fec0003800000 */
.L_x_8446:
[----:B-----5:R-:W-:-:S04]  /*1200*/  PRMT R89, R55, 0x7632, R89 ;  /* 0x0000763237597816 */ /* 0x020fc80000000059 */
[----:B------:R-:W-:-:S05]  /*1210*/  SHF.L.U32 R90, R89, 0x10, RZ ;  /* 0x00000010595a7819 */ /* 0x000fca00000006ff */
[----:B------:R-:W-:-:S04]  /*1220*/  FADD.FTZ R83, R90, R83 ;  /* 0x000000535a537221 */ /* 0x000fc80000010000 */
[----:B------:R-:W-:-:S07]  /*1230*/  @P0 FADD.FTZ R83, R63, R83 ;  /* 0x000000533f530221 */ /* 0x000fce0000010000 */
.L_x_8447:
[----:B------:R-:W-:-:S04]  /*1240*/  LEA R90, P0, R88, UR10, 0x5 ;  /* 0x0000000a585a7c11 */ /* 0x000fc8000f8028ff */
[C---:B------:R-:W-:Y:S02]  /*1250*/  LEA.HI.X R91, R88.reuse, UR11, RZ, 0x5, P0 ;  /* 0x0000000b585b7c11 */ /* 0x040fe400080f2cff */
[----:B------:R-:W-:-:S03]  /*1260*/  IADD3 R88, R88, 0x80, RZ ;  /* 0x0000008058587810 */ /* 0x000fc60007ffe0ff */
[----:B------:R0:W-:Y:S04]  /*1270*/  STG.E.128 desc[UR4][R90.64], R72 ;  /* 0x000000485a007986 */ /* 0x0001e8000c101d04 */
[----:B------:R0:W-:Y:S02]  /*1280*/  STG.E.128 desc[UR4][R90.64+0x10], R80 ;  /* 0x000010505a007986 */ /* 0x0001e4000c101d04 */
.L_x_8431:
[----:B------:R-:W-:Y:S05]  /*1290*/  BSYNC B0 ;  /* 0x0000000000007941 */ /* 0x000fea0003800000 */
.L_x_8430:
[----:B------:R-:W-:Y:S04]  /*12a0*/  BSSY B0, `(.L_x_8448) ;  /* 0x000005e000007945 */ /* 0x000fe80003800000 */
[----:B------:R-:W-:Y:S05]  /*12b0*/  @!P3 BRA `(.L_x_8449) ;  /* 0x000000040070b947 */ /* 0x000fea0003800000 */
[----:B------:R-:W1:Y:S01]  /*12c0*/  LDC.64 R84, c[0x0][0x220] ;  /* 0x00008800ff547b82 */ /* 0x000e620000000a00 */
[----:B------:R-:W-:Y:S02]  /*12d0*/  ISETP.NE.U32.AND P1, PT, RZ, UR6, PT ;  /* 0x00000006ff007c0c */ /* 0x000fe4000bf25070 */
[----:B------:R-:W-:Y:S02]  /*12e0*/  ISETP.NE.U32.AND P0, PT, RZ, UR8, PT ;  /* 0x00000008ff007c0c */ /* 0x000fe4000bf05070 */
[----:B------:R-:W-:Y:S02]  /*12f0*/  ISETP.NE.AND.EX P1, PT, RZ, UR7, PT, P1 ;  /* 0x00000007ff007c0c */ /* 0x000fe4000bf25310 */
[----:B------:R-:W-:-:S11]  /*1300*/  ISETP.NE.AND.EX P0, PT, RZ, UR9, PT, P0 ;  /* 0x00000009ff007c0c */ /* 0x000fd6000bf05300 */
[----:B0---4-:R-:W-:-:S04]  /*1310*/  @P1 LEA R90, P2, R88, UR6, 0x4 ;  /* 0x00000006585a1c11 */ /* 0x011fc8000f8420ff */
[C---:B------:R-:W-:Y:S01]  /*1320*/  @P1 LEA.HI.X R91, R88.reuse, UR7, RZ, 0x4, P2 ;  /* 0x00000007585b1c11 */ /* 0x040fe200090f24ff */
[C---:B-1----:R-:W-:Y:S01]  /*1330*/  IMAD.WIDE.U32 R84, R88.reuse, 0x10, R84 ;  /* 0x0000001058547825 */ /* 0x042fe200078e0054 */
        /* <DEDUP_REMOVED lines=14> */
.L_x_8450:
[----:B-----5:R-:W-:-:S05]  /*1420*/  SHF.L.U32 R79, R52, 0x10, RZ ;  /* 0x00000010344f7819 */ /* 0x020fca00000006ff */
[----:B------:R-:W-:-:S04]  /*1430*/  FADD.FTZ R76, R79, R76 ;  /* 0x0000004c4f4c7221 */ /* 0x000fc80000010000 */
[----:B------:R-:W-:-:S07]  /*1440*/  @P0 FADD.FTZ R76, R56, R76 ;  /* 0x0000004c384c0221 */ /* 0x000fce0000010000 */
.L_x_8451:
[----:B------:R-:W-:Y:S01]  /*1450*/  SHF.L.U32 R77, R77, 0x10, RZ ;  /* 0x000000104d4d7819 */ /* 0x000fe200000006ff */
[----:B------:R-:W-:Y:S06]  /*1460*/  @P1 BRA `(.L_x_8452) ;  /* 0x00000000000c1947 */ /* 0x000fec0003800000 */
[----:B------:R-:W-:Y:S05]  /*1470*/  @!P0 BRA `(.L_x_8453) ;  /* 0x0000000000188947 */ /* 0x000fea0003800000 */
[----:B-----5:R-:W-:Y:S01]  /*1480*/  FADD.FTZ R77, R57, R77 ;  /* 0x0000004d394d7221 */ /* 0x020fe20000010000 */
[----:B------:R-:W-:Y:S06]  /*1490*/  BRA `(.L_x_8453) ;  /* 0x0000000000107947 */ /* 0x000fec0003800000 */
.L_x_8452:
[----:B-----5:R-:W-:-:S04]  /*14a0*/  PRMT R78, R52, 0x7632, R78 ;  /* 0x00007632344e7816 */ /* 0x020fc8000000004e */
[----:B------:R-:W-:-:S05]  /*14b0*/  SHF.L.U32 R78, R78, 0x10, RZ ;  /* 0x000000104e4e7819 */ /* 0x000fca00000006ff */
[----:B------:R-:W-:-:S04]  /*14c0*/  FADD.FTZ R77, R78, R77 ;  /* 0x0000004d4e4d7221 */ /* 0x000fc80000010000 */
[----:B------:R-:W-:-:S07]  /*14d0*/  @P0 FADD.FTZ R77, R57, R77 ;  /* 0x0000004d394d0221 */ /* 0x000fce0000010000 */
.L_x_8453:
[C---:B------:R-:W-:Y:S02]  /*14e0*/  PRMT R79, R85.reuse, 0x7632, R79 ;  /* 0x00007632554f7816 */ /* 0x040fe4000000004f */
[----:B------:R-:W-:Y:S01]  /*14f0*/  SHF.L.U32 R78, R85, 0x10, RZ ;  /* 0x00000010554e7819 */ /* 0x000fe200000006ff */
[----:B------:R-:W-:Y:S06]  /*1500*/  @P1 BRA `(.L_x_8454) ;  /* 0x00000000000c1947 */ /* 0x000fec0003800000 */
[----:B------:R-:W-:Y:S05]  /*1510*/  @!P0 BRA `(.L_x_8455) ;  /* 0x0000000000148947 */ /* 0x000fea0003800000 */
[----:B-----5:R-:W-:Y:S01]  /*1520*/  FADD.FTZ R78, R58, R78 ;  /* 0x0000004e3a4e7221 */ /* 0x020fe20000010000 */
[----:B------:R-:W-:Y:S06]  /*1530*/  BRA `(.L_x_8455) ;  /* 0x00000000000c7947 */ /* 0x000fec0003800000 */
.L_x_8454:
[----:B-----5:R-:W-:-:S05]  /*1540*/  SHF.L.U32 R85, R53, 0x10, RZ ;  /* 0x0000001035557819 */ /* 0x020fca00000006ff */
[----:B------:R-:W-:-:S04]  /*1550*/  FADD.FTZ R78, R85, R78 ;  /* 0x0000004e554e7221 */ /* 0x000fc80000010000 */
[----:B------:R-:W-:-:S07]  /*1560*/  @P0 FADD.FTZ R78, R58, R78 ;  /* 0x0000004e3a4e0221 */ /* 0x000fce0000010000 */
.L_x_8455:
[----:B------:R-:W-:Y:S01]  /*1570*/  SHF.L.U32 R79, R79, 0x10, RZ ;  /* 0x000000104f4f7819 */ /* 0x000fe200000006ff */
[----:B------:R-:W-:Y:S06]  /*1580*/  @P1 BRA `(.L_x_8456) ;  /* 0x00000000000c1947 */ /* 0x000fec0003800000 */
[----:B------:R-:W-:Y:S05]  /*1590*/  @!P0 BRA `(.L_x_8457) ;  /* 0x0000000000188947 */ /* 0x000fea0003800000 */
[----:B-----5:R-:W-:Y:S01]  /*15a0*/  FADD.FTZ R79, R59, R79 ;  /* 0x0000004f3b4f7221 */ /* 0x020fe20000010000 */
[----:B------:R-:W-:Y:S06]  /*15b0*/  BRA `(.L_x_8457) ;  /* 0x0000000000107947 */ /* 0x000fec0003800000 */
.L_x_8456:
[----:B-----5:R-:W-:-:S04]  /*15c0*/  PRMT R84, R53, 0x7632, R84 ;  /* 0x0000763235547816 */ /* 0x020fc80000000054 */
[----:B------:R-:W-:-:S05]  /*15d0*/  SHF.L.U32 R84, R84, 0x10, RZ ;  /* 0x0000001054547819 */ /* 0x000fca00000006ff */
[----:B------:R-:W-:-:S04]  /*15e0*/  FADD.FTZ R79, R84, R79 ;  /* 0x0000004f544f7221 */ /* 0x000fc80000010000 */
[----:B------:R-:W-:-:S07]  /*15f0*/  @P0 FADD.FTZ R79, R59, R79 ;  /* 0x0000004f3b4f0221 */ /* 0x000fce0000010000 */
.L_x_8457:
[C---:B------:R-:W-:Y:S02]  /*1600*/  PRMT R85, R86.reuse, 0x7632, R85 ;  /* 0x0000763256557816 */ /* 0x040fe40000000055 */
[----:B------:R-:W-:Y:S01]  /*1610*/  SHF.L.U32 R84, R86, 0x10, RZ ;  /* 0x0000001056547819 */ /* 0x000fe200000006ff */
[----:B------:R-:W-:Y:S06]  /*1620*/  @P1 BRA `(.L_x_8458) ;  /* 0x00000000000c1947 */ /* 0x000fec0003800000 */
[----:B------:R-:W-:Y:S05]  /*1630*/  @!P0 BRA `(.L_x_8459) ;  /* 0x0000000000148947 */ /* 0x000fea0003800000 */
[----:B-----5:R-:W-:Y:S01]  /*1640*/  FADD.FTZ R84, R60, R84 ;  /* 0x000000543c547221 */ /* 0x020fe20000010000 */
[----:B------:R-:W-:Y:S06]  /*1650*/  BRA `(.L_x_8459) ;  /* 0x00000000000c7947 */ /* 0x000fec0003800000 */
.L_x_8458:
[----:B-----5:R-:W-:-:S05]  /*1660*/  SHF.L.U32 R89, R54, 0x10, RZ ;  /* 0x0000001036597819 */ /* 0x020fca00000006ff */
[----:B------:R-:W-:-:S04]  /*1670*/  FADD.FTZ R84, R89, R84 ;  /* 0x0000005459547221 */ /* 0x000fc80000010000 */
[----:B------:R-:W-:-:S07]  /*1680*/  @P0 FADD.FTZ R84, R60, R84 ;  /* 0x000000543c540221 */ /* 0x000fce0000010000 */
.L_x_8459:
[----:B------:R-:W-:Y:S01]  /*1690*/  SHF.L.U32 R85, R85, 0x10, RZ ;  /* 0x0000001055557819 */ /* 0x000fe200000006ff */
[----:B------:R-:W-:Y:S06]  /*16a0*/  @P1 BRA `(.L_x_8460) ;  /* 0x00000000000c1947 */ /* 0x000fec0003800000 */
[----:B------:R-:W-:Y:S05]  /*16b0*/  @!P0 BRA `(.L_x_8461) ;  /* 0x0000000000188947 */ /* 0x000fea0003800000 */
[----:B-----5:R-:W-:Y:S01]  /*16c0*/  FADD.FTZ R85, R61, R85 ;  /* 0x000000553d557221 */ /* 0x020fe20000010000 */
[----:B------:R-:W-:Y:S06]  /*16d0*/  BRA `(.L_x_8461) ;  /* 0x0000000000107947 */ /* 0x000fec0003800000 */
.L_x_8460:
[----:B-----5:R-:W-:-:S04]  /*16e0*/  PRMT R86, R54, 0x7632, R86 ;  /* 0x0000763236567816 */ /* 0x020fc80000000056 */
[----:B------:R-:W-:-:S05]  /*16f0*/  SHF.L.U32 R86, R86, 0x10, RZ ;  /* 0x0000001056567819 */ /* 0x000fca00000006ff */
[----:B------:R-:W-:-:S04]  /*1700*/  FADD.FTZ R85, R86, R85 ;  /* 0x0000005556557221 */ /* 0x000fc80000010000 */
[----:B------:R-:W-:-:S07]  /*1710*/  @P0 FADD.FTZ R85, R61, R85 ;  /* 0x000000553d550221 */ /* 0x000fce0000010000 */
.L_x_8461:
[C---:B------:R-:W-:Y:S02]  /*1720*/  PRMT R89, R87.reuse, 0x7632, R89 ;  /* 0x0000763257597816 */ /* 0x040fe40000000059 */
[----:B------:R-:W-:Y:S01]  /*1730*/  SHF.L.U32 R86, R87, 0x10, RZ ;  /* 0x0000001057567819 */ /* 0x000fe200000006ff */
[----:B------:R-:W-:Y:S06]  /*1740*/  @P1 BRA `(.L_x_8462) ;  /* 0x00000000000c1947 */ /* 0x000fec0003800000 */
[----:B------:R-:W-:Y:S05]  /*1750*/  @!P0 BRA `(.L_x_8463) ;  /* 0x0000000000148947 */ /* 0x000fea0003800000 */
[----:B-----5:R-:W-:Y:S01]  /*1760*/  FADD.FTZ R86, R62, R86 ;  /* 0x000000563e567221 */ /* 0x020fe20000010000 */
[----:B------:R-:W-:Y:S06]  /*1770*/  BRA `(.L_x_8463) ;  /* 0x00000000000c7947 */ /* 0x000fec0003800000 */
.L_x_8462:
[----:B-----5:R-:W-:-:S05]  /*1780*/  SHF.L.U32 R87, R55, 0x10, RZ ;  /* 0x0000001037577819 */ /* 0x020fca00000006ff */
[----:B------:R-:W-:-:S04]  /*1790*/  FADD.FTZ R86, R87, R86 ;  /* 0x0000005657567221 */ /* 0x000fc80000010000 */
[----:B------:R-:W-:-:S07]  /*17a0*/  @P0 FADD.FTZ R86, R62, R86 ;  /* 0x000000563e560221 */ /* 0x000fce0000010000 */
.L_x_8463:
[----:B------:R-:W-:Y:S01]  /*17b0*/  SHF.L.U32 R87, R89, 0x10, RZ ;  /* 0x0000001059577819 */ /* 0x000fe200000006ff */
[----:B------:R-:W-:Y:S06]  /*17c0*/  @P1 BRA `(.L_x_8464) ;  /* 0x00000000000c1947 */ /* 0x000fec0003800000 */
[----:B------:R-:W-:Y:S05]  /*17d0*/  @!P0 BRA `(.L_x_8465) ;  /* 0x0000000000188947 */ /* 0x000fea0003800000 */
[----:B-----5:R-:W-:Y:S01]  /*17e0*/  FADD.FTZ R87, R63, R87 ;  /* 0x000000573f577221 */ /* 0x020fe20000010000 */
[----:B------:R-:W-:Y:S06]  /*17f0*/  BRA `(.L_x_8465) ;  /* 0x0000000000107947 */ /* 0x000fec0003800000 */
.L_x_8464:
[----:B-----5:R-:W-:-:S04]  /*1800*/  PRMT R89, R55, 0x7632, R89 ;  /* 0x0000763237597816 */ /* 0x020fc80000000059 */
[----:B------:R-:W-:-:S05]  /*1810*/  SHF.L.U32 R90, R89, 0x10, RZ ;  /* 0x00000010595a7819 */ /* 0x000fca00000006ff */
[----:B------:R-:W-:-:S04]  /*1820*/  FADD.FTZ R87, R90, R87 ;  /* 0x000000575a577221 */ /* 0x000fc80000010000 */
[----:B------:R-:W-:-:S07]  /*1830*/  @P0 FADD.FTZ R87, R63, R87 ;  /* 0x000000573f570221 */ /* 0x000fce0000010000 */
.L_x_8465:
[----:B------:R-:W-:-:S04]  /*1840*/  LEA R90, P0, R88, UR10, 0x5 ;  /* 0x0000000a585a7c11 */ /* 0x000fc8000f8028ff */
[----:B------:R-:W-:-:S05]  /*1850*/  LEA.HI.X R91, R88, UR11, RZ, 0x5, P0 ;  /* 0x0000000b585b7c11 */ /* 0x000fca00080f2cff */
[----:B------:R0:W-:Y:S04]  /*1860*/  STG.E.128 desc[UR4][R90.64], R76 ;  /* 0x0000004c5a007986 */ /* 0x0001e8000c101d04 */
[----:B------:R0:W-:Y:S02]  /*1870*/  STG.E.128 desc[UR4][R90.64+0x10], R84 ;  /* 0x000010545a007986 */ /* 0x0001e4000c101d04 */
.L_x_8449:
[----:B------:R-:W-:Y:S05]  /*1880*/  BSYNC B0 ;  /* 0x0000000000007941 */ /* 0x000fea0003800000 */
.L_x_8448:
        /* <DEDUP_REMOVED lines=13> */
[----:B0---4-:R-:W-:-:S05]  /*1960*/  FSEL R91, R88, RZ, P5 ;  /* 0x000000ff585b7208 */ /* 0x011fca0002800000 */
        /* <DEDUP_REMOVED lines=90> */
.L_x_8484:
[----:B------:R-:W-:Y:S01]  /*1f10*/  LOP3.LUT P0, RZ, R2, 0x1f, RZ, 0xc0, !PT ;  /* 0x0000001f02ff7812 */ /* 0x000fe2000780c0ff */
[----:B------:R-:W-:Y:S05]  /*1f20*/  WARPSYNC.ALL ;  /* 0x0000000000007948 */ /* 0x000fea0003800000 */
[----:B------:R-:W-:Y:S01]  /*1f30*/  LOP3.LUT R91, R89, 0x3, RZ, 0xc0, !PT ;  /* 0x00000003595b7812 */ /* 0x000fe200078ec0ff */
[----:B---3--:R-:W-:-:S06]  /*1f40*/  FADD.FTZ R89, R100, R101 ;  /* 0x0000006564597221 */ /* 0x008fcc0000010000 */
[----:B------:R-:W3:Y:S01]  /*1f50*/  @!P0 S2R R99, SR_CgaCtaId ;  /* 0x0000000000638919 */ /* 0x000ee20000008800 */
[----:B------:R-:W-:-:S04]  /*1f60*/  @!P0 MOV R0, 0x400 ;  /* 0x0000040000008802 */ /* 0x000fc80000000f00 */
[----:B---3--:R-:W-:Y:S02]  /*1f70*/  @!P0 LEA R99, R99, R0, 0x18 ;  /* 0x0000000063638211 */ /* 0x008fe400078ec0ff */
[----:B------:R-:W-:-:S04]  /*1f80*/  @!P0 IADD3 R0, R90, R91, RZ ;  /* 0x0000005b5a008210 */ /* 0x000fc80007ffe0ff */
[----:B------:R-:W-:Y:S02]  /*1f90*/  @!P0 LEA R0, R0, R99, 0x3 ;  /* 0x0000006300008211 */ /* 0x000fe400078e18ff */
[----:B------:R-:W-:-:S03]  /*1fa0*/  LOP3.LUT R99, R2, 0x1f, RZ, 0xc0, !PT ;  /* 0x0000001f02637812 */ /* 0x000fc600078ec0ff */
[----:B------:R3:W-:Y:S01]  /*1fb0*/  @!P0 STS.64 [R0], R88 ;  /* 0x0000005800008388 */ /* 0x0007e20000000a00 */
[----:B------:R-:W-:-:S13]  /*1fc0*/  ISETP.GT.U32.AND P0, PT, R99, 0x3, PT ;  /* 0x000000036300780c */ /* 0x000fda0003f04070 */
[----:B---3--:R-:W3:Y:S01]  /*1fd0*/  @!P0 S2R R89, SR_CgaCtaId ;  /* 0x0000000000598919 */ /* 0x008ee20000008800 */
[----:B------:R-:W-:Y:S01]  /*1fe0*/  @!P0 MOV R0, 0x400 ;  /* 0x0000040000008802 */ /* 0x000fe20000000f00 */
[----:B------:R-:W-:Y:S01]  /*1ff0*/  BSSY B0, `(.L_x_8467) ;  /* 0x000005c000007945 */ /* 0x000fe20003800000 */
[----:B------:R-:W-:Y:S01]  /*2000*/  @!P0 IADD3 R90, R90, R99, RZ ;  /* 0x000000635a5a8210 */ /* 0x000fe20007ffe0ff */
[----:B------:R-:W-:Y:S01]  /*2010*/  BAR.SYNC.DEFER_BLOCKING 0x0 ;  /* 0x0000000000007b1d */ /* 0x000fe20000010000 */
[----:B------:R-:W-:Y:S02]  /*2020*/  ISETP.NE.AND P2, PT, R97, RZ, PT ;  /* 0x000000ff6100720c */ /* 0x000fe40003f45270 */
[----:B---3--:R-:W-:Y:S02]  /*2030*/  @!P0 LEA R99, R89, R0, 0x18 ;  /* 0x0000000059638211 */ /* 0x008fe400078ec0ff */
[----:B------:R-:W-:Y:S01]  /*2040*/  CS2R R88, SRZ ;  /* 0x0000000000587805 */ /* 0x000fe2000001ff00 */
[----:B------:R-:W-:Y:S01]  /*2050*/  HFMA2.MMA R0, -RZ, RZ, 0, 0 ;  /* 0x00000000ff007435 */ /* 0x000fe200000001ff */
[----:B------:R-:W-:-:S05]  /*2060*/  @!P0 LEA R90, R90, R99, 0x3 ;  /* 0x000000635a5a8211 */ /* 0x000fca00078e18ff */
[----:B------:R-:W-:Y:S01]  /*2070*/  @!P0 MOV R0, R95 ;  /* 0x0000005f00008202 */ /* 0x000fe20000000f00 */
[----:B------:R3:W-:Y:S01]  /*2080*/  @!P0 LDS.64 R88, [R90] ;  /* 0x000000005a588984 */ /* 0x0007e20000000a00 */
[----:B------:R-:W-:-:S03]  /*2090*/  LOP3.LUT P0, RZ, R91, 0x1f, R2, 0xf8, !PT ;  /* 0x0000001f5bff7812 */ /* 0x000fc6000780f802 */
[----:B------:R-:W0:Y:S01]  /*20a0*/  SHFL.DOWN PT, R99, R0, 0x2, 0x1f ;  /* 0x08401f0000637f89 */ /* 0x000e2200000e0000 */
[-C--:B---3--:R-:W-:Y:S02]  /*20b0*/  I2FP.F32.S32 R90, R0.reuse ;  /* 0x00000000005a7245 */ /* 0x088fe40000201400 */
[----:B0-----:R-:W-:Y:S02]  /*20c0*/  IADD3 R100, R99, R0, RZ ;  /* 0x0000000063647210 */ /* 0x001fe40007ffe0ff */
[----:B------:R-:W-:Y:S02]  /*20d0*/  I2FP.F32.S32 R104, R99 ;  /* 0x0000006300687245 */ /* 0x000fe40000201400 */
[----:B------:R-:W-:Y:S01]  /*20e0*/  I2FP.F32.S32 R102, R100 ;  /* 0x0000006400667245 */ /* 0x000fe20000201400 */
[----:B------:R-:W0:Y:S03]  /*20f0*/  SHFL.DOWN PT, R105, R100, 0x1, 0x1f ;  /* 0x08201f0064697f89 */ /* 0x000e2600000e0000 */
[----:B------:R-:W3:Y:S01]  /*2100*/  MUFU.RCP R103, R102 ;  /* 0x0000006600677308 */ /* 0x000ee20000001000 */
[----:B------:R-:W4:Y:S04]  /*2110*/  SHFL.DOWN PT, R101, R88, 0x2, 0x1f ;  /* 0x08401f0058657f89 */ /* 0x000f2800000e0000 */
[----:B------:R-:W1:Y:S01]  /*2120*/  SHFL.DOWN PT, R98, R89, 0x2, 0x1f ;  /* 0x08401f0059627f89 */ /* 0x000e6200000e0000 */
[----:B0-----:R-:W-:-:S02]  /*2130*/  IADD3 R100, R100, R105, RZ ;  /* 0x0000006964647210 */ /* 0x001fc40007ffe0ff */
[----:B------:R-:W-:Y:S02]  /*2140*/  I2FP.F32.S32 R105, R105 ;  /* 0x0000006900697245 */ /* 0x000fe40000201400 */
[----:B------:R-:W-:Y:S01]  /*2150*/  I2FP.F32.S32 R100, R100 ;  /* 0x0000006400647245 */ /* 0x000fe20000201400 */
[C---:B----4-:R-:W-:Y:S01]  /*2160*/  FMUL.FTZ R99, R101.reuse, R104 ;  /* 0x0000006865637220 */ /* 0x050fe20000410000 */
[----:B------:R-:W-:-:S04]  /*2170*/  FADD.FTZ R101, -R101, R88 ;  /* 0x0000005865657221 */ /* 0x000fc80000010100 */
[----:B------:R-:W0:Y:S01]  /*2180*/  MUFU.RCP R100, R100 ;  /* 0x0000006400647308 */ /* 0x000e220000001000 */
        /* <DEDUP_REMOVED lines=24> */
[C---:B-1----:R-:W-:Y:S01]  /*2310*/  FMUL.FTZ R0, R103.reuse, R103 ;  /* 0x0000006767007220 */ /* 0x042fe20000410000 */
[----:B------:R-:W-:-:S04]  /*2320*/  FSEL R100, R103, RZ, !P2 ;  /* 0x000000ff67647208 */ /* 0x000fc80005000000 */
[----:B------:R-:W-:Y:S01]  /*2330*/  FSEL R99, R0, RZ, P2 ;  /* 0x000000ff00637208 */ /* 0x000fe20001000000 */
[----:B---3--:R-:W-:-:S04]  /*2340*/  @!P0 IMAD.WIDE R88, R93, 0x4, R88 ;  /* 0x000000045d588825 */ /* 0x008fc800078e0258 */
[----:B0-----:R-:W-:-:S04]  /*2350*/  FFMA.FTZ R0, R101, UR12, R98 ;  /* 0x0000000c65007c23 */ /* 0x001fc80008010062 */
[----:B------:R-:W-:Y:S01]  /*2360*/  FADD.FTZ R0, R0, R99 ;  /* 0x0000006300007221 */ /* 0x000fe20000010000 */
[----:B------:R0:W-:Y:S05]  /*2370*/  @!P0 STG.E desc[UR4][R88.64], R103 ;  /* 0x0000006758008986 */ /* 0x0001ea000c101904 */
        /* <DEDUP_REMOVED lines=35> */
.L_x_8468:
[----:B------:R-:W-:Y:S05]  /*25b0*/  BSYNC B0 ;  /* 0x0000000000007941 */ /* 0x000fea0003800000 */
.L_x_8467:
[----:B------:R-:W-:Y:S04]  /*25c0*/  BSSY B0, `(.L_x_8469) ;  /* 0x0000022000007945 */ /* 0x000fe80003800000 */
        /* <DEDUP_REMOVED lines=33> */
.L_x_8470:
[----:B------:R-:W-:Y:S05]  /*27e0*/  BSYNC B0 ;  /* 0x0000000000007941 */ /* 0x000fea0003800000 */
.L_x_8469:
[----:B------:R-:W-:Y:S04]  /*27f0*/  BSSY B0, `(.L_x_8471) ;  /* 0x0000021000007945 */ /* 0x000fe80003800000 */
        /* <DEDUP_REMOVED lines=32> */
.L_x_8472:
[----:B------:R-:W-:Y:S05]  /*2a00*/  BSYNC B0 ;  /* 0x0000000000007941 */ /* 0x000fea0003800000 */
.L_x_8471:
[----:B------:R-:W-:Y:S02]  /*2a10*/  IADD3 R93, R93, UR14, RZ ;  /* 0x0000000e5d5d7c10 */ /* 0x000fe4000fffe0ff */
[----:B0-----:R-:W-:Y:S02]  /*2a20*/  SEL R0, RZ, 0x1, P1 ;  /* 0x00000001ff007807 */ /* 0x001fe40000800000 */
[----:B------:R-:W-:-:S13]  /*2a30*/  ISETP.GE.AND P0, PT, R93, UR15, PT ;  /* 0x0000000f5d007c0c */ /* 0x000fda000bf06270 */
[----:B------:R-:W-:Y:S05]  /*2a40*/  @!P0 BRA `(.L_x_8473) ;  /* 0xffffffdc00008947 */ /* 0x000fea000383ffff */
[----:B------:R-:W-:Y:S05]  /*2a50*/  EXIT ;  /* 0x000000000000794d */ /* 0x000fea0003800000 */
.L_x_8466:
[----:B------:R-:W-:Y:S01]  /*2a60*/  HFMA2.MMA R104, -RZ, RZ, 0, 5.9604644775390625e-08 ;  /* 0x00000001ff687435 */ /* 0x000fe200000001ff */
[----:B------:R-:W-:Y:S02]  /*2a70*/  MOV R105, R91 ;  /* 0x0000005b00697202 */ /* 0x000fe40000000f00 */
[----:B------:R-:W-:Y:S02]  /*2a80*/  MOV R107, 0x1f ;  /* 0x0000001f006b7802 */ /* 0x000fe40000000f00 */
[----:B------:R-:W-:-:S07]  /*2a90*/  MOV R102, 0xffffffff ;  /* 0xffffffff00667802 */ /* 0x000fce0000000f00 */
[----:B-123-5:R-:W-:Y:S05]  /*2aa0*/  WARPSYNC.COLLECTIVE R102, `(.L_x_8474) ;  /* 0x0000000066087348 */ /* 0x02efea0003c00000 */
[----:B------:R0:W4:Y:S02]  /*2ab0*/  SHFL.BFLY P6, R103, R105, R104, R107 ;  /* 0x0c00006869677389 */ /* 0x00012400000c006b */
[----:B012345:R-:W-:Y:S01]  /*2ac0*/  ENDCOLLECTIVE ;  /* 0x000000000000791b */ /* 0x03ffe20003800000 */
.L_x_8474:
[----:B------:R-:W-:Y:S01]  /*2ad0*/  HFMA2.MMA R104, -RZ, RZ, 0, 1.1920928955078125e-07 ;  /* 0x00000002ff687435 */ /* 0x000fe200000001ff */
[----:B------:R-:W-:-:S05]  /*2ae0*/  MOV R0, R103 ;  /* 0x0000006700007202 */ /* 0x000fca0000000f00 */
[----:B------:R-:W-:-:S05]  /*2af0*/  FADD.FTZ R98, R91, R0 ;  /* 0x000000005b627221 */ /* 0x000fca0000010000 */
[----:B------:R-:W-:-:S07]  /*2b00*/  MOV R105, R98 ;  /* 0x0000006200697202 */ /* 0x000fce0000000f00 */
[----:B------:R-:W-:Y:S05]  /*2b10*/  WARPSYNC.COLLECTIVE R102, `(.L_x_8475) ;  /* 0x0000000066087348 */ /* 0x000fea0003c00000 */
[----:B------:R0:W1:Y:S02]  /*2b20*/  SHFL.BFLY P6, R103, R105, R104, R107 ;  /* 0x0c00006869677389 */ /* 0x00006400000c006b */
[----:B01----:R-:W-:Y:S01]  /*2b30*/  ENDCOLLECTIVE ;  /* 0x000000000000791b */ /* 0x003fe20003800000 */
.L_x_8475:
[----:B------:R-:W-:Y:S01]  /*2b40*/  HFMA2.MMA R104, -RZ, RZ, 0, 2.384185791015625e-07 ;  /* 0x00000004ff687435 */ /* 0x000fe200000001ff */
[----:B------:R-:W-:-:S05]  /*2b50*/  MOV R99, R103 ;  /* 0x0000006700637202 */ /* 0x000fca0000000f00 */
[----:B------:R-:W-:-:S05]  /*2b60*/  FADD.FTZ R99, R98, R99 ;  /* 0x0000006362637221 */ /* 0x000fca0000010000 */
[----:B------:R-:W-:-:S07]  /*2b70*/  MOV R105, R99 ;  /* 0x0000006300697202 */ /* 0x000fce0000000f00 */
[----:B------:R-:W-:Y:S05]  /*2b80*/  WARPSYNC.COLLECTIVE R102, `(.L_x_8476) ;  /* 0x0000000066087348 */ /* 0x000fea0003c00000 */
[----:B------:R0:W1:Y:S02]  /*2b90*/  SHFL.BFLY P6, R103, R105, R104, R107 ;  /* 0x0c00006869677389 */ /* 0x00006400000c006b */
[----:B01----:R-:W-:Y:S01]  /*2ba0*/  ENDCOLLECTIVE ;  /* 0x000000000000791b */ /* 0x003fe20003800000 */
.L_x_8476:
[----:B------:R-:W-:Y:S01]  /*2bb0*/  HFMA2.MMA R104, -RZ, RZ, 0, 4.76837158203125e-07 ;  /* 0x00000008ff687435 */ /* 0x000fe200000001ff */
[----:B------:R-:W-:-:S05]  /*2bc0*/  MOV R0, R103 ;  /* 0x0000006700007202 */ /* 0x000fca0000000f00 */
[----:B------:R-:W-:-:S05]  /*2bd0*/  FADD.FTZ R100, R99, R0 ;  /* 0x0000000063647221 */ /* 0x000fca0000010000 */
[----:B------:R-:W-:-:S07]  /*2be0*/  MOV R105, R100 ;  /* 0x0000006400697202 */ /* 0x000fce0000000f00 */
[----:B------:R-:W-:Y:S05]  /*2bf0*/  WARPSYNC.COLLECTIVE R102, `(.L_x_8477) ;  /* 0x0000000066087348 */ /* 0x000fea0003c00000 */
[----:B------:R0:W1:Y:S02]  /*2c00*/  SHFL.BFLY P6, R103, R105, R104, R107 ;  /* 0x0c00006869677389 */ /* 0x00006400000c006b */
[----:B01----:R-:W-:Y:S01]  /*2c10*/  ENDCOLLECTIVE ;  /* 0x000000000000791b */ /* 0x003fe20003800000 */
.L_x_8477:
[----:B------:R-:W-:Y:S01]  /*2c20*/  HFMA2.MMA R104, -RZ, RZ, 0, 9.5367431640625e-07 ;  /* 0x00000010ff687435 */ /* 0x000fe200000001ff */
[----:B------:R-:W-:-:S05]  /*2c30*/  MOV R101, R103 ;  /* 0x0000006700657202 */ /* 0x000fca0000000f00 */
[----:B------:R-:W-:-:S05]  /*2c40*/  FADD.FTZ R101, R100, R101 ;  /* 0x0000006564657221 */ /* 0x000fca0000010000 */
[----:B------:R-:W-:-:S07]  /*2c50*/  MOV R105, R101 ;  /* 0x0000006500697202 */ /* 0x000fce0000000f00 */
[----:B------:R-:W-:Y:S05]  /*2c60*/  WARPSYNC.COLLECTIVE R102, `(.L_x_8478) ;  /* 0x0000000066087348 */ /* 0x000fea0003c00000 */
[----:B------:R0:W1:Y:S02]  /*2c70*/  SHFL.BFLY P6, R103, R105, R104, R107 ;  /* 0x0c00006869677389 */ /* 0x00006400000c006b */
[----:B01----:R-:W-:Y:S01]  /*2c80*/  ENDCOLLECTIVE ;  /* 0x000000000000791b */ /* 0x003fe20003800000 */
.L_x_8478:
        /* <DEDUP_REMOVED lines=57> */
.L_x_8479:
[----:B------:R-:W-:Y:S01]  /*3020*/  HFMA2.MMA R104, -RZ, RZ, 0, 1.1920928955078125e-07 ;  /* 0x00000002ff687435 */ /* 0x000fe200000001ff */
[----:B------:R-:W-:-:S05]  /*3030*/  MOV R91, R103 ;  /* 0x00000067005b7202 */ /* 0x000fca0000000f00 */
[----:B------:R-:W-:-:S05]  /*3040*/  FADD.FTZ R91, R0, R91 ;  /* 0x0000005b005b7221 */ /* 0x000fca0000010000 */
[----:B------:R-:W-:-:S07]  /*3050*/  MOV R105, R91 ;  /* 0x0000005b00697202 */ /* 0x000fce0000000f00 */
[----:B------:R-:W-:Y:S05]  /*3060*/  WARPSYNC.COLLECTIVE R102, `(.L_x_8480) ;  /* 0x0000000066087348 */ /* 0x000fea0003c00000 */
[----:B------:R0:W1:Y:S02]  /*3070*/  SHFL.BFLY P6, R103, R105, R104, R107 ;  /* 0x0c00006869677389 */ /* 0x00006400000c006b */
[----:B01----:R-:W-:Y:S01]  /*3080*/  ENDCOLLECTIVE ;  /* 0x000000000000791b */ /* 0x003fe20003800000 */
.L_x_8480:
[----:B------:R-:W-:Y:S01]  /*3090*/  HFMA2.MMA R104, -RZ, RZ, 0, 2.384185791015625e-07 ;  /* 0x00000004ff687435 */ /* 0x000fe200000001ff */
[----:B------:R-:W-:-:S05]  /*30a0*/  MOV R98, R103 ;  /* 0x0000006700627202 */ /* 0x000fca0000000f00 */
[----:B------:R-:W-:-:S05]  /*30b0*/  FADD.FTZ R98, R91, R98 ;  /* 0x000000625b627221 */ /* 0x000fca0000010000 */
[----:B------:R-:W-:-:S07]  /*30c0*/  MOV R105, R98 ;  /* 0x0000006200697202 */ /* 0x000fce0000000f00 */
[----:B------:R-:W-:Y:S05]  /*30d0*/  WARPSYNC.COLLECTIVE R102, `(.L_x_8481) ;  /* 0x0000000066087348 */ /* 0x000fea0003c00000 */
[----:B------:R0:W1:Y:S02]  /*30e0*/  SHFL.BFLY P6, R103, R105, R104, R107 ;  /* 0x0c00006869677389 */ /* 0x00006400000c006b */
[----:B01----:R-:W-:Y:S01]  /*30f0*/  ENDCOLLECTIVE ;  /* 0x000000000000791b */ /* 0x003fe20003800000 */
.L_x_8481:
[----:B------:R-:W-:Y:S01]  /*3100*/  HFMA2.MMA R104, -RZ, RZ, 0, 4.76837158203125e-07 ;  /* 0x00000008ff687435 */ /* 0x000fe200000001ff */
[----:B------:R-:W-:-:S05]  /*3110*/  MOV R99, R103 ;  /* 0x0000006700637202 */ /* 0x000fca0000000f00 */
[----:B------:R-:W-:-:S05]  /*3120*/  FADD.FTZ R99, R98, R99 ;  /* 0x0000006362637221 */ /* 0x000fca0000010000 */
[----:B------:R-:W-:-:S07]  /*3130*/  MOV R105, R99 ;  /* 0x0000006300697202 */ /* 0x000fce0000000f00 */
[----:B------:R-:W-:Y:S05]  /*3140*/  WARPSYNC.COLLECTIVE R102, `(.L_x_8482) ;  /* 0x0000000066087348 */ /* 0x000fea0003c00000 */
[----:B------:R0:W1:Y:S02]  /*3150*/  SHFL.BFLY P6, R103, R105, R104, R107 ;  /* 0x0c00006869677389 */ /* 0x00006400000c006b */
[----:B01----:R-:W-:Y:S01]  /*3160*/  ENDCOLLECTIVE ;  /* 0x000000000000791b */ /* 0x003fe20003800000 */
.L_x_8482:
[----:B------:R-:W-:Y:S01]  /*3170*/  HFMA2.MMA R104, -RZ, RZ, 0, 9.5367431640625e-07 ;  /* 0x00000010ff687435 */ /* 0x000fe200000001ff */
[----:B------:R-:W-:-:S05]  /*3180*/  MOV R100, R103 ;  /* 0x0000006700647202 */ /* 0x000fca0000000f00 */
[----:B------:R-:W-:-:S05]  /*3190*/  FADD.FTZ R100, R99, R100 ;  /* 0x0000006463647221 */ /* 0x000fca0000010000 */
[----:B------:R-:W-:-:S07]  /*31a0*/  MOV R105, R100 ;  /* 0x0000006400697202 */ /* 0x000fce0000000f00 */
[----:B------:R-:W-:Y:S05]  /*31b0*/  WARPSYNC.COLLECTIVE R102, `(.L_x_8483) ;  /* 0x0000000066087348 */ /* 0x000fea0003c00000 */
[----:B------:R0:W1:Y:S02]  /*31c0*/  SHFL.BFLY P6, R103, R105, R104, R107 ;  /* 0x0c00006869677389 */ /* 0x00006400000c006b */
[----:B01----:R-:W-:Y:S01]  /*31d0*/  ENDCOLLECTIVE ;  /* 0x000000000000791b */ /* 0x003fe20003800000 */
.L_x_8483:
[----:B------:R-:W-:Y:S01]  /*31e0*/  MOV R101, R103 ;  /* 0x0000006700657202 */ /* 0x000fe20000000f00 */
[----:B------:R-:W-:Y:S06]  /*31f0*/  BRA `(.L_x_8484) ;  /* 0xffffffec00447947 */ /* 0x000fec000383ffff */
.L_x_8485:
        /* <DEDUP_REMOVED lines=16> */
.L_x_20574:


//--------------------- .text._ZN10layer_norm31ln_parallel_residual_fwd_kernelINS_13Kernel_traitsIf13__nv_bfloat16fS2_fjLj3072ELj1ELj1ELj4ELj16ENS_18Kernel_traits_baseILj3072EfS2_fS2_fjLj128EEEEELb0ELb1ELb1EEEvNS_9FwdParamsE --------------------------
	.section	.text._ZN10layer_norm31ln_parallel_residual_fwd_kernelINS_13Kernel_traitsIf13__nv_bfloat16fS2_fjLj3072ELj1ELj1ELj4ELj16ENS_18Kernel_traits_baseILj3072EfS2_fS2_fjLj128EEEEELb0ELb1ELb1EEEvNS_9FwdParamsE,"ax",@progbits
	.align	128
        .global         _ZN10layer_norm31ln_parallel_residual_fwd_kernelINS_13Kernel_traitsIf13__nv_bfloat16fS2_fjLj3072ELj1ELj1ELj4ELj16ENS_18Kernel_traits_baseILj3072EfS2_fS2_fjLj128EEEEELb0ELb1ELb1EEEvNS_9FwdParamsE
        .type           _ZN10layer_norm31ln_parallel_residual_fwd_kernelINS_13Kernel_traitsIf13__nv_bfloat16fS2_fjLj3072ELj1ELj1ELj4ELj16ENS_18Kernel_traits_baseILj3072EfS2_fS2_fjLj128EEEEELb0ELb1ELb1EEEvNS_9FwdParamsE,@function
        .size           _ZN10layer_norm31ln_parallel_residual_fwd_kernelINS_13Kernel_traitsIf13__nv_bfloat16fS2_fjLj3072ELj1ELj1ELj4ELj16ENS_18Kernel_traits_baseILj3072EfS2_fS2_fjLj128EEEEELb0ELb1ELb1EEEvNS_9FwdParamsE,(.L_x_20575 - _ZN10layer_norm31ln_parallel_residual_fwd_kernelINS_13Kernel_traitsIf13__nv_bfloat16fS2_fjLj3072ELj1ELj1ELj4ELj16ENS_18Kernel_traits_baseILj3072EfS2_fS2_fjLj128EEEEELb0ELb1ELb1EEEvNS_9FwdParamsE)
        .other          _ZN10layer_norm31ln_parallel_residual_fwd_kernelINS_13Kernel_traitsIf13__nv_bfloat16fS2_fjLj3072ELj1ELj1ELj4ELj16ENS_18Kernel_traits_baseILj3072EfS2_fS2_fjLj128EEEEELb0ELb1ELb1EEEvNS_9FwdParamsE,@"STO_CUDA_ENTRY STV_DEFAULT"
_ZN10layer_norm31ln_parallel_residual_fwd_kernelINS_13Kernel_traitsIf13__nv_bfloat16fS2_fjLj3072ELj1ELj1ELj4ELj16ENS_18Kernel_traits_baseILj3072EfS2_fS2_fjLj128EEEEELb0ELb1ELb1EEEvNS_9FwdParamsE:
.text._ZN10layer_norm31ln_parallel_residual_fwd_kernelINS_13Kernel_traitsIf13__nv_bfloat16fS2_fjLj3072ELj1ELj1ELj4ELj16ENS_18Kernel_traits_baseILj3072EfS2_fS2_fjLj128EEEEELb0ELb1ELb1EEEvNS_9FwdParamsE:
        /* <DEDUP_REMOVED lines=18> */
[----:B0-----:R-:W-:Y:S02]  /*0120*/  SHF.L.U32 R0, R92, 0x5, RZ ;  /* 0x000000055c007819 */ /* 0x001fe400000006ff */
[----:B------:R-:W-:Y:S02]  /*0130*/  SHF.R.U32.HI R91, RZ, 0x7, R92 ;  /* 0x00000007ff5b7819 */ /* 0x000fe4000001165c */
[----:B------:R-:W-:-:S04]  /*0140*/  LOP3.LUT R0, R0, 0xfe0, RZ, 0xc0, !PT ;  /* 0x00000fe000007812 */ /* 0x000fc800078ec0ff */
[C---:B------:R-:W-:Y:S02]  /*0150*/  IADD3 R28, P2, R0.reuse, UR4, RZ ;  /* 0x00000004001c7c10 */ /* 0x040fe4000ff5e0ff */
[----:B------:R-:W-:Y:S01]  /*0160*/  IADD3 R2, P1, R0, UR6, RZ ;  /* 0x0000000600027c10 */ /* 0x000fe2000ff3e0ff */
[----:B------:R-:W0:Y:S01]  /*0170*/  S2UR UR6, SR_CTAID.X ;  /* 0x00000000000679c3 */ /* 0x000e220000002500 */
[----:B------:R-:W-:Y:S01]  /*0180*/  IADD3.X R29, RZ, UR5, RZ, P2, !PT ;  /* 0x00000005ff1d7c10 */ /* 0x000fe200097fe4ff */
[----:B------:R-:W-:Y:S01]  /*0190*/  ULDC.64 UR4, c[0x0][0x208] ;  /* 0x0000820000047ab9 */ /* 0x000fe20000000a00 */
[----:B------:R-:W-:Y:S01]  /*01a0*/  IADD3.X R3, RZ, UR7, RZ, P1, !PT ;  /* 0x00000007ff037c10 */ /* 0x000fe20008ffe4ff */
[----:B------:R-:W-:Y:S02]  /*01b0*/  ULDC UR7, c[0x0][0x214] ;  /* 0x0000850000077ab9 */ /* 0x000fe40000000800 */
[----:B------:R1:W5:Y:S04]  /*01c0*/  @P0 LDG.E.128 R4, desc[UR4][R28.64] ;  /* 0x000000041c040981 */ /* 0x000368000c1e1d00 */
[----:B------:R1:W5:Y:S04]  /*01d0*/  @P0 LDG.E.128 R8, desc[UR4][R28.64+0x10] ;  /* 0x000010041c080981 */ /* 0x000368000c1e1d00 */
[----:B------:R1:W5:Y:S04]  /*01e0*/  @P0 LDG.E.128 R12, desc[UR4][R28.64+0x1000] ;  /* 0x001000041c0c0981 */ /* 0x000368000c1e1d00 */
[----:B------:R1:W5:Y:S04]  /*01f0*/  @P0 LDG.E.128 R16, desc[UR4][R28.64+0x1010] ;  /* 0x001010041c100981 */ /* 0x000368000c1e1d00 */
[----:B------:R1:W5:Y:S01]  /*0200*/  @P0 LDG.E.128 R20, desc[UR4][R28.64+0x2000] ;  /* 0x002000041c140981 */ /* 0x000362000c1e1d00 */
[----:B0-----:R-:W-:-:S03]  /*0210*/  IADD3 R90, R91, UR6, RZ ;  /* 0x000000065b5a7c10 */ /* 0x001fc6000fffe0ff */
[----:B------:R1:W5:Y:S01]  /*0220*/  @P0 LDG.E.128 R24, desc[UR4][R28.64+0x2010] ;  /* 0x002010041c180981 */ /* 0x000362000c1e1d00 */
[----:B------:R-:W-:-:S13]  /*0230*/  ISETP.GE.AND P1, PT, R90, UR7, PT ;  /* 0x000000075a007c0c */ /* 0x000fda000bf26270 */
[----:B-1----:R-:W-:Y:S05]  /*0240*/  @P1 EXIT ;  /* 0x000000000000194d */ /* 0x002fea0003800000 */
[----:B------:R-:W-:Y:S01]  /*0250*/  HFMA2.MMA R52, -RZ, RZ, 0, 5.9604644775390625e-08 ;  /* 0x00000001ff347435 */ /* 0x000fe200000001ff */
[----:B------:R-:W-:Y:S01]  /*0260*/  ULDC.64 UR6, c[0x0][0x228] ;  /* 0x00008a0000067ab9 */ /* 0x000fe20000000a00 */
[----:B------:R-:W-:Y:S01]  /*0270*/  SHF.R.U32.HI R0, RZ, 0x5, R92 ;  /* 0x00000005ff007819 */ /* 0x000fe2000001165c */
[----:B------:R-:W5:Y:S01]  /*0280*/  LDG.E.128 R28, desc[UR4][R2.64] ;  /* 0x00000004021c7981 */ /* 0x000f62000c1e1d00 */
[----:B------:R-:W-:Y:S01]  /*0290*/  SHF.L.U32 R91, R91, 0x2, RZ ;  /* 0x000000025b5b7819 */ /* 0x000fe200000006ff */
[----:B------:R-:W-:Y:S01]  /*02a0*/  ULDC UR12, c[0x0][0x290] ;  /* 0x0000a400000c7ab9 */ /* 0x000fe20000000800 */
[----:B------:R-:W-:Y:S01]  /*02b0*/  ISETP.NE.U32.AND P0, PT, RZ, UR6, PT ;  /* 0x00000006ff007c0c */ /* 0x000fe2000bf05070 */
[----:B------:R-:W5:Y:S01]  /*02c0*/  LDG.E.128 R32, desc[UR4][R2.64+0x10] ;  /* 0x0000100402207981 */ /* 0x000f62000c1e1d00 */
[----:B------:R-:W-:Y:S01]  /*02d0*/  ULDC.U8 UR6, c[0x0][0x2a0] ;  /* 0x0000a80000067ab9 */ /* 0x000fe20000000000 */
[C---:B------:R-:W-:Y:S01]  /*02e0*/  LOP3.LUT R89, R92.reuse, 0x1f, RZ, 0xc0, !PT ;  /* 0x0000001f5c597812 */ /* 0x040fe200078ec0ff */
[----:B------:R-:W-:Y:S01]  /*02f0*/  ULDC.64 UR18, c[0x0][0x228] ;  /* 0x00008a0000127ab9 */ /* 0x000fe20000000a00 */
[----:B------:R-:W5:Y:S01]  /*0300*/  LDG.E.128 R36, desc[UR4][R2.64+0x1000] ;  /* 0x0010000402247981 */ /* 0x000f62000c1e1d00 */
[----:B------:R-:W-:Y:S01]  /*0310*/  LOP3.LUT R88, R92, 0x7f, RZ, 0xc0, !PT ;  /* 0x0000007f5c587812 */ /* 0x000fe200078ec0ff */
[----:B------:R-:W-:-:S02]  /*0320*/  ULDC.64 UR8, c[0x0][0x230] ;  /* 0x00008c0000087ab9 */ /* 0x000fc40000000a00 */
[----:B------:R-:W5:Y:S01]  /*0330*/  LDG.E.128 R40, desc[UR4][R2.64+0x1010] ;  /* 0x0010100402287981 */ /* 0x000f62000c1e1d00 */
[----:B------:R-:W-:Y:S01]  /*0340*/  ISETP.NE.AND P3, PT, RZ, UR6, PT ;  /* 0x00000006ff007c0c */ /* 0x000fe2000bf65270 */
[----:B------:R-:W-:Y:S02]  /*0350*/  ULDC.64 UR10, c[0x0][0x238] ;  /* 0x00008e00000a7ab9 */ /* 0x000fe40000000a00 */
[----:B------:R-:W5:Y:S04]  /*0360*/  LDG.E.128 R44, desc[UR4][R2.64+0x2000] ;  /* 0x00200004022c7981 */ /* 0x000f68000c1e1d00 */
[----:B------:R0:W5:Y:S01]  /*0370*/  LDG.E.128 R48, desc[UR4][R2.64+0x2010] ;  /* 0x0020100402307981 */ /* 0x000162000c1e1d00 */
[----:B------:R-:W-:Y:S01]  /*0380*/  ISETP.NE.AND.EX P0, PT, RZ, UR7, PT, P0 ;  /* 0x00000007ff007c0c */ /* 0x000fe2000bf05300 */
[----:B------:R-:W-:Y:S01]  /*0390*/  ULDC UR7, c[0x0][0x218] ;  /* 0x0000860000077ab9 */ /* 0x000fe20000000800 */
[----:B------:R-:W-:Y:S01]  /*03a0*/  ULDC.64 UR14, c[0x0][0x2b8] ;  /* 0x0000ae00000e7ab9 */ /* 0x000fe20000000a00 */
[----:B------:R-:W-:Y:S01]  /*03b0*/  ULDC.64 UR16, c[0x0][0x210] ;  /* 0x0000840000107ab9 */ /* 0x000fe20000000a00 */
[----:B0-----:R-:W-:-:S02]  /*03c0*/  LOP3.LUT R3, R0, 0x3, RZ, 0xc0, !PT ;  /* 0x0000000300037812 */ /* 0x001fc400078ec0ff */
[----:B------:R-:W-:Y:S02]  /*03d0*/  PRMT R0, R52, 0x7610, R0 ;  /* 0x0000761034007816 */ /* 0x000fe40000000000 */
[----:B------:R-:W-:-:S07]  /*03e0*/  IADD3 R2, R91, 0x4, RZ ;  /* 0x000000045b027810 */ /* 0x000fce0007ffe0ff */
.L_x_8535:
        /* <DEDUP_REMOVED lines=24> */
.L_x_8486:
[----:B-----5:R-:W-:-:S05]  /*0570*/  SHF.L.U32 R67, R52, 0x10, RZ ;  /* 0x0000001034437819 */ /* 0x020fca00000006ff */
[----:B------:R-:W-:-:S04]  /*0580*/  FADD.FTZ R64, R64, R67 ;  /* 0x0000004340407221 */ /* 0x000fc80000010000 */
[----:B------:R-:W-:-:S07]  /*0590*/  @P1 FADD.FTZ R64, R56, R64 ;  /* 0x0000004038401221 */ /* 0x000fce0000010000 */
.L_x_8487:
[----:B------:R-:W-:Y:S01]  /*05a0*/  SHF.L.U32 R65, R65, 0x10, RZ ;  /* 0x0000001041417819 */ /* 0x000fe200000006ff */
[----:B------:R-:W-:Y:S06]  /*05b0*/  @P2 BRA `(.L_x_8488) ;  /* 0x00000000000c2947 */ /* 0x000fec0003800000 */
[----:B------:R-:W-:Y:S05]  /*05c0*/  @!P1 BRA `(.L_x_8489) ;  /* 0x0000000000189947 */ /* 0x000fea0003800000 */
[----:B-----5:R-:W-:Y:S01]  /*05d0*/  FADD.FTZ R65, R57, R65 ;  /* 0x0000004139417221 */ /* 0x020fe20000010000 */
[----:B------:R-:W-:Y:S06]  /*05e0*/  BRA `(.L_x_8489) ;  /* 0x0000000000107947 */ /* 0x000fec0003800000 */
.L_x_8488:
[----:B-----5:R-:W-:-:S04]  /*05f0*/  PRMT R66, R52, 0x7632, R66 ;  /* 0x0000763234427816 */ /* 0x020fc80000000042 */
[----:B------:R-:W-:-:S05]  /*0600*/  SHF.L.U32 R66, R66, 0x10, RZ ;  /* 0x0000001042427819 */ /* 0x000fca00000006ff */
[----:B------:R-:W-:-:S04]  /*0610*/  FADD.FTZ R65, R65, R66 ;  /* 0x0000004241417221 */ /* 0x000fc80000010000 */
[----:B------:R-:W-:-:S07]  /*0620*/  @P1 FADD.FTZ R65, R57, R65 ;  /* 0x0000004139411221 */ /* 0x000fce0000010000 */
.L_x_8489:
[C---:B------:R-:W-:Y:S02]  /*0630*/  PRMT R67, R69.reuse, 0x7632, R67 ;  /* 0x0000763245437816 */ /* 0x040fe40000000043 */
[----:B------:R-:W-:Y:S01]  /*0640*/  SHF.L.U32 R66, R69, 0x10, RZ ;  /* 0x0000001045427819 */ /* 0x000fe200000006ff */
[----:B------:R-:W-:Y:S06]  /*0650*/  @P2 BRA `(.L_x_8490) ;  /* 0x00000000000c2947 */ /* 0x000fec0003800000 */
[----:B------:R-:W-:Y:S05]  /*0660*/  @!P1 BRA `(.L_x_8491) ;  /* 0x0000000000149947 */ /* 0x000fea0003800000 */
[----:B-----5:R-:W-:Y:S01]  /*0670*/  FADD.FTZ R66, R58, R66 ;  /* 0x000000423a427221 */ /* 0x020fe20000010000 */
[----:B------:R-:W-:Y:S06]  /*0680*/  BRA `(.L_x_8491) ;  /* 0x00000000000c7947 */ /* 0x000fec0003800000 */
.L_x_8490:
[----:B-----5:R-:W-:-:S05]  /*0690*/  SHF.L.U32 R69, R53, 0x10, RZ ;  /* 0x0000001035457819 */ /* 0x020fca00000006ff */
[----:B------:R-:W-:-:S04]  /*06a0*/  FADD.FTZ R66, R66, R69 ;  /* 0x0000004542427221 */ /* 0x000fc80000010000 */
[----:B------:R-:W-:-:S07]  /*06b0*/  @P1 FADD.FTZ R66, R58, R66 ;  /* 0x000000423a421221 */ /* 0x000fce0000010000 */
.L_x_8491:
[----:B------:R-:W-:Y:S01]  /*06c0*/  SHF.L.U32 R67, R67, 0x10, RZ ;  /* 0x0000001043437819 */ /* 0x000fe200000006ff */
[----:B------:R-:W-:Y:S06]  /*06d0*/  @P2 BRA `(.L_x_8492) ;  /* 0x00000000000c2947 */ /* 0x000fec0003800000 */
[----:B------:R-:W-:Y:S05]  /*06e0*/  @!P1 BRA `(.L_x_8493) ;  /* 0x0000000000189947 */ /* 0x000fea0003800000 */
[----:B-----5:R-:W-:Y:S01]  /*06f0*/  FADD.FTZ R67, R59, R67 ;  /* 0x000000433b437221 */ /* 0x020fe20000010000 */
[----:B------:R-:W-:Y:S06]  /*0700*/  BRA `(.L_x_8493) ;  /* 0x0000000000107947 */ /* 0x000fec0003800000 */
.L_x_8492:
[----:B-----5:R-:W-:-:S04]  /*0710*/  PRMT R68, R53, 0x7632, R68 ;  /* 0x0000763235447816 */ /* 0x020fc80000000044 */
[----:B------:R-:W-:-:S05]  /*0720*/  SHF.L.U32 R68, R68, 0x10, RZ ;  /* 0x0000001044447819 */ /* 0x000fca00000006ff */
[----:B------:R-:W-:-:S04]  /*0730*/  FADD.FTZ R67, R67, R68 ;  /* 0x0000004443437221 */ /* 0x000fc80000010000 */
[----:B------:R-:W-:-:S07]  /*0740*/  @P1 FADD.FTZ R67, R59, R67 ;  /* 0x000000433b431221 */ /* 0x000fce0000010000 */
.L_x_8493:
[C---:B------:R-:W-:Y:S02]  /*0750*/  PRMT R69, R70.reuse, 0x7632, R69 ;  /* 0x0000763246457816 */ /* 0x040fe40000000045 */
[----:B------:R-:W-:Y:S01]  /*0760*/  SHF.L.U32 R68, R70, 0x10, RZ ;  /* 0x0000001046447819 */ /* 0x000fe200000006ff */
[----:B------:R-:W-:Y:S06]  /*0770*/  @P2 BRA `(.L_x_8494) ;  /* 0x00000000000c2947 */ /* 0x000fec0003800000 */
[----:B------:R-:W-:Y:S05]  /*0780*/  @!P1 BRA `(.L_x_8495) ;  /* 0x0000000000149947 */ /* 0x000fea0003800000 */
[----:B-----5:R-:W-:Y:S01]  /*0790*/  FADD.FTZ R68, R60, R68 ;  /* 0x000000443c447221 */ /* 0x020fe20000010000 */
[----:B------:R-:W-:Y:S06]  /*07a0*/  BRA `(.L_x_8495) ;  /* 0x00000000000c7947 */ /* 0x000fec0003800000 */
.L_x_8494:
[----:B-----5:R-:W-:-:S05]  /*07b0*/  SHF.L.U32 R73, R54, 0x10, RZ ;  /* 0x0000001036497819 */ /* 0x020fca00000006ff */
[----:B------:R-:W-:-:S04]  /*07c0*/  FADD.FTZ R68, R68, R73 ;  /* 0x0000004944447221 */ /* 0x000fc80000010000 */
[----:B------:R-:W-:-:S07]  /*07d0*/  @P1 FADD.FTZ R68, R60, R68 ;  /* 0x000000443c441221 */ /* 0x000fce0000010000 */
.L_x_8495:
[----:B------:R-:W-:Y:S01]  /*07e0*/  SHF.L.U32 R69, R69, 0x10, RZ ;  /* 0x0000001045457819 */ /* 0x000fe200000006ff */
[----:B------:R-:W-:Y:S06]  /*07f0*/  @P2 BRA `(.L_x_8496) ;  /* 0x00000000000c2947 */ /* 0x000fec0003800000 */
[----:B------:R-:W-:Y:S05]  /*0800*/  @!P1 BRA `(.L_x_8497) ;  /* 0x0000000000189947 */ /* 0x000fea0003800000 */
[----:B-----5:R-:W-:Y:S01]  /*0810*/  FADD.FTZ R69, R61, R69 ;  /* 0x000000453d457221 */ /* 0x020fe20000010000 */
[----:B------:R-:W-:Y:S06]  /*0820*/  BRA `(.L_x_8497) ;  /* 0x0000000000107947 */ /* 0x000fec0003800000 */
.L_x_8496:
[----:B-----5:R-:W-:-:S04]  /*0830*/  PRMT R70, R54, 0x7632, R70 ;  /* 0x0000763236467816 */ /* 0x020fc80000000046 */
[----:B------:R-:W-:-:S05]  /*0840*/  SHF.L.U32 R70, R70, 0x10, RZ ;  /* 0x0000001046467819 */ /* 0x000fca00000006ff */
[----:B------:R-:W-:-:S04]  /*0850*/  FADD.FTZ R69, R69, R70 ;  /* 0x0000004645457221 */ /* 0x000fc80000010000 */
[----:B------:R-:W-:-:S07]  /*0860*/  @P1 FADD.FTZ R69, R61, R69 ;  /* 0x000000453d451221 */ /* 0x000fce0000010000 */
.L_x_8497:
[C---:B------:R-:W-:Y:S02]  /*0870*/  PRMT R72, R71.reuse, 0x7632, R72 ;  /* 0x0000763247487816 */ /* 0x040fe40000000048 */
[----:B------:R-:W-:Y:S01]  /*0880*/  SHF.L.U32 R70, R71, 0x10, RZ ;  /* 0x0000001047467819 */ /* 0x000fe200000006ff */
[----:B------:R-:W-:Y:S06]  /*0890*/  @P2 BRA `(.L_x_8498) ;  /* 0x00000000000c2947 */ /* 0x000fec0003800000 */
[----:B------:R-:W-:Y:S05]  /*08a0*/  @!P1 BRA `(.L_x_8499) ;  /* 0x0000000000149947 */ /* 0x000fea0003800000 */
[----:B-----5:R-:W-:Y:S01]  /*08b0*/  FADD.FTZ R70, R62, R70 ;  /* 0x000000463e467221 */ /* 0x020fe20000010000 */
[----:B------:R-:W-:Y:S06]  /*08c0*/  BRA `(.L_x_8499) ;  /* 0x00000000000c7947 */ /* 0x000fec0003800000 */
.L_x_8498:
[----:B-----5:R-:W-:-:S05]  /*08d0*/  SHF.L.U32 R71, R55, 0x10, RZ ;  /* 0x0000001037477819 */ /* 0x020fca00000006ff */
[----:B------:R-:W-:-:S04]  /*08e0*/  FADD.FTZ R70, R70, R71 ;  /* 0x0000004746467221 */ /* 0x000fc80000010000 */
[----:B------:R-:W-:-:S07]  /*08f0*/  @P1 FADD.FTZ R70, R62, R70 ;  /* 0x000000463e461221 */ /* 0x000fce0000010000 */
.L_x_8499:
[----:B------:R-:W-:Y:S01]  /*0900*/  SHF.L.U32 R71, R72, 0x10, RZ ;  /* 0x0000001048477819 */ /* 0x000fe200000006ff */
[----:B------:R-:W-:Y:S06]  /*0910*/  @P2 BRA `(.L_x_8500) ;  /* 0x00000000000c2947 */ /* 0x000fec0003800000 */
[----:B------:R-:W-:Y:S05]  /*0920*/  @!P1 BRA `(.L_x_8501) ;  /* 0x0000000000189947 */ /* 0x000fea0003800000 */
[----:B-----5:R-:W-:Y:S01]  /*0930*/  FADD.FTZ R71, R63, R71 ;  /* 0x000000473f477221 */ /* 0x020fe20000010000 */
[----:B------:R-:W-:Y:S06]  /*0940*/  BRA `(.L_x_8501) ;  /* 0x0000000000107947 */ /* 0x000fec0003800000 */
.L_x_8500:
[----:B-----5:R-:W-:-:S04]  /*0950*/  PRMT R72, R55, 0x7632, R72 ;  /* 0x0000763237487816 */ /* 0x020fc80000000048 */
[----:B------:R-:W-:-:S05]  /*0960*/  SHF.L.U32 R72, R72, 0x10, RZ ;  /* 0x0000001048487819 */ /* 0x000fca00000006ff */
[----:B------:R-:W-:-:S04]  /*0970*/  FADD.FTZ R71, R71, R72 ;  /* 0x0000004847477221 */ /* 0x000fc80000010000 */
[----:B------:R-:W-:-:S07]  /*0980*/  @P1 FADD.FTZ R71, R63, R71 ;  /* 0x000000473f471221 */ /* 0x000fce0000010000 */
.L_x_8501:
        /* <DEDUP_REMOVED lines=20> */
.L_x_8502:
[----:B-----5:R-:W-:-:S05]  /*0ad0*/  SHF.L.U32 R75, R52, 0x10, RZ ;  /* 0x00000010344b7819 */ /* 0x020fca00000006ff */
[----:B------:R-:W-:-:S04]  /*0ae0*/  FADD.FTZ R72, R75, R72 ;  /* 0x000000484b487221 */ /* 0x000fc80000010000 */
[----:B------:R-:W-:-:S07]  /*0af0*/  @P1 FADD.FTZ R72, R56, R72 ;  /* 0x0000004838481221 */ /* 0x000fce0000010000 */
.L_x_8503:
[----:B------:R-:W-:Y:S01]  /*0b00*/  SHF.L.U32 R73, R73, 0x10, RZ ;  /* 0x0000001049497819 */ /* 0x000fe200000006ff */
[----:B------:R-:W-:Y:S06]  /*0b10*/  @P2 BRA `(.L_x_8504) ;  /* 0x00000000000c2947 */ /* 0x000fec0003800000 */
[----:B------:R-:W-:Y:S05]  /*0b20*/  @!P1 BRA `(.L_x_8505) ;  /* 0x0000000000189947 */ /* 0x000fea0003800000 */
[----:B-----5:R-:W-:Y:S01]  /*0b30*/  FADD.FTZ R73, R57, R73 ;  /* 0x0000004939497221 */ /* 0x020fe20000010000 */
[----:B------:R-:W-:Y:S06]  /*0b40*/  BRA `(.L_x_8505) ;  /* 0x0000000000107947 */ /* 0x000fec0003800000 */
.L_x_8504:
[----:B-----5:R-:W-:-:S04]  /*0b50*/  PRMT R74, R52, 0x7632, R74 ;  /* 0x00007632344a7816 */ /* 0x020fc8000000004a */
[----:B------:R-:W-:-:S05]  /*0b60*/  SHF.L.U32 R74, R74, 0x10, RZ ;  /* 0x000000104a4a7819 */ /* 0x000fca00000006ff */
[----:B------:R-:W-:-:S04]  /*0b70*/  FADD.FTZ R73, R73, R74 ;  /* 0x0000004a49497221 */ /* 0x000fc80000010000 */
[----:B------:R-:W-:-:S07]  /*0b80*/  @P1 FADD.FTZ R73, R57, R73 ;  /* 0x0000004939491221 */ /* 0x000fce0000010000 */
.L_x_8505:
[C---:B------:R-:W-:Y:S02]  /*0b90*/  PRMT R75, R77.reuse, 0x7632, R75 ;  /* 0x000076324d4b7816 */ /* 0x040fe4000000004b */
[----:B------:R-:W-:Y:S01]  /*0ba0*/  SHF.L.U32 R74, R77, 0x10, RZ ;  /* 0x000000104d4a7819 */ /* 0x000fe200000006ff */
[----:B------:R-:W-:Y:S06]  /*0bb0*/  @P2 BRA `(.L_x_8506) ;  /* 0x00000000000c2947 */ /* 0x000fec0003800000 */
[----:B------:R-:W-:Y:S05]  /*0bc0*/  @!P1 BRA `(.L_x_8507) ;  /* 0x0000000000149947 */ /* 0x000fea0003800000 */
[----:B-----5:R-:W-:Y:S01]  /*0bd0*/  FADD.FTZ R74, R58, R74 ;  /* 0x0000004a3a4a7221 */ /* 0x020fe20000010000 */
[----:B------:R-:W-:Y:S06]  /*0be0*/  BRA `(.L_x_8507) ;  /* 0x00000000000c7947 */ /* 0x000fec0003800000 */
.L_x_8506:
[----:B-----5:R-:W-:-:S05]  /*0bf0*/  SHF.L.U32 R77, R53, 0x10, RZ ;  /* 0x00000010354d7819 */ /* 0x020fca00000006ff */
[----:B------:R-:W-:-:S04]  /*0c00*/  FADD.FTZ R74, R77, R74 ;  /* 0x0000004a4d4a7221 */ /* 0x000fc80000010000 */
[----:B------:R-:W-:-:S07]  /*0c10*/  @P1 FADD.FTZ R74, R58, R74 ;  /* 0x0000004a3a4a1221 */ /* 0x000fce0000010000 */
.L_x_8507:
[----:B------:R-:W-:Y:S01]  /*0c20*/  SHF.L.U32 R75, R75, 0x10, RZ ;  /* 0x000000104b4b7819 */ /* 0x000fe200000006ff */
[----:B------:R-:W-:Y:S06]  /*0c30*/  @P2 BRA `(.L_x_8508) ;  /* 0x00000000000c2947 */ /* 0x000fec0003800000 */
[----:B------:R-:W-:Y:S05]  /*0c40*/  @!P1 BRA `(.L_x_8509) ;  /* 0x0000000000189947 */ /* 0x000fea0003800000 */
[----:B-----5:R-:W-:Y:S01]  /*0c50*/  FADD.FTZ R75, R59, R75 ;  /* 0x0000004b3b4b7221 */ /* 0x020fe20000010000 */
[----:B------:R-:W-:Y:S06]  /*0c60*/  BRA `(.L_x_8509) ;  /* 0x0000000000107947 */ /* 0x000fec0003800000 */
.L_x_8508:
[----:B-----5:R-:W-:-:S04]  /*0c70*/  PRMT R76, R53, 0x7632, R76 ;  /* 0x00007632354c7816 */ /* 0x020fc8000000004c */
[----:B------:R-:W-:-:S05]  /*0c80*/  SHF.L.U32 R76, R76, 0x10, RZ ;  /* 0x000000104c4c7819 */ /* 0x000fca00000006ff */
[----:B------:R-:W-:-:S04]  /*0c90*/  FADD.FTZ R75, R75, R76 ;  /* 0x0000004c4b4b7221 */ /* 0x000fc80000010000 */
[----:B------:R-:W-:-:S07]  /*0ca0*/  @P1 FADD.FTZ R75, R59, R75 ;  /* 0x0000004b3b4b1221 */ /* 0x000fce0000010000 */
.L_x_8509:
[C---:B------:R-:W-:Y:S02]  /*0cb0*/  PRMT R77, R78.reuse, 0x7632, R77 ;  /* 0x000076324e4d7816 */ /* 0x040fe4000000004d */
[----:B------:R-:W-:Y:S01]  /*0cc0*/  SHF.L.U32 R76, R78, 0x10, RZ ;  /* 0x000000104e4c7819 */ /* 0x000fe200000006ff */
[----:B------:R-:W-:Y:S06]  /*0cd0*/  @P2 BRA `(.L_x_8510) ;  /* 0x00000000000c2947 */ /* 0x000fec0003800000 */
[----:B------:R-:W-:Y:S05]  /*0ce0*/  @!P1 BRA `(.L_x_8511) ;  /* 0x0000000000149947 */ /* 0x000fea0003800000 */
[----:B-----5:R-:W-:Y:S01]  /*0cf0*/  FADD.FTZ R76, R60, R76 ;  /* 0x0000004c3c4c7221 */ /* 0x020fe20000010000 */
[----:B------:R-:W-:Y:S06]  /*0d00*/  BRA `(.L_x_8511) ;  /* 0x00000000000c7947 */ /* 0x000fec0003800000 */
.L_x_8510:
[----:B-----5:R-:W-:-:S05]  /*0d10*/  SHF.L.U32 R83, R54, 0x10, RZ ;  /* 0x0000001036537819 */ /* 0x020fca00000006ff */
[----:B------:R-:W-:-:S04]  /*0d20*/  FADD.FTZ R76, R83, R76 ;  /* 0x0000004c534c7221 */ /* 0x000fc80000010000 */
[----:B------:R-:W-:-:S07]  /*0d30*/  @P1 FADD.FTZ R76, R60, R76 ;  /* 0x0000004c3c4c1221 */ /* 0x000fce0000010000 */
.L_x_8511:
[----:B------:R-:W-:Y:S01]  /*0d40*/  SHF.L.U32 R77, R77, 0x10, RZ ;  /* 0x000000104d4d7819 */ /* 0x000fe200000006ff */
[----:B------:R-:W-:Y:S06]  /*0d50*/  @P2 BRA `(.L_x_8512) ;  /* 0x00000000000c2947 */ /* 0x000fec0003800000 */
[----:B------:R-:W-:Y:S05]  /*0d60*/  @!P1 BRA `(.L_x_8513) ;  /* 0x0000000000189947 */ /* 0x000fea0003800000 */
[----:B-----5:R-:W-:Y:S01]  /*0d70*/  FADD.FTZ R77, R61, R77 ;  /* 0x0000004d3d4d7221 */ /* 0x020fe20000010000 */
[----:B------:R-:W-:Y:S06]  /*0d80*/  BRA `(.L_x_8513) ;  /* 0x0000000000107947 */ /* 0x000fec0003800000 */
.L_x_8512:
[----:B-----5:R-:W-:-:S04]  /*0d90*/  PRMT R78, R54, 0x7632, R78 ;  /* 0x00007632364e7816 */ /* 0x020fc8000000004e */
[----:B------:R-:W-:-:S05]  /*0da0*/  SHF.L.U32 R78, R78, 0x10, RZ ;  /* 0x000000104e4e7819 */ /* 0x000fca00000006ff */
[----:B------:R-:W-:-:S04]  /*0db0*/  FADD.FTZ R77, R77, R78 ;  /* 0x0000004e4d4d7221 */ /* 0x000fc80000010000 */
[----:B------:R-:W-:-:S07]  /*0dc0*/  @P1 FADD.FTZ R77, R61, R77 ;  /* 0x0000004d3d4d1221 */ /* 0x000fce0000010000 */
.L_x_8513:
[C---:B------:R-:W-:Y:S02]  /*0dd0*/  PRMT R82, R79.reuse, 0x7632, R82 ;  /* 0x000076324f527816 */ /* 0x040fe40000000052 */
[----:B------:R-:W-:Y:S01]  /*0de0*/  SHF.L.U32 R78, R79, 0x10, RZ ;  /* 0x000000104f4e7819 */ /* 0x000fe200000006ff */
[----:B------:R-:W-:Y:S06]  /*0df0*/  @P2 BRA `(.L_x_8514) ;  /* 0x00000000000c2947 */ /* 0x000fec0003800000 */
[----:B------:R-:W-:Y:S05]  /*0e00*/  @!P1 BRA `(.L_x_8515) ;  /* 0x0000000000149947 */ /* 0x000fea0003800000 */
[----:B-----5:R-:W-:Y:S01]  /*0e10*/  FADD.FTZ R78, R62, R78 ;  /* 0x0000004e3e4e7221 */ /* 0x020fe20000010000 */
[----:B------:R-:W-:Y:S06]  /*0e20*/  BRA `(.L_x_8515) ;  /* 0x00000000000c7947 */ /* 0x000fec0003800000 */
.L_x_8514:
[----:B-----5:R-:W-:-:S05]  /*0e30*/  SHF.L.U32 R79, R55, 0x10, RZ ;  /* 0x00000010374f7819 */ /* 0x020fca00000006ff */
[----:B------:R-:W-:-:S04]  /*0e40*/  FADD.FTZ R78, R79, R78 ;  /* 0x0000004e4f4e7221 */ /* 0x000fc80000010000 */
[----:B------:R-:W-:-:S07]  /*0e50*/  @P1 FADD.FTZ R78, R62, R78 ;  /* 0x0000004e3e4e1221 */ /* 0x000fce0000010000 */
.L_x_8515:
[----:B------:R-:W-:Y:S01]  /*0e60*/  SHF.L.U32 R79, R82, 0x10, RZ ;  /* 0x00000010524f7819 */ /* 0x000fe200000006ff */
[----:B------:R-:W-:Y:S06]  /*0e70*/  @P2 BRA `(.L_x_8516) ;  /* 0x00000000000c2947 */ /* 0x000fec0003800000 */
[----:B------:R-:W-:Y:S05]  /*0e80*/  @!P1 BRA `(.L_x_8517) ;  /* 0x0000000000189947 */ /* 0x000fea0003800000 */
[----:B-----5:R-:W-:Y:S01]  /*0e90*/  FADD.FTZ R79, R63, R79 ;  /* 0x0000004f3f4f7221 */ /* 0x020fe20000010000 */
[----:B------:R-:W-:Y:S06]  /*0ea0*/  BRA `(.L_x_8517) ;  /* 0x0000000000107947 */ /* 0x000fec0003800000 */
.L_x_8516:
[----:B-----5:R-:W-:-:S04]  /*0eb0*/  PRMT R82, R55, 0x7632, R82 ;  /* 0x0000763237527816 */ /* 0x020fc80000000052 */
[----:B------:R-:W-:-:S05]  /*0ec0*/  SHF.L.U32 R82, R82, 0x10, RZ ;  /* 0x0000001052527819 */ /* 0x000fca00000006ff */
[----:B------:R-:W-:-:S04]  /*0ed0*/  FADD.FTZ R79, R79, R82 ;  /* 0x000000524f4f7221 */ /* 0x000fc80000010000 */
[----:B------:R-:W-:-:S07]  /*0ee0*/  @P1 FADD.FTZ R79, R63, R79 ;  /* 0x0000004f3f4f1221 */ /* 0x000fce0000010000 */
.L_x_8517:
        /* <DEDUP_REMOVED lines=20> */
.L_x_8518:
[----:B-----5:R-:W-:-:S05]  /*1030*/  SHF.L.U32 R83, R52, 0x10, RZ ;  /* 0x0000001034537819 */ /* 0x020fca00000006ff */
[----:B------:R-:W-:-:S04]  /*1040*/  FADD.FTZ R80, R83, R80 ;  /* 0x0000005053507221 */ /* 0x000fc80000010000 */
[----:B------:R-:W-:-:S07]  /*1050*/  @P1 FADD.FTZ R80, R56, R80 ;  /* 0x0000005038501221 */ /* 0x000fce0000010000 */
.L_x_8519:
[----:B------:R-:W-:Y:S01]  /*1060*/  SHF.L.U32 R81, R81, 0x10, RZ ;  /* 0x0000001051517819 */ /* 0x000fe200000006ff */
[----:B------:R-:W-:Y:S06]  /*1070*/  @P2 BRA `(.L_x_8520) ;  /* 0x00000000000c2947 */ /* 0x000fec0003800000 */
[----:B------:R-:W-:Y:S05]  /*1080*/  @!P1 BRA `(.L_x_8521) ;  /* 0x0000000000189947 */ /* 0x000fea0003800000 */
[----:B-----5:R-:W-:Y:S01]  /*1090*/  FADD.FTZ R81, R57, R81 ;  /* 0x0000005139517221 */ /* 0x020fe20000010000 */
[----:B------:R-:W-:Y:S06]  /*10a0*/  BRA `(.L_x_8521) ;  /* 0x0000000000107947 */ /* 0x000fec0003800000 */
.L_x_8520:
[----:B-----5:R-:W-:-:S04]  /*10b0*/  PRMT R82, R52, 0x7632, R82 ;  /* 0x0000763234527816 */ /* 0x020fc80000000052 */
[----:B------:R-:W-:-:S05]  /*10c0*/  SHF.L.U32 R82, R82, 0x10, RZ ;  /* 0x0000001052527819 */ /* 0x000fca00000006ff */
[----:B------:R-:W-:-:S04]  /*10d0*/  FADD.FTZ R81, R81, R82 ;  /* 0x0000005251517221 */ /* 0x000fc80000010000 */
[----:B------:R-:W-:-:S07]  /*10e0*/  @P1 FADD.FTZ R81, R57, R81 ;  /* 0x0000005139511221 */ /* 0x000fce0000010000 */
.L_x_8521:
[C---:B------:R-:W-:Y:S02]  /*10f0*/  PRMT R83, R85.reuse, 0x7632, R83 ;  /* 0x0000763255537816 */ /* 0x040fe40000000053 */
[----:B------:R-:W-:Y:S01]  /*1100*/  SHF.L.U32 R82, R85, 0x10, RZ ;  /* 0x0000001055527819 */ /* 0x000fe200000006ff */
[----:B------:R-:W-:Y:S06]  /*1110*/  @P2 BRA `(.L_x_8522) ;  /* 0x00000000000c2947 */ /* 0x000fec0003800000 */
[----:B------:R-:W-:Y:S05]  /*1120*/  @!P1 BRA `(.L_x_8523) ;  /* 0x0000000000149947 */ /* 0x000fea0003800000 */
[----:B-----5:R-:W-:Y:S01]  /*1130*/  FADD.FTZ R82, R58, R82 ;  /* 0x000000523a527221 */ /* 0x020fe20000010000 */
[----:B------:R-:W-:Y:S06]  /*1140*/  BRA `(.L_x_8523) ;  /* 0x00000000000c7947 */ /* 0x000fec0003800000 */
.L_x_8522:
[----:B-----5:R-:W-:-:S05]  /*1150*/  SHF.L.U32 R85, R53, 0x10, RZ ;  /* 0x0000001035557819 */ /* 0x020fca00000006ff */
[----:B------:R-:W-:-:S04]  /*1160*/  FADD.FTZ R82, R85, R82 ;  /* 0x0000005255527221 */ /* 0x000fc80000010000 */
[----:B------:R-:W-:-:S07]  /*1170*/  @P1 FADD.FTZ R82, R58, R82 ;  /* 0x000000523a521221 */ /* 0x000fce0000010000 */
.L_x_8523:
[----:B------:R-:W-:Y:S01]  /*1180*/  SHF.L.U32 R83, R83, 0x10, RZ ;  /* 0x0000001053537819 */ /* 0x000fe200000006ff */
[----:B------:R-:W-:Y:S06]  /*1190*/  @P2 BRA `(.L_x_8524) ;  /* 0x00000000000c2947 */ /* 0x000fec0003800000 */
[----:B------:R-:W-:Y:S05]  /*11a0*/  @!P1 BRA `(.L_x_8525) ;  /* 0x0000000000189947 */ /* 0x000fea0003800000 */
[----:B-----5:R-:W-:Y:S01]  /*11b0*/  FADD.FTZ R83, R59, R83 ;  /* 0x000000533b537221 */ /* 0x020fe20000010000 */
[----:B------:R-:W-:Y:S06]  /*11c0*/  BRA `(.L_x_8525) ;  /* 0x0000000000107947 */ /* 0x000fec0003800000 */
.L_x_8524:
[----:B-----5:R-:W-:-:S04]  /*11d0*/  PRMT R84, R53, 0x7632, R84 ;  /* 0x0000763235547816 */ /* 0x020fc80000000054 */
[----:B------:R-:W-:-:S05]  /*11e0*/  SHF.L.U32 R84, R84, 0x10, RZ ;  /* 0x0000001054547819 */ /* 0x000fca00000006ff */
[----:B------:R-:W-:-:S04]  /*11f0*/  FADD.FTZ R83, R83, R84 ;  /* 0x0000005453537221 */ /* 0x000fc80000010000 */
[----:B------:R-:W-:-:S07]  /*1200*/  @P1 FADD.FTZ R83, R59, R83 ;  /* 0x000000533b531221 */ /* 0x000fce0000010000 */
.L_x_8525:
[C---:B------:R-:W-:Y:S02]  /*1210*/  PRMT R85, R86.reuse, 0x7632, R85 ;  /* 0x0000763256557816 */ /* 0x040fe40000000055 */
[----:B------:R-:W-:Y:S01]  /*1220*/  SHF.L.U32 R84, R86, 0x10, RZ ;  /* 0x0000001056547819 */ /* 0x000fe200000006ff */
[----:B------:R-:W-:Y:S06]  /*1230*/  @P2 BRA `(.L_x_8526) ;  /* 0x00000000000c2947 */ /* 0x000fec0003800000 */
[----:B------:R-:W-:Y:S05]  /*1240*/  @!P1 BRA `(.L_x_8527) ;  /* 0x0000000000149947 */ /* 0x000fea0003800000 */
[----:B-----5:R-:W-:Y:S01]  /*1250*/  FADD.FTZ R84, R60, R84 ;  /* 0x000000543c547221 */ /* 0x020fe20000010000 */
[----:B------:R-:W-:Y:S06]  /*1260*/  BRA `(.L_x_8527) ;  /* 0x00000000000c7947 */ /* 0x000fec0003800000 */
.L_x_8526:
[----:B-----5:R-:W-:-:S05]  /*1270*/  SHF.L.U32 R97, R54, 0x10, RZ ;  /* 0x0000001036617819 */ /* 0x020fca00000006ff */
[----:B------:R-:W-:-:S04]  /*1280*/  FADD.FTZ R84, R97, R84 ;  /* 0x0000005461547221 */ /* 0x000fc80000010000 */
[----:B------:R-:W-:-:S07]  /*1290*/  @P1 FADD.FTZ R84, R60, R84 ;  /* 0x000000543c541221 */ /* 0x000fce0000010000 */
.L_x_8527:
[----:B------:R-:W-:Y:S01]  /*12a0*/  SHF.L.U32 R85, R85, 0x10, RZ ;  /* 0x0000001055557819 */ /* 0x000fe200000006ff */
[----:B------:R-:W-:Y:S06]  /*12b0*/  @P2 BRA `(.L_x_8528) ;  /* 0x00000000000c2947 */ /* 0x000fec0003800000 */
[----:B------:R-:W-:Y:S05]  /*12c0*/  @!P1 BRA `(.L_x_8529) ;  /* 0x0000000000189947 */ /* 0x000fea0003800000 */
[----:B-----5:R-:W-:Y:S01]  /*12d0*/  FADD.FTZ R85, R61, R85 ;  /* 0x000000553d557221 */ /* 0x020fe20000010000 */
[----:B------:R-:W-:Y:S06]  /*12e0*/  BRA `(.L_x_8529) ;  /* 0x0000000000107947 */ /* 0x000fec0003800000 */
.L_x_8528:
[----:B-----5:R-:W-:-:S04]  /*12f0*/  PRMT R86, R54, 0x7632, R86 ;  /* 0x0000763236567816 */ /* 0x020fc80000000056 */
[----:B------:R-:W-:-:S05]  /*1300*/  SHF.L.U32 R86, R86, 0x10, RZ ;  /* 0x0000001056567819 */ /* 0x000fca00000006ff */
[----:B------:R-:W-:-:S04]  /*1310*/  FADD.FTZ R85, R85, R86 ;  /* 0x0000005655557221 */ /* 0x000fc80000010000 */
[----:B------:R-:W-:-:S07]  /*1320*/  @P1 FADD.FTZ R85, R61, R85 ;  /* 0x000000553d551221 */ /* 0x000fce0000010000 */
.L_x_8529:
[C---:B------:R-:W-:Y:S02]  /*1330*/  PRMT R96, R87.reuse, 0x7632, R96 ;  /* 0x0000763257607816 */ /* 0x040fe40000000060 */
[----:B------:R-:W-:Y:S01]  /*1340*/  SHF.L.U32 R86, R87, 0x10, RZ ;  /* 0x0000001057567819 */ /* 0x000fe200000006ff */
[----:B------:R-:W-:Y:S06]  /*1350*/  @P2 BRA `(.L_x_8530) ;  /* 0x00000000000c2947 */ /* 0x000fec0003800000 */
[----:B------:R-:W-:Y:S05]  /*1360*/  @!P1 BRA `(.L_x_8531) ;  /* 0x0000000000149947 */ /* 0x000fea0003800000 */
[----:B-----5:R-:W-:Y:S01]  /*1370*/  FADD.FTZ R86, R62, R86 ;  /* 0x000000563e567221 */ /* 0x020fe20000010000 */
[----:B------:R-:W-:Y:S06]  /*1380*/  BRA `(.L_x_8531) ;  /* 0x00000000000c7947 */ /* 0x000fec0003800000 */
.L_x_8530:
[----:B-----5:R-:W-:-:S05]  /*1390*/  SHF.L.U32 R87, R55, 0x10, RZ ;  /* 0x0000001037577819 */ /* 0x020fca00000006ff */
[----:B------:R-:W-:-:S04]  /*13a0*/  FADD.FTZ R86, R87, R86 ;  /* 0x0000005657567221 */ /* 0x000fc80000010000 */
[----:B------:R-:W-:-:S07]  /*13b0*/  @P1 FADD.FTZ R86, R62, R86 ;  /* 0x000000563e561221 */ /* 0x000fce0000010000 */
.L_x_8531:
[----:B------:R-:W-:Y:S01]  /*13c0*/  SHF.L.U32 R87, R96, 0x10, RZ ;  /* 0x0000001060577819 */ /* 0x000fe200000006ff */
[----:B------:R-:W-:Y:S06]  /*13d0*/  @P2 BRA `(.L_x_8532) ;  /* 0x00000000000c2947 */ /* 0x000fec0003800000 */
[----:B------:R-:W-:Y:S05]  /*13e0*/  @!P1 BRA `(.L_x_8533) ;  /* 0x0000000000189947 */ /* 0x000fea0003800000 */
[----:B-----5:R-:W-:Y:S01]  /*13f0*/  FADD.FTZ R87, R63, R87 ;  /* 0x000000573f577221 */ /* 0x020fe20000010000 */
[----:B------:R-:W-:Y:S06]  /*1400*/  BRA `(.L_x_8533) ;  /* 0x0000000000107947 */ /* 0x000fec0003800000 */
.L_x_8532:
[----:B-----5:R-:W-:-:S04]  /*1410*/  PRMT R96, R55, 0x7632, R96 ;  /* 0x0000763237607816 */ /* 0x020fc80000000060 */
[----:B------:R-:W-:-:S05]  /*1420*/  SHF.L.U32 R96, R96, 0x10, RZ ;  /* 0x0000001060607819 */ /* 0x000fca00000006ff */
[----:B------:R-:W-:-:S04]  /*1430*/  FADD.FTZ R87, R87, R96 ;  /* 0x0000006057577221 */ /* 0x000fc80000010000 */
[----:B------:R-:W-:-:S07]  /*1440*/  @P1 FADD.FTZ R87, R63, R87 ;  /* 0x000000573f571221 */ /* 0x000fce0000010000 */
.L_x_8533:
        /* <DEDUP_REMOVED lines=100> */
.L_x_8546:
        /* <DEDUP_REMOVED lines=20> */
[----:B------:R-:W0:Y:S01]  /*1bd0*/  SHFL.DOWN PT, R103, R100, 0x2, 0x1f ;  /* 0x08401f0064677f89 */ /* 0x000e2200000e0000 */
        /* <DEDUP_REMOVED lines=34> */
[----:B------:R-:W-:-:S06]  /*1e00*/  FFMA.FTZ R104, R102, R104, R97 ;  /* 0x0000006866687223 */ /* 0x000fcc0000010061 */
[----:B------:R-:W1:Y:S01]  /*1e10*/  SHFL.IDX PT, R104, R104, RZ, 0x1f ;  /* 0x00001fff68687589 */ /* 0x000e6200000e0000 */
[----:B------:R-:W2:Y:S01]  /*1e20*/  @!P2 LDC.64 R96, c[0x0][0x250] ;  /* 0x00009400ff60ab82 */ /* 0x000ea20000000a00 */
[C---:B0-----:R-:W-:Y:S01]  /*1e30*/  FSEL R100, R99.reuse, RZ, !P3 ;  /* 0x000000ff63647208 */ /* 0x041fe20005800000 */
[----:B------:R-:W-:-:S04]  /*1e40*/  FMUL.FTZ R101, R99, R99 ;  /* 0x0000006363657220 */ /* 0x000fc80000410000 */
[C---:B------:R-:W-:Y:S01]  /*1e50*/  FADD.FTZ R102, -R100.reuse, R67 ;  /* 0x0000004364667221 */ /* 0x040fe20000010100 */
[----:B------:R-:W-:Y:S01]  /*1e60*/  FSEL R108, R101, RZ, P3 ;  /* 0x000000ff656c7208 */ /* 0x000fe20001800000 */
[----:B------:R-:W-:Y:S01]  /*1e70*/  FADD.FTZ R0, -R100, R64 ;  /* 0x0000004064007221 */ /* 0x000fe20000010100 */
[----:B-1----:R-:W-:Y:S01]  /*1e80*/  FFMA.FTZ R67, R104, UR12, R103 ;  /* 0x0000000c68437c23 */ /* 0x002fe20008010067 */
[C---:B------:R-:W-:Y:S01]  /*1e90*/  FADD.FTZ R98, -R100.reuse, R65 ;  /* 0x0000004164627221 */ /* 0x040fe20000010100 */
[C---:B------:R-:W-:Y:S01]  /*1ea0*/  FADD.FTZ R66, -R100.reuse, R66 ;  /* 0x0000004264427221 */ /* 0x040fe20000010100 */
[----:B------:R-:W0:Y:S01]  /*1eb0*/  @!P2 LDC.64 R64, c[0x0][0x258] ;  /* 0x00009600ff40ab82 */ /* 0x000e220000000a00 */
[----:B------:R-:W-:Y:S01]  /*1ec0*/  FADD.FTZ R67, R67, R108 ;  /* 0x0000006c43437221 */ /* 0x000fe20000010000 */
[C---:B------:R-:W-:Y:S01]  /*1ed0*/  FADD.FTZ R118, -R100.reuse, R80 ;  /* 0x0000005064767221 */ /* 0x040fe20000010100 */
[----:B------:R-:W-:Y:S01]  /*1ee0*/  FADD.FTZ R80, -R100, R81 ;  /* 0x0000005164507221 */ /* 0x000fe20000010100 */
[----:B--2---:R-:W-:-:S04]  /*1ef0*/  @!P2 IMAD.WIDE R96, R90, 0x4, R96 ;  /* 0x000000045a60a825 */ /* 0x004fc800078e0260 */
        /* <DEDUP_REMOVED lines=20> */
[----:B------:R-:W-:Y:S01]  /*2040*/  FMUL.FTZ R102, R67, R102 ;  /* 0x0000006643667220 */ /* 0x000fe20000410000 */
[----:B0-----:R-:W-:-:S04]  /*2050*/  @!P2 IMAD.WIDE R64, R90, 0x4, R64 ;  /* 0x000000045a40a825 */ /* 0x001fc800078e0240 */
[----:B------:R-:W-:Y:S01]  /*2060*/  FMUL.FTZ R79, R67, R112 ;  /* 0x00000070434f7220 */ /* 0x000fe20000410000 */
[----:B------:R-:W-:Y:S01]  /*2070*/  FFMA.FTZ R81, R30, R81, R6 ;  /* 0x000000511e517223 */ /* 0x000fe20000010006 */
[----:B------:R-:W-:Y:S01]  /*2080*/  FFMA.FTZ R102, R31, R102, R7 ;  /* 0x000000661f667223 */ /* 0x000fe20000010007 */
[C---:B--2---:R-:W-:Y:S01]  /*2090*/  FMUL.FTZ R97, R67.reuse, R120 ;  /* 0x0000007843617220 */ /* 0x044fe20000410000 */
[C---:B------:R-:W-:Y:S01]  /*20a0*/  FMUL.FTZ R84, R67.reuse, R84 ;  /* 0x0000005443547220 */ /* 0x040fe20000410000 */
[C---:B------:R-:W-:Y:S01]  /*20b0*/  FMUL.FTZ R69, R67.reuse, R108 ;  /* 0x0000006c43457220 */ /* 0x040fe20000410000 */
[C---:B------:R-:W-:Y:S01]  /*20c0*/  FMUL.FTZ R72, R67.reuse, R72 ;  /* 0x0000004843487220 */ /* 0x040fe20000410000 */
[C---:B------:R-:W-:Y:S01]  /*20d0*/  FMUL.FTZ R85, R67.reuse, R70 ;  /* 0x0000004643557220 */ /* 0x040fe20000410000 */
[C---:B------:R-:W-:Y:S01]  /*20e0*/  FMUL.FTZ R75, R67.reuse, R74 ;  /* 0x0000004a434b7220 */ /* 0x040fe20000410000 */
[----:B------:R0:W-:Y:S01]  /*20f0*/  @!P2 STG.E desc[UR4][R64.64], R67 ;  /* 0x000000434000a986 */ /* 0x0001e2000c101904 */
[----:B------:R-:W-:Y:S01]  /*2100*/  FFMA.FTZ R70, R40, R79, R16 ;  /* 0x0000004f28467223 */ /* 0x000fe20000010010 */
[----:B------:R-:W-:Y:S01]  /*2110*/  FADD.FTZ R100, -R100, R87 ;  /* 0x0000005764647221 */ /* 0x000fe20000010100 */
[----:B------:R-:W-:Y:S01]  /*2120*/  FMUL.FTZ R83, R67, R68 ;  /* 0x0000004443537220 */ /* 0x000fe20000410000 */
[----:B------:R-:W-:Y:S01]  /*2130*/  FFMA.FTZ R74, R48, R97, R24 ;  /* 0x00000061304a7223 */ /* 0x000fe20000010018 */
[----:B------:R-:W-:Y:S01]  /*2140*/  FFMA.FTZ R79, R49, R84, R25 ;  /* 0x00000054314f7223 */ /* 0x000fe20000010019 */
[----:B------:R-:W-:Y:S01]  /*2150*/  FFMA.FTZ R68, R36, R69, R12 ;  /* 0x0000004524447223 */ /* 0x000fe2000001000c */
[C---:B------:R-:W-:Y:S01]  /*2160*/  FMUL.FTZ R71, R67.reuse, R0 ;  /* 0x0000000043477220 */ /* 0x040fe20000410000 */
[C---:B------:R-:W-:Y:S01]  /*2170*/  FMUL.FTZ R98, R67.reuse, R98 ;  /* 0x0000006243627220 */ /* 0x040fe20000410000 */
[C---:B------:R-:W-:Y:S01]  /*2180*/  FMUL.FTZ R104, R67.reuse, R104 ;  /* 0x0000006843687220 */ /* 0x040fe20000410000 */
[C---:B------:R-:W-:Y:S01]  /*2190*/  FMUL.FTZ R106, R67.reuse, R106 ;  /* 0x0000006a436a7220 */ /* 0x040fe20000410000 */
[----:B------:R-:W-:Y:S01]  /*21a0*/  FMUL.FTZ R76, R67, R76 ;  /* 0x0000004c434c7220 */ /* 0x000fe20000410000 */
[----:B0-----:R-:W-:Y:S01]  /*21b0*/  F2FP.BF16.F32.PACK_AB R65, R102, R81 ;  /* 0x000000516641723e */ /* 0x001fe200000010ff */
        /* <DEDUP_REMOVED lines=30> */
[----:B------:R-:W-:-:S02]  /*23a0*/  LEA R78, P4, R93, UR14, 0x4 ;  /* 0x0000000e5d4e7c11 */ /* 0x000fc4000f8820ff */
[----:B------:R-:W-:Y:S02]  /*23b0*/  LEA R80, P5, R95, UR14, 0x4 ;  /* 0x0000000e5f507c11 */ /* 0x000fe4000f8a20ff */
[----:B------:R-:W-:Y:S02]  /*23c0*/  F2FP.BF16.F32.PACK_AB R67, R106, R85 ;  /* 0x000000556a43723e */ /* 0x000fe400000010ff */
[----:B------:R-:W-:Y:S02]  /*23d0*/  F2FP.BF16.F32.PACK_AB R66, R83, R66 ;  /* 0x000000425342723e */ /* 0x000fe400000010ff */
[----:B------:R-:W-:Y:S02]  /*23e0*/  F2FP.BF16.F32.PACK_AB R64, R98, R71 ;  /* 0x000000476240723e */ /* 0x000fe400000010ff */
[----:B------:R-:W-:Y:S02]  /*23f0*/  LEA.HI.X R77, R94, UR15, RZ, 0x4, P2 ;  /* 0x0000000f5e4d7c11 */ /* 0x000fe400090f24ff */
[----:B------:R-:W-:-:S02]  /*2400*/  F2FP.BF16.F32.PACK_AB R73, R79, R0 ;  /* 0x000000004f49723e */ /* 0x000fc400000010ff */
[----:B------:R-:W-:Y:S01]  /*2410*/  F2FP.BF16.F32.PACK_AB R71, R114, R87 ;  /* 0x000000577247723e */ /* 0x000fe200000010ff */
[----:B------:R0:W-:Y:S01]  /*2420*/  STG.E.128 desc[UR4][R76.64], R64 ;  /* 0x000000404c007986 */ /* 0x0001e2000c101d04 */
[----:B------:R-:W-:Y:S02]  /*2430*/  F2FP.BF16.F32.PACK_AB R70, R75, R70 ;  /* 0x000000464b46723e */ /* 0x000fe400000010ff */
[----:B------:R-:W-:Y:S02]  /*2440*/  F2FP.BF16.F32.PACK_AB R69, R110, R69 ;  /* 0x000000456e45723e */ /* 0x000fe400000010ff */
[----:B------:R-:W-:Y:S02]  /*2450*/  LEA.HI.X R79, R93, UR15, RZ, 0x4, P4 ;  /* 0x0000000f5d4f7c11 */ /* 0x000fe4000a0f24ff */
[----:B------:R-:W-:Y:S02]  /*2460*/  F2FP.BF16.F32.PACK_AB R72, R81, R72 ;  /* 0x000000485148723e */ /* 0x000fe400000010ff */
[----:B------:R-:W-:Y:S01]  /*2470*/  F2FP.BF16.F32.PACK_AB R75, R100, R99 ;  /* 0x00000063644b723e */ /* 0x000fe200000010ff */
[----:B------:R0:W-:Y:S01]  /*2480*/  STG.E.128 desc[UR4][R78.64], R68 ;  /* 0x000000444e007986 */ /* 0x0001e2000c101d04 */
[----:B------:R-:W-:-:S02]  /*2490*/  LEA.HI.X R81, R95, UR15, RZ, 0x4, P5 ;  /* 0x0000000f5f517c11 */ /* 0x000fc4000a8f24ff */
[----:B------:R-:W-:Y:S02]  /*24a0*/  IADD3 R90, R90, UR16, RZ ;  /* 0x000000105a5a7c10 */ /* 0x000fe4000fffe0ff */
[----:B------:R-:W-:Y:S01]  /*24b0*/  SEL R0, RZ, 0x1, P1 ;  /* 0x00000001ff007807 */ /* 0x000fe20000800000 */
[----:B------:R0:W-:Y:S01]  /*24c0*/  STG.E.128 desc[UR4][R80.64], R72 ;  /* 0x0000004850007986 */ /* 0x0001e2000c101d04 */
[----:B------:R-:W-:-:S13]  /*24d0*/  ISETP.GE.AND P2, PT, R90, UR17, PT ;  /* 0x000000115a007c0c */ /* 0x000fda000bf46270 */
[----:B------:R-:W-:Y:S05]  /*24e0*/  @!P2 BRA `(.L_x_8535) ;  /* 0xffffffdc00c0a947 */ /* 0x000fea000383ffff */
[----:B------:R-:W-:Y:S05]  /*24f0*/  EXIT ;  /* 0x000000000000794d */ /* 0x000fea0003800000 */
.L_x_8534:
[----:B------:R-:W-:Y:S01]  /*2500*/  HFMA2.MMA R105, -RZ, RZ, 0, 5.9604644775390625e-08 ;  /* 0x00000001ff697435 */ /* 0x000fe200000001ff */
[----:B------:R-:W-:Y:S02]  /*2510*/  MOV R106, R0 ;  /* 0x00000000006a7202 */ /* 0x000fe40000000f00 */
[----:B------:R-:W-:Y:S02]  /*2520*/  MOV R108, 0x1f ;  /* 0x0000001f006c7802 */ /* 0x000fe40000000f00 */
[----:B------:R-:W-:-:S07]  /*2530*/  MOV R103, 0xffffffff ;  /* 0xffffffff00677802 */ /* 0x000fce0000000f00 */
[----:B-----5:R-:W-:Y:S05]  /*2540*/  WARPSYNC.COLLECTIVE R103, `(.L_x_8536) ;  /* 0x0000000067087348 */ /* 0x020fea0003c00000 */
[----:B------:R0:W1:Y:S02]  /*2550*/  SHFL.BFLY P2, R104, R106, R105, R108 ;  /* 0x0c0000696a687389 */ /* 0x000064000004006c */
[----:B01---5:R-:W-:Y:S01]  /*2560*/  ENDCOLLECTIVE ;  /* 0x000000000000791b */ /* 0x023fe20003800000 */
.L_x_8536:
[----:B------:R-:W-:Y:S01]  /*2570*/  HFMA2.MMA R105, -RZ, RZ, 0, 1.1920928955078125e-07 ;  /* 0x00000002ff697435 */ /* 0x000fe200000001ff */
[----:B------:R-:W-:-:S05]  /*2580*/  MOV R97, R104 ;  /* 0x0000006800617202 */ /* 0x000fca0000000f00 */
[----:B------:R-:W-:-:S05]  /*2590*/  FADD.FTZ R97, R0, R97 ;  /* 0x0000006100617221 */ /* 0x000fca0000010000 */
[----:B------:R-:W-:-:S07]  /*25a0*/  MOV R106, R97 ;  /* 0x00000061006a7202 */ /* 0x000fce0000000f00 */
[----:B------:R-:W-:Y:S05]  /*25b0*/  WARPSYNC.COLLECTIVE R103, `(.L_x_8537) ;  /* 0x0000000067087348 */ /* 0x000fea0003c00000 */
[----:B------:R0:W1:Y:S02]  /*25c0*/  SHFL.BFLY P2, R104, R106, R105, R108 ;  /* 0x0c0000696a687389 */ /* 0x000064000004006c */
[----:B01----:R-:W-:Y:S01]  /*25d0*/  ENDCOLLECTIVE ;  /* 0x000000000000791b */ /* 0x003fe20003800000 */
.L_x_8537:
[----:B------:R-:W-:Y:S01]  /*25e0*/  HFMA2.MMA R105, -RZ, RZ, 0, 2.384185791015625e-07 ;  /* 0x00000004ff697435 */ /* 0x000fe200000001ff */
[----:B------:R-:W-:-:S05]  /*25f0*/  MOV R96, R104 ;  /* 0x0000006800607202 */ /* 0x000fca0000000f00 */
[----:B------:R-:W-:-:S05]  /*2600*/  FADD.FTZ R99, R97, R96 ;  /* 0x0000006061637221 */ /* 0x000fca0000010000 */
[----:B------:R-:W-:-:S07]  /*2610*/  MOV R106, R99 ;  /* 0x00000063006a7202 */ /* 0x000fce0000000f00 */
[----:B------:R-:W-:Y:S05]  /*2620*/  WARPSYNC.COLLECTIVE R103, `(.L_x_8538) ;  /* 0x0000000067087348 */ /* 0x000fea0003c00000 */
[----:B------:R0:W1:Y:S02]  /*2630*/  SHFL.BFLY P2, R104, R106, R105, R108 ;  /* 0x0c0000696a687389 */ /* 0x000064000004006c */
[----:B01----:R-:W-:Y:S01]  /*2640*/  ENDCOLLECTIVE ;  /* 0x000000000000791b */ /* 0x003fe20003800000 */
.L_x_8538:
[----:B------:R-:W-:Y:S01]  /*2650*/  HFMA2.MMA R105, -RZ, RZ, 0, 4.76837158203125e-07 ;  /* 0x00000008ff697435 */ /* 0x000fe200000001ff */
[----:B------:R-:W-:-:S05]  /*2660*/  MOV R96, R104 ;  /* 0x0000006800607202 */ /* 0x000fca0000000f00 */
[----:B------:R-:W-:-:S05]  /*2670*/  FADD.FTZ R100, R99, R96 ;  /* 0x0000006063647221 */ /* 0x000fca0000010000 */
[----:B------:R-:W-:-:S07]  /*2680*/  MOV R106, R100 ;  /* 0x00000064006a7202 */ /* 0x000fce0000000f00 */
[----:B------:R-:W-:Y:S05]  /*2690*/  WARPSYNC.COLLECTIVE R103, `(.L_x_8539) ;  /* 0x0000000067087348 */ /* 0x000fea0003c00000 */
[----:B------:R0:W1:Y:S02]  /*26a0*/  SHFL.BFLY P2, R104, R106, R105, R108 ;  /* 0x0c0000696a687389 */ /* 0x000064000004006c */
[----:B01----:R-:W-:Y:S01]  /*26b0*/  ENDCOLLECTIVE ;  /* 0x000000000000791b */ /* 0x003fe20003800000 */
.L_x_8539:
[----:B------:R-:W-:Y:S01]  /*26c0*/  HFMA2.MMA R105, -RZ, RZ, 0, 9.5367431640625e-07 ;  /* 0x00000010ff697435 */ /* 0x000fe200000001ff */
[----:B------:R-:W-:-:S05]  /*26d0*/  MOV R101, R104 ;  /* 0x0000006800657202 */ /* 0x000fca0000000f00 */
[----:B------:R-:W-:-:S05]  /*26e0*/  FADD.FTZ R101, R100, R101 ;  /* 0x0000006564657221 */ /* 0x000fca0000010000 */
[----:B------:R-:W-:-:S07]  /*26f0*/  MOV R106, R101 ;  /* 0x00000065006a7202 */ /* 0x000fce0000000f00 */
[----:B------:R-:W-:Y:S05]  /*2700*/  WARPSYNC.COLLECTIVE R103, `(.L_x_8540) ;  /* 0x0000000067087348 */ /* 0x000fea0003c00000 */
[----:B------:R0:W1:Y:S02]  /*2710*/  SHFL.BFLY P2, R104, R106, R105, R108 ;  /* 0x0c0000696a687389 */ /* 0x000064000004006c */
[----:B01----:R-:W-:Y:S01]  /*2720*/  ENDCOLLECTIVE ;  /* 0x000000000000791b */ /* 0x003fe20003800000 */
.L_x_8540:
        /* <DEDUP_REMOVED lines=56> */
.L_x_8541:
[----:B------:R-:W-:Y:S01]  /*2ab0*/  HFMA2.MMA R105, -RZ, RZ, 0, 1.1920928955078125e-07 ;  /* 0x00000002ff697435 */ /* 0x000fe200000001ff */
[----:B------:R-:W-:-:S05]  /*2ac0*/  MOV R97, R104 ;  /* 0x0000006800617202 */ /* 0x000fca0000000f00 */
[----:B------:R-:W-:-:S05]  /*2ad0*/  FADD.FTZ R97, R0, R97 ;  /* 0x0000006100617221 */ /* 0x000fca0000010000 */
[----:B------:R-:W-:-:S07]  /*2ae0*/  MOV R106, R97 ;  /* 0x00000061006a7202 */ /* 0x000fce0000000f00 */
[----:B------:R-:W-:Y:S05]  /*2af0*/  WARPSYNC.COLLECTIVE R103, `(.L_x_8542) ;  /* 0x0000000067087348 */ /* 0x000fea0003c00000 */
[----:B------:R0:W1:Y:S02]  /*2b00*/  SHFL.BFLY P2, R104, R106, R105, R108 ;  /* 0x0c0000696a687389 */ /* 0x000064000004006c */
[----:B01----:R-:W-:Y:S01]  /*2b10*/  ENDCOLLECTIVE ;  /* 0x000000000000791b */ /* 0x003fe20003800000 */
.L_x_8542:
[----:B------:R-:W-:Y:S01]  /*2b20*/  HFMA2.MMA R105, -RZ, RZ, 0, 2.384185791015625e-07 ;  /* 0x00000004ff697435 */ /* 0x000fe200000001ff */
[----:B------:R-:W-:-:S05]  /*2b30*/  MOV R100, R104 ;  /* 0x0000006800647202 */ /* 0x000fca0000000f00 */
[----:B------:R-:W-:-:S05]  /*2b40*/  FADD.FTZ R100, R97, R100 ;  /* 0x0000006461647221 */ /* 0x000fca0000010000 */
[----:B------:R-:W-:-:S07]  /*2b50*/  MOV R106, R100 ;  /* 0x00000064006a7202 */ /* 0x000fce0000000f00 */
[----:B------:R-:W-:Y:S05]  /*2b60*/  WARPSYNC.COLLECTIVE R103, `(.L_x_8543) ;  /* 0x0000000067087348 */ /* 0x000fea0003c00000 */
[----:B------:R0:W1:Y:S02]  /*2b70*/  SHFL.BFLY P2, R104, R106, R105, R108 ;  /* 0x0c0000696a687389 */ /* 0x000064000004006c */
[----:B01----:R-:W-:Y:S01]  /*2b80*/  ENDCOLLECTIVE ;  /* 0x000000000000791b */ /* 0x003fe20003800000 */
.L_x_8543:
[----:B------:R-:W-:Y:S01]  /*2b90*/  HFMA2.MMA R105, -RZ, RZ, 0, 4.76837158203125e-07 ;  /* 0x00000008ff697435 */ /* 0x000fe200000001ff */
[----:B------:R-:W-:-:S05]  /*2ba0*/  MOV R99, R104 ;  /* 0x0000006800637202 */ /* 0x000fca0000000f00 */
[----:B------:R-:W-:-:S05]  /*2bb0*/  FADD.FTZ R99, R100, R99 ;  /* 0x0000006364637221 */ /* 0x000fca0000010000 */
[----:B------:R-:W-:-:S07]  /*2bc0*/  MOV R106, R99 ;  /* 0x00000063006a7202 */ /* 0x000fce0000000f00 */
[----:B------:R-:W-:Y:S05]  /*2bd0*/  WARPSYNC.COLLECTIVE R103, `(.L_x_8544) ;  /* 0x0000000067087348 */ /* 0x000fea0003c00000 */
[----:B------:R0:W1:Y:S02]  /*2be0*/  SHFL.BFLY P2, R104, R106, R105, R108 ;  /* 0x0c0000696a687389 */ /* 0x000064000004006c */
[----:B01----:R-:W-:Y:S01]  /*2bf0*/  ENDCOLLECTIVE ;  /* 0x000000000000791b */ /* 0x003fe20003800000 */
.L_x_8544:
[----:B------:R-:W-:Y:S01]  /*2c00*/  HFMA2.MMA R105, -RZ, RZ, 0, 9.5367431640625e-07 ;  /* 0x00000010ff697435 */ /* 0x000fe200000001ff */
[----:B------:R-:W-:-:S05]  /*2c10*/  MOV R102, R104 ;  /* 0x0000006800667202 */ /* 0x000fca0000000f00 */
[----:B------:R-:W-:-:S05]  /*2c20*/  FADD.FTZ R102, R99, R102 ;  /* 0x0000006663667221 */ /* 0x000fca0000010000 */
[----:B------:R-:W-:-:S07]  /*2c30*/  MOV R106, R102 ;  /* 0x00000066006a7202 */ /* 0x000fce0000000f00 */
[----:B------:R-:W-:Y:S05]  /*2c40*/  WARPSYNC.COLLECTIVE R103, `(.L_x_8545) ;  /* 0x0000000067087348 */ /* 0x000fea0003c00000 */
[----:B------:R0:W1:Y:S02]  /*2c50*/  SHFL.BFLY P2, R104, R106, R105, R108 ;  /* 0x0c0000696a687389 */ /* 0x000064000004006c */
[----:B01----:R-:W-:Y:S01]  /*2c60*/  ENDCOLLECTIVE ;  /* 0x000000000000791b */ /* 0x003fe20003800000 */
.L_x_8545:
[----:B------:R-:W-:Y:S01]  /*2c70*/  MOV R101, R104 ;  /* 0x0000006800657202 */ /* 0x000fe20000000f00 */
[----:B------:R-:W-:Y:S06]  /*2c80*/  BRA `(.L_x_8546) ;  /* 0xffffffec00807947 */ /* 0x000fec000383ffff */
.L_x_8547:
        /* <DEDUP_REMOVED lines=15> */
.L_x_20575:


//--------------------- .text._ZN10layer_norm31ln_parallel_residual_fwd_kernelINS_13Kernel_traitsIf13__nv_bfloat16fS2_fjLj3072ELj1ELj1ELj4ELj16ENS_18Kernel_traits_baseILj3072EfS2_fS2_fjLj128EEEEELb1ELb0ELb0EEEvNS_9FwdParamsE --------------------------
	.section	.text._ZN10layer_norm31ln_parallel_residual_fwd_kernelINS_13Kernel_traitsIf13__nv_bfloat16fS2_fjLj3072ELj1ELj1ELj4ELj16ENS_18Kernel_traits_baseILj3072EfS2_fS2_fjLj128EEEEELb1ELb0ELb0EEEvNS_9FwdParamsE,"ax",@progbits
	.align	128
        .global         _ZN10layer_norm31ln_parallel_residual_fwd_kernelINS_13Kernel_traitsIf13__nv_bfloat16fS2_fjLj3072ELj1ELj1ELj4ELj16ENS_18Kernel_traits_baseILj3072EfS2_fS2_fjLj128EEEEELb1ELb0ELb0EEEvNS_9FwdParamsE
        .type           _ZN10layer_norm31ln_parallel_residual_fwd_kernelINS_13Kernel_traitsIf13__nv_bfloat16fS2_fjLj3072ELj1ELj1ELj4ELj16ENS_18Kernel_traits_baseILj3072EfS2_fS2_fjLj128EEEEELb1ELb0ELb0EEEvNS_9FwdParamsE,@function
        .size           _ZN10layer_norm31ln_parallel_residual_fwd_kernelINS_13Kernel_traitsIf13__nv_bfloat16fS2_fjLj3072ELj1ELj1ELj4ELj16ENS_18Kernel_traits_baseILj3072EfS2_fS2_fjLj128EEEEELb1ELb0ELb0EEEvNS_9FwdParamsE,(.L_x_20576 - _ZN10layer_norm31ln_parallel_residual_fwd_kernelINS_13Kernel_traitsIf13__nv_bfloat16fS2_fjLj3072ELj1ELj1ELj4ELj16ENS_18Kernel_traits_baseILj3072EfS2_fS2_fjLj128EEEEELb1ELb0ELb0EEEvNS_9FwdParamsE)
        .other          _ZN10layer_norm31ln_parallel_residual_fwd_kernelINS_13Kernel_traitsIf13__nv_bfloat16fS2_fjLj3072ELj1ELj1ELj4ELj16ENS_18Kernel_traits_baseILj3072EfS2_fS2_fjLj128EEEEELb1ELb0ELb0EEEvNS_9FwdParamsE,@"STO_CUDA_ENTRY STV_DEFAULT"
_ZN10layer_norm31ln_parallel_residual_fwd_kernelINS_13Kernel_traitsIf13__nv_bfloat16fS2_fjLj3072ELj1ELj1ELj4ELj16ENS_18Kernel_traits_baseILj3072EfS2_fS2_fjLj128EEEEELb1ELb0ELb0EEEvNS_9FwdParamsE:
.text._ZN10layer_norm31ln_parallel_residual_fwd_kernelINS_13Kernel_traitsIf13__nv_bfloat16fS2_fjLj3072ELj1ELj1ELj4ELj16ENS_18Kernel_traits_baseILj3072EfS2_fS2_fjLj128EEEEELb1ELb0ELb0EEEvNS_9FwdParamsE:
        /* <DEDUP_REMOVED lines=29> */
[--C-:B------:R-:W-:Y:S01]  /*01d0*/  SHF.R.U64 R146, R185, 0x2, R0.reuse ;  /* 0x00000002b9927819 */ /* 0x100fe20000001200 */
[----:B------:R-:W-:Y:S01]  /*01e0*/  VIADD R150, R2, 0x3c6ef372 ;  /* 0x3c6ef37202967836 */ /* 0x000fe20000000000 */
[----:B------:R-:W-:Y:S01]  /*01f0*/  SHF.R.U32.HI R147, RZ, 0x2, R0 ;  /* 0x00000002ff937819 */ /* 0x000fe20000011600 */
[C---:B------:R-:W-:Y:S01]  /*0200*/  VIADD R152, R3.reuse, 0x32370b8f ;  /* 0x32370b8f03987836 */ /* 0x040fe20000000000 */
[----:B------:R-:W-:Y:S01]  /*0210*/  IADD3 R151, R3, 0x76cf5d0a, RZ ;  /* 0x76cf5d0a03977810 */ /* 0x000fe20007ffe0ff */
[----:B------:R-:W-:Y:S01]  /*0220*/  IMAD.WIDE.U32 R4, R146, -0x2daee0ad, RZ ;  /* 0xd2511f5392047825 */ /* 0x000fe200078e00ff */
[----:B------:R-:W-:Y:S02]  /*0230*/  LOP3.LUT R8, R7, R147, R2, 0x96, !PT ;  /* 0x0000009307087212 */ /* 0x000fe400078e9602 */
[C---:B------:R-:W-:Y:S01]  /*0240*/  IADD3 R155, R2.reuse, 0x78dde6e4, RZ ;  /* 0x78dde6e4029b7810 */ /* 0x040fe20007ffe0ff */
[----:B------:R-:W-:Y:S01]  /*0250*/  VIADD R153, R2, 0xdaa66d2b ;  /* 0xdaa66d2b02997836 */ /* 0x000fe20000000000 */
[----:B------:R-:W-:Y:S01]  /*0260*/  LOP3.LUT R10, R5, R3, RZ, 0x3c, !PT ;  /* 0x00000003050a7212 */ /* 0x000fe200078e3cff */
[----:B------:R-:W-:Y:S01]  /*0270*/  IMAD.WIDE.U32 R8, R8, -0x2daee0ad, RZ ;  /* 0xd2511f5308087825 */ /* 0x000fe200078e00ff */
[----:B-1----:R-:W-:-:S02]  /*0280*/  SHF.R.S32.HI R0, RZ, 0x1f, R13 ;  /* 0x0000001fff007819 */ /* 0x002fc4000001140d */
[----:B------:R-:W-:Y:S01]  /*0290*/  IADD3 R157, R3, -0x56f99767, RZ ;  /* 0xa9066899039d7810 */ /* 0x000fe20007ffe0ff */
[----:B------:R-:W-:Y:S01]  /*02a0*/  IMAD.WIDE.U32 R10, R10, -0x326172a9, RZ ;  /* 0xcd9e8d570a0a7825 */ /* 0x000fe200078e00ff */
[----:B------:R-:W-:Y:S02]  /*02b0*/  LOP3.LUT R7, R9, R4, R148, 0x96, !PT ;  /* 0x0000000409077212 */ /* 0x000fe400078e9694 */
[----:B------:R-:W-:Y:S01]  /*02c0*/  LEA.HI R114, R0, R13, RZ, 0x3 ;  /* 0x0000000d00727211 */ /* 0x000fe200078f18ff */
[----:B------:R-:W-:Y:S01]  /*02d0*/  VIADD R156, R3, 0xed9eba14 ;  /* 0xed9eba14039c7836 */ /* 0x000fe20000000000 */
[----:B------:R-:W-:Y:S01]  /*02e0*/  LOP3.LUT R4, R11, R149, R6, 0x96, !PT ;  /* 0x000000950b047212 */ /* 0x000fe200078e9606 */
[----:B------:R-:W-:Y:S01]  /*02f0*/  IMAD.WIDE.U32 R6, R7, -0x326172a9, RZ ;  /* 0xcd9e8d5707067825 */ /* 0x000fe200078e00ff */
[----:B------:R-:W-:-:S03]  /*0300*/  IADD3 R161, R3, 0x646e171e, RZ ;  /* 0x646e171e03a17810 */ /* 0x000fc60007ffe0ff */
        /* <DEDUP_REMOVED lines=12> */
[----:B------:R-:W-:Y:S02]  /*03d0*/  LOP3.LUT R7, R77, 0x7f, RZ, 0x3c, !PT ;  /* 0x0000007f4d077812 */ /* 0x000fe400078e3cff */
        /* <DEDUP_REMOVED lines=52> */
.L_x_8549:
[----:B------:R-:W-:Y:S05]  /*0720*/  BSYNC B0 ;  /* 0x0000000000007941 */ /* 0x000fea0003800000 */
.L_x_8548:
[----:B------:R-:W-:Y:S04]  /*0730*/  BSSY B0, `(.L_x_8550) ;  /* 0x0000024000007945 */ /* 0x000fe80003800000 */
        /* <DEDUP_REMOVED lines=9> */
[----:B-1----:R-:W-:Y:S02]  /*07d0*/  CS2R R38, SRZ ;  /* 0x0000000000267805 */ /* 0x002fe4000001ff00 */
        /* <DEDUP_REMOVED lines=25> */
.L_x_8551:
[----:B------:R-:W-:Y:S05]  /*0970*/  BSYNC B0 ;  /* 0x0000000000007941 */ /* 0x000fea0003800000 */
.L_x_8550:
        /* <DEDUP_REMOVED lines=35> */
.L_x_8553:
[----:B------:R-:W-:Y:S05]  /*0bb0*/  BSYNC B0 ;  /* 0x0000000000007941 */ /* 0x000fea0003800000 */
.L_x_8552:
        /* <DEDUP_REMOVED lines=25> */
[----:B------:R-:W-:Y:S01]  /*0d50*/  IMAD.MOV.U32 R173, RZ, RZ, RZ ;  /* 0x000000ffffad7224 */ /* 0x000fe200078e00ff */
[----:B------:R-:W-:Y:S01]  /*0d60*/  VIMNMX R103, R103, 0x20, PT ;  /* 0x0000002067677848 */ /* 0x000fe20003fe0100 */
[----:B------:R-:W-:Y:S01]  /*0d70*/  ULDC UR15, c[0x0][0x218] ;  /* 0x00008600000f7ab9 */ /* 0x000fe20000000800 */
[----:B------:R-:W-:Y:S01]  /*0d80*/  LOP3.LUT R105, R102, 0x3e0, RZ, 0xc0, !PT ;  /* 0x000003e066697812 */ /* 0x000fe200078ec0ff */
[----:B------:R-:W-:Y:S01]  /*0d90*/  ULDC UR14, c[0x0][0x290] ;  /* 0x0000a400000e7ab9 */ /* 0x000fe20000000800 */
[----:B------:R-:W-:Y:S01]  /*0da0*/  IADD3 R166, R3, -0x24c28bd8, RZ ;  /* 0xdb3d742803a67810 */ /* 0x000fe20007ffe0ff */
[----:B------:R-:W-:Y:S01]  /*0db0*/  IMAD.IADD R103, R103, 0x1, R114 ;  /* 0x0000000167677824 */ /* 0x000fe200078e0272 */
[----:B------:R-:W-:Y:S01]  /*0dc0*/  VIADDMNMX R105, R0, -R105, RZ, !PT ;  /* 0x8000006900697246 */ /* 0x000fe200078001ff */
[C---:B------:R-:W-:Y:S01]  /*0dd0*/  IMAD.HI.U32 R0, R174.reuse, -0x2daee0ad, RZ ;  /* 0xd2511f53ae007827 */ /* 0x040fe200078e00ff */
[----:B------:R-:W-:Y:S01]  /*0de0*/  ISETP.NE.AND P0, PT, RZ, UR6, PT ;  /* 0x00000006ff007c0c */ /* 0x000fe2000bf05270 */
[----:B------:R-:W-:Y:S01]  /*0df0*/  ULDC.64 UR8, c[0x0][0x230] ;  /* 0x00008c0000087ab9 */ /* 0x000fe20000000a00 */
[----:B------:R-:W-:Y:S01]  /*0e00*/  LOP3.LUT R100, R101, R100, R166, 0x96, !PT ;  /* 0x0000006465647212 */ /* 0x000fe200078e96a6 */
[----:B------:R-:W-:Y:S01]  /*0e10*/  IMAD.SHL.U32 R103, R103, 0x8, RZ ;  /* 0x0000000867677824 */ /* 0x000fe200078e00ff */
[----:B------:R-:W-:Y:S01]  /*0e20*/  VIMNMX R105, R105, 0x20, PT ;  /* 0x0000002069697848 */ /* 0x000fe20003fe0100 */
[----:B------:R-:W-:Y:S01]  /*0e30*/  IMAD R174, R174, -0x2daee0ad, RZ ;  /* 0xd2511f53aeae7824 */ /* 0x000fe200078e02ff */
[----:B------:R-:W-:Y:S01]  /*0e40*/  IADD3 R168, R2, -0x700cb87f, RZ ;  /* 0x8ff3478102a87810 */ /* 0x000fe20007ffe0ff */
[----:B------:R-:W-:Y:S01]  /*0e50*/  IMAD.HI.U32 R101, R100, -0x326172a9, RZ ;  /* 0xcd9e8d5764657827 */ /* 0x000fe200078e00ff */
[----:B------:R-:W-:Y:S01]  /*0e60*/  I2FP.F32.U32 R103, R103 ;  /* 0x0000006700677245 */ /* 0x000fe20000201000 */
[----:B------:R-:W-:Y:S01]  /*0e70*/  ULDC.64 UR6, c[0x0][0x238] ;  /* 0x00008e0000067ab9 */ /* 0x000fe20000000a00 */
[----:B------:R-:W-:Y:S01]  /*0e80*/  LOP3.LUT R188, R188, 0xfffffeff, RZ, 0xc0, !PT ;  /* 0xfffffeffbcbc7812 */ /* 0x000fe200078ec0ff */
[----:B------:R-:W-:Y:S01]  /*0e90*/  IMAD.IADD R105, R114, 0x1, R105 ;  /* 0x0000000172697824 */ /* 0x000fe200078e0269 */
[----:B------:R0:W3:Y:S01]  /*0ea0*/  MUFU.RCP R171, R103 ;  /* 0x0000006700ab7308 */ /* 0x0000e20000001000 */
[----:B------:R-:W-:Y:S01]  /*0eb0*/  LOP3.LUT R169, R0, R169, R167, 0x96, !PT ;  /* 0x000000a900a97212 */ /* 0x000fe200078e96a7 */
[----:B------:R-:W-:Y:S01]  /*0ec0*/  HFMA2.MMA R0, -RZ, RZ, 0, 5.9604644775390625e-08 ;  /* 0x00000001ff007435 */ /* 0x000fe200000001ff */
[----:B------:R-:W-:Y:S01]  /*0ed0*/  LOP3.LUT R170, R101, R170, R168, 0x96, !PT ;  /* 0x000000aa65aa7212 */ /* 0x000fe200078e96a8 */
[----:B------:R-:W-:Y:S01]  /*0ee0*/  IMAD.SHL.U32 R172, R105, 0x8, RZ ;  /* 0x0000000869ac7824 */ /* 0x000fe200078e00ff */
[----:B------:R-:W-:Y:S01]  /*0ef0*/  LOP3.LUT R185, R185, 0x3, RZ, 0xc0, !PT ;  /* 0x00000003b9b97812 */ /* 0x000fe200078ec0ff */
[----:B------:R-:W-:Y:S01]  /*0f00*/  IMAD R176, R100, -0x326172a9, RZ ;  /* 0xcd9e8d5764b07824 */ /* 0x000fe200078e02ff */
[----:B------:R-:W-:Y:S01]  /*0f10*/  @P0 LOP3.LUT R188, R188, 0x100, RZ, 0xfc, !PT ;  /* 0x00000100bcbc0812 */ /* 0x000fe200078efcff */
[----:B------:R-:W-:Y:S01]  /*0f20*/  ULDC.64 UR10, c[0x0][0x240] ;  /* 0x00009000000a7ab9 */ /* 0x000fe20000000a00 */
[----:B------:R-:W-:Y:S01]  /*0f30*/  ULDC.64 UR12, c[0x0][0x248] ;  /* 0x00009200000c7ab9 */ /* 0x000fe20000000a00 */
[----:B0-----:R-:W-:-:S05]  /*0f40*/  ULDC.64 UR16, c[0x0][0x210] ;  /* 0x0000840000107ab9 */ /* 0x001fca0000000a00 */
.L_x_8953:
[----:B-1-34-:R-:W-:Y:S01]  /*0f50*/  IMAD R136, R162, UR15, RZ ;  /* 0x0000000fa2887c24 */ /* 0x01afe2000f8e02ff */
        /* <DEDUP_REMOVED lines=34> */
.L_x_8557:
[----:B------:R-:W-:-:S07]  /*1180*/  IMAD.MOV.U32 R142, RZ, RZ, R176 ;  /* 0x000000ffff8e7224 */ /* 0x000fce00078e00b0 */
.L_x_8558:
[----:B------:R-:W-:Y:S05]  /*1190*/  BSYNC B1 ;  /* 0x0000000000017941 */ /* 0x000fea0003800000 */
.L_x_8556:
        /* <DEDUP_REMOVED lines=16> */
.L_x_8562:
[----:B------:R-:W-:Y:S05]  /*12a0*/  BSYNC B2 ;  /* 0x0000000000027941 */ /* 0x000fea0003800000 */
.L_x_8561:
        /* <DEDUP_REMOVED lines=44> */
.L_x_8560:
[----:B------:R-:W-:Y:S05]  /*1570*/  BSYNC B1 ;  /* 0x0000000000017941 */ /* 0x000fea0003800000 */
.L_x_8559:
        /* <DEDUP_REMOVED lines=8> */
[----:B------:R-:W4:Y:S01]  /*1600*/  LDC R136, c[0x0][0x298] ;  /* 0x0000a600ff887b82 */ /* 0x000f220000000800 */
[----:B------:R-:W-:Y:S02]  /*1610*/  PRMT R124, R124, 0x7632, R124 ;  /* 0x000076327c7c7816 */ /* 0x000fe4000000007c */
[----:B0-----:R-:W-:Y:S01]  /*1620*/  FSETP.GTU.FTZ.AND P3, PT, R112, R137, PT ;  /* 0x000000897000720b */ /* 0x001fe20003f7c000 */
[----:B----4-:R-:W-:-:S12]  /*1630*/  FMUL.FTZ R141, R141, R136 ;  /* 0x000000888d8d7220 */ /* 0x010fd80000410000 */
        /* <DEDUP_REMOVED lines=8> */
.L_x_8563:
        /* <DEDUP_REMOVED lines=12> */
.L_x_8566:
[----:B------:R-:W-:-:S07]  /*1780*/  MOV R185, R176 ;  /* 0x000000b000b97202 */ /* 0x000fce0000000f00 */
.L_x_8567:
[----:B------:R-:W-:Y:S05]  /*1790*/  BSYNC B1 ;  /* 0x0000000000017941 */ /* 0x000fea0003800000 */
.L_x_8565:
        /* <DEDUP_REMOVED lines=16> */
.L_x_8571:
[----:B------:R-:W-:Y:S05]  /*18a0*/  BSYNC B2 ;  /* 0x0000000000027941 */ /* 0x000fea0003800000 */
.L_x_8570:
        /* <DEDUP_REMOVED lines=44> */
.L_x_8569:
[----:B------:R-:W-:Y:S05]  /*1b70*/  BSYNC B1 ;  /* 0x0000000000017941 */ /* 0x000fea0003800000 */
.L_x_8568:
        /* <DEDUP_REMOVED lines=9> */
.L_x_8564:
        /* <DEDUP_REMOVED lines=12> */
.L_x_8573:
[----:B------:R-:W-:-:S07]  /*1cd0*/  IMAD.MOV.U32 R139, RZ, RZ, R176 ;  /* 0x000000ffff8b7224 */ /* 0x000fce00078e00b0 */
.L_x_8574:
[----:B------:R-:W-:Y:S05]  /*1ce0*/  BSYNC B1 ;  /* 0x0000000000017941 */ /* 0x000fea0003800000 */
.L_x_8572:
        /* <DEDUP_REMOVED lines=16> */
.L_x_8578:
[----:B------:R-:W-:Y:S05]  /*1df0*/  BSYNC B2 ;  /* 0x0000000000027941 */ /* 0x000fea0003800000 */
.L_x_8577:
        /* <DEDUP_REMOVED lines=44> */
.L_x_8576:
[----:B------:R-:W-:Y:S05]  /*20c0*/  BSYNC B1 ;  /* 0x0000000000017941 */ /* 0x000fea0003800000 */
.L_x_8575:
        /* <DEDUP_REMOVED lines=14> */
.L_x_8579:
        /* <DEDUP_REMOVED lines=12> */
.L_x_8582:
[----:B------:R-:W-:-:S07]  /*2270*/  IMAD.MOV.U32 R124, RZ, RZ, R176 ;  /* 0x000000ffff7c7224 */ /* 0x000fce00078e00b0 */
.L_x_8583:
[----:B------:R-:W-:Y:S05]  /*2280*/  BSYNC B1 ;  /* 0x0000000000017941 */ /* 0x000fea0003800000 */
.L_x_8581:
        /* <DEDUP_REMOVED lines=16> */
.L_x_8587:
[----:B------:R-:W-:Y:S05]  /*2390*/  BSYNC B2 ;  /* 0x0000000000027941 */ /* 0x000fea0003800000 */
.L_x_8586:
        /* <DEDUP_REMOVED lines=44> */
.L_x_8585:
[----:B------:R-:W-:Y:S05]  /*2660*/  BSYNC B1 ;  /* 0x0000000000017941 */ /* 0x000fea0003800000 */
.L_x_8584:
        /* <DEDUP_REMOVED lines=10> */
.L_x_8580:
        /* <DEDUP_REMOVED lines=12> */
.L_x_8589:
[----:B------:R-:W-:-:S07]  /*27d0*/  IMAD.MOV.U32 R139, RZ, RZ, R176 ;  /* 0x000000ffff8b7224 */ /* 0x000fce00078e00b0 */
.L_x_8590:
[----:B------:R-:W-:Y:S05]  /*27e0*/  BSYNC B1 ;  /* 0x0000000000017941 */ /* 0x000fea0003800000 */
.L_x_8588:
        /* <DEDUP_REMOVED lines=16> */
.L_x_8594:
[----:B------:R-:W-:Y:S05]  /*28f0*/  BSYNC B2 ;  /* 0x0000000000027941 */ /* 0x000fea0003800000 */
.L_x_8593:
        /* <DEDUP_REMOVED lines=44> */
.L_x_8592:
[----:B------:R-:W-:Y:S05]  /*2bc0*/  BSYNC B1 ;  /* 0x0000000000017941 */ /* 0x000fea0003800000 */
.L_x_8591:
        /* <DEDUP_REMOVED lines=15> */
.L_x_8595:
        /* <DEDUP_REMOVED lines=12> */
.L_x_8598:
[----:B------:R-:W-:-:S07]  /*2d80*/  IMAD.MOV.U32 R139, RZ, RZ, R176 ;  /* 0x000000ffff8b7224 */ /* 0x000fce00078e00b0 */
.L_x_8599:
[----:B------:R-:W-:Y:S05]  /*2d90*/  BSYNC B1 ;  /* 0x0000000000017941 */ /* 0x000fea0003800000 */
.L_x_8597:
        /* <DEDUP_REMOVED lines=16> */
.L_x_8603:
[----:B------:R-:W-:Y:S05]  /*2ea0*/  BSYNC B2 ;  /* 0x0000000000027941 */ /* 0x000fea0003800000 */
.L_x_8602:
        /* <DEDUP_REMOVED lines=44> */
.L_x_8601:
[----:B------:R-:W-:Y:S05]  /*3170*/  BSYNC B1 ;  /* 0x0000000000017941 */ /* 0x000fea0003800000 */
.L_x_8600:
        /* <DEDUP_REMOVED lines=9> */
.L_x_8596:
        /* <DEDUP_REMOVED lines=12> */
.L_x_8605:
[----:B------:R-:W-:-:S07]  /*32d0*/  MOV R139, R176 ;  /* 0x000000b0008b7202 */ /* 0x000fce0000000f00 */
.L_x_8606:
[----:B------:R-:W-:Y:S05]  /*32e0*/  BSYNC B1 ;  /* 0x0000000000017941 */ /* 0x000fea0003800000 */
.L_x_8604:
        /* <DEDUP_REMOVED lines=16> */
.L_x_8610:
[----:B------:R-:W-:Y:S05]  /*33f0*/  BSYNC B2 ;  /* 0x0000000000027941 */ /* 0x000fea0003800000 */
.L_x_8609:
        /* <DEDUP_REMOVED lines=44> */
.L_x_8608:
[----:B------:R-:W-:Y:S05]  /*36c0*/  BSYNC B1 ;  /* 0x0000000000017941 */ /* 0x000fea0003800000 */
.L_x_8607:
        /* <DEDUP_REMOVED lines=14> */
.L_x_8611:
        /* <DEDUP_REMOVED lines=12> */
.L_x_8614:
[----:B------:R-:W-:-:S07]  /*3870*/  MOV R139, R176 ;  /* 0x000000b0008b7202 */ /* 0x000fce0000000f00 */
.L_x_8615:
[----:B------:R-:W-:Y:S05]  /*3880*/  BSYNC B1 ;  /* 0x0000000000017941 */ /* 0x000fea0003800000 */
.L_x_8613:
        /* <DEDUP_REMOVED lines=16> */
.L_x_8619:
[----:B------:R-:W-:Y:S05]  /*3990*/  BSYNC B2 ;  /* 0x0000000000027941 */ /* 0x000fea0003800000 */
.L_x_8618:
        /* <DEDUP_REMOVED lines=44> */
.L_x_8617:
[----:B------:R-:W-:Y:S05]  /*3c60*/  BSYNC B1 ;  /* 0x0000000000017941 */ /* 0x000fea0003800000 */
.L_x_8616:
        /* <DEDUP_REMOVED lines=10> */
.L_x_8612:
        /* <DEDUP_REMOVED lines=12> */
.L_x_8621:
[----:B------:R-:W-:-:S07]  /*3dd0*/  IMAD.MOV.U32 R185, RZ, RZ, R176 ;  /* 0x000000ffffb97224 */ /* 0x000fce00078e00b0 */
.L_x_8622:
[----:B------:R-:W-:Y:S05]  /*3de0*/  BSYNC B1 ;  /* 0x0000000000017941 */ /* 0x000fea0003800000 */
.L_x_8620:
        /* <DEDUP_REMOVED lines=16> */
.L_x_8626:
[----:B------:R-:W-:Y:S05]  /*3ef0*/  BSYNC B2 ;  /* 0x0000000000027941 */ /* 0x000fea0003800000 */
.L_x_8625:
        /* <DEDUP_REMOVED lines=44> */
.L_x_8624:
[----:B------:R-:W-:Y:S05]  /*41c0*/  BSYNC B1 ;  /* 0x0000000000017941 */ /* 0x000fea0003800000 */
.L_x_8623:
        /* <DEDUP_REMOVED lines=15> */
.L_x_8627:
        /* <DEDUP_REMOVED lines=12> */
.L_x_8630:
[----:B------:R-:W-:-:S07]  /*4380*/  IMAD.MOV.U32 R180, RZ, RZ, R176 ;  /* 0x000000ffffb47224 */ /* 0x000fce00078e00b0 */
.L_x_8631:
[----:B------:R-:W-:Y:S05]  /*4390*/  BSYNC B1 ;  /* 0x0000000000017941 */ /* 0x000fea0003800000 */
.L_x_8629:
        /* <DEDUP_REMOVED lines=16> */
.L_x_8635:
[----:B------:R-:W-:Y:S05]  /*44a0*/  BSYNC B2 ;  /* 0x0000000000027941 */ /* 0x000fea0003800000 */
.L_x_8634:
        /* <DEDUP_REMOVED lines=44> */
.L_x_8633:
[----:B------:R-:W-:Y:S05]  /*4770*/  BSYNC B1 ;  /* 0x0000000000017941 */ /* 0x000fea0003800000 */
.L_x_8632:
        /* <DEDUP_REMOVED lines=9> */
.L_x_8628:
        /* <DEDUP_REMOVED lines=12> */
.L_x_8637:
[----:B------:R-:W-:-:S07]  /*48d0*/  IMAD.MOV.U32 R185, RZ, RZ, R176 ;  /* 0x000000ffffb97224 */ /* 0x000fce00078e00b0 */
.L_x_8638:
[----:B------:R-:W-:Y:S05]  /*48e0*/  BSYNC B1 ;  /* 0x0000000000017941 */ /* 0x000fea0003800000 */
.L_x_8636:
        /* <DEDUP_REMOVED lines=16> */
.L_x_8642:
[----:B------:R-:W-:Y:S05]  /*49f0*/  BSYNC B2 ;  /* 0x0000000000027941 */ /* 0x000fea0003800000 */
.L_x_8641:
        /* <DEDUP_REMOVED lines=44> */
.L_x_8640:
[----:B------:R-:W-:Y:S05]  /*4cc0*/  BSYNC B1 ;  /* 0x0000000000017941 */ /* 0x000fea0003800000 */
.L_x_8639:
        /* <DEDUP_REMOVED lines=12> */
.L_x_8643:
        /* <DEDUP_REMOVED lines=12> */
.L_x_8646:
[----:B------:R-:W-:-:S07]  /*4e50*/  IMAD.MOV.U32 R181, RZ, RZ, R176 ;  /* 0x000000ffffb57224 */ /* 0x000fce00078e00b0 */
.L_x_8647:
[----:B------:R-:W-:Y:S05]  /*4e60*/  BSYNC B1 ;  /* 0x0000000000017941 */ /* 0x000fea0003800000 */
.L_x_8645:
        /* <DEDUP_REMOVED lines=16> */
.L_x_8651:
[----:B------:R-:W-:Y:S05]  /*4f70*/  BSYNC B2 ;  /* 0x0000000000027941 */ /* 0x000fea0003800000 */
.L_x_8650:
        /* <DEDUP_REMOVED lines=44> */
.L_x_8649:
[----:B------:R-:W-:Y:S05]  /*5240*/  BSYNC B1 ;  /* 0x0000000000017941 */ /* 0x000fea0003800000 */
.L_x_8648:
        /* <DEDUP_REMOVED lines=10> */
.L_x_8644:
        /* <DEDUP_REMOVED lines=12> */
.L_x_8653:
[----:B------:R-:W-:-:S07]  /*53b0*/  MOV R185, R176 ;  /* 0x000000b000b97202 */ /* 0x000fce0000000f00 */
.L_x_8654:
[----:B------:R-:W-:Y:S05]  /*53c0*/  BSYNC B1 ;  /* 0x0000000000017941 */ /* 0x000fea0003800000 */
.L_x_8652:
        /* <DEDUP_REMOVED lines=16> */
.L_x_8658:
[----:B------:R-:W-:Y:S05]  /*54d0*/  BSYNC B2 ;  /* 0x0000000000027941 */ /* 0x000fea0003800000 */
.L_x_8657:
        /* <DEDUP_REMOVED lines=44> */
.L_x_8656:
[----:B------:R-:W-:Y:S05]  /*57a0*/  BSYNC B1 ;  /* 0x0000000000017941 */ /* 0x000fea0003800000 */
.L_x_8655:
        /* <DEDUP_REMOVED lines=13> */
.L_x_8659:
        /* <DEDUP_REMOVED lines=12> */
.L_x_8662:
[----:B------:R-:W-:-:S07]  /*5940*/  MOV R182, R176 ;  /* 0x000000b000b67202 */ /* 0x000fce0000000f00 */
.L_x_8663:
[----:B------:R-:W-:Y:S05]  /*5950*/  BSYNC B1 ;  /* 0x0000000000017941 */ /* 0x000fea0003800000 */
.L_x_8661:
        /* <DEDUP_REMOVED lines=16> */
.L_x_8667:
[----:B------:R-:W-:Y:S05]  /*5a60*/  BSYNC B2 ;  /* 0x0000000000027941 */ /* 0x000fea0003800000 */
.L_x_8666:
        /* <DEDUP_REMOVED lines=44> */
.L_x_8665:
[----:B------:R-:W-:Y:S05]  /*5d30*/  BSYNC B1 ;  /* 0x0000000000017941 */ /* 0x000fea0003800000 */
.L_x_8664:
        /* <DEDUP_REMOVED lines=9> */
.L_x_8660:
        /* <DEDUP_REMOVED lines=12> */
.L_x_8669:
[----:B------:R-:W-:-:S07]  /*5e90*/  IMAD.MOV.U32 R185, RZ, RZ, R176 ;  /* 0x000000ffffb97224 */ /* 0x000fce00078e00b0 */
.L_x_8670:
[----:B------:R-:W-:Y:S05]  /*5ea0*/  BSYNC B1 ;  /* 0x0000000000017941 */ /* 0x000fea0003800000 */
.L_x_8668:
        /* <DEDUP_REMOVED lines=16> */
.L_x_8674:
[----:B------:R-:W-:Y:S05]  /*5fb0*/  BSYNC B2 ;  /* 0x0000000000027941 */ /* 0x000fea0003800000 */
.L_x_8673:
        /* <DEDUP_REMOVED lines=44> */
.L_x_8672:
[----:B------:R-:W-:Y:S05]  /*6280*/  BSYNC B1 ;  /* 0x0000000000017941 */ /* 0x000fea0003800000 */
.L_x_8671:
        /* <DEDUP_REMOVED lines=12> */
.L_x_8675:
        /* <DEDUP_REMOVED lines=12> */
.L_x_8678:
[----:B------:R-:W-:-:S07]  /*6410*/  IMAD.MOV.U32 R183, RZ, RZ, R176 ;  /* 0x000000ffffb77224 */ /* 0x000fce00078e00b0 */
.L_x_8679:
[----:B------:R-:W-:Y:S05]  /*6420*/  BSYNC B1 ;  /* 0x0000000000017941 */ /* 0x000fea0003800000 */
.L_x_8677:
        /* <DEDUP_REMOVED lines=16> */
.L_x_8683:
[----:B------:R-:W-:Y:S05]  /*6530*/  BSYNC B2 ;  /* 0x0000000000027941 */ /* 0x000fea0003800000 */
.L_x_8682:
        /* <DEDUP_REMOVED lines=44> */
.L_x_8681:
[----:B------:R-:W-:Y:S05]  /*6800*/  BSYNC B1 ;  /* 0x0000000000017941 */ /* 0x000fea0003800000 */
.L_x_8680:
        /* <DEDUP_REMOVED lines=10> */
.L_x_8676:
        /* <DEDUP_REMOVED lines=19> */
[----:B------:R-:W-:Y:S02]  /*69e0*/  SHF.L.U64.HI R189, R184, 0x3, RZ ;  /* 0x00000003b8bd7819 */ /* 0x000fe400000102ff */
        /* <DEDUP_REMOVED lines=21> */
[----:B------:R-:W-:Y:S01]  /*6b40*/  IMAD.WIDE.U32 R138, R138, 0x10000, RZ ;  /* 0x000100008a8a7825 */ /* 0x000fe200078e00ff */
[----:B------:R-:W-:Y:S02]  /*6b50*/  IADD3 R142, P0, R186, UR12, RZ ;  /* 0x0000000cba8e7c10 */ /* 0x000fe4000ff1e0ff */
[----:B------:R-:W-:Y:S01]  /*6b60*/  LOP3.LUT R143, R143, 0xff, R180, 0xf8, !PT ;  /* 0x000000ff8f8f7812 */ /* 0x000fe200078ef8b4 */
[----:B------:R-:W-:-:S03]  /*6b70*/  IMAD.WIDE.U32 R140, R140, 0x100, RZ ;  /* 0x000001008c8c7825 */ /* 0x000fc600078e00ff */
[----:B------:R-:W-:Y:S02]  /*6b80*/  LOP3.LUT R137, R139, R143, R137, 0xfe, !PT ;  /* 0x0000008f8b897212 */ /* 0x000fe400078efe89 */
[----:B------:R-:W-:Y:S02]  /*6b90*/  LOP3.LUT R136, R140, R136, R138, 0xfe, !PT ;  /* 0x000000888c887212 */ /* 0x000fe400078efe8a */
[----:B------:R-:W-:Y:S02]  /*6ba0*/  IADD3.X R143, R189, UR13, RZ, P0, !PT ;  /* 0x0000000dbd8f7c10 */ /* 0x000fe400087fe4ff */
[----:B------:R-:W-:Y:S02]  /*6bb0*/  LOP3.LUT R136, R136, 0xff, R175, 0xf8, !PT ;  /* 0x000000ff88887812 */ /* 0x000fe400078ef8af */
[----:B------:R-:W-:-:S05]  /*6bc0*/  LOP3.LUT R137, R137, R141, RZ, 0xfc, !PT ;  /* 0x0000008d89897212 */ /* 0x000fca00078efcff */
[----:B------:R4:W-:Y:S02]  /*6bd0*/  STG.E.64 desc[UR4][R142.64], R136 ;  /* 0x000000888e007986 */ /* 0x0009e4000c101b04 */
.L_x_8684:
[----:B0---4-:R-:W-:-:S07]  /*6be0*/  IADD3 R136, R184, 0x80, RZ ;  /* 0x00000080b8887810 */ /* 0x011fce0007ffe0ff */
.L_x_8555:
[----:B------:R-:W-:Y:S05]  /*6bf0*/  BSYNC B0 ;  /* 0x0000000000007941 */ /* 0x000fea0003800000 */
.L_x_8554:
[----:B------:R-:W-:Y:S01]  /*6c00*/  LOP3.LUT P0, RZ, R188, 0x80, RZ, 0xc0, !PT ;  /* 0x00000080bcff7812 */ /* 0x000fe2000780c0ff */
[----:B------:R-:W-:-:S12]  /*6c10*/  BSSY B0, `(.L_x_8685) ;  /* 0x00005c4000007945 */ /* 0x000fd80003800000 */
[----:B------:R-:W-:Y:S05]  /*6c20*/  @!P0 BRA `(.L_x_8686) ;  /* 0x0000005c00088947 */ /* 0x000fea0003800000 */
        /* <DEDUP_REMOVED lines=27> */
.L_x_8688:
[----:B------:R-:W-:-:S07]  /*6de0*/  IMAD.MOV.U32 R186, RZ, RZ, R176 ;  /* 0x000000ffffba7224 */ /* 0x000fce00078e00b0 */
.L_x_8689:
[----:B------:R-:W-:Y:S05]  /*6df0*/  BSYNC B1 ;  /* 0x0000000000017941 */ /* 0x000fea0003800000 */
.L_x_8687:
        /* <DEDUP_REMOVED lines=16> */
.L_x_8693:
[----:B------:R-:W-:Y:S05]  /*6f00*/  BSYNC B2 ;  /* 0x0000000000027941 */ /* 0x000fea0003800000 */
.L_x_8692:
        /* <DEDUP_REMOVED lines=44> */
.L_x_8691:
[----:B------:R-:W-:Y:S05]  /*71d0*/  BSYNC B1 ;  /* 0x0000000000017941 */ /* 0x000fea0003800000 */
.L_x_8690:
        /* <DEDUP_REMOVED lines=20> */
.L_x_8694:
        /* <DEDUP_REMOVED lines=12> */
.L_x_8697:
[----:B------:R-:W-:-:S07]  /*73e0*/  MOV R185, R176 ;  /* 0x000000b000b97202 */ /* 0x000fce0000000f00 */
.L_x_8698:
[----:B------:R-:W-:Y:S05]  /*73f0*/  BSYNC B1 ;  /* 0x0000000000017941 */ /* 0x000fea0003800000 */
.L_x_8696:
        /* <DEDUP_REMOVED lines=16> */
.L_x_8702:
[----:B------:R-:W-:Y:S05]  /*7500*/  BSYNC B2 ;  /* 0x0000000000027941 */ /* 0x000fea0003800000 */
.L_x_8701:
        /* <DEDUP_REMOVED lines=44> */
.L_x_8700:
[----:B------:R-:W-:Y:S05]  /*77d0*/  BSYNC B1 ;  /* 0x0000000000017941 */ /* 0x000fea0003800000 */
.L_x_8699:
        /* <DEDUP_REMOVED lines=9> */
.L_x_8695:
        /* <DEDUP_REMOVED lines=12> */
.L_x_8704:
[----:B------:R-:W-:-:S07]  /*7930*/  IMAD.MOV.U32 R185, RZ, RZ, R176 ;  /* 0x000000ffffb97224 */ /* 0x000fce00078e00b0 */
.L_x_8705:
[----:B------:R-:W-:Y:S05]  /*7940*/  BSYNC B1 ;  /* 0x0000000000017941 */ /* 0x000fea0003800000 */
.L_x_8703:
        /* <DEDUP_REMOVED lines=16> */
.L_x_8709:
[----:B------:R-:W-:Y:S05]  /*7a50*/  BSYNC B2 ;  /* 0x0000000000027941 */ /* 0x000fea0003800000 */
.L_x_8708:
        /* <DEDUP_REMOVED lines=44> */
.L_x_8707:
[----:B------:R-:W-:Y:S05]  /*7d20*/  BSYNC B1 ;  /* 0x0000000000017941 */ /* 0x000fea0003800000 */
.L_x_8706:
        /* <DEDUP_REMOVED lines=14> */
.L_x_8710:
        /* <DEDUP_REMOVED lines=12> */
.L_x_8713:
[----:B------:R-:W-:-:S07]  /*7ed0*/  IMAD.MOV.U32 R128, RZ, RZ, R176 ;  /* 0x000000ffff807224 */ /* 0x000fce00078e00b0 */
.L_x_8714:
[----:B------:R-:W-:Y:S05]  /*7ee0*/  BSYNC B1 ;  /* 0x0000000000017941 */ /* 0x000fea0003800000 */
.L_x_8712:
        /* <DEDUP_REMOVED lines=16> */
.L_x_8718:
[----:B------:R-:W-:Y:S05]  /*7ff0*/  BSYNC B2 ;  /* 0x0000000000027941 */ /* 0x000fea0003800000 */
.L_x_8717:
        /* <DEDUP_REMOVED lines=44> */
.L_x_8716:
[----:B------:R-:W-:Y:S05]  /*82c0*/  BSYNC B1 ;  /* 0x0000000000017941 */ /* 0x000fea0003800000 */
.L_x_8715:
        /* <DEDUP_REMOVED lines=10> */
.L_x_8711:
        /* <DEDUP_REMOVED lines=12> */
.L_x_8720:
[----:B------:R-:W-:-:S07]  /*8430*/  IMAD.MOV.U32 R185, RZ, RZ, R176 ;  /* 0x000000ffffb97224 */ /* 0x000fce00078e00b0 */
.L_x_8721:
[----:B------:R-:W-:Y:S05]  /*8440*/  BSYNC B1 ;  /* 0x0000000000017941 */ /* 0x000fea0003800000 */
.L_x_8719:
        /* <DEDUP_REMOVED lines=16> */
.L_x_8725:
[----:B------:R-:W-:Y:S05]  /*8550*/  BSYNC B2 ;  /* 0x0000000000027941 */ /* 0x000fea0003800000 */
.L_x_8724:
        /* <DEDUP_REMOVED lines=44> */
.L_x_8723:
[----:B------:R-:W-:Y:S05]  /*8820*/  BSYNC B1 ;  /* 0x0000000000017941 */ /* 0x000fea0003800000 */
.L_x_8722:
        /* <DEDUP_REMOVED lines=15> */
.L_x_8726:
        /* <DEDUP_REMOVED lines=12> */
.L_x_8729:
[----:B------:R-:W-:-:S07]  /*89e0*/  IMAD.MOV.U32 R178, RZ, RZ, R176 ;  /* 0x000000ffffb27224 */ /* 0x000fce00078e00b0 */
.L_x_8730:
[----:B------:R-:W-:Y:S05]  /*89f0*/  BSYNC B1 ;  /* 0x0000000000017941 */ /* 0x000fea0003800000 */
.L_x_8728:
        /* <DEDUP_REMOVED lines=16> */
.L_x_8734:
[----:B------:R-:W-:Y:S05]  /*8b00*/  BSYNC B2 ;  /* 0x0000000000027941 */ /* 0x000fea0003800000 */
.L_x_8733:
        /* <DEDUP_REMOVED lines=44> */
.L_x_8732:
[----:B------:R-:W-:Y:S05]  /*8dd0*/  BSYNC B1 ;  /* 0x0000000000017941 */ /* 0x000fea0003800000 */
.L_x_8731:
        /* <DEDUP_REMOVED lines=9> */
.L_x_8727:
        /* <DEDUP_REMOVED lines=12> */
.L_x_8736:
[----:B------:R-:W-:-:S07]  /*8f30*/  MOV R185, R176 ;  /* 0x000000b000b97202 */ /* 0x000fce0000000f00 */
.L_x_8737:
[----:B------:R-:W-:Y:S05]  /*8f40*/  BSYNC B1 ;  /* 0x0000000000017941 */ /* 0x000fea0003800000 */
.L_x_8735:
        /* <DEDUP_REMOVED lines=16> */
.L_x_8741:
[----:B------:R-:W-:Y:S05]  /*9050*/  BSYNC B2 ;  /* 0x0000000000027941 */ /* 0x000fea0003800000 */
.L_x_8740:
        /* <DEDUP_REMOVED lines=44> */
.L_x_8739:
[----:B------:R-:W-:Y:S05]  /*9320*/  BSYNC B1 ;  /* 0x0000000000017941 */ /* 0x000fea0003800000 */
.L_x_8738:
        /* <DEDUP_REMOVED lines=14> */
.L_x_8742:
        /* <DEDUP_REMOVED lines=12> */
.L_x_8745:
[----:B------:R-:W-:-:S07]  /*94d0*/  MOV R179, R176 ;  /* 0x000000b000b37202 */ /* 0x000fce0000000f00 */
.L_x_8746:
[----:B------:R-:W-:Y:S05]  /*94e0*/  BSYNC B1 ;  /* 0x0000000000017941 */ /* 0x000fea0003800000 */
.L_x_8744:
        /* <DEDUP_REMOVED lines=16> */
.L_x_8750:
[----:B------:R-:W-:Y:S05]  /*95f0*/  BSYNC B2 ;  /* 0x0000000000027941 */ /* 0x000fea0003800000 */
.L_x_8749:
        /* <DEDUP_REMOVED lines=44> */
.L_x_8748:
[----:B------:R-:W-:Y:S05]  /*98c0*/  BSYNC B1 ;  /* 0x0000000000017941 */ /* 0x000fea0003800000 */
.L_x_8747:
        /* <DEDUP_REMOVED lines=10> */
.L_x_8743:
        /* <DEDUP_REMOVED lines=12> */
.L_x_8752:
[----:B------:R-:W-:-:S07]  /*9a30*/  IMAD.MOV.U32 R185, RZ, RZ, R176 ;  /* 0x000000ffffb97224 */ /* 0x000fce00078e00b0 */
.L_x_8753:
[----:B------:R-:W-:Y:S05]  /*9a40*/  BSYNC B1 ;  /* 0x0000000000017941 */ /* 0x000fea0003800000 */
.L_x_8751:
        /* <DEDUP_REMOVED lines=16> */
.L_x_8757:
[----:B------:R-:W-:Y:S05]  /*9b50*/  BSYNC B2 ;  /* 0x0000000000027941 */ /* 0x000fea0003800000 */
.L_x_8756:
        /* <DEDUP_REMOVED lines=39> */
[----:B------:R-:W-:Y:S02]  /*9dd0*/  MOV R176, R140 ;  /* 0x0000008c00b07202 */ /* 0x000fe40000000f00 */
[----:B------:R-:W-:Y:S01]  /*9de0*/  LOP3.LUT R170, R141, R186, R168, 0x96, !PT ;  /* 0x000000ba8daa7212 */ /* 0x000fe200078e96a8 */
[----:B------:R-:W-:Y:S01]  /*9df0*/  IMAD.MOV.U32 R174, RZ, RZ, R128 ;  /* 0x000000ffffae7224 */ /* 0x000fe200078e0080 */
[----:B------:R-:W-:Y:S01]  /*9e00*/  LOP3.LUT R169, R129, R142, R167, 0x96, !PT ;  /* 0x0000008e81a97212 */ /* 0x000fe200078e96a7 */
[----:B------:R-:W-:-:S07]  /*9e10*/  IMAD.MOV.U32 R140, RZ, RZ, RZ ;  /* 0x000000ffff8c7224 */ /* 0x000fce00078e00ff */
.L_x_8755:
[----:B------:R-:W-:Y:S05]  /*9e20*/  BSYNC B1 ;  /* 0x0000000000017941 */ /* 0x000fea0003800000 */
.L_x_8754:
        /* <DEDUP_REMOVED lines=15> */
.L_x_8758:
        /* <DEDUP_REMOVED lines=12> */
.L_x_8761:
[----:B------:R-:W-:-:S07]  /*9fe0*/  IMAD.MOV.U32 R180, RZ, RZ, R176 ;  /* 0x000000ffffb47224 */ /* 0x000fce00078e00b0 */
.L_x_8762:
[----:B------:R-:W-:Y:S05]  /*9ff0*/  BSYNC B1 ;  /* 0x0000000000017941 */ /* 0x000fea0003800000 */
.L_x_8760:
        /* <DEDUP_REMOVED lines=16> */
.L_x_8766:
[----:B------:R-:W-:Y:S05]  /*a100*/  BSYNC B2 ;  /* 0x0000000000027941 */ /* 0x000fea0003800000 */
.L_x_8765:
        /* <DEDUP_REMOVED lines=44> */
.L_x_8764:
[----:B------:R-:W-:Y:S05]  /*a3d0*/  BSYNC B1 ;  /* 0x0000000000017941 */ /* 0x000fea0003800000 */
.L_x_8763:
        /* <DEDUP_REMOVED lines=9> */
.L_x_8759:
        /* <DEDUP_REMOVED lines=12> */
.L_x_8768:
[----:B------:R-:W-:-:S07]  /*a530*/  IMAD.MOV.U32 R185, RZ, RZ, R176 ;  /* 0x000000ffffb97224 */ /* 0x000fce00078e00b0 */
.L_x_8769:
[----:B------:R-:W-:Y:S05]  /*a540*/  BSYNC B1 ;  /* 0x0000000000017941 */ /* 0x000fea0003800000 */
.L_x_8767:
        /* <DEDUP_REMOVED lines=16> */
.L_x_8773:
[----:B------:R-:W-:Y:S05]  /*a650*/  BSYNC B2 ;  /* 0x0000000000027941 */ /* 0x000fea0003800000 */
.L_x_8772:
        /* <DEDUP_REMOVED lines=44> */
.L_x_8771:
[----:B------:R-:W-:Y:S05]  /*a920*/  BSYNC B1 ;  /* 0x0000000000017941 */ /* 0x000fea0003800000 */
.L_x_8770:
        /* <DEDUP_REMOVED lines=12> */
.L_x_8774:
        /* <DEDUP_REMOVED lines=12> */
.L_x_8777:
[----:B------:R-:W-:-:S07]  /*aab0*/  IMAD.MOV.U32 R181, RZ, RZ, R176 ;  /* 0x000000ffffb57224 */ /* 0x000fce00078e00b0 */
.L_x_8778:
[----:B------:R-:W-:Y:S05]  /*aac0*/  BSYNC B1 ;  /* 0x0000000000017941 */ /* 0x000fea0003800000 */
.L_x_8776:
        /* <DEDUP_REMOVED lines=16> */
.L_x_8782:
[----:B------:R-:W-:Y:S05]  /*abd0*/  BSYNC B2 ;  /* 0x0000000000027941 */ /* 0x000fea0003800000 */
.L_x_8781:
        /* <DEDUP_REMOVED lines=44> */
.L_x_8780:
[----:B------:R-:W-:Y:S05]  /*aea0*/  BSYNC B1 ;  /* 0x0000000000017941 */ /* 0x000fea0003800000 */
.L_x_8779:
        /* <DEDUP_REMOVED lines=10> */
.L_x_8775:
        /* <DEDUP_REMOVED lines=12> */
.L_x_8784:
[----:B------:R-:W-:-:S07]  /*b010*/  MOV R185, R176 ;  /* 0x000000b000b97202 */ /* 0x000fce0000000f00 */
.L_x_8785:
[----:B------:R-:W-:Y:S05]  /*b020*/  BSYNC B1 ;  /* 0x0000000000017941 */ /* 0x000fea0003800000 */
.L_x_8783:
        /* <DEDUP_REMOVED lines=16> */
.L_x_8789:
[----:B------:R-:W-:Y:S05]  /*b130*/  BSYNC B2 ;  /* 0x0000000000027941 */ /* 0x000fea0003800000 */
.L_x_8788:
        /* <DEDUP_REMOVED lines=44> */
.L_x_8787:
[----:B------:R-:W-:Y:S05]  /*b400*/  BSYNC B1 ;  /* 0x0000000000017941 */ /* 0x000fea0003800000 */
.L_x_8786:
        /* <DEDUP_REMOVED lines=13> */
.L_x_8790:
        /* <DEDUP_REMOVED lines=12> */
.L_x_8793:
[----:B------:R-:W-:-:S07]  /*b5a0*/  MOV R182, R176 ;  /* 0x000000b000b67202 */ /* 0x000fce0000000f00 */
.L_x_8794:
[----:B------:R-:W-:Y:S05]  /*b5b0*/  BSYNC B1 ;  /* 0x0000000000017941 */ /* 0x000fea0003800000 */
.L_x_8792:
        /* <DEDUP_REMOVED lines=16> */
.L_x_8798:
[----:B------:R-:W-:Y:S05]  /*b6c0*/  BSYNC B2 ;  /* 0x0000000000027941 */ /* 0x000fea0003800000 */
.L_x_8797:
        /* <DEDUP_REMOVED lines=44> */
.L_x_8796:
[----:B------:R-:W-:Y:S05]  /*b990*/  BSYNC B1 ;  /* 0x0000000000017941 */ /* 0x000fea0003800000 */
.L_x_8795:
        /* <DEDUP_REMOVED lines=9> */
.L_x_8791:
        /* <DEDUP_REMOVED lines=12> */
.L_x_8800:
[----:B------:R-:W-:-:S07]  /*baf0*/  IMAD.MOV.U32 R185, RZ, RZ, R176 ;  /* 0x000000ffffb97224 */ /* 0x000fce00078e00b0 */
.L_x_8801:
[----:B------:R-:W-:Y:S05]  /*bb00*/  BSYNC B1 ;  /* 0x0000000000017941 */ /* 0x000fea0003800000 */
.L_x_8799:
        /* <DEDUP_REMOVED lines=16> */
.L_x_8805:
[----:B------:R-:W-:Y:S05]  /*bc10*/  BSYNC B2 ;  /* 0x0000000000027941 */ /* 0x000fea0003800000 */
.L_x_8804:
        /* <DEDUP_REMOVED lines=44> */
.L_x_8803:
[----:B------:R-:W-:Y:S05]  /*bee0*/  BSYNC B1 ;  /* 0x0000000000017941 */ /* 0x000fea0003800000 */
.L_x_8802:
        /* <DEDUP_REMOVED lines=12> */
.L_x_8806:
        /* <DEDUP_REMOVED lines=12> */
.L_x_8809:
[----:B------:R-:W-:-:S07]  /*c070*/  IMAD.MOV.U32 R183, RZ, RZ, R176 ;  /* 0x000000ffffb77224 */ /* 0x000fce00078e00b0 */
.L_x_8810:
[----:B------:R-:W-:Y:S05]  /*c080*/  BSYNC B1 ;  /* 0x0000000000017941 */ /* 0x000fea0003800000 */
.L_x_8808:
        /* <DEDUP_REMOVED lines=16> */
.L_x_8814:
[----:B------:R-:W-:Y:S05]  /*c190*/  BSYNC B2 ;  /* 0x0000000000027941 */ /* 0x000fea0003800000 */
.L_x_8813:
        /* <DEDUP_REMOVED lines=44> */
.L_x_8812:
[----:B------:R-:W-:Y:S05]  /*c460*/  BSYNC B1 ;  /* 0x0000000000017941 */ /* 0x000fea0003800000 */
.L_x_8811:
        /* <DEDUP_REMOVED lines=10> */
.L_x_8807:
        /* <DEDUP_REMOVED lines=40> */
[----:B------:R-:W-:Y:S01]  /*c790*/  IMAD.WIDE.U32 R140, R141, 0x1000000, RZ ;  /* 0x010000008d8c7825 */ /* 0x000fe200078e00ff */
[----:B------:R-:W-:Y:S02]  /*c7a0*/  IADD3 R138, P0, R189, UR12, RZ ;  /* 0x0000000cbd8a7c10 */ /* 0x000fe4000ff1e0ff */
[----:B------:R-:W-:Y:S01]  /*c7b0*/  LOP3.LUT R137, R137, 0xff, R180, 0xf8, !PT ;  /* 0x000000ff89897812 */ /* 0x000fe200078ef8b4 */
[----:B------:R-:W-:Y:S01]  /*c7c0*/  IMAD.WIDE.U32 R142, R142, 0x10000, RZ ;  /* 0x000100008e8e7825 */ /* 0x000fe200078e00ff */
[----:B------:R-:W-:-:S03]  /*c7d0*/  IADD3.X R139, R190, UR13, RZ, P0, !PT ;  /* 0x0000000dbe8b7c10 */ /* 0x000fc600087fe4ff */
[----:B------:R-:W-:Y:S01]  /*c7e0*/  IMAD.WIDE.U32 R186, R186, 0x100, RZ ;  /* 0x00000100baba7825 */ /* 0x000fe200078e00ff */
[----:B------:R-:W-:Y:S02]  /*c7f0*/  LOP3.LUT R137, R143, R137, R141, 0xfe, !PT ;  /* 0x000000898f897212 */ /* 0x000fe400078efe8d */
[----:B------:R-:W-:Y:S02]  /*c800*/  LOP3.LUT R140, R186, R140, R142, 0xfe, !PT ;  /* 0x0000008cba8c7212 */ /* 0x000fe400078efe8e */
[----:B------:R-:W-:Y:S02]  /*c810*/  LOP3.LUT R141, R137, R187, RZ, 0xfc, !PT ;  /* 0x000000bb898d7212 */ /* 0x000fe400078efcff */
[----:B------:R-:W-:-:S05]  /*c820*/  LOP3.LUT R140, R140, 0xff, R175, 0xf8, !PT ;  /* 0x000000ff8c8c7812 */ /* 0x000fca00078ef8af */
[----:B------:R4:W-:Y:S02]  /*c830*/  STG.E.64 desc[UR4][R138.64], R140 ;  /* 0x0000008c8a007986 */ /* 0x0009e4000c101b04 */
.L_x_8815:
[----:B------:R-:W-:-:S07]  /*c840*/  IADD3 R136, R136, 0x80, RZ ;  /* 0x0000008088887810 */ /* 0x000fce0007ffe0ff */
.L_x_8686:
[----:B------:R-:W-:Y:S05]  /*c850*/  BSYNC B0 ;  /* 0x0000000000007941 */ /* 0x000fea0003800000 */
.L_x_8685:
[----:B------:R-:W-:Y:S01]  /*c860*/  LOP3.LUT P0, RZ, R188, 0x40, RZ, 0xc0, !PT ;  /* 0x00000040bcff7812 */ /* 0x000fe2000780c0ff */
[----:B------:R-:W-:-:S12]  /*c870*/  BSSY B0, `(.L_x_8816) ;  /* 0x00005c3000007945 */ /* 0x000fd80003800000 */
[----:B------:R-:W-:Y:S05]  /*c880*/  @!P0 BRA `(.L_x_8817) ;  /* 0x0000005c00048947 */ /* 0x000fea0003800000 */
        /* <DEDUP_REMOVED lines=8> */
[----:B----4-:R-:W-:-:S04]  /*c910*/  @P0 LEA R138, P2, R136, R120, 0x4 ;  /* 0x00000078888a0211 */ /* 0x010fc800078420ff */
        /* <DEDUP_REMOVED lines=18> */
.L_x_8819:
[----:B------:R-:W-:-:S07]  /*ca40*/  IMAD.MOV.U32 R186, RZ, RZ, R176 ;  /* 0x000000ffffba7224 */ /* 0x000fce00078e00b0 */
.L_x_8820:
[----:B------:R-:W-:Y:S05]  /*ca50*/  BSYNC B1 ;  /* 0x0000000000017941 */ /* 0x000fea0003800000 */
.L_x_8818:
        /* <DEDUP_REMOVED lines=16> */
.L_x_8824:
[----:B------:R-:W-:Y:S05]  /*cb60*/  BSYNC B2 ;  /* 0x0000000000027941 */ /* 0x000fea0003800000 */
.L_x_8823:
        /* <DEDUP_REMOVED lines=44> */
.L_x_8822:
[----:B------:R-:W-:Y:S05]  /*ce30*/  BSYNC B1 ;  /* 0x0000000000017941 */ /* 0x000fea0003800000 */
.L_x_8821:
        /* <DEDUP_REMOVED lines=20> */
.L_x_8825:
        /* <DEDUP_REMOVED lines=12> */
.L_x_8828:
[----:B------:R-:W-:-:S07]  /*d040*/  MOV R185, R176 ;  /* 0x000000b000b97202 */ /* 0x000fce0000000f00 */
.L_x_8829:
[----:B------:R-:W-:Y:S05]  /*d050*/  BSYNC B1 ;  /* 0x0000000000017941 */ /* 0x000fea0003800000 */
.L_x_8827:
        /* <DEDUP_REMOVED lines=16> */
.L_x_8833:
[----:B------:R-:W-:Y:S05]  /*d160*/  BSYNC B2 ;  /* 0x0000000000027941 */ /* 0x000fea0003800000 */
.L_x_8832:
        /* <DEDUP_REMOVED lines=44> */
.L_x_8831:
[----:B------:R-:W-:Y:S05]  /*d430*/  BSYNC B1 ;  /* 0x0000000000017941 */ /* 0x000fea0003800000 */
.L_x_8830:
        /* <DEDUP_REMOVED lines=9> */
.L_x_8826:
        /* <DEDUP_REMOVED lines=12> */
.L_x_8835:
[----:B------:R-:W-:-:S07]  /*d590*/  IMAD.MOV.U32 R185, RZ, RZ, R176 ;  /* 0x000000ffffb97224 */ /* 0x000fce00078e00b0 */
.L_x_8836:
[----:B------:R-:W-:Y:S05]  /*d5a0*/  BSYNC B1 ;  /* 0x0000000000017941 */ /* 0x000fea0003800000 */
.L_x_8834:
        /* <DEDUP_REMOVED lines=16> */
.L_x_8840:
[----:B------:R-:W-:Y:S05]  /*d6b0*/  BSYNC B2 ;  /* 0x0000000000027941 */ /* 0x000fea0003800000 */
.L_x_8839:
        /* <DEDUP_REMOVED lines=44> */
.L_x_8838:
[----:B------:R-:W-:Y:S05]  /*d980*/  BSYNC B1 ;  /* 0x0000000000017941 */ /* 0x000fea0003800000 */
.L_x_8837:
        /* <DEDUP_REMOVED lines=14> */
.L_x_8841:
        /* <DEDUP_REMOVED lines=12> */
.L_x_8844:
[----:B------:R-:W-:-:S07]  /*db30*/  IMAD.MOV.U32 R132, RZ, RZ, R176 ;  /* 0x000000ffff847224 */ /* 0x000fce00078e00b0 */
.L_x_8845:
[----:B------:R-:W-:Y:S05]  /*db40*/  BSYNC B1 ;  /* 0x0000000000017941 */ /* 0x000fea0003800000 */
.L_x_8843:
        /* <DEDUP_REMOVED lines=16> */
.L_x_8849:
[----:B------:R-:W-:Y:S05]  /*dc50*/  BSYNC B2 ;  /* 0x0000000000027941 */ /* 0x000fea0003800000 */
.L_x_8848:
        /* <DEDUP_REMOVED lines=44> */
.L_x_8847:
[----:B------:R-:W-:Y:S05]  /*df20*/  BSYNC B1 ;  /* 0x0000000000017941 */ /* 0x000fea0003800000 */
.L_x_8846:
        /* <DEDUP_REMOVED lines=10> */
.L_x_8842:
        /* <DEDUP_REMOVED lines=12> */
.L_x_8851:
[----:B------:R-:W-:-:S07]  /*e090*/  IMAD.MOV.U32 R185, RZ, RZ, R176 ;  /* 0x000000ffffb97224 */ /* 0x000fce00078e00b0 */
.L_x_8852:
[----:B------:R-:W-:Y:S05]  /*e0a0*/  BSYNC B1 ;  /* 0x0000000000017941 */ /* 0x000fea0003800000 */
.L_x_8850:
        /* <DEDUP_REMOVED lines=16> */
.L_x_8856:
[----:B------:R-:W-:Y:S05]  /*e1b0*/  BSYNC B2 ;  /* 0x0000000000027941 */ /* 0x000fea0003800000 */
.L_x_8855:
        /* <DEDUP_REMOVED lines=44> */
.L_x_8854:
[----:B------:R-:W-:Y:S05]  /*e480*/  BSYNC B1 ;  /* 0x0000000000017941 */ /* 0x000fea0003800000 */
.L_x_8853:
        /* <DEDUP_REMOVED lines=15> */
.L_x_8857:
        /* <DEDUP_REMOVED lines=12> */
.L_x_8860:
[----:B------:R-:W-:-:S07]  /*e640*/  IMAD.MOV.U32 R178, RZ, RZ, R176 ;  /* 0x000000ffffb27224 */ /* 0x000fce00078e00b0 */
.L_x_8861:
[----:B------:R-:W-:Y:S05]  /*e650*/  BSYNC B1 ;  /* 0x0000000000017941 */ /* 0x000fea0003800000 */
.L_x_8859:
        /* <DEDUP_REMOVED lines=16> */
.L_x_8865:
[----:B------:R-:W-:Y:S05]  /*e760*/  BSYNC B2 ;  /* 0x0000000000027941 */ /* 0x000fea0003800000 */
.L_x_8864:
        /* <DEDUP_REMOVED lines=44> */
.L_x_8863:
[----:B------:R-:W-:Y:S05]  /*ea30*/  BSYNC B1 ;  /* 0x0000000000017941 */ /* 0x000fea0003800000 */
.L_x_8862:
        /* <DEDUP_REMOVED lines=9> */
.L_x_8858:
        /* <DEDUP_REMOVED lines=12> */
.L_x_8867:
[----:B------:R-:W-:-:S07]  /*eb90*/  MOV R185, R176 ;  /* 0x000000b000b97202 */ /* 0x000fce0000000f00 */
.L_x_8868:
[----:B------:R-:W-:Y:S05]  /*eba0*/  BSYNC B1 ;  /* 0x0000000000017941 */ /* 0x000fea0003800000 */
.L_x_8866:
        /* <DEDUP_REMOVED lines=16> */
.L_x_8872:
[----:B------:R-:W-:Y:S05]  /*ecb0*/  BSYNC B2 ;  /* 0x0000000000027941 */ /* 0x000fea0003800000 */
.L_x_8871:
        /* <DEDUP_REMOVED lines=44> */
.L_x_8870:
[----:B------:R-:W-:Y:S05]  /*ef80*/  BSYNC B1 ;  /* 0x0000000000017941 */ /* 0x000fea0003800000 */
.L_x_8869:
        /* <DEDUP_REMOVED lines=14> */
.L_x_8873:
        /* <DEDUP_REMOVED lines=12> */
.L_x_8876:
[----:B------:R-:W-:-:S07]  /*f130*/  MOV R179, R176 ;  /* 0x000000b000b37202 */ /* 0x000fce0000000f00 */
.L_x_8877:
[----:B------:R-:W-:Y:S05]  /*f140*/  BSYNC B1 ;  /* 0x0000000000017941 */ /* 0x000fea0003800000 */
.L_x_8875:
        /* <DEDUP_REMOVED lines=16> */
.L_x_8881:
[----:B------:R-:W-:Y:S05]  /*f250*/  BSYNC B2 ;  /* 0x0000000000027941 */ /* 0x000fea0003800000 */
.L_x_8880:
        /* <DEDUP_REMOVED lines=44> */
.L_x_8879:
[----:B------:R-:W-:Y:S05]  /*f520*/  BSYNC B1 ;  /* 0x0000000000017941 */ /* 0x000fea0003800000 */
.L_x_8878:
        /* <DEDUP_REMOVED lines=10> */
.L_x_8874:
        /* <DEDUP_REMOVED lines=12> */
.L_x_8883:
[----:B------:R-:W-:-:S07]  /*f690*/  IMAD.MOV.U32 R185, RZ, RZ, R176 ;  /* 0x000000ffffb97224 */ /* 0x000fce00078e00b0 */
.L_x_8884:
[----:B------:R-:W-:Y:S05]  /*f6a0*/  BSYNC B1 ;  /* 0x0000000000017941 */ /* 0x000fea0003800000 */
.L_x_8882:
        /* <DEDUP_REMOVED lines=16> */
.L_x_8888:
[----:B------:R-:W-:Y:S05]  /*f7b0*/  BSYNC B2 ;  /* 0x0000000000027941 */ /* 0x000fea0003800000 */
.L_x_8887:
        /* <DEDUP_REMOVED lines=44> */
.L_x_8886:
[----:B------:R-:W-:Y:S05]  /*fa80*/  BSYNC B1 ;  /* 0x0000000000017941 */ /* 0x000fea0003800000 */
.L_x_8885:
        /* <DEDUP_REMOVED lines=15> */
.L_x_8889:
        /* <DEDUP_REMOVED lines=12> */
.L_x_8892:
[----:B------:R-:W-:-:S07]  /*fc40*/  IMAD.MOV.U32 R180, RZ, RZ, R176 ;  /* 0x000000ffffb47224 */ /* 0x000fce00078e00b0 */
.L_x_8893:
[----:B------:R-:W-:Y:S05]  /*fc50*/  BSYNC B1 ;  /* 0x0000000000017941 */ /* 0x000fea0003800000 */
.L_x_8891:
        /* <DEDUP_REMOVED lines=16> */
.L_x_8897:
[----:B------:R-:W-:Y:S05]  /*fd60*/  BSYNC B2 ;  /* 0x0000000000027941 */ /* 0x000fea0003800000 */
.L_x_8896:
        /* <DEDUP_REMOVED lines=44> */
.L_x_8895:
[----:B------:R-:W-:Y:S05]  /*10030*/  BSYNC B1 ;  /* 0x0000000000017941 */ /* 0x000fea0003800000 */
.L_x_8894:
        /* <DEDUP_REMOVED lines=9> */
.L_x_8890:
        /* <DEDUP_REMOVED lines=12> */
.L_x_8899:
[----:B------:R-:W-:-:S07]  /*10190*/  IMAD.MOV.U32 R185, RZ, RZ, R176 ;  /* 0x000000ffffb97224 */ /* 0x000fce00078e00b0 */
.L_x_8900:
[----:B------:R-:W-:Y:S05]  /*101a0*/  BSYNC B1 ;  /* 0x0000000000017941 */ /* 0x000fea0003800000 */
.L_x_8898:
        /* <DEDUP_REMOVED lines=16> */
.L_x_8904:
[----:B------:R-:W-:Y:S05]  /*102b0*/  BSYNC B2 ;  /* 0x0000000000027941 */ /* 0x000fea0003800000 */
.L_x_8903:
        /* <DEDUP_REMOVED lines=44> */
.L_x_8902:
[----:B------:R-:W-:Y:S05]  /*10580*/  BSYNC B1 ;  /* 0x0000000000017941 */ /* 0x000fea0003800000 */
.L_x_8901:
        /* <DEDUP_REMOVED lines=12> */
.L_x_8905:
        /* <DEDUP_REMOVED lines=12> */
.L_x_8908:
[----:B------:R-:W-:-:S07]  /*10710*/  IMAD.MOV.U32 R181, RZ, RZ, R176 ;  /* 0x000000ffffb57224 */ /* 0x000fce00078e00b0 */
.L_x_8909:
[----:B------:R-:W-:Y:S05]  /*10720*/  BSYNC B1 ;  /* 0x0000000000017941 */ /* 0x000fea0003800000 */
.L_x_8907:
        /* <DEDUP_REMOVED lines=16> */
.L_x_8913:
[----:B------:R-:W-:Y:S05]  /*10830*/  BSYNC B2 ;  /* 0x0000000000027941 */ /* 0x000fea0003800000 */
.L_x_8912:
        /* <DEDUP_REMOVED lines=44> */
.L_x_8911:
[----:B------:R-:W-:Y:S05]  /*10b00*/  BSYNC B1 ;  /* 0x0000000000017941 */ /* 0x000fea0003800000 */
.L_x_8910:
        /* <DEDUP_REMOVED lines=10> */
.L_x_8906:
        /* <DEDUP_REMOVED lines=12> */
.L_x_8915:
[----:B------:R-:W-:-:S07]  /*10c70*/  MOV R185, R176 ;  /* 0x000000b000b97202 */ /* 0x000fce0000000f00 */
.L_x_8916:
[----:B------:R-:W-:Y:S05]  /*10c80*/  BSYNC B1 ;  /* 0x0000000000017941 */ /* 0x000fea0003800000 */
.L_x_8914:
        /* <DEDUP_REMOVED lines=16> */
.L_x_8920:
[----:B------:R-:W-:Y:S05]  /*10d90*/  BSYNC B2 ;  /* 0x0000000000027941 */ /* 0x000fea0003800000 */
.L_x_8919:
        /* <DEDUP_REMOVED lines=44> */
.L_x_8918:
[----:B------:R-:W-:Y:S05]  /*11060*/  BSYNC B1 ;  /* 0x0000000000017941 */ /* 0x000fea0003800000 */
.L_x_8917:
        /* <DEDUP_REMOVED lines=13> */
.L_x_8921:
        /* <DEDUP_REMOVED lines=12> */
.L_x_8924:
[----:B------:R-:W-:-:S07]  /*11200*/  MOV R182, R176 ;  /* 0x000000b000b67202 */ /* 0x000fce0000000f00 */
.L_x_8925:
[----:B------:R-:W-:Y:S05]  /*11210*/  BSYNC B1 ;  /* 0x0000000000017941 */ /* 0x000fea0003800000 */
.L_x_8923:
        /* <DEDUP_REMOVED lines=16> */
.L_x_8929:
[----:B------:R-:W-:Y:S05]  /*11320*/  BSYNC B2 ;  /* 0x0000000000027941 */ /* 0x000fea0003800000 */
.L_x_8928:
        /* <DEDUP_REMOVED lines=44> */
.L_x_8927:
[----:B------:R-:W-:Y:S05]  /*115f0*/  BSYNC B1 ;  /* 0x0000000000017941 */ /* 0x000fea0003800000 */
.L_x_8926:
        /* <DEDUP_REMOVED lines=9> */
.L_x_8922:
        /* <DEDUP_REMOVED lines=12> */
.L_x_8931:
[----:B------:R-:W-:-:S07]  /*11750*/  IMAD.MOV.U32 R185, RZ, RZ, R176 ;  /* 0x000000ffffb97224 */ /* 0x000fce00078e00b0 */
.L_x_8932:
[----:B------:R-:W-:Y:S05]  /*11760*/  BSYNC B1 ;  /* 0x0000000000017941 */ /* 0x000fea0003800000 */
.L_x_8930:
        /* <DEDUP_REMOVED lines=16> */
.L_x_8936:
[----:B------:R-:W-:Y:S05]  /*11870*/  BSYNC B2 ;  /* 0x0000000000027941 */ /* 0x000fea0003800000 */
.L_x_8935:
        /* <DEDUP_REMOVED lines=44> */
.L_x_8934:
[----:B------:R-:W-:Y:S05]  /*11b40*/  BSYNC B1 ;  /* 0x0000000000017941 */ /* 0x000fea0003800000 */
.L_x_8933:
        /* <DEDUP_REMOVED lines=12> */
.L_x_8937:
        /* <DEDUP_REMOVED lines=12> */
.L_x_8940:
[----:B------:R-:W-:-:S07]  /*11cd0*/  IMAD.MOV.U32 R183, RZ, RZ, R176 ;  /* 0x000000ffffb77224 */ /* 0x000fce00078e00b0 */
.L_x_8941:
[----:B------:R-:W-:Y:S05]  /*11ce0*/  BSYNC B1 ;  /* 0x0000000000017941 */ /* 0x000fea0003800000 */
.L_x_8939:
        /* <DEDUP_REMOVED lines=16> */
.L_x_8945:
[----:B------:R-:W-:Y:S05]  /*11df0*/  BSYNC B2 ;  /* 0x0000000000027941 */ /* 0x000fea0003800000 */
.L_x_8944:
        /* <DEDUP_REMOVED lines=44> */
.L_x_8943:
[----:B------:R-:W-:Y:S05]  /*120c0*/  BSYNC B1 ;  /* 0x0000000000017941 */ /* 0x000fea0003800000 */
.L_x_8942:
        /* <DEDUP_REMOVED lines=10> */
.L_x_8938:
        /* <DEDUP_REMOVED lines=18> */
[----:B------:R-:W-:Y:S02]  /*12290*/  LEA R138, P1, R136, UR6, 0x5 ;  /* 0x00000006888a7c11 */ /* 0x000fe4000f8228ff */
[----:B------:R-:W-:Y:S02]  /*122a0*/  SEL R141, RZ, 0x1, P2 ;  /* 0x00000001ff8d7807 */ /* 0x000fe40001000000 */
[----:B------:R-:W-:Y:S02]  /*122b0*/  LOP3.LUT R140, R186, R140, R142, 0xfe, !PT ;  /* 0x0000008cba8c7212 */ /* 0x000fe400078efe8e */
[----:B------:R-:W-:Y:S02]  /*122c0*/  SHF.R.U32.HI R186, RZ, 0x1d, R136 ;  /* 0x0000001dffba7819 */ /* 0x000fe40000011688 */
[----:B------:R-:W-:-:S02]  /*122d0*/  LEA.HI.X R139, R136, UR7, RZ, 0x5, P1 ;  /* 0x00000007888b7c11 */ /* 0x000fc400088f2cff */
[----:B------:R-:W-:Y:S02]  /*122e0*/  IADD3 R136, P1, R189, UR10, RZ ;  /* 0x0000000abd887c10 */ /* 0x000fe4000ff3e0ff */
[----:B------:R-:W-:Y:S01]  /*122f0*/  LOP3.LUT R143, R187, R137, R143, 0xfe, !PT ;  /* 0x00000089bb8f7212 */ /* 0x000fe200078efe8f */
[----:B------:R0:W-:Y:S01]  /*12300*/  STG.E.128 desc[UR4][R138.64], R120 ;  /* 0x000000788a007986 */ /* 0x0001e2000c101d04 */
        /* <DEDUP_REMOVED lines=17> */
[----:B------:R-:W-:-:S04]  /*12420*/  IMAD.WIDE.U32 R140, R140, 0x10000, RZ ;  /* 0x000100008c8c7825 */ /* 0x000fc800078e00ff */
[----:B------:R-:W-:Y:S01]  /*12430*/  IMAD.WIDE.U32 R142, R142, 0x100, RZ ;  /* 0x000001008e8e7825 */ /* 0x000fe200078e00ff */
[----:B------:R-:W-:Y:S02]  /*12440*/  LOP3.LUT R139, R141, R137, R139, 0xfe, !PT ;  /* 0x000000898d8b7212 */ /* 0x000fe400078efe8b */
[----:B------:R-:W-:Y:S02]  /*12450*/  IADD3.X R137, R186, UR13, RZ, P0, !PT ;  /* 0x0000000dba897c10 */ /* 0x000fe400087fe4ff */
[----:B------:R-:W-:Y:S02]  /*12460*/  LOP3.LUT R138, R142, R138, R140, 0xfe, !PT ;  /* 0x0000008a8e8a7212 */ /* 0x000fe400078efe8c */
[----:B------:R-:W-:Y:S02]  /*12470*/  LOP3.LUT R139, R139, R143, RZ, 0xfc, !PT ;  /* 0x0000008f8b8b7212 */ /* 0x000fe400078efcff */
[----:B------:R-:W-:-:S05]  /*12480*/  LOP3.LUT R138, R138, 0xff, R175, 0xf8, !PT ;  /* 0x000000ff8a8a7812 */ /* 0x000fca00078ef8af */
[----:B------:R0:W-:Y:S02]  /*12490*/  STG.E.64 desc[UR4][R136.64], R138 ;  /* 0x0000008a88007986 */ /* 0x0001e4000c101b04 */
.L_x_8817:
[----:B------:R-:W-:Y:S05]  /*124a0*/  BSYNC B0 ;  /* 0x0000000000007941 */ /* 0x000fea0003800000 */
.L_x_8816:
[----:B0-----:R-:W-:Y:S01]  /*124b0*/  FADD.FTZ R136, RZ, R112 ;  /* 0x00000070ff887221 */ /* 0x001fe20000010000 */
        /* <DEDUP_REMOVED lines=13> */
[----:B----4-:R-:W-:-:S05]  /*12590*/  FSEL R139, R136, RZ, P5 ;  /* 0x000000ff888b7208 */ /* 0x010fca0002800000 */
        /* <DEDUP_REMOVED lines=89> */
.L_x_8964:
        /* <DEDUP_REMOVED lines=120> */
.L_x_8948:
[----:B------:R-:W-:Y:S05]  /*132b0*/  BSYNC B0 ;  /* 0x0000000000007941 */ /* 0x000fea0003800000 */
.L_x_8947:
        /* <DEDUP_REMOVED lines=50> */
.L_x_8950:
[----:B------:R-:W-:Y:S05]  /*135e0*/  BSYNC B0 ;  /* 0x0000000000007941 */ /* 0x000fea0003800000 */
.L_x_8949:
        /* <DEDUP_REMOVED lines=34> */
[-C--:B------:R-:W-:Y:S01]  /*13810*/  FFMA.FTZ R139, R90, R197.reuse, R74 ;  /* 0x000000c55a8b7223 */ /* 0x080fe2000001004a */
[-C--:B------:R-:W-:Y:S01]  /*13820*/  FFMA.FTZ R0, R91, R196.reuse, R75 ;  /* 0x000000c45b007223 */ /* 0x080fe2000001004b */
        /* <DEDUP_REMOVED lines=8> */
[----:B------:R-:W-:Y:S01]  /*138b0*/  F2FP.BF16.F32.PACK_AB R142, R194, R193 ;  /* 0x000000c1c28e723e */ /* 0x000fe200000010ff */
[----:B------:R4:W-:Y:S01]  /*138c0*/  STG.E.128 desc[UR4][R186.64], R136 ;  /* 0x00000088ba007986 */ /* 0x0009e2000c101d04 */
[----:B------:R-:W-:Y:S02]  /*138d0*/  F2FP.BF16.F32.PACK_AB R141, R192, R141 ;  /* 0x0000008dc08d723e */ /* 0x000fe400000010ff */
[----:B------:R-:W-:-:S05]  /*138e0*/  F2FP.BF16.F32.PACK_AB R140, R189, R140 ;  /* 0x0000008cbd8c723e */ /* 0x000fca00000010ff */
[----:B------:R4:W-:Y:S02]  /*138f0*/  STG.E.128 desc[UR4][R190.64], R140 ;  /* 0x0000008cbe007986 */ /* 0x0009e4000c101d04 */
.L_x_8952:
[----:B------:R-:W-:Y:S05]  /*13900*/  BSYNC B0 ;  /* 0x0000000000007941 */ /* 0x000fea0003800000 */
.L_x_8951:
[----:B------:R-:W-:Y:S01]  /*13910*/  VIADD R162, R162, UR16 ;  /* 0x00000010a2a27c36 */ /* 0x000fe20008000000 */
[----:B0-----:R-:W-:-:S04]  /*13920*/  SEL R0, RZ, 0x1, P1 ;  /* 0x00000001ff007807 */ /* 0x001fc80000800000 */
[----:B------:R-:W-:-:S13]  /*13930*/  ISETP.GE.AND P0, PT, R162, UR17, PT ;  /* 0x00000011a2007c0c */ /* 0x000fda000bf06270 */
[----:B------:R-:W-:Y:S05]  /*13940*/  @!P0 BRA `(.L_x_8953) ;  /* 0xfffffed400808947 */ /* 0x000fea000383ffff */
[----:B------:R-:W-:Y:S05]  /*13950*/  EXIT ;  /* 0x000000000000794d */ /* 0x000fea0003800000 */
.L_x_8946:
[----:B------:R-:W-:Y:S01]  /*13960*/  MOV R189, R139 ;  /* 0x0000008b00bd7202 */ /* 0x000fe20000000f00 */
[----:B------:R-:W-:Y:S01]  /*13970*/  IMAD.MOV.U32 R190, RZ, RZ, 0x1 ;  /* 0x00000001ffbe7424 */ /* 0x000fe200078e00ff */
[----:B------:R-:W-:Y:S01]  /*13980*/  MOV R186, 0xffffffff ;  /* 0xffffffff00ba7802 */ /* 0x000fe20000000f00 */
[----:B------:R-:W-:-:S07]  /*13990*/  IMAD.MOV.U32 R191, RZ, RZ, 0x1f ;  /* 0x0000001fffbf7424 */ /* 0x000fce00078e00ff */
[----:B-123-5:R-:W-:Y:S05]  /*139a0*/  WARPSYNC.COLLECTIVE R186, `(.L_x_8954) ;  /* 0x00000000ba087348 */ /* 0x02efea0003c00000 */
[----:B------:R0:W4:Y:S02]  /*139b0*/  SHFL.BFLY P4, R187, R189, R190, R191 ;  /* 0x0c0000bebdbb7389 */ /* 0x00012400000800bf */
[----:B012345:R-:W-:Y:S01]  /*139c0*/  ENDCOLLECTIVE ;  /* 0x000000000000791b */ /* 0x03ffe20003800000 */
.L_x_8954:
[----:B------:R-:W-:Y:S02]  /*139d0*/  IMAD.MOV.U32 R190, RZ, RZ, 0x2 ;  /* 0x00000002ffbe7424 */ /* 0x000fe400078e00ff */
[----:B------:R-:W-:-:S04]  /*139e0*/  IMAD.MOV.U32 R0, RZ, RZ, R187 ;  /* 0x000000ffff007224 */ /* 0x000fc800078e00bb */
[----:B------:R-:W-:-:S05]  /*139f0*/  FADD.FTZ R140, R139, R0 ;  /* 0x000000008b8c7221 */ /* 0x000fca0000010000 */
[----:B------:R-:W-:-:S07]  /*13a00*/  MOV R189, R140 ;  /* 0x0000008c00bd7202 */ /* 0x000fce0000000f00 */
[----:B------:R-:W-:Y:S05]  /*13a10*/  WARPSYNC.COLLECTIVE R186, `(.L_x_8955) ;  /* 0x00000000ba087348 */ /* 0x000fea0003c00000 */
[----:B------:R0:W1:Y:S02]  /*13a20*/  SHFL.BFLY P4, R187, R189, R190, R191 ;  /* 0x0c0000bebdbb7389 */ /* 0x00006400000800bf */
[----:B01----:R-:W-:Y:S01]  /*13a30*/  ENDCOLLECTIVE ;  /* 0x000000000000791b */ /* 0x003fe20003800000 */
.L_x_8955:
[----:B------:R-:W-:Y:S01]  /*13a40*/  HFMA2.MMA R190, -RZ, RZ, 0, 2.384185791015625e-07 ;  /* 0x00000004ffbe7435 */ /* 0x000fe200000001ff */
[----:B------:R-:W-:-:S05]  /*13a50*/  MOV R141, R187 ;  /* 0x000000bb008d7202 */ /* 0x000fca0000000f00 */
[----:B------:R-:W-:-:S04]  /*13a60*/  FADD.FTZ R141, R140, R141 ;  /* 0x0000008d8c8d7221 */ /* 0x000fc80000010000 */
[----:B------:R-:W-:-:S07]  /*13a70*/  IMAD.MOV.U32 R189, RZ, RZ, R141 ;  /* 0x000000ffffbd7224 */ /* 0x000fce00078e008d */
[----:B------:R-:W-:Y:S05]  /*13a80*/  WARPSYNC.COLLECTIVE R186, `(.L_x_8956) ;  /* 0x00000000ba087348 */ /* 0x000fea0003c00000 */
[----:B------:R0:W1:Y:S02]  /*13a90*/  SHFL.BFLY P4, R187, R189, R190, R191 ;  /* 0x0c0000bebdbb7389 */ /* 0x00006400000800bf */
[----:B01----:R-:W-:Y:S01]  /*13aa0*/  ENDCOLLECTIVE ;  /* 0x000000000000791b */ /* 0x003fe20003800000 */
.L_x_8956:
[----:B------:R-:W-:Y:S02]  /*13ab0*/  IMAD.MOV.U32 R190, RZ, RZ, 0x8 ;  /* 0x00000008ffbe7424 */ /* 0x000fe400078e00ff */
[----:B------:R-:W-:-:S04]  /*13ac0*/  IMAD.MOV.U32 R0, RZ, RZ, R187 ;  /* 0x000000ffff007224 */ /* 0x000fc800078e00bb */
[----:B------:R-:W-:-:S05]  /*13ad0*/  FADD.FTZ R142, R141, R0 ;  /* 0x000000008d8e7221 */ /* 0x000fca0000010000 */
[----:B------:R-:W-:-:S07]  /*13ae0*/  MOV R189, R142 ;  /* 0x0000008e00bd7202 */ /* 0x000fce0000000f00 */
[----:B------:R-:W-:Y:S05]  /*13af0*/  WARPSYNC.COLLECTIVE R186, `(.L_x_8957) ;  /* 0x00000000ba087348 */ /* 0x000fea0003c00000 */
[----:B------:R0:W1:Y:S02]  /*13b00*/  SHFL.BFLY P4, R187, R189, R190, R191 ;  /* 0x0c0000bebdbb7389 */ /* 0x00006400000800bf */
[----:B01----:R-:W-:Y:S01]  /*13b10*/  ENDCOLLECTIVE ;  /* 0x000000000000791b */ /* 0x003fe20003800000 */
.L_x_8957:
[----:B------:R-:W-:Y:S01]  /*13b20*/  HFMA2.MMA R190, -RZ, RZ, 0, 9.5367431640625e-07 ;  /* 0x00000010ffbe7435 */ /* 0x000fe200000001ff */
[----:B------:R-:W-:-:S05]  /*13b30*/  MOV R143, R187 ;  /* 0x000000bb008f7202 */ /* 0x000fca0000000f00 */
[----:B------:R-:W-:-:S04]  /*13b40*/  FADD.FTZ R143, R142, R143 ;  /* 0x0000008f8e8f7221 */ /* 0x000fc80000010000 */
[----:B------:R-:W-:-:S07]  /*13b50*/  IMAD.MOV.U32 R189, RZ, RZ, R143 ;  /* 0x000000ffffbd7224 */ /* 0x000fce00078e008f */
[----:B------:R-:W-:Y:S05]  /*13b60*/  WARPSYNC.COLLECTIVE R186, `(.L_x_8958) ;  /* 0x00000000ba087348 */ /* 0x000fea0003c00000 */
[----:B------:R0:W1:Y:S02]  /*13b70*/  SHFL.BFLY P4, R187, R189, R190, R191 ;  /* 0x0c0000bebdbb7389 */ /* 0x00006400000800bf */
[----:B01----:R-:W-:Y:S01]  /*13b80*/  ENDCOLLECTIVE ;  /* 0x000000000000791b */ /* 0x003fe20003800000 */
.L_x_8958:
        /* <DEDUP_REMOVED lines=57> */
.L_x_8959:
[----:B------:R-:W-:Y:S01]  /*13f20*/  HFMA2.MMA R190, -RZ, RZ, 0, 1.1920928955078125e-07 ;  /* 0x00000002ffbe7435 */ /* 0x000fe200000001ff */
[----:B------:R-:W-:-:S05]  /*13f30*/  MOV R139, R187 ;  /* 0x000000bb008b7202 */ /* 0x000fca0000000f00 */
[----:B------:R-:W-:-:S04]  /*13f40*/  FADD.FTZ R139, R0, R139 ;  /* 0x0000008b008b7221 */ /* 0x000fc80000010000 */
[----:B------:R-:W-:-:S07]  /*13f50*/  IMAD.MOV.U32 R189, RZ, RZ, R139 ;  /* 0x000000ffffbd7224 */ /* 0x000fce00078e008b */
[----:B------:R-:W-:Y:S05]  /*13f60*/  WARPSYNC.COLLECTIVE R186, `(.L_x_8960) ;  /* 0x00000000ba087348 */ /* 0x000fea0003c00000 */
[----:B------:R0:W1:Y:S02]  /*13f70*/  SHFL.BFLY P4, R187, R189, R190, R191 ;  /* 0x0c0000bebdbb7389 */ /* 0x00006400000800bf */
[----:B01----:R-:W-:Y:S01]  /*13f80*/  ENDCOLLECTIVE ;  /* 0x000000000000791b */ /* 0x003fe20003800000 */
.L_x_8960:
[----:B------:R-:W-:Y:S02]  /*13f90*/  IMAD.MOV.U32 R190, RZ, RZ, 0x4 ;  /* 0x00000004ffbe7424 */ /* 0x000fe400078e00ff */
[----:B------:R-:W-:-:S04]  /*13fa0*/  IMAD.MOV.U32 R140, RZ, RZ, R187 ;  /* 0x000000ffff8c7224 */ /* 0x000fc800078e00bb */
[----:B------:R-:W-:-:S05]  /*13fb0*/  FADD.FTZ R140, R139, R140 ;  /* 0x0000008c8b8c7221 */ /* 0x000fca0000010000 */
[----:B------:R-:W-:-:S07]  /*13fc0*/  MOV R189, R140 ;  /* 0x0000008c00bd7202 */ /* 0x000fce0000000f00 */
[----:B------:R-:W-:Y:S05]  /*13fd0*/  WARPSYNC.COLLECTIVE R186, `(.L_x_8961) ;  /* 0x00000000ba087348 */ /* 0x000fea0003c00000 */
[----:B------:R0:W1:Y:S02]  /*13fe0*/  SHFL.BFLY P4, R187, R189, R190, R191 ;  /* 0x0c0000bebdbb7389 */ /* 0x00006400000800bf */
[----:B01----:R-:W-:Y:S01]  /*13ff0*/  ENDCOLLECTIVE ;  /* 0x000000000000791b */ /* 0x003fe20003800000 */
.L_x_8961:
[----:B------:R-:W-:Y:S01]  /*14000*/  HFMA2.MMA R190, -RZ, RZ, 0, 4.76837158203125e-07 ;  /* 0x00000008ffbe7435 */ /* 0x000fe200000001ff */
[----:B------:R-:W-:-:S05]  /*14010*/  MOV R141, R187 ;  /* 0x000000bb008d7202 */ /* 0x000fca0000000f00 */
[----:B------:R-:W-:-:S04]  /*14020*/  FADD.FTZ R141, R140, R141 ;  /* 0x0000008d8c8d7221 */ /* 0x000fc80000010000 */
[----:B------:R-:W-:-:S07]  /*14030*/  IMAD.MOV.U32 R189, RZ, RZ, R141 ;  /* 0x000000ffffbd7224 */ /* 0x000fce00078e008d */
[----:B------:R-:W-:Y:S05]  /*14040*/  WARPSYNC.COLLECTIVE R186, `(.L_x_8962) ;  /* 0x00000000ba087348 */ /* 0x000fea0003c00000 */
[----:B------:R0:W1:Y:S02]  /*14050*/  SHFL.BFLY P4, R187, R189, R190, R191 ;  /* 0x0c0000bebdbb7389 */ /* 0x00006400000800bf */
[----:B01----:R-:W-:Y:S01]  /*14060*/  ENDCOLLECTIVE ;  /* 0x000000000000791b */ /* 0x003fe20003800000 */
.L_x_8962:
[----:B------:R-:W-:Y:S02]  /*14070*/  IMAD.MOV.U32 R190, RZ, RZ, 0x10 ;  /* 0x00000010ffbe7424 */ /* 0x000fe400078e00ff */
[----:B------:R-:W-:-:S04]  /*14080*/  IMAD.MOV.U32 R142, RZ, RZ, R187 ;  /* 0x000000ffff8e7224 */ /* 0x000fc800078e00bb */
[----:B------:R-:W-:-:S05]  /*14090*/  FADD.FTZ R142, R141, R142 ;  /* 0x0000008e8d8e7221 */ /* 0x000fca0000010000 */
[----:B------:R-:W-:-:S07]  /*140a0*/  MOV R189, R142 ;  /* 0x0000008e00bd7202 */ /* 0x000fce0000000f00 */
[----:B------:R-:W-:Y:S05]  /*140b0*/  WARPSYNC.COLLECTIVE R186, `(.L_x_8963) ;  /* 0x00000000ba087348 */ /* 0x000fea0003c00000 */
[----:B------:R0:W1:Y:S02]  /*140c0*/  SHFL.BFLY P4, R187, R189, R190, R191 ;  /* 0x0c0000bebdbb7389 */ /* 0x00006400000800bf */
[----:B01----:R-:W-:Y:S01]  /*140d0*/  ENDCOLLECTIVE ;  /* 0x000000000000791b */ /* 0x003fe20003800000 */
.L_x_8963:
[----:B------:R-:W-:Y:S01]  /*140e0*/  MOV R143, R187 ;  /* 0x000000bb008f7202 */ /* 0x000fe20000000f00 */
[----:B------:R-:W-:Y:S06]  /*140f0*/  BRA `(.L_x_8964) ;  /* 0xffffffe8008c7947 */ /* 0x000fec000383ffff */
.L_x_8965:
        /* <DEDUP_REMOVED lines=16> */
.L_x_20576:


//--------------------- .text._ZN10layer_norm31ln_parallel_residual_fwd_kernelINS_13Kernel_traitsIf13__nv_bfloat16fS2_fjLj3072ELj1ELj1ELj4ELj16ENS_18Kernel_traits_baseILj3072EfS2_fS2_fjLj128EEEEELb1ELb0ELb1EEEvNS_9FwdParamsE --------------------------
	.section	.text._ZN10layer_norm31ln_parallel_residual_fwd_kernelINS_13Kernel_traitsIf13__nv_bfloat16fS2_fjLj3072ELj1ELj1ELj4ELj16ENS_18Kernel_traits_baseILj3072EfS2_fS2_fjLj128EEEEELb1ELb0ELb1EEEvNS_9FwdParamsE,"ax",@progbits
	.align	128
        .global         _ZN10layer_norm31ln_parallel_residual_fwd_kernelINS_13Kernel_traitsIf13__nv_bfloat16fS2_fjLj3072ELj1ELj1ELj4ELj16ENS_18Kernel_traits_baseILj3072EfS2_fS2_fjLj128EEEEELb1ELb0ELb1EEEvNS_9FwdParamsE
        .type           _ZN10layer_norm31ln_parallel_residual_fwd_kernelINS_13Kernel_traitsIf13__nv_bfloat16fS2_fjLj3072ELj1ELj1ELj4ELj16ENS_18Kernel_traits_baseILj3072EfS2_fS2_fjLj128EEEEELb1ELb0ELb1EEEvNS_9FwdParamsE,@function
        .size           _ZN10layer_norm31ln_parallel_residual_fwd_kernelINS_13Kernel_traitsIf13__nv_bfloat16fS2_fjLj3072ELj1ELj1ELj4ELj16ENS_18Kernel_traits_baseILj3072EfS2_fS2_fjLj128EEEEELb1ELb0ELb1EEEvNS_9FwdParamsE,(.L_x_20577 - _ZN10layer_norm31ln_parallel_residual_fwd_kernelINS_13Kernel_traitsIf13__nv_bfloat16fS2_fjLj3072ELj1ELj1ELj4ELj16ENS_18Kernel_traits_baseILj3072EfS2_fS2_fjLj128EEEEELb1ELb0ELb1EEEvNS_9FwdParamsE)
        .other          _ZN10layer_norm31ln_parallel_residual_fwd_kernelINS_13Kernel_traitsIf13__nv_bfloat16fS2_fjLj3072ELj1ELj1ELj4ELj16ENS_18Kernel_traits_baseILj3072EfS2_fS2_fjLj128EEEEELb1ELb0ELb1EEEvNS_9FwdParamsE,@"STO_CUDA_ENTRY STV_DEFAULT"
_ZN10layer_norm31ln_parallel_residual_fwd_kernelINS_13Kernel_traitsIf13__nv_bfloat16fS2_fjLj3072ELj1ELj1ELj4ELj16ENS_18Kernel_traits_baseILj3072EfS2_fS2_fjLj128EEEEELb1ELb0ELb1EEEvNS_9FwdParamsE:
.text._ZN10layer_norm31ln_parallel_residual_fwd_kernelINS_13Kernel_traitsIf13__nv_bfloat16fS2_fjLj3072ELj1ELj1ELj4ELj16ENS_18Kernel_traits_baseILj3072EfS2_fS2_fjLj128EEEEELb1ELb0ELb1EEEvNS_9FwdParamsE:
        /* <DEDUP_REMOVED lines=34> */
[----:B------:R-:W-:-:S05]  /*0220*/  LOP3.LUT R165, R16, 0x7f, RZ, 0xc0, !PT ;  /* 0x0000007f10a57812 */ /* 0x000fca00078ec0ff */
[----:B------:R-:W-:Y:S01]  /*0230*/  IMAD.SHL.U32 R14, R165, 0x20, RZ ;  /* 0x00000020a50e7824 */ /* 0x000fe200078e00ff */
        /* <DEDUP_REMOVED lines=60> */
[----:B------:R-:W-:-:S04]  /*0600*/  SHF.L.U32 R3, R16, 0x5, RZ ;  /* 0x0000000510037819 */ /* 0x000fc800000006ff */
[----:B------:R-:W-:Y:S01]  /*0610*/  LOP3.LUT R17, R11, UR33, R2, 0x96, !PT ;  /* 0x000000210b117c12 */ /* 0x000fe2000f8e9602 */
[----:B------:R-:W-:Y:S01]  /*0620*/  UIADD3 UR34, UR6, -0xe443238, URZ ;  /* 0xf1bbcdc806227890 */ /* 0x000fe2000fffe03f */
[----:B------:R-:W-:Y:S01]  /*0630*/  LOP3.LUT R4, R3, 0xfe0, RZ, 0xc0, !PT ;  /* 0x00000fe003047812 */ /* 0x000fe200078ec0ff */
[----:B------:R-:W-:Y:S01]  /*0640*/  IMAD.WIDE.U32 R12, R12, -0x326172a9, RZ ;  /* 0xcd9e8d570c0c7825 */ /* 0x000fe200078e00ff */
[----:B------:R-:W-:-:S03]  /*0650*/  ISETP.NE.U32.AND P1, PT, RZ, UR14, PT ;  /* 0x0000000eff007c0c */ /* 0x000fc6000bf25070 */
[----:B------:R-:W-:Y:S01]  /*0660*/  IMAD.HI.U32 R3, R17, -0x326172a9, RZ ;  /* 0xcd9e8d5711037827 */ /* 0x000fe200078e00ff */
[----:B------:R-:W-:-:S04]  /*0670*/  ISETP.NE.AND.EX P1, PT, RZ, UR15, PT, P1 ;  /* 0x0000000fff007c0c */ /* 0x000fc8000bf25310 */
        /* <DEDUP_REMOVED lines=10> */
[----:B------:R-:W-:Y:S01]  /*0720*/  IADD3 R2, P0, R4, UR10, RZ ;  /* 0x0000000a04027c10 */ /* 0x000fe2000ff1e0ff */
[----:B------:R-:W-:-:S04]  /*0730*/  UIADD3 UR32, UR6, 0x5384540f, URZ ;  /* 0x5384540f06207890 */ /* 0x000fc8000fffe03f */
[----:B------:R-:W-:Y:S01]  /*0740*/  IMAD.X R3, RZ, RZ, UR11, P0 ;  /* 0x0000000bff037e24 */ /* 0x000fe200080e06ff */
[----:B------:R-:W-:Y:S01]  /*0750*/  ULDC.64 UR10, c[0x0][0x2c8] ;  /* 0x0000b200000a7ab9 */ /* 0x000fe20000000a00 */
[----:B------:R-:W-:Y:S02]  /*0760*/  LOP3.LUT R11, R13, UR32, R8, 0x96, !PT ;  /* 0x000000200d0b7c12 */ /* 0x000fe4000f8e9608 */
[----:B------:R-:W-:Y:S01]  /*0770*/  ISETP.NE.U32.AND P0, PT, RZ, UR10, PT ;  /* 0x0000000aff007c0c */ /* 0x000fe2000bf05070 */
[----:B------:R-:W-:-:S03]  /*0780*/  UIADD3 UR35, UR7, -0x24c28bd8, URZ ;  /* 0xdb3d742807237890 */ /* 0x000fc6000fffe03f */
[----:B------:R-:W-:Y:S01]  /*0790*/  ISETP.NE.AND.EX P0, PT, RZ, UR11, PT, P0 ;  /* 0x0000000bff007c0c */ /* 0x000fe2000bf05300 */
[----:B------:R-:W-:Y:S01]  /*07a0*/  IMAD.HI.U32 R9, R11, -0x2daee0ad, RZ ;  /* 0xd2511f530b097827 */ /* 0x000fe200078e00ff */
[----:B------:R-:W-:-:S04]  /*07b0*/  IADD3 R8, P2, R4, UR10, RZ ;  /* 0x0000000a04087c10 */ /* 0x000fc8000ff5e0ff */
[----:B------:R-:W-:Y:S02]  /*07c0*/  LOP3.LUT R19, R9, UR35, R10, 0x96, !PT ;  /* 0x0000002309137c12 */ /* 0x000fe4000f8e960a */
[----:B------:R-:W-:Y:S02]  /*07d0*/  IADD3.X R9, RZ, UR11, RZ, P2, !PT ;  /* 0x0000000bff097c10 */ /* 0x000fe400097fe4ff */
[----:B------:R-:W-:-:S03]  /*07e0*/  LEA.HI R10, R16, UR8, RZ, 0x19 ;  /* 0x00000008100a7c11 */ /* 0x000fc6000f8fc8ff */
        /* <DEDUP_REMOVED lines=20> */
[----:B------:R-:W-:-:S02]  /*0930*/  ULDC.64 UR8, c[0x0][0x228] ;  /* 0x00008a0000087ab9 */ /* 0x000fc40000000a00 */
[----:B------:R-:W5:Y:S04]  /*0940*/  LDG.E.128 R156, desc[UR4][R2.64+0x10] ;  /* 0x00001004029c7981 */ /* 0x000f68000c1e1d00 */
[----:B------:R-:W5:Y:S04]  /*0950*/  LDG.E.128 R76, desc[UR4][R2.64+0x1000] ;  /* 0x00100004024c7981 */ /* 0x000f68000c1e1d00 */
[----:B------:R-:W5:Y:S04]  /*0960*/  LDG.E.128 R72, desc[UR4][R2.64+0x1010] ;  /* 0x0010100402487981 */ /* 0x000f68000c1e1d00 */
[----:B------:R-:W5:Y:S04]  /*0970*/  LDG.E.128 R68, desc[UR4][R2.64+0x2000] ;  /* 0x0020000402447981 */ /* 0x000f68000c1e1d00 */
[----:B------:R0:W5:Y:S01]  /*0980*/  LDG.E.128 R64, desc[UR4][R2.64+0x2010] ;  /* 0x0020100402407981 */ /* 0x000162000c1e1d00 */
[----:B------:R-:W-:Y:S01]  /*0990*/  ISETP.NE.U32.AND P0, PT, RZ, UR8, PT ;  /* 0x00000008ff007c0c */ /* 0x000fe2000bf05070 */
[----:B------:R-:W-:Y:S01]  /*09a0*/  HFMA2.MMA R149, -RZ, RZ, 0, 5.9604644775390625e-08 ;  /* 0x00000001ff957435 */ /* 0x000fe200000001ff */
[----:B------:R-:W-:Y:S01]  /*09b0*/  LOP3.LUT R137, R0, 0x3, RZ, 0xc0, !PT ;  /* 0x0000000300897812 */ /* 0x000fe200078ec0ff */
[C---:B------:R-:W-:Y:S01]  /*09c0*/  IMAD R4, R19.reuse, -0x326172a9, RZ ;  /* 0xcd9e8d5713047824 */ /* 0x040fe200078e02ff */
[----:B------:R-:W-:Y:S01]  /*09d0*/  ULDC.U8 UR8, c[0x0][0x2a0] ;  /* 0x0000a80000087ab9 */ /* 0x000fe20000000000 */
[----:B------:R-:W-:Y:S01]  /*09e0*/  ULDC UR12, c[0x0][0x290] ;  /* 0x0000a400000c7ab9 */ /* 0x000fe20000000800 */
[----:B------:R-:W-:Y:S01]  /*09f0*/  ULDC.64 UR38, c[0x0][0x228] ;  /* 0x00008a0000267ab9 */ /* 0x000fe20000000a00 */
[----:B------:R-:W-:Y:S01]  /*0a00*/  ULDC.64 UR10, c[0x0][0x230] ;  /* 0x00008c00000a7ab9 */ /* 0x000fe20000000a00 */
[----:B------:R-:W-:Y:S01]  /*0a10*/  ULDC.64 UR14, c[0x0][0x2b8] ;  /* 0x0000ae00000e7ab9 */ /* 0x000fe20000000a00 */
[----:B0-----:R-:W-:Y:S01]  /*0a20*/  IMAD.HI.U32 R2, R19, -0x326172a9, RZ ;  /* 0xcd9e8d5713027827 */ /* 0x001fe200078e00ff */
[----:B------:R-:W-:Y:S01]  /*0a30*/  ULDC.64 UR16, c[0x0][0x2c0] ;  /* 0x0000b00000107ab9 */ /* 0x000fe20000000a00 */
[----:B------:R-:W-:-:S02]  /*0a40*/  ULDC.64 UR18, c[0x0][0x210] ;  /* 0x0000840000127ab9 */ /* 0x000fc40000000a00 */
[----:B------:R-:W-:Y:S01]  /*0a50*/  IMAD.HI.U32 R3, R18, -0x2daee0ad, RZ ;  /* 0xd2511f5312037827 */ /* 0x000fe200078e00ff */
[----:B------:R-:W-:-:S03]  /*0a60*/  LOP3.LUT R9, R2, UR13, R9, 0x96, !PT ;  /* 0x0000000d02097c12 */ /* 0x000fc6000f8e9609 */
[----:B------:R-:W-:Y:S01]  /*0a70*/  IMAD.MOV.U32 R2, RZ, RZ, RZ ;  /* 0x000000ffff027224 */ /* 0x000fe200078e00ff */
[----:B------:R-:W-:Y:S01]  /*0a80*/  LOP3.LUT R8, R3, UR36, R8, 0x96, !PT ;  /* 0x0000002403087c12 */ /* 0x000fe2000f8e9608 */
[----:B------:R-:W-:Y:S01]  /*0a90*/  IMAD R3, R18, -0x2daee0ad, RZ ;  /* 0xd2511f5312037824 */ /* 0x000fe200078e02ff */
[----:B------:R-:W-:Y:S01]  /*0aa0*/  ISETP.NE.AND.EX P0, PT, RZ, UR9, PT, P0 ;  /* 0x00000009ff007c0c */ /* 0x000fe2000bf05300 */
[----:B------:R-:W-:Y:S01]  /*0ab0*/  ULDC UR9, c[0x0][0x218] ;  /* 0x0000860000097ab9 */ /* 0x000fe20000000800 */
[----:B------:R-:W-:-:S11]  /*0ac0*/  UISETP.NE.AND UP0, UPT, UR8, URZ, UPT ;  /* 0x0000003f0800728c */ /* 0x000fd6000bf05270 */
.L_x_9354:
        /* <DEDUP_REMOVED lines=9> */
[----:B-1----:R-:W-:-:S05]  /*0b60*/  @P0 IMAD.WIDE.U32 R16, R147, 0x10, R16 ;  /* 0x0000001093100825 */ /* 0x002fca00078e0010 */
[----:B-----5:R1:W5:Y:S01]  /*0b70*/  @P0 LDG.E.128 R40, desc[UR4][R16.64] ;  /* 0x0000000410280981 */ /* 0x020362000c1e1d00 */
[----:B--2---:R-:W-:-:S04]  /*0b80*/  @P1 IMAD.WIDE.U32 R18, R147, 0x20, R12 ;  /* 0x0000002093121825 */ /* 0x004fc800078e000c */
[----:B0-----:R-:W-:Y:S01]  /*0b90*/  IMAD.WIDE.U32 R12, R147, 0x10, R140 ;  /* 0x00000010930c7825 */ /* 0x001fe200078e008c */
[----:B------:R1:W5:Y:S04]  /*0ba0*/  @P1 LDG.E.128 R36, desc[UR4][R18.64] ;  /* 0x0000000412241981 */ /* 0x000368000c1e1d00 */
[----:B------:R1:W5:Y:S04]  /*0bb0*/  @P1 LDG.E.128 R32, desc[UR4][R18.64+0x10] ;  /* 0x0000100412201981 */ /* 0x000368000c1e1d00 */
[----:B------:R-:W5:Y:S01]  /*0bc0*/  LDG.E.128 R12, desc[UR4][R12.64] ;  /* 0x000000040c0c7981 */ /* 0x000f62000c1e1d00 */
        /* <DEDUP_REMOVED lines=12> */
.L_x_8967:
[----:B------:R-:W-:-:S07]  /*0c90*/  MOV R16, R4 ;  /* 0x0000000400107202 */ /* 0x000fce0000000f00 */
.L_x_8968:
[----:B------:R-:W-:Y:S05]  /*0ca0*/  BSYNC B0 ;  /* 0x0000000000007941 */ /* 0x000fea0003800000 */
.L_x_8966:
        /* <DEDUP_REMOVED lines=16> */
.L_x_8972:
[----:B------:R-:W-:Y:S05]  /*0db0*/  BSYNC B1 ;  /* 0x0000000000017941 */ /* 0x000fea0003800000 */
.L_x_8971:
        /* <DEDUP_REMOVED lines=44> */
.L_x_8970:
[----:B------:R-:W-:Y:S05]  /*1080*/  BSYNC B0 ;  /* 0x0000000000007941 */ /* 0x000fea0003800000 */
.L_x_8969:
[----:B------:R-:W0:Y:S01]  /*1090*/  LDC R151, c[0x0][0x294] ;  /* 0x0000a500ff977b82 */ /* 0x000e220000000800 */
[----:B------:R-:W-:Y:S01]  /*10a0*/  I2FP.F32.U32 R17, R16 ;  /* 0x0000001000117245 */ /* 0x000fe20000201000 */
[----:B------:R-:W-:Y:S01]  /*10b0*/  IMAD.MOV.U32 R164, RZ, RZ, 0x2f800000 ;  /* 0x2f800000ffa47424 */ /* 0x000fe200078e00ff */
[----:B------:R-:W-:Y:S02]  /*10c0*/  ISETP.NE.U32.AND P2, PT, RZ, UR38, PT ;  /* 0x00000026ff007c0c */ /* 0x000fe4000bf45070 */
[----:B------:R-:W-:Y:S01]  /*10d0*/  LOP3.LUT R0, R0, 0xffffffdf, RZ, 0xc0, !PT ;  /* 0xffffffdf00007812 */ /* 0x000fe200078ec0ff */
[----:B------:R-:W-:Y:S01]  /*10e0*/  FFMA.FTZ R16, R17, R164, 1.1641532182693481445e-10 ;  /* 0x2f00000011107423 */ /* 0x000fe200000100a4 */
[----:B------:R-:W-:Y:S01]  /*10f0*/  ISETP.NE.AND.EX P2, PT, RZ, UR39, PT, P2 ;  /* 0x00000027ff007c0c */ /* 0x000fe2000bf45320 */
[----:B------:R-:W1:Y:S01]  /*1100*/  LDC R150, c[0x0][0x298] ;  /* 0x0000a600ff967b82 */ /* 0x000e620000000800 */
[C---:B-----5:R-:W-:Y:S02]  /*1110*/  SHF.L.U32 R17, R12.reuse, 0x10, RZ ;  /* 0x000000100c117819 */ /* 0x060fe400000006ff */
        /* <DEDUP_REMOVED lines=11> */
.L_x_8973:
        /* <DEDUP_REMOVED lines=12> */
.L_x_8976:
[----:B------:R-:W-:-:S07]  /*1290*/  IMAD.MOV.U32 R22, RZ, RZ, R4 ;  /* 0x000000ffff167224 */ /* 0x000fce00078e0004 */
.L_x_8977:
[----:B------:R-:W-:Y:S05]  /*12a0*/  BSYNC B0 ;  /* 0x0000000000007941 */ /* 0x000fea0003800000 */
.L_x_8975:
        /* <DEDUP_REMOVED lines=16> */
.L_x_8981:
[----:B------:R-:W-:Y:S05]  /*13b0*/  BSYNC B1 ;  /* 0x0000000000017941 */ /* 0x000fea0003800000 */
.L_x_8980:
        /* <DEDUP_REMOVED lines=44> */
.L_x_8979:
[----:B------:R-:W-:Y:S05]  /*1680*/  BSYNC B0 ;  /* 0x0000000000007941 */ /* 0x000fea0003800000 */
.L_x_8978:
        /* <DEDUP_REMOVED lines=9> */
.L_x_8974:
        /* <DEDUP_REMOVED lines=12> */
.L_x_8983:
[----:B------:R-:W-:-:S07]  /*17e0*/  IMAD.MOV.U32 R16, RZ, RZ, R4 ;  /* 0x000000ffff107224 */ /* 0x000fce00078e0004 */
.L_x_8984:
[----:B------:R-:W-:Y:S05]  /*17f0*/  BSYNC B0 ;  /* 0x0000000000007941 */ /* 0x000fea0003800000 */
.L_x_8982:
        /* <DEDUP_REMOVED lines=16> */
.L_x_8988:
[----:B------:R-:W-:Y:S05]  /*1900*/  BSYNC B1 ;  /* 0x0000000000017941 */ /* 0x000fea0003800000 */
.L_x_8987:
        /* <DEDUP_REMOVED lines=44> */
.L_x_8986:
[----:B------:R-:W-:Y:S05]  /*1bd0*/  BSYNC B0 ;  /* 0x0000000000007941 */ /* 0x000fea0003800000 */
.L_x_8985:
[----:B------:R-:W-:Y:S02]  /*1be0*/  I2FP.F32.U32 R17, R16 ;  /* 0x0000001000117245 */ /* 0x000fe40000201000 */
[----:B------:R-:W-:-:S03]  /*1bf0*/  LOP3.LUT R0, R0, 0xffffffef, RZ, 0xc0, !PT ;  /* 0xffffffef00007812 */ /* 0x000fc600078ec0ff */
[----:B------:R-:W-:Y:S01]  /*1c00*/  FFMA.FTZ R16, R17, R164, 1.1641532182693481445e-10 ;  /* 0x2f00000011107423 */ /* 0x000fe200000100a4 */
[----:B------:R-:W-:-:S04]  /*1c10*/  IMAD.U32 R17, R12, 0x10000, RZ ;  /* 0x000100000c117824 */ /* 0x000fc800078e00ff */
[----:B------:R-:W-:Y:S01]  /*1c20*/  FSETP.GTU.FTZ.AND P3, PT, R16, R151, PT ;  /* 0x000000971000720b */ /* 0x000fe20003f7c000 */
[----:B------:R-:W-:-:S05]  /*1c30*/  FMUL.FTZ R17, R17, R150 ;  /* 0x0000009611117220 */ /* 0x000fca0000410000 */
[----:B------:R-:W-:-:S07]  /*1c40*/  FSEL R29, R17, RZ, !P3 ;  /* 0x000000ff111d7208 */ /* 0x000fce0005800000 */
[----:B------:R-:W-:Y:S01]  /*1c50*/  @P3 LOP3.LUT R0, R0, 0x10, RZ, 0xfc, !PT ;  /* 0x0000001000003812 */ /* 0x000fe200078efcff */
[----:B------:R-:W-:Y:S06]  /*1c60*/  @P2 BRA `(.L_x_8989) ;  /* 0x0000000000142947 */ /* 0x000fec0003800000 */
[----:B------:R-:W-:Y:S01]  /*1c70*/  IMAD.MOV.U32 R16, RZ, RZ, R18 ;  /* 0x000000ffff107224 */ /* 0x000fe200078e0012 */
[----:B------:R-:W-:Y:S06]  /*1c80*/  @!P1 BRA `(.L_x_8990) ;  /* 0x0000000400649947 */ /* 0x000fec0003800000 */
[----:B------:R-:W-:Y:S01]  /*1c90*/  MOV R16, R18 ;  /* 0x0000001200107202 */ /* 0x000fe20000000f00 */
[----:B------:R-:W-:Y:S01]  /*1ca0*/  FADD.FTZ R29, R37, R29 ;  /* 0x0000001d251d7221 */ /* 0x000fe20000010000 */
[----:B------:R-:W-:Y:S06]  /*1cb0*/  BRA `(.L_x_8990) ;  /* 0x0000000400587947 */ /* 0x000fec0003800000 */
.L_x_8989:
        /* <DEDUP_REMOVED lines=12> */
.L_x_8992:
[----:B------:R-:W-:-:S07]  /*1d80*/  IMAD.MOV.U32 R12, RZ, RZ, R4 ;  /* 0x000000ffff0c7224 */ /* 0x000fce00078e0004 */
.L_x_8993:
[----:B------:R-:W-:Y:S05]  /*1d90*/  BSYNC B0 ;  /* 0x0000000000007941 */ /* 0x000fea0003800000 */
.L_x_8991:
        /* <DEDUP_REMOVED lines=16> */
.L_x_8997:
[----:B------:R-:W-:Y:S05]  /*1ea0*/  BSYNC B1 ;  /* 0x0000000000017941 */ /* 0x000fea0003800000 */
.L_x_8996:
        /* <DEDUP_REMOVED lines=44> */
.L_x_8995:
[----:B------:R-:W-:Y:S05]  /*2170*/  BSYNC B0 ;  /* 0x0000000000007941 */ /* 0x000fea0003800000 */
.L_x_8994:
[----:B------:R-:W-:Y:S02]  /*2180*/  I2FP.F32.U32 R17, R12 ;  /* 0x0000000c00117245 */ /* 0x000fe40000201000 */
[----:B------:R-:W-:-:S05]  /*2190*/  PRMT R12, R40, 0x7632, R12 ;  /* 0x00007632280c7816 */ /* 0x000fca000000000c */
        /* <DEDUP_REMOVED lines=8> */
.L_x_8990:
        /* <DEDUP_REMOVED lines=12> */
.L_x_8999:
[----:B------:R-:W-:-:S07]  /*22e0*/  MOV R12, R4 ;  /* 0x00000004000c7202 */ /* 0x000fce0000000f00 */
.L_x_9000:
[----:B------:R-:W-:Y:S05]  /*22f0*/  BSYNC B0 ;  /* 0x0000000000007941 */ /* 0x000fea0003800000 */
.L_x_8998:
        /* <DEDUP_REMOVED lines=16> */
.L_x_9004:
[----:B------:R-:W-:Y:S05]  /*2400*/  BSYNC B1 ;  /* 0x0000000000017941 */ /* 0x000fea0003800000 */
.L_x_9003:
        /* <DEDUP_REMOVED lines=44> */
.L_x_9002:
[----:B------:R-:W-:Y:S05]  /*26d0*/  BSYNC B0 ;  /* 0x0000000000007941 */ /* 0x000fea0003800000 */
.L_x_9001:
[----:B------:R-:W-:Y:S02]  /*26e0*/  I2FP.F32.U32 R19, R12 ;  /* 0x0000000c00137245 */ /* 0x000fe40000201000 */
[----:B------:R-:W-:-:S03]  /*26f0*/  LOP3.LUT R0, R0, 0xfffffff7, RZ, 0xc0, !PT ;  /* 0xfffffff700007812 */ /* 0x000fc600078ec0ff */
[----:B------:R-:W-:Y:S01]  /*2700*/  FFMA.FTZ R12, R19, R164, 1.1641532182693481445e-10 ;  /* 0x2f000000130c7423 */ /* 0x000fe200000100a4 */
[C---:B------:R-:W-:Y:S01]  /*2710*/  IMAD.U32 R19, R13.reuse, 0x10000, RZ ;  /* 0x000100000d137824 */ /* 0x040fe200078e00ff */
[----:B------:R-:W-:-:S03]  /*2720*/  PRMT R13, R13, 0x7632, R13 ;  /* 0x000076320d0d7816 */ /* 0x000fc6000000000d */
[----:B------:R-:W-:Y:S01]  /*2730*/  FSETP.GTU.FTZ.AND P3, PT, R12, R151, PT ;  /* 0x000000970c00720b */ /* 0x000fe20003f7c000 */
[----:B------:R-:W-:-:S05]  /*2740*/  FMUL.FTZ R19, R19, R150 ;  /* 0x0000009613137220 */ /* 0x000fca0000410000 */
[----:B------:R-:W-:-:S07]  /*2750*/  FSEL R30, R19, RZ, !P3 ;  /* 0x000000ff131e7208 */ /* 0x000fce0005800000 */
[----:B------:R-:W-:Y:S01]  /*2760*/  @P3 LOP3.LUT R0, R0, 0x8, RZ, 0xfc, !PT ;  /* 0x0000000800003812 */ /* 0x000fe200078efcff */
[----:B------:R-:W-:Y:S06]  /*2770*/  @P2 BRA `(.L_x_9005) ;  /* 0x0000000000142947 */ /* 0x000fec0003800000 */
[----:B------:R-:W-:Y:S01]  /*2780*/  MOV R16, R17 ;  /* 0x0000001100107202 */ /* 0x000fe20000000f00 */
[----:B------:R-:W-:Y:S06]  /*2790*/  @!P1 BRA `(.L_x_9006) ;  /* 0x0000000400609947 */ /* 0x000fec0003800000 */
[----:B------:R-:W-:Y:S02]  /*27a0*/  IMAD.MOV.U32 R16, RZ, RZ, R17 ;  /* 0x000000ffff107224 */ /* 0x000fe400078e0011 */
[----:B------:R-:W-:Y:S01]  /*27b0*/  FADD.FTZ R30, R38, R30 ;  /* 0x0000001e261e7221 */ /* 0x000fe20000010000 */
[----:B------:R-:W-:Y:S06]  /*27c0*/  BRA `(.L_x_9006) ;  /* 0x0000000400547947 */ /* 0x000fec0003800000 */
.L_x_9005:
        /* <DEDUP_REMOVED lines=12> */
.L_x_9008:
[----:B------:R-:W-:-:S07]  /*2890*/  MOV R12, R4 ;  /* 0x00000004000c7202 */ /* 0x000fce0000000f00 */
.L_x_9009:
[----:B------:R-:W-:Y:S05]  /*28a0*/  BSYNC B0 ;  /* 0x0000000000007941 */ /* 0x000fea0003800000 */
.L_x_9007:
        /* <DEDUP_REMOVED lines=16> */
.L_x_9013:
[----:B------:R-:W-:Y:S05]  /*29b0*/  BSYNC B1 ;  /* 0x0000000000017941 */ /* 0x000fea0003800000 */
.L_x_9012:
        /* <DEDUP_REMOVED lines=44> */
.L_x_9011:
[----:B------:R-:W-:Y:S05]  /*2c80*/  BSYNC B0 ;  /* 0x0000000000007941 */ /* 0x000fea0003800000 */
.L_x_9010:
        /* <DEDUP_REMOVED lines=9> */
.L_x_9006:
        /* <DEDUP_REMOVED lines=12> */
.L_x_9015:
[----:B------:R-:W-:-:S07]  /*2de0*/  IMAD.MOV.U32 R12, RZ, RZ, R4 ;  /* 0x000000ffff0c7224 */ /* 0x000fce00078e0004 */
.L_x_9016:
[----:B------:R-:W-:Y:S05]  /*2df0*/  BSYNC B0 ;  /* 0x0000000000007941 */ /* 0x000fea0003800000 */
.L_x_9014:
        /* <DEDUP_REMOVED lines=16> */
.L_x_9020:
[----:B------:R-:W-:Y:S05]  /*2f00*/  BSYNC B1 ;  /* 0x0000000000017941 */ /* 0x000fea0003800000 */
.L_x_9019:
        /* <DEDUP_REMOVED lines=44> */
.L_x_9018:
[----:B------:R-:W-:Y:S05]  /*31d0*/  BSYNC B0 ;  /* 0x0000000000007941 */ /* 0x000fea0003800000 */
.L_x_9017:
        /* <DEDUP_REMOVED lines=14> */
.L_x_9021:
        /* <DEDUP_REMOVED lines=12> */
.L_x_9024:
[----:B------:R-:W-:-:S07]  /*3380*/  IMAD.MOV.U32 R20, RZ, RZ, R4 ;  /* 0x000000ffff147224 */ /* 0x000fce00078e0004 */
.L_x_9025:
[----:B------:R-:W-:Y:S05]  /*3390*/  BSYNC B0 ;  /* 0x0000000000007941 */ /* 0x000fea0003800000 */
.L_x_9023:
        /* <DEDUP_REMOVED lines=16> */
.L_x_9029:
[----:B------:R-:W-:Y:S05]  /*34a0*/  BSYNC B1 ;  /* 0x0000000000017941 */ /* 0x000fea0003800000 */
.L_x_9028:
        /* <DEDUP_REMOVED lines=44> */
.L_x_9027:
[----:B------:R-:W-:Y:S05]  /*3770*/  BSYNC B0 ;  /* 0x0000000000007941 */ /* 0x000fea0003800000 */
.L_x_9026:
        /* <DEDUP_REMOVED lines=10> */
.L_x_9022:
        /* <DEDUP_REMOVED lines=12> */
.L_x_9031:
[----:B------:R-:W-:-:S07]  /*38e0*/  IMAD.MOV.U32 R20, RZ, RZ, R4 ;  /* 0x000000ffff147224 */ /* 0x000fce00078e0004 */
.L_x_9032:
[----:B------:R-:W-:Y:S05]  /*38f0*/  BSYNC B0 ;  /* 0x0000000000007941 */ /* 0x000fea0003800000 */
.L_x_9030:
        /* <DEDUP_REMOVED lines=16> */
.L_x_9036:
[----:B------:R-:W-:Y:S05]  /*3a00*/  BSYNC B1 ;  /* 0x0000000000017941 */ /* 0x000fea0003800000 */
.L_x_9035:
        /* <DEDUP_REMOVED lines=44> */
.L_x_9034:
[----:B------:R-:W-:Y:S05]  /*3cd0*/  BSYNC B0 ;  /* 0x0000000000007941 */ /* 0x000fea0003800000 */
.L_x_9033:
        /* <DEDUP_REMOVED lines=15> */
.L_x_9037:
        /* <DEDUP_REMOVED lines=12> */
.L_x_9040:
[----:B------:R-:W-:-:S07]  /*3e90*/  IMAD.MOV.U32 R12, RZ, RZ, R4 ;  /* 0x000000ffff0c7224 */ /* 0x000fce00078e0004 */
.L_x_9041:
[----:B------:R-:W-:Y:S05]  /*3ea0*/  BSYNC B0 ;  /* 0x0000000000007941 */ /* 0x000fea0003800000 */
.L_x_9039:
        /* <DEDUP_REMOVED lines=16> */
.L_x_9045:
[----:B------:R-:W-:Y:S05]  /*3fb0*/  BSYNC B1 ;  /* 0x0000000000017941 */ /* 0x000fea0003800000 */
.L_x_9044:
        /* <DEDUP_REMOVED lines=44> */
.L_x_9043:
[----:B------:R-:W-:Y:S05]  /*4280*/  BSYNC B0 ;  /* 0x0000000000007941 */ /* 0x000fea0003800000 */
.L_x_9042:
        /* <DEDUP_REMOVED lines=9> */
.L_x_9038:
        /* <DEDUP_REMOVED lines=12> */
.L_x_9047:
[----:B------:R-:W-:-:S07]  /*43e0*/  MOV R12, R4 ;  /* 0x00000004000c7202 */ /* 0x000fce0000000f00 */
.L_x_9048:
[----:B------:R-:W-:Y:S05]  /*43f0*/  BSYNC B0 ;  /* 0x0000000000007941 */ /* 0x000fea0003800000 */
.L_x_9046:
        /* <DEDUP_REMOVED lines=16> */
.L_x_9052:
[----:B------:R-:W-:Y:S05]  /*4500*/  BSYNC B1 ;  /* 0x0000000000017941 */ /* 0x000fea0003800000 */
.L_x_9051:
        /* <DEDUP_REMOVED lines=44> */
.L_x_9050:
[----:B------:R-:W-:Y:S05]  /*47d0*/  BSYNC B0 ;  /* 0x0000000000007941 */ /* 0x000fea0003800000 */
.L_x_9049:
        /* <DEDUP_REMOVED lines=12> */
.L_x_9053:
        /* <DEDUP_REMOVED lines=12> */
.L_x_9056:
[----:B------:R-:W-:-:S07]  /*4960*/  MOV R11, R4 ;  /* 0x00000004000b7202 */ /* 0x000fce0000000f00 */
.L_x_9057:
[----:B------:R-:W-:Y:S05]  /*4970*/  BSYNC B0 ;  /* 0x0000000000007941 */ /* 0x000fea0003800000 */
.L_x_9055:
        /* <DEDUP_REMOVED lines=16> */
.L_x_9061:
[----:B------:R-:W-:Y:S05]  /*4a80*/  BSYNC B1 ;  /* 0x0000000000017941 */ /* 0x000fea0003800000 */
.L_x_9060:
        /* <DEDUP_REMOVED lines=44> */
.L_x_9059:
[----:B------:R-:W-:Y:S05]  /*4d50*/  BSYNC B0 ;  /* 0x0000000000007941 */ /* 0x000fea0003800000 */
.L_x_9058:
        /* <DEDUP_REMOVED lines=10> */
.L_x_9054:
        /* <DEDUP_REMOVED lines=12> */
.L_x_9063:
[----:B------:R-:W-:-:S07]  /*4ec0*/  IMAD.MOV.U32 R12, RZ, RZ, R4 ;  /* 0x000000ffff0c7224 */ /* 0x000fce00078e0004 */
.L_x_9064:
[----:B------:R-:W-:Y:S05]  /*4ed0*/  BSYNC B0 ;  /* 0x0000000000007941 */ /* 0x000fea0003800000 */
.L_x_9062:
        /* <DEDUP_REMOVED lines=16> */
.L_x_9068:
[----:B------:R-:W-:Y:S05]  /*4fe0*/  BSYNC B1 ;  /* 0x0000000000017941 */ /* 0x000fea0003800000 */
.L_x_9067:
        /* <DEDUP_REMOVED lines=44> */
.L_x_9066:
[----:B------:R-:W-:Y:S05]  /*52b0*/  BSYNC B0 ;  /* 0x0000000000007941 */ /* 0x000fea0003800000 */
.L_x_9065:
        /* <DEDUP_REMOVED lines=13> */
.L_x_9069:
        /* <DEDUP_REMOVED lines=12> */
.L_x_9072:
[----:B------:R-:W-:-:S07]  /*5450*/  IMAD.MOV.U32 R12, RZ, RZ, R4 ;  /* 0x000000ffff0c7224 */ /* 0x000fce00078e0004 */
.L_x_9073:
[----:B------:R-:W-:Y:S05]  /*5460*/  BSYNC B0 ;  /* 0x0000000000007941 */ /* 0x000fea0003800000 */
.L_x_9071:
        /* <DEDUP_REMOVED lines=16> */
.L_x_9077:
[----:B------:R-:W-:Y:S05]  /*5570*/  BSYNC B1 ;  /* 0x0000000000017941 */ /* 0x000fea0003800000 */
.L_x_9076:
        /* <DEDUP_REMOVED lines=44> */
.L_x_9075:
[----:B------:R-:W-:Y:S05]  /*5840*/  BSYNC B0 ;  /* 0x0000000000007941 */ /* 0x000fea0003800000 */
.L_x_9074:
        /* <DEDUP_REMOVED lines=9> */
.L_x_9070:
        /* <DEDUP_REMOVED lines=12> */
.L_x_9079:
[----:B------:R-:W-:-:S07]  /*59a0*/  IMAD.MOV.U32 R12, RZ, RZ, R4 ;  /* 0x000000ffff0c7224 */ /* 0x000fce00078e0004 */
.L_x_9080:
[----:B------:R-:W-:Y:S05]  /*59b0*/  BSYNC B0 ;  /* 0x0000000000007941 */ /* 0x000fea0003800000 */
.L_x_9078:
        /* <DEDUP_REMOVED lines=16> */
.L_x_9084:
[----:B------:R-:W-:Y:S05]  /*5ac0*/  BSYNC B1 ;  /* 0x0000000000017941 */ /* 0x000fea0003800000 */
.L_x_9083:
        /* <DEDUP_REMOVED lines=44> */
.L_x_9082:
[----:B------:R-:W-:Y:S05]  /*5d90*/  BSYNC B0 ;  /* 0x0000000000007941 */ /* 0x000fea0003800000 */
.L_x_9081:
        /* <DEDUP_REMOVED lines=12> */
.L_x_9085:
        /* <DEDUP_REMOVED lines=12> */
.L_x_9088:
[----:B------:R-:W-:-:S07]  /*5f20*/  IMAD.MOV.U32 R18, RZ, RZ, R4 ;  /* 0x000000ffff127224 */ /* 0x000fce00078e0004 */
.L_x_9089:
[----:B------:R-:W-:Y:S05]  /*5f30*/  BSYNC B0 ;  /* 0x0000000000007941 */ /* 0x000fea0003800000 */
.L_x_9087:
        /* <DEDUP_REMOVED lines=18> */
.L_x_9093:
[----:B------:R-:W-:Y:S05]  /*6060*/  BSYNC B1 ;  /* 0x0000000000017941 */ /* 0x000fea0003800000 */
.L_x_9092:
        /* <DEDUP_REMOVED lines=44> */
.L_x_9091:
[----:B------:R-:W-:Y:S05]  /*6330*/  BSYNC B0 ;  /* 0x0000000000007941 */ /* 0x000fea0003800000 */
.L_x_9090:
        /* <DEDUP_REMOVED lines=10> */
.L_x_9086:
        /* <DEDUP_REMOVED lines=25> */
[C---:B0-----:R-:W-:Y:S01]  /*6570*/  IMAD.WIDE.U32 R12, R147.reuse, 0x20, R144 ;  /* 0x00000020930c7825 */ /* 0x041fe200078e0090 */
        /* <DEDUP_REMOVED lines=9> */
[----:B------:R-:W-:Y:S01]  /*6610*/  SHF.L.U32 R16, R132, 0x10, RZ ;  /* 0x0000001084107819 */ /* 0x000fe200000006ff */
[----:B------:R-:W1:Y:S01]  /*6620*/  LDC.64 R128, c[0x0][0x248] ;  /* 0x00009200ff807b82 */ /* 0x000e620000000a00 */
        /* <DEDUP_REMOVED lines=18> */
.L_x_9094:
        /* <DEDUP_REMOVED lines=8> */
[----:B-1----:R-:W-:-:S11]  /*67d0*/  VIADD R16, R22, 0x1 ;  /* 0x0000000116107836 */ /* 0x002fd60000000000 */
        /* <DEDUP_REMOVED lines=9> */
.L_x_9096:
[----:B------:R-:W-:-:S07]  /*6870*/  IMAD.MOV.U32 R18, RZ, RZ, R4 ;  /* 0x000000ffff127224 */ /* 0x000fce00078e0004 */
.L_x_9097:
[----:B------:R-:W-:Y:S05]  /*6880*/  BSYNC B0 ;  /* 0x0000000000007941 */ /* 0x000fea0003800000 */
.L_x_9095:
        /* <DEDUP_REMOVED lines=16> */
.L_x_9101:
[----:B------:R-:W-:Y:S05]  /*6990*/  BSYNC B1 ;  /* 0x0000000000017941 */ /* 0x000fea0003800000 */
.L_x_9100:
        /* <DEDUP_REMOVED lines=42> */
[----:B------:R-:W-:Y:S01]  /*6c40*/  HFMA2.MMA R16, -RZ, RZ, 0, 0 ;  /* 0x00000000ff107435 */ /* 0x000fe200000001ff */
[----:B------:R-:W-:-:S10]  /*6c50*/  LOP3.LUT R8, R17, UR36, R8, 0x96, !PT ;  /* 0x0000002411087c12 */ /* 0x000fd4000f8e9608 */
.L_x_9099:
[----:B------:R-:W-:Y:S05]  /*6c60*/  BSYNC B0 ;  /* 0x0000000000007941 */ /* 0x000fea0003800000 */
.L_x_9098:
[----:B------:R-:W-:Y:S02]  /*6c70*/  I2FP.F32.U32 R17, R18 ;  /* 0x0000001200117245 */ /* 0x000fe40000201000 */
[----:B------:R-:W-:-:S03]  /*6c80*/  LOP3.LUT R0, R0, 0xffffffdf, RZ, 0xc0, !PT ;  /* 0xffffffdf00007812 */ /* 0x000fc600078ec0ff */
[----:B------:R-:W-:Y:S01]  /*6c90*/  FFMA.FTZ R18, R17, R164, 1.1641532182693481445e-10 ;  /* 0x2f00000011127423 */ /* 0x000fe200000100a4 */
[----:B-----5:R-:W-:-:S04]  /*6ca0*/  IMAD.U32 R17, R12, 0x10000, RZ ;  /* 0x000100000c117824 */ /* 0x020fc800078e00ff */
[----:B------:R-:W-:Y:S01]  /*6cb0*/  FSETP.GTU.FTZ.AND P3, PT, R18, R151, PT ;  /* 0x000000971200720b */ /* 0x000fe20003f7c000 */
[----:B------:R-:W-:Y:S01]  /*6cc0*/  FMUL.FTZ R17, R17, R150 ;  /* 0x0000009611117220 */ /* 0x000fe20000410000 */
[----:B------:R-:W-:-:S04]  /*6cd0*/  PRMT R18, R12, 0x7632, R18 ;  /* 0x000076320c127816 */ /* 0x000fc80000000012 */
        /* <DEDUP_REMOVED lines=8> */
.L_x_9102:
[C---:B------:R-:W-:Y:S01]  /*6d60*/  ISETP.NE.AND P3, PT, R16.reuse, 0x1, PT ;  /* 0x000000011000780c */ /* 0x040fe20003f65270 */
[----:B------:R-:W-:Y:S01]  /*6d70*/  BSSY B0, `(.L_x_9104) ;  /* 0x000000c000007945 */ /* 0x000fe20003800000 */
[----:B------:R-:W-:-:S11]  /*6d80*/  VIADD R17, R16, 0x1 ;  /* 0x0000000110117836 */ /* 0x000fd60000000000 */
[----:B------:R-:W-:Y:S05]  /*6d90*/  @!P3 BRA `(.L_x_9105) ;  /* 0x000000000020b947 */ /* 0x000fea0003800000 */
[----:B------:R-:W-:Y:S01]  /*6da0*/  ISETP.NE.AND P3, PT, R16, 0x2, PT ;  /* 0x000000021000780c */ /* 0x000fe20003f65270 */
[----:B0-----:R-:W-:-:S12]  /*6db0*/  IMAD.MOV.U32 R12, RZ, RZ, R8 ;  /* 0x000000ffff0c7224 */ /* 0x001fd800078e0008 */
[----:B------:R-:W-:Y:S05]  /*6dc0*/  @!P3 BRA `(.L_x_9106) ;  /* 0x000000000018b947 */ /* 0x000fea0003800000 */
[----:B------:R-:W-:Y:S02]  /*6dd0*/  ISETP.NE.AND P3, PT, R16, 0x3, PT ;  /* 0x000000031000780c */ /* 0x000fe40003f65270 */
[----:B------:R-:W-:-:S11]  /*6de0*/  MOV R12, R9 ;  /* 0x00000009000c7202 */ /* 0x000fd60000000f00 */
[----:B------:R-:W-:Y:S05]  /*6df0*/  @P3 BRA `(.L_x_9106) ;  /* 0x00000000000c3947 */ /* 0x000fea0003800000 */
[----:B------:R-:W-:Y:S01]  /*6e00*/  IMAD.MOV.U32 R12, RZ, RZ, R3 ;  /* 0x000000ffff0c7224 */ /* 0x000fe200078e0003 */
[----:B------:R-:W-:Y:S06]  /*6e10*/  BRA `(.L_x_9106) ;  /* 0x0000000000047947 */ /* 0x000fec0003800000 */
.L_x_9105:
[----:B0-----:R-:W-:-:S07]  /*6e20*/  IMAD.MOV.U32 R12, RZ, RZ, R4 ;  /* 0x000000ffff0c7224 */ /* 0x001fce00078e0004 */
.L_x_9106:
[----:B------:R-:W-:Y:S05]  /*6e30*/  BSYNC B0 ;  /* 0x0000000000007941 */ /* 0x000fea0003800000 */
.L_x_9104:
        /* <DEDUP_REMOVED lines=16> */
.L_x_9110:
[----:B------:R-:W-:Y:S05]  /*6f40*/  BSYNC B1 ;  /* 0x0000000000017941 */ /* 0x000fea0003800000 */
.L_x_9109:
        /* <DEDUP_REMOVED lines=44> */
.L_x_9108:
[----:B------:R-:W-:Y:S05]  /*7210*/  BSYNC B0 ;  /* 0x0000000000007941 */ /* 0x000fea0003800000 */
.L_x_9107:
[----:B------:R-:W-:-:S05]  /*7220*/  I2FP.F32.U32 R19, R12 ;  /* 0x0000000c00137245 */ /* 0x000fca0000201000 */
[----:B------:R-:W-:Y:S01]  /*7230*/  FFMA.FTZ R12, R19, R164, 1.1641532182693481445e-10 ;  /* 0x2f000000130c7423 */ /* 0x000fe200000100a4 */
[----:B------:R-:W-:-:S04]  /*7240*/  IMAD.U32 R19, R40, 0x10000, RZ ;  /* 0x0001000028137824 */ /* 0x000fc800078e00ff */
[----:B------:R-:W-:Y:S01]  /*7250*/  FMUL.FTZ R19, R19, R150 ;  /* 0x0000009613137220 */ /* 0x000fe20000410000 */
[----:B------:R-:W-:-:S04]  /*7260*/  FSETP.GTU.FTZ.AND P3, PT, R12, R151, PT ;  /* 0x000000970c00720b */ /* 0x000fc80003f7c000 */
[----:B------:R-:W-:Y:S02]  /*7270*/  FSEL R19, R19, RZ, !P3 ;  /* 0x000000ff13137208 */ /* 0x000fe40005800000 */
[----:B------:R-:W-:-:S03]  /*7280*/  SEL R148, RZ, 0x1, P3 ;  /* 0x00000001ff947807 */ /* 0x000fc60001800000 */
[----:B------:R-:W-:-:S04]  /*7290*/  FADD.FTZ R20, R20, R19 ;  /* 0x0000001314147221 */ /* 0x000fc80000010000 */
[----:B------:R-:W-:-:S07]  /*72a0*/  @P1 FADD.FTZ R20, R36, R20 ;  /* 0x0000001424141221 */ /* 0x000fce0000010000 */
.L_x_9103:
[C---:B------:R-:W-:Y:S01]  /*72b0*/  ISETP.NE.AND P3, PT, R17.reuse, 0x1, PT ;  /* 0x000000011100780c */ /* 0x040fe20003f65270 */
[----:B------:R-:W-:Y:S01]  /*72c0*/  BSSY B0, `(.L_x_9111) ;  /* 0x000000c000007945 */ /* 0x000fe20003800000 */
[----:B------:R-:W-:-:S11]  /*72d0*/  VIADD R16, R17, 0x1 ;  /* 0x0000000111107836 */ /* 0x000fd60000000000 */
[----:B------:R-:W-:Y:S05]  /*72e0*/  @!P3 BRA `(.L_x_9112) ;  /* 0x000000000020b947 */ /* 0x000fea0003800000 */
[----:B------:R-:W-:Y:S02]  /*72f0*/  ISETP.NE.AND P3, PT, R17, 0x2, PT ;  /* 0x000000021100780c */ /* 0x000fe40003f65270 */
[----:B0-----:R-:W-:-:S11]  /*7300*/  MOV R12, R8 ;  /* 0x00000008000c7202 */ /* 0x001fd60000000f00 */
[----:B------:R-:W-:Y:S05]  /*7310*/  @!P3 BRA `(.L_x_9113) ;  /* 0x000000000018b947 */ /* 0x000fea0003800000 */
[----:B------:R-:W-:Y:S01]  /*7320*/  ISETP.NE.AND P3, PT, R17, 0x3, PT ;  /* 0x000000031100780c */ /* 0x000fe20003f65270 */
[----:B------:R-:W-:-:S12]  /*7330*/  IMAD.MOV.U32 R12, RZ, RZ, R9 ;  /* 0x000000ffff0c7224 */ /* 0x000fd800078e0009 */
[----:B------:R-:W-:Y:S05]  /*7340*/  @P3 BRA `(.L_x_9113) ;  /* 0x00000000000c3947 */ /* 0x000fea0003800000 */
[----:B------:R-:W-:Y:S01]  /*7350*/  IMAD.MOV.U32 R12, RZ, RZ, R3 ;  /* 0x000000ffff0c7224 */ /* 0x000fe200078e0003 */
[----:B------:R-:W-:Y:S06]  /*7360*/  BRA `(.L_x_9113) ;  /* 0x0000000000047947 */ /* 0x000fec0003800000 */
.L_x_9112:
[----:B0-----:R-:W-:-:S07]  /*7370*/  MOV R12, R4 ;  /* 0x00000004000c7202 */ /* 0x001fce0000000f00 */
.L_x_9113:
[----:B------:R-:W-:Y:S05]  /*7380*/  BSYNC B0 ;  /* 0x0000000000007941 */ /* 0x000fea0003800000 */
.L_x_9111:
        /* <DEDUP_REMOVED lines=16> */
.L_x_9117:
[----:B------:R-:W-:Y:S05]  /*7490*/  BSYNC B1 ;  /* 0x0000000000017941 */ /* 0x000fea0003800000 */
.L_x_9116:
        /* <DEDUP_REMOVED lines=40> */
[----:B------:R-:W-:-:S03]  /*7720*/  IMAD.WIDE.U32 R16, R3, -0x2daee0ad, RZ ;  /* 0xd2511f5303107825 */ /* 0x000fc600078e00ff */
[----:B------:R-:W-:Y:S01]  /*7730*/  MOV R3, R16 ;  /* 0x0000001000037202 */ /* 0x000fe20000000f00 */
[----:B------:R-:W-:Y:S01]  /*7740*/  IMAD.MOV.U32 R16, RZ, RZ, RZ ;  /* 0x000000ffff107224 */ /* 0x000fe200078e00ff */
[----:B------:R-:W-:-:S07]  /*7750*/  LOP3.LUT R8, R17, UR36, R8, 0x96, !PT ;  /* 0x0000002411087c12 */ /* 0x000fce000f8e9608 */
.L_x_9115:
[----:B------:R-:W-:Y:S05]  /*7760*/  BSYNC B0 ;  /* 0x0000000000007941 */ /* 0x000fea0003800000 */
.L_x_9114:
        /* <DEDUP_REMOVED lines=14> */
.L_x_9118:
        /* <DEDUP_REMOVED lines=12> */
.L_x_9121:
[----:B------:R-:W-:-:S07]  /*7910*/  MOV R12, R4 ;  /* 0x00000004000c7202 */ /* 0x000fce0000000f00 */
.L_x_9122:
[----:B------:R-:W-:Y:S05]  /*7920*/  BSYNC B0 ;  /* 0x0000000000007941 */ /* 0x000fea0003800000 */
.L_x_9120:
        /* <DEDUP_REMOVED lines=16> */
.L_x_9126:
[----:B------:R-:W-:Y:S05]  /*7a30*/  BSYNC B1 ;  /* 0x0000000000017941 */ /* 0x000fea0003800000 */
.L_x_9125:
        /* <DEDUP_REMOVED lines=44> */
.L_x_9124:
[----:B------:R-:W-:Y:S05]  /*7d00*/  BSYNC B0 ;  /* 0x0000000000007941 */ /* 0x000fea0003800000 */
.L_x_9123:
        /* <DEDUP_REMOVED lines=10> */
.L_x_9119:
        /* <DEDUP_REMOVED lines=12> */
.L_x_9128:
[----:B------:R-:W-:-:S07]  /*7e70*/  IMAD.MOV.U32 R12, RZ, RZ, R4 ;  /* 0x000000ffff0c7224 */ /* 0x000fce00078e0004 */
.L_x_9129:
[----:B------:R-:W-:Y:S05]  /*7e80*/  BSYNC B0 ;  /* 0x0000000000007941 */ /* 0x000fea0003800000 */
.L_x_9127:
        /* <DEDUP_REMOVED lines=16> */
.L_x_9133:
[----:B------:R-:W-:Y:S05]  /*7f90*/  BSYNC B1 ;  /* 0x0000000000017941 */ /* 0x000fea0003800000 */
.L_x_9132:
        /* <DEDUP_REMOVED lines=42> */
[----:B------:R-:W-:Y:S01]  /*8240*/  LOP3.LUT R8, R17, UR36, R8, 0x96, !PT ;  /* 0x0000002411087c12 */ /* 0x000fe2000f8e9608 */
[----:B------:R-:W-:-:S07]  /*8250*/  IMAD.MOV.U32 R16, RZ, RZ, RZ ;  /* 0x000000ffff107224 */ /* 0x000fce00078e00ff */
.L_x_9131:
[----:B------:R-:W-:Y:S05]  /*8260*/  BSYNC B0 ;  /* 0x0000000000007941 */ /* 0x000fea0003800000 */
.L_x_9130:
[----:B------:R-:W-:Y:S02]  /*8270*/  I2FP.F32.U32 R17, R12 ;  /* 0x0000000c00117245 */ /* 0x000fe40000201000 */
[----:B------:R-:W-:-:S03]  /*8280*/  LOP3.LUT R0, R0, 0xfffffff7, RZ, 0xc0, !PT ;  /* 0xfffffff700007812 */ /* 0x000fc600078ec0ff */
[----:B------:R-:W-:Y:S01]  /*8290*/  FFMA.FTZ R12, R17, R164, 1.1641532182693481445e-10 ;  /* 0x2f000000110c7423 */ /* 0x000fe200000100a4 */
[C---:B------:R-:W-:Y:S02]  /*82a0*/  SHF.L.U32 R17, R13.reuse, 0x10, RZ ;  /* 0x000000100d117819 */ /* 0x040fe400000006ff */
[----:B------:R-:W-:Y:S02]  /*82b0*/  PRMT R13, R13, 0x7632, R13 ;  /* 0x000076320d0d7816 */ /* 0x000fe4000000000d */
[----:B------:R-:W-:Y:S01]  /*82c0*/  FSETP.GTU.FTZ.AND P3, PT, R12, R151, PT ;  /* 0x000000970c00720b */ /* 0x000fe20003f7c000 */
[----:B------:R-:W-:-:S05]  /*82d0*/  FMUL.FTZ R17, R17, R150 ;  /* 0x0000009611117220 */ /* 0x000fca0000410000 */
[----:B------:R-:W-:-:S07]  /*82e0*/  FSEL R22, R17, RZ, !P3 ;  /* 0x000000ff11167208 */ /* 0x000fce0005800000 */
[----:B------:R-:W-:Y:S01]  /*82f0*/  @P3 LOP3.LUT R0, R0, 0x8, RZ, 0xfc, !PT ;  /* 0x0000000800003812 */ /* 0x000fe200078efcff */
[----:B------:R-:W-:Y:S06]  /*8300*/  @P2 BRA `(.L_x_9134) ;  /* 0x0000000000142947 */ /* 0x000fec0003800000 */
[----:B------:R-:W-:Y:S01]  /*8310*/  IMAD.MOV.U32 R17, RZ, RZ, R16 ;  /* 0x000000ffff117224 */ /* 0x000fe200078e0010 */
[----:B------:R-:W-:Y:S06]  /*8320*/  @!P1 BRA `(.L_x_9135) ;  /* 0x0000000400609947 */ /* 0x000fec0003800000 */
[----:B------:R-:W-:Y:S02]  /*8330*/  IMAD.MOV.U32 R17, RZ, RZ, R16 ;  /* 0x000000ffff117224 */ /* 0x000fe400078e0010 */
[----:B------:R-:W-:Y:S01]  /*8340*/  FADD.FTZ R22, R38, R22 ;  /* 0x0000001626167221 */ /* 0x000fe20000010000 */
[----:B------:R-:W-:Y:S06]  /*8350*/  BRA `(.L_x_9135) ;  /* 0x0000000400547947 */ /* 0x000fec0003800000 */
.L_x_9134:
        /* <DEDUP_REMOVED lines=12> */
.L_x_9137:
[----:B------:R-:W-:-:S07]  /*8420*/  IMAD.MOV.U32 R12, RZ, RZ, R4 ;  /* 0x000000ffff0c7224 */ /* 0x000fce00078e0004 */
.L_x_9138:
[----:B------:R-:W-:Y:S05]  /*8430*/  BSYNC B0 ;  /* 0x0000000000007941 */ /* 0x000fea0003800000 */
.L_x_9136:
        /* <DEDUP_REMOVED lines=16> */
.L_x_9142:
[----:B------:R-:W-:Y:S05]  /*8540*/  BSYNC B1 ;  /* 0x0000000000017941 */ /* 0x000fea0003800000 */
.L_x_9141:
        /* <DEDUP_REMOVED lines=44> */
.L_x_9140:
[----:B------:R-:W-:Y:S05]  /*8810*/  BSYNC B0 ;  /* 0x0000000000007941 */ /* 0x000fea0003800000 */
.L_x_9139:
[----:B------:R-:W-:-:S05]  /*8820*/  I2FP.F32.U32 R19, R12 ;  /* 0x0000000c00137245 */ /* 0x000fca0000201000 */
        /* <DEDUP_REMOVED lines=8> */
.L_x_9135:
        /* <DEDUP_REMOVED lines=12> */
.L_x_9144:
[----:B------:R-:W-:-:S07]  /*8970*/  IMAD.MOV.U32 R12, RZ, RZ, R4 ;  /* 0x000000ffff0c7224 */ /* 0x000fce00078e0004 */
.L_x_9145:
[----:B------:R-:W-:Y:S05]  /*8980*/  BSYNC B0 ;  /* 0x0000000000007941 */ /* 0x000fea0003800000 */
.L_x_9143:
        /* <DEDUP_REMOVED lines=16> */
.L_x_9149:
[----:B------:R-:W-:Y:S05]  /*8a90*/  BSYNC B1 ;  /* 0x0000000000017941 */ /* 0x000fea0003800000 */
.L_x_9148:
        /* <DEDUP_REMOVED lines=41> */
[----:B------:R-:W-:-:S03]  /*8d30*/  HFMA2.MMA R18, -RZ, RZ, 0, 0 ;  /* 0x00000000ff127435 */ /* 0x000fc600000001ff */
[----:B------:R-:W-:Y:S01]  /*8d40*/  IMAD.MOV.U32 R3, RZ, RZ, R16 ;  /* 0x000000ffff037224 */ /* 0x000fe200078e0010 */
[----:B------:R-:W-:-:S07]  /*8d50*/  LOP3.LUT R8, R17, UR36, R8, 0x96, !PT ;  /* 0x0000002411087c12 */ /* 0x000fce000f8e9608 */
.L_x_9147:
[----:B------:R-:W-:Y:S05]  /*8d60*/  BSYNC B0 ;  /* 0x0000000000007941 */ /* 0x000fea0003800000 */
.L_x_9146:
        /* <DEDUP_REMOVED lines=14> */
.L_x_9150:
        /* <DEDUP_REMOVED lines=12> */
.L_x_9153:
[----:B------:R-:W-:-:S07]  /*8f10*/  IMAD.MOV.U32 R16, RZ, RZ, R4 ;  /* 0x000000ffff107224 */ /* 0x000fce00078e0004 */
.L_x_9154:
[----:B------:R-:W-:Y:S05]  /*8f20*/  BSYNC B0 ;  /* 0x0000000000007941 */ /* 0x000fea0003800000 */
.L_x_9152:
        /* <DEDUP_REMOVED lines=16> */
.L_x_9158:
[----:B------:R-:W-:Y:S05]  /*9030*/  BSYNC B1 ;  /* 0x0000000000017941 */ /* 0x000fea0003800000 */
.L_x_9157:
        /* <DEDUP_REMOVED lines=44> */
.L_x_9156:
[----:B------:R-:W-:Y:S05]  /*9300*/  BSYNC B0 ;  /* 0x0000000000007941 */ /* 0x000fea0003800000 */
.L_x_9155:
        /* <DEDUP_REMOVED lines=10> */
.L_x_9151:
        /* <DEDUP_REMOVED lines=12> */
.L_x_9160:
[----:B------:R-:W-:-:S07]  /*9470*/  MOV R16, R4 ;  /* 0x0000000400107202 */ /* 0x000fce0000000f00 */
.L_x_9161:
[----:B------:R-:W-:Y:S05]  /*9480*/  BSYNC B0 ;  /* 0x0000000000007941 */ /* 0x000fea0003800000 */
.L_x_9159:
        /* <DEDUP_REMOVED lines=16> */
.L_x_9165:
[----:B------:R-:W-:Y:S05]  /*9590*/  BSYNC B1 ;  /* 0x0000000000017941 */ /* 0x000fea0003800000 */
.L_x_9164:
        /* <DEDUP_REMOVED lines=44> */
.L_x_9163:
[----:B------:R-:W-:Y:S05]  /*9860*/  BSYNC B0 ;  /* 0x0000000000007941 */ /* 0x000fea0003800000 */
.L_x_9162:
        /* <DEDUP_REMOVED lines=15> */
.L_x_9166:
        /* <DEDUP_REMOVED lines=12> */
.L_x_9169:
[----:B------:R-:W-:-:S07]  /*9a20*/  MOV R17, R4 ;  /* 0x0000000400117202 */ /* 0x000fce0000000f00 */
.L_x_9170:
[----:B------:R-:W-:Y:S05]  /*9a30*/  BSYNC B0 ;  /* 0x0000000000007941 */ /* 0x000fea0003800000 */
.L_x_9168:
        /* <DEDUP_REMOVED lines=16> */
.L_x_9174:
[----:B------:R-:W-:Y:S05]  /*9b40*/  BSYNC B1 ;  /* 0x0000000000017941 */ /* 0x000fea0003800000 */
.L_x_9173:
        /* <DEDUP_REMOVED lines=44> */
.L_x_9172:
[----:B------:R-:W-:Y:S05]  /*9e10*/  BSYNC B0 ;  /* 0x0000000000007941 */ /* 0x000fea0003800000 */
.L_x_9171:
        /* <DEDUP_REMOVED lines=9> */
.L_x_9167:
        /* <DEDUP_REMOVED lines=12> */
.L_x_9176:
[----:B------:R-:W-:-:S07]  /*9f70*/  IMAD.MOV.U32 R12, RZ, RZ, R4 ;  /* 0x000000ffff0c7224 */ /* 0x000fce00078e0004 */
.L_x_9177:
[----:B------:R-:W-:Y:S05]  /*9f80*/  BSYNC B0 ;  /* 0x0000000000007941 */ /* 0x000fea0003800000 */
.L_x_9175:
        /* <DEDUP_REMOVED lines=16> */
.L_x_9181:
[----:B------:R-:W-:Y:S05]  /*a090*/  BSYNC B1 ;  /* 0x0000000000017941 */ /* 0x000fea0003800000 */
.L_x_9180:
        /* <DEDUP_REMOVED lines=43> */
[----:B------:R-:W-:-:S07]  /*a350*/  LOP3.LUT R8, R19, UR36, R8, 0x96, !PT ;  /* 0x0000002413087c12 */ /* 0x000fce000f8e9608 */
.L_x_9179:
[----:B------:R-:W-:Y:S05]  /*a360*/  BSYNC B0 ;  /* 0x0000000000007941 */ /* 0x000fea0003800000 */
.L_x_9178:
        /* <DEDUP_REMOVED lines=12> */
.L_x_9182:
        /* <DEDUP_REMOVED lines=12> */
.L_x_9185:
[----:B------:R-:W-:-:S07]  /*a4f0*/  IMAD.MOV.U32 R11, RZ, RZ, R4 ;  /* 0x000000ffff0b7224 */ /* 0x000fce00078e0004 */
.L_x_9186:
[----:B------:R-:W-:Y:S05]  /*a500*/  BSYNC B0 ;  /* 0x0000000000007941 */ /* 0x000fea0003800000 */
.L_x_9184:
        /* <DEDUP_REMOVED lines=16> */
.L_x_9190:
[----:B------:R-:W-:Y:S05]  /*a610*/  BSYNC B1 ;  /* 0x0000000000017941 */ /* 0x000fea0003800000 */
.L_x_9189:
        /* <DEDUP_REMOVED lines=44> */
.L_x_9188:
[----:B------:R-:W-:Y:S05]  /*a8e0*/  BSYNC B0 ;  /* 0x0000000000007941 */ /* 0x000fea0003800000 */
.L_x_9187:
        /* <DEDUP_REMOVED lines=10> */
.L_x_9183:
        /* <DEDUP_REMOVED lines=12> */
.L_x_9192:
[----:B------:R-:W-:-:S07]  /*aa50*/  IMAD.MOV.U32 R14, RZ, RZ, R4 ;  /* 0x000000ffff0e7224 */ /* 0x000fce00078e0004 */
.L_x_9193:
[----:B------:R-:W-:Y:S05]  /*aa60*/  BSYNC B0 ;  /* 0x0000000000007941 */ /* 0x000fea0003800000 */
.L_x_9191:
        /* <DEDUP_REMOVED lines=16> */
.L_x_9197:
[----:B------:R-:W-:Y:S05]  /*ab70*/  BSYNC B1 ;  /* 0x0000000000017941 */ /* 0x000fea0003800000 */
.L_x_9196:
        /* <DEDUP_REMOVED lines=39> */
[----:B------:R-:W-:Y:S01]  /*adf0*/  IMAD.MOV.U32 R4, RZ, RZ, R12 ;  /* 0x000000ffff047224 */ /* 0x000fe200078e000c */
[----:B------:R-:W-:Y:S01]  /*ae00*/  LOP3.LUT R9, R13, UR13, R18, 0x96, !PT ;  /* 0x0000000d0d097c12 */ /* 0x000fe2000f8e9612 */
[----:B------:R-:W-:-:S04]  /*ae10*/  IMAD.WIDE.U32 R12, R3, -0x2daee0ad, RZ ;  /* 0xd2511f53030c7825 */ /* 0x000fc800078e00ff */
[----:B------:R-:W-:Y:S01]  /*ae20*/  IMAD.MOV.U32 R3, RZ, RZ, R12 ;  /* 0x000000ffff037224 */ /* 0x000fe200078e000c */
[----:B------:R-:W-:-:S07]  /*ae30*/  LOP3.LUT R8, R13, UR36, R8, 0x96, !PT ;  /* 0x000000240d087c12 */ /* 0x000fce000f8e9608 */
.L_x_9195:
[----:B------:R-:W-:Y:S05]  /*ae40*/  BSYNC B0 ;  /* 0x0000000000007941 */ /* 0x000fea0003800000 */
.L_x_9194:
[----:B------:R-:W-:-:S05]  /*ae50*/  I2FP.F32.U32 R13, R14 ;  /* 0x0000000e000d7245 */ /* 0x000fca0000201000 */
[----:B------:R-:W-:Y:S01]  /*ae60*/  FFMA.FTZ R12, R13, R164, 1.1641532182693481445e-10 ;  /* 0x2f0000000d0c7423 */ /* 0x000fe200000100a4 */
[C---:B------:R-:W-:Y:S01]  /*ae70*/  IMAD.U32 R13, R15.reuse, 0x10000, RZ ;  /* 0x000100000f0d7824 */ /* 0x040fe200078e00ff */
[----:B------:R-:W-:-:S03]  /*ae80*/  PRMT R15, R15, 0x7632, R15 ;  /* 0x000076320f0f7816 */ /* 0x000fc6000000000f */
[----:B------:R-:W-:Y:S01]  /*ae90*/  FMUL.FTZ R13, R13, R150 ;  /* 0x000000960d0d7220 */ /* 0x000fe20000410000 */
        /* <DEDUP_REMOVED lines=8> */
.L_x_9198:
        /* <DEDUP_REMOVED lines=12> */
.L_x_9201:
[----:B------:R-:W-:-:S07]  /*afe0*/  IMAD.MOV.U32 R14, RZ, RZ, R4 ;  /* 0x000000ffff0e7224 */ /* 0x000fce00078e0004 */
.L_x_9202:
[----:B------:R-:W-:Y:S05]  /*aff0*/  BSYNC B0 ;  /* 0x0000000000007941 */ /* 0x000fea0003800000 */
.L_x_9200:
        /* <DEDUP_REMOVED lines=16> */
.L_x_9206:
[----:B------:R-:W-:Y:S05]  /*b100*/  BSYNC B1 ;  /* 0x0000000000017941 */ /* 0x000fea0003800000 */
.L_x_9205:
        /* <DEDUP_REMOVED lines=44> */
.L_x_9204:
[----:B------:R-:W-:Y:S05]  /*b3d0*/  BSYNC B0 ;  /* 0x0000000000007941 */ /* 0x000fea0003800000 */
.L_x_9203:
        /* <DEDUP_REMOVED lines=9> */
.L_x_9199:
        /* <DEDUP_REMOVED lines=12> */
.L_x_9208:
[----:B------:R-:W-:-:S07]  /*b530*/  MOV R12, R4 ;  /* 0x00000004000c7202 */ /* 0x000fce0000000f00 */
.L_x_9209:
[----:B------:R-:W-:Y:S05]  /*b540*/  BSYNC B0 ;  /* 0x0000000000007941 */ /* 0x000fea0003800000 */
.L_x_9207:
        /* <DEDUP_REMOVED lines=16> */
.L_x_9213:
[----:B------:R-:W-:Y:S05]  /*b650*/  BSYNC B1 ;  /* 0x0000000000017941 */ /* 0x000fea0003800000 */
.L_x_9212:
        /* <DEDUP_REMOVED lines=44> */
.L_x_9211:
[----:B------:R-:W-:Y:S05]  /*b920*/  BSYNC B0 ;  /* 0x0000000000007941 */ /* 0x000fea0003800000 */
.L_x_9210:
        /* <DEDUP_REMOVED lines=12> */
.L_x_9214:
        /* <DEDUP_REMOVED lines=12> */
.L_x_9217:
[----:B------:R-:W-:-:S07]  /*bab0*/  MOV R14, R4 ;  /* 0x00000004000e7202 */ /* 0x000fce0000000f00 */
.L_x_9218:
[----:B------:R-:W-:Y:S05]  /*bac0*/  BSYNC B0 ;  /* 0x0000000000007941 */ /* 0x000fea0003800000 */
.L_x_9216:
        /* <DEDUP_REMOVED lines=15> */
[----:B------:R-:W-:Y:S01]  /*bbc0*/  @P0 IMAD.MOV R8, RZ, RZ, R2 ;  /* 0x000000ffff080224 */ /* 0x000fe200078e0202 */
[----:B------:R-:W-:-:S04]  /*bbd0*/  ISETP.NE.AND P0, PT, R4, RZ, PT ;  /* 0x000000ff0400720c */ /* 0x000fc80003f05270 */
[----:B------:R-:W-:-:S09]  /*bbe0*/  @!P6 MOV R2, R8 ;  /* 0x000000080002e202 */ /* 0x000fd20000000f00 */
.L_x_9222:
[----:B------:R-:W-:Y:S05]  /*bbf0*/  BSYNC B1 ;  /* 0x0000000000017941 */ /* 0x000fea0003800000 */
.L_x_9221:
        /* <DEDUP_REMOVED lines=44> */
.L_x_9220:
[----:B------:R-:W-:Y:S05]  /*bec0*/  BSYNC B0 ;  /* 0x0000000000007941 */ /* 0x000fea0003800000 */
.L_x_9219:
        /* <DEDUP_REMOVED lines=10> */
.L_x_9215:
[----:B------:R-:W-:Y:S02]  /*bf70*/  P2R R129, PR, RZ, 0x2 ;  /* 0x00000002ff817803 */ /* 0x000fe40000000000 */
[----:B------:R-:W-:Y:S02]  /*bf80*/  LOP3.LUT P1, RZ, R0, 0x4, RZ, 0xc0, !PT ;  /* 0x0000000400ff7812 */ /* 0x000fe4000782c0ff */
[----:B------:R-:W-:Y:S02]  /*bf90*/  SEL R128, RZ, 0x1000000, P5 ;  /* 0x01000000ff807807 */ /* 0x000fe40002800000 */
[----:B------:R-:W-:Y:S02]  /*bfa0*/  SEL R15, RZ, 0x10000, P4 ;  /* 0x00010000ff0f7807 */ /* 0x000fe40002000000 */
[----:B------:R-:W-:Y:S02]  /*bfb0*/  SEL R12, RZ, 0x100, P3 ;  /* 0x00000100ff0c7807 */ /* 0x000fe40001800000 */
[----:B------:R-:W-:-:S02]  /*bfc0*/  SEL R14, RZ, 0x1, P1 ;  /* 0x00000001ff0e7807 */ /* 0x000fc40000800000 */
[C---:B------:R-:W-:Y:S02]  /*bfd0*/  LOP3.LUT P5, RZ, R0.reuse, 0x10, RZ, 0xc0, !PT ;  /* 0x0000001000ff7812 */ /* 0x040fe400078ac0ff */
[C---:B------:R-:W-:Y:S02]  /*bfe0*/  LOP3.LUT P4, RZ, R0.reuse, 0x8, RZ, 0xc0, !PT ;  /* 0x0000000800ff7812 */ /* 0x040fe4000788c0ff */
[----:B------:R-:W-:Y:S02]  /*bff0*/  LOP3.LUT P3, RZ, R0, 0x2, RZ, 0xc0, !PT ;  /* 0x0000000200ff7812 */ /* 0x000fe4000786c0ff */
[----:B------:R-:W-:Y:S01]  /*c000*/  LOP3.LUT R12, R12, R128, R15, 0xfe, !PT ;  /* 0x000000800c0c7212 */ /* 0x000fe200078efe0f */
[----:B------:R-:W-:Y:S01]  /*c010*/  IMAD.WIDE.U32 R14, R14, 0x1000000, RZ ;  /* 0x010000000e0e7825 */ /* 0x000fe200078e00ff */
[----:B------:R-:W-:Y:S02]  /*c020*/  ISETP.NE.AND P1, PT, R129, RZ, PT ;  /* 0x000000ff8100720c */ /* 0x000fe40003f25270 */
[----:B------:R-:W-:-:S02]  /*c030*/  SEL R129, RZ, 0x1, P3 ;  /* 0x00000001ff817807 */ /* 0x000fc40001800000 */
[----:B------:R-:W-:Y:S02]  /*c040*/  SEL R128, RZ, 0x1, P4 ;  /* 0x00000001ff807807 */ /* 0x000fe40002000000 */
[----:B------:R-:W-:Y:S02]  /*c050*/  SEL R130, RZ, 0x1, P5 ;  /* 0x00000001ff827807 */ /* 0x000fe40002800000 */
[----:B------:R-:W-:Y:S01]  /*c060*/  LOP3.LUT R15, R15, R12, R129, 0xfe, !PT ;  /* 0x0000000c0f0f7212 */ /* 0x000fe200078efe81 */
[----:B------:R-:W-:Y:S01]  /*c070*/  IMAD.WIDE.U32 R128, R128, 0x10000, RZ ;  /* 0x0001000080807825 */ /* 0x000fe200078e00ff */
[----:B------:R-:W-:-:S03]  /*c080*/  LOP3.LUT P6, RZ, R0, 0x20, RZ, 0xc0, !PT ;  /* 0x0000002000ff7812 */ /* 0x000fc600078cc0ff */
        /* <DEDUP_REMOVED lines=11> */
[----:B------:R-:W-:Y:S02]  /*c140*/  SHF.L.U32 R12, R132, 0x10, RZ ;  /* 0x00000010840c7819 */ /* 0x000fe400000006ff */
[----:B0-----:R-:W-:Y:S02]  /*c150*/  LOP3.LUT R14, R134, 0xff, RZ, 0xc0, !PT ;  /* 0x000000ff860e7812 */ /* 0x001fe400078ec0ff */
[----:B------:R-:W-:Y:S02]  /*c160*/  LOP3.LUT R15, R12, 0xff0000, RZ, 0xc0, !PT ;  /* 0x00ff00000c0f7812 */ /* 0x000fe400078ec0ff */
[----:B------:R-:W-:Y:S02]  /*c170*/  LOP3.LUT R12, R133, 0xffff, RZ, 0xc0, !PT ;  /* 0x0000ffff850c7812 */ /* 0x000fe400078ec0ff */
[----:B------:R-:W-:Y:S02]  /*c180*/  LOP3.LUT R128, R135, 0xff, RZ, 0xc0, !PT ;  /* 0x000000ff87807812 */ /* 0x000fe400078ec0ff */
[----:B------:R-:W-:-:S02]  /*c190*/  PRMT R12, R15, 0x4210, R12 ;  /* 0x000042100f0c7816 */ /* 0x000fc4000000000c */
[----:B------:R-:W-:Y:S01]  /*c1a0*/  PRMT R15, R11, 0x7104, RZ ;  /* 0x000071040b0f7816 */ /* 0x000fe200000000ff */
[----:B------:R-:W-:Y:S01]  /*c1b0*/  IMAD.WIDE.U32 R128, R128, 0x10000, RZ ;  /* 0x0001000080807825 */ /* 0x000fe200078e00ff */
[----:B------:R-:W-:Y:S02]  /*c1c0*/  LOP3.LUT R130, R136, 0xff, RZ, 0xc0, !PT ;  /* 0x000000ff88827812 */ /* 0x000fe400078ec0ff */
[----:B------:R-:W-:-:S03]  /*c1d0*/  LOP3.LUT R15, R12, 0xff00, R15, 0xf8, !PT ;  /* 0x0000ff000c0f7812 */ /* 0x000fc600078ef80f */
[----:B------:R-:W-:Y:S01]  /*c1e0*/  IMAD.WIDE.U32 R130, R130, 0x100, RZ ;  /* 0x0000010082827825 */ /* 0x000fe200078e00ff */
        /* <DEDUP_REMOVED lines=9> */
.L_x_9223:
[----:B01----:R-:W0:Y:S01]  /*c280*/  @P1 LDC.64 R14, c[0x0][0x230] ;  /* 0x00008c00ff0e1b82 */ /* 0x003e220000000a00 */
[----:B------:R-:W-:-:S07]  /*c290*/  VIADD R138, R147, 0x100 ;  /* 0x00000100938a7836 */ /* 0x000fce0000000000 */
[----:B------:R-:W1:Y:S01]  /*c2a0*/  @P0 LDC.64 R128, c[0x0][0x228] ;  /* 0x00008a00ff800b82 */ /* 0x000e620000000a00 */
[----:B0-----:R-:W-:-:S05]  /*c2b0*/  @P1 IMAD.WIDE.U32 R14, R138, 0x20, R14 ;  /* 0x000000208a0e1825 */ /* 0x001fca00078e000e */
[----:B------:R-:W5:Y:S01]  /*c2c0*/  @P1 LDG.E.128 R36, desc[UR4][R14.64] ;  /* 0x000000040e241981 */ /* 0x000f62000c1e1d00 */
[----:B-1----:R-:W-:-:S03]  /*c2d0*/  @P0 IMAD.WIDE.U32 R128, R138, 0x10, R128 ;  /* 0x000000108a800825 */ /* 0x002fc600078e0080 */
[----:B------:R0:W5:Y:S04]  /*c2e0*/  @P1 LDG.E.128 R32, desc[UR4][R14.64+0x10] ;  /* 0x000010040e201981 */ /* 0x000168000c1e1d00 */
[----:B------:R1:W5:Y:S01]  /*c2f0*/  @P0 LDG.E.128 R40, desc[UR4][R128.64] ;  /* 0x0000000480280981 */ /* 0x000362000c1e1d00 */
[----:B0-----:R-:W-:-:S05]  /*c300*/  IMAD.WIDE.U32 R14, R138, 0x10, R140 ;  /* 0x000000108a0e7825 */ /* 0x001fca00078e008c */
[----:B------:R1:W5:Y:S01]  /*c310*/  LDG.E.128 R128, desc[UR4][R14.64] ;  /* 0x000000040e807981 */ /* 0x000362000c1e1d00 */
        /* <DEDUP_REMOVED lines=12> */
.L_x_9225:
[----:B------:R-:W-:-:S07]  /*c3e0*/  MOV R12, R4 ;  /* 0x00000004000c7202 */ /* 0x000fce0000000f00 */
.L_x_9226:
[----:B------:R-:W-:Y:S05]  /*c3f0*/  BSYNC B0 ;  /* 0x0000000000007941 */ /* 0x000fea0003800000 */
.L_x_9224:
        /* <DEDUP_REMOVED lines=16> */
.L_x_9230:
[----:B------:R-:W-:Y:S05]  /*c500*/  BSYNC B1 ;  /* 0x0000000000017941 */ /* 0x000fea0003800000 */
.L_x_9229:
        /* <DEDUP_REMOVED lines=42> */
[----:B------:R-:W-:Y:S02]  /*c7b0*/  LOP3.LUT R9, R15, UR13, R140, 0x96, !PT ;  /* 0x0000000d0f097c12 */ /* 0x000fe4000f8e968c */
[----:B------:R-:W-:-:S07]  /*c7c0*/  MOV R4, R14 ;  /* 0x0000000e00047202 */ /* 0x000fce0000000f00 */
.L_x_9228:
[----:B------:R-:W-:Y:S05]  /*c7d0*/  BSYNC B0 ;  /* 0x0000000000007941 */ /* 0x000fea0003800000 */
.L_x_9227:
[----:B------:R-:W-:Y:S02]  /*c7e0*/  I2FP.F32.U32 R13, R12 ;  /* 0x0000000c000d7245 */ /* 0x000fe40000201000 */
[----:B------:R-:W-:-:S03]  /*c7f0*/  LOP3.LUT R0, R0, 0xffffffef, RZ, 0xc0, !PT ;  /* 0xffffffef00007812 */ /* 0x000fc600078ec0ff */
[----:B------:R-:W-:Y:S01]  /*c800*/  FFMA.FTZ R12, R13, R164, 1.1641532182693481445e-10 ;  /* 0x2f0000000d0c7423 */ /* 0x000fe200000100a4 */
[C---:B-----5:R-:W-:Y:S01]  /*c810*/  IMAD.U32 R13, R128.reuse, 0x10000, RZ ;  /* 0x00010000800d7824 */ /* 0x060fe200078e00ff */
        /* <DEDUP_REMOVED lines=11> */
.L_x_9231:
        /* <DEDUP_REMOVED lines=12> */
.L_x_9234:
[----:B------:R-:W-:-:S07]  /*c990*/  MOV R13, R4 ;  /* 0x00000004000d7202 */ /* 0x000fce0000000f00 */
.L_x_9235:
[----:B------:R-:W-:Y:S05]  /*c9a0*/  BSYNC B0 ;  /* 0x0000000000007941 */ /* 0x000fea0003800000 */
.L_x_9233:
        /* <DEDUP_REMOVED lines=16> */
.L_x_9239:
[----:B------:R-:W-:Y:S05]  /*cab0*/  BSYNC B1 ;  /* 0x0000000000017941 */ /* 0x000fea0003800000 */
.L_x_9238:
        /* <DEDUP_REMOVED lines=44> */
.L_x_9237:
[----:B------:R-:W-:Y:S05]  /*cd80*/  BSYNC B0 ;  /* 0x0000000000007941 */ /* 0x000fea0003800000 */
.L_x_9236:
        /* <DEDUP_REMOVED lines=9> */
.L_x_9232:
        /* <DEDUP_REMOVED lines=12> */
.L_x_9241:
[----:B------:R-:W-:-:S07]  /*cee0*/  IMAD.MOV.U32 R13, RZ, RZ, R4 ;  /* 0x000000ffff0d7224 */ /* 0x000fce00078e0004 */
.L_x_9242:
[----:B------:R-:W-:Y:S05]  /*cef0*/  BSYNC B0 ;  /* 0x0000000000007941 */ /* 0x000fea0003800000 */
.L_x_9240:
        /* <DEDUP_REMOVED lines=16> */
.L_x_9246:
[----:B------:R-:W-:Y:S05]  /*d000*/  BSYNC B1 ;  /* 0x0000000000017941 */ /* 0x000fea0003800000 */
.L_x_9245:
        /* <DEDUP_REMOVED lines=42> */
[----:B------:R-:W-:Y:S01]  /*d2b0*/  IMAD.MOV.U32 R15, RZ, RZ, RZ ;  /* 0x000000ffff0f7224 */ /* 0x000fe200078e00ff */
[----:B------:R-:W-:-:S07]  /*d2c0*/  MOV R4, R14 ;  /* 0x0000000e00047202 */ /* 0x000fce0000000f00 */
.L_x_9244:
[----:B------:R-:W-:Y:S05]  /*d2d0*/  BSYNC B0 ;  /* 0x0000000000007941 */ /* 0x000fea0003800000 */
.L_x_9243:
[----:B------:R-:W-:Y:S02]  /*d2e0*/  I2FP.F32.U32 R13, R13 ;  /* 0x0000000d000d7245 */ /* 0x000fe40000201000 */
[----:B------:R-:W-:-:S03]  /*d2f0*/  LOP3.LUT R0, R0, 0xfffffff7, RZ, 0xc0, !PT ;  /* 0xfffffff700007812 */ /* 0x000fc600078ec0ff */
[----:B------:R-:W-:Y:S01]  /*d300*/  FFMA.FTZ R14, R13, R164, 1.1641532182693481445e-10 ;  /* 0x2f0000000d0e7423 */ /* 0x000fe200000100a4 */
[----:B------:R-:W-:-:S04]  /*d310*/  SHF.L.U32 R13, R128, 0x10, RZ ;  /* 0x00000010800d7819 */ /* 0x000fc800000006ff */
        /* <DEDUP_REMOVED lines=10> */
.L_x_9247:
        /* <DEDUP_REMOVED lines=12> */
.L_x_9250:
[----:B------:R-:W-:-:S07]  /*d480*/  IMAD.MOV.U32 R14, RZ, RZ, R4 ;  /* 0x000000ffff0e7224 */ /* 0x000fce00078e0004 */
.L_x_9251:
[----:B------:R-:W-:Y:S05]  /*d490*/  BSYNC B0 ;  /* 0x0000000000007941 */ /* 0x000fea0003800000 */
.L_x_9249:
        /* <DEDUP_REMOVED lines=16> */
.L_x_9255:
[----:B------:R-:W-:Y:S05]  /*d5a0*/  BSYNC B1 ;  /* 0x0000000000017941 */ /* 0x000fea0003800000 */
.L_x_9254:
        /* <DEDUP_REMOVED lines=44> */
.L_x_9253:
[----:B------:R-:W-:Y:S05]  /*d870*/  BSYNC B0 ;  /* 0x0000000000007941 */ /* 0x000fea0003800000 */
.L_x_9252:
        /* <DEDUP_REMOVED lines=10> */
.L_x_9248:
        /* <DEDUP_REMOVED lines=12> */
.L_x_9257:
[----:B------:R-:W-:-:S07]  /*d9e0*/  IMAD.MOV.U32 R128, RZ, RZ, R4 ;  /* 0x000000ffff807224 */ /* 0x000fce00078e0004 */
.L_x_9258:
[----:B------:R-:W-:Y:S05]  /*d9f0*/  BSYNC B0 ;  /* 0x0000000000007941 */ /* 0x000fea0003800000 */
.L_x_9256:
        /* <DEDUP_REMOVED lines=16> */
.L_x_9262:
[----:B------:R-:W-:Y:S05]  /*db00*/  BSYNC B1 ;  /* 0x0000000000017941 */ /* 0x000fea0003800000 */
.L_x_9261:
        /* <DEDUP_REMOVED lines=44> */
.L_x_9260:
[----:B------:R-:W-:Y:S05]  /*ddd0*/  BSYNC B0 ;  /* 0x0000000000007941 */ /* 0x000fea0003800000 */
.L_x_9259:
[----:B------:R-:W-:Y:S02]  /*dde0*/  I2FP.F32.U32 R15, R128 ;  /* 0x00000080000f7245 */ /* 0x000fe40000201000 */
[----:B------:R-:W-:Y:S02]  /*ddf0*/  LOP3.LUT R0, R0, 0xfffffffb, RZ, 0xc0, !PT ;  /* 0xfffffffb00007812 */ /* 0x000fe400078ec0ff */
[----:B------:R-:W-:Y:S01]  /*de00*/  PRMT R137, R129, 0x7632, R137 ;  /* 0x0000763281897816 */ /* 0x000fe20000000089 */
        /* <DEDUP_REMOVED lines=12> */
.L_x_9263:
        /* <DEDUP_REMOVED lines=12> */
.L_x_9266:
[----:B------:R-:W-:-:S07]  /*df90*/  IMAD.MOV.U32 R15, RZ, RZ, R4 ;  /* 0x000000ffff0f7224 */ /* 0x000fce00078e0004 */
.L_x_9267:
[----:B------:R-:W-:Y:S05]  /*dfa0*/  BSYNC B0 ;  /* 0x0000000000007941 */ /* 0x000fea0003800000 */
.L_x_9265:
        /* <DEDUP_REMOVED lines=16> */
.L_x_9271:
[----:B------:R-:W-:Y:S05]  /*e0b0*/  BSYNC B1 ;  /* 0x0000000000017941 */ /* 0x000fea0003800000 */
.L_x_9270:
        /* <DEDUP_REMOVED lines=44> */
.L_x_9269:
[----:B------:R-:W-:Y:S05]  /*e380*/  BSYNC B0 ;  /* 0x0000000000007941 */ /* 0x000fea0003800000 */
.L_x_9268:
        /* <DEDUP_REMOVED lines=9> */
.L_x_9264:
        /* <DEDUP_REMOVED lines=12> */
.L_x_9273:
[----:B------:R-:W-:-:S07]  /*e4e0*/  IMAD.MOV.U32 R15, RZ, RZ, R4 ;  /* 0x000000ffff0f7224 */ /* 0x000fce00078e0004 */
.L_x_9274:
[----:B------:R-:W-:Y:S05]  /*e4f0*/  BSYNC B0 ;  /* 0x0000000000007941 */ /* 0x000fea0003800000 */
.L_x_9272:
        /* <DEDUP_REMOVED lines=16> */
.L_x_9278:
[----:B------:R-:W-:Y:S05]  /*e600*/  BSYNC B1 ;  /* 0x0000000000017941 */ /* 0x000fea0003800000 */
.L_x_9277:
        /* <DEDUP_REMOVED lines=44> */
.L_x_9276:
[----:B------:R-:W-:Y:S05]  /*e8d0*/  BSYNC B0 ;  /* 0x0000000000007941 */ /* 0x000fea0003800000 */
.L_x_9275:
        /* <DEDUP_REMOVED lines=14> */
.L_x_9279:
        /* <DEDUP_REMOVED lines=12> */
.L_x_9282:
[----:B------:R-:W-:-:S07]  /*ea80*/  IMAD.MOV.U32 R128, RZ, RZ, R4 ;  /* 0x000000ffff807224 */ /* 0x000fce00078e0004 */
.L_x_9283:
[----:B------:R-:W-:Y:S05]  /*ea90*/  BSYNC B0 ;  /* 0x0000000000007941 */ /* 0x000fea0003800000 */
.L_x_9281:
        /* <DEDUP_REMOVED lines=16> */
.L_x_9287:
[----:B------:R-:W-:Y:S05]  /*eba0*/  BSYNC B1 ;  /* 0x0000000000017941 */ /* 0x000fea0003800000 */
.L_x_9286:
        /* <DEDUP_REMOVED lines=44> */
.L_x_9285:
[----:B------:R-:W-:Y:S05]  /*ee70*/  BSYNC B0 ;  /* 0x0000000000007941 */ /* 0x000fea0003800000 */
.L_x_9284:
[----:B------:R-:W-:-:S05]  /*ee80*/  I2FP.F32.U32 R129, R128 ;  /* 0x0000008000817245 */ /* 0x000fca0000201000 */
[----:B------:R-:W-:-:S05]  /*ee90*/  FFMA.FTZ R128, R129, R164, 1.1641532182693481445e-10 ;  /* 0x2f00000081807423 */ /* 0x000fca00000100a4 */
[----:B------:R-:W-:Y:S02]  /*eea0*/  FSETP.GTU.FTZ.AND P3, PT, R128, R151, PT ;  /* 0x000000978000720b */ /* 0x000fe40003f7c000 */
[----:B------:R-:W-:Y:S02]  /*eeb0*/  PRMT R128, R41, 0x7632, R128 ;  /* 0x0000763229807816 */ /* 0x000fe40000000080 */
[----:B------:R-:W-:Y:S02]  /*eec0*/  SEL R134, RZ, 0x1, P3 ;  /* 0x00000001ff867807 */ /* 0x000fe40001800000 */
[----:B------:R-:W-:-:S05]  /*eed0*/  SHF.L.U32 R129, R128, 0x10, RZ ;  /* 0x0000001080817819 */ /* 0x000fca00000006ff */
[----:B------:R-:W-:-:S05]  /*eee0*/  FMUL.FTZ R129, R129, R150 ;  /* 0x0000009681817220 */ /* 0x000fca0000410000 */
[----:B------:R-:W-:-:S05]  /*eef0*/  FSEL R128, R129, RZ, !P3 ;  /* 0x000000ff81807208 */ /* 0x000fca0005800000 */
[----:B------:R-:W-:-:S04]  /*ef00*/  FADD.FTZ R15, R15, R128 ;  /* 0x000000800f0f7221 */ /* 0x000fc80000010000 */
[----:B------:R-:W-:-:S07]  /*ef10*/  @P1 FADD.FTZ R15, R39, R15 ;  /* 0x0000000f270f1221 */ /* 0x000fce0000010000 */
.L_x_9280:
        /* <DEDUP_REMOVED lines=12> */
.L_x_9289:
[----:B------:R-:W-:-:S07]  /*efe0*/  IMAD.MOV.U32 R137, RZ, RZ, R4 ;  /* 0x000000ffff897224 */ /* 0x000fce00078e0004 */
.L_x_9290:
[----:B------:R-:W-:Y:S05]  /*eff0*/  BSYNC B0 ;  /* 0x0000000000007941 */ /* 0x000fea0003800000 */
.L_x_9288:
        /* <DEDUP_REMOVED lines=16> */
.L_x_9294:
[----:B------:R-:W-:Y:S05]  /*f100*/  BSYNC B1 ;  /* 0x0000000000017941 */ /* 0x000fea0003800000 */
.L_x_9293:
        /* <DEDUP_REMOVED lines=44> */
.L_x_9292:
[----:B------:R-:W-:Y:S05]  /*f3d0*/  BSYNC B0 ;  /* 0x0000000000007941 */ /* 0x000fea0003800000 */
.L_x_9291:
        /* <DEDUP_REMOVED lines=15> */
.L_x_9295:
        /* <DEDUP_REMOVED lines=12> */
.L_x_9298:
[----:B------:R-:W-:-:S07]  /*f590*/  IMAD.MOV.U32 R129, RZ, RZ, R4 ;  /* 0x000000ffff817224 */ /* 0x000fce00078e0004 */
.L_x_9299:
[----:B------:R-:W-:Y:S05]  /*f5a0*/  BSYNC B0 ;  /* 0x0000000000007941 */ /* 0x000fea0003800000 */
.L_x_9297:
        /* <DEDUP_REMOVED lines=16> */
.L_x_9303:
[----:B------:R-:W-:Y:S05]  /*f6b0*/  BSYNC B1 ;  /* 0x0000000000017941 */ /* 0x000fea0003800000 */
.L_x_9302:
        /* <DEDUP_REMOVED lines=44> */
.L_x_9301:
[----:B------:R-:W-:Y:S05]  /*f980*/  BSYNC B0 ;  /* 0x0000000000007941 */ /* 0x000fea0003800000 */
.L_x_9300:
        /* <DEDUP_REMOVED lines=9> */
.L_x_9296:
        /* <DEDUP_REMOVED lines=12> */
.L_x_9305:
[----:B------:R-:W-:-:S07]  /*fae0*/  IMAD.MOV.U32 R129, RZ, RZ, R4 ;  /* 0x000000ffff817224 */ /* 0x000fce00078e0004 */
.L_x_9306:
[----:B------:R-:W-:Y:S05]  /*faf0*/  BSYNC B0 ;  /* 0x0000000000007941 */ /* 0x000fea0003800000 */
.L_x_9304:
        /* <DEDUP_REMOVED lines=16> */
.L_x_9310:
[----:B------:R-:W-:Y:S05]  /*fc00*/  BSYNC B1 ;  /* 0x0000000000017941 */ /* 0x000fea0003800000 */
.L_x_9309:
        /* <DEDUP_REMOVED lines=44> */
.L_x_9308:
[----:B------:R-:W-:Y:S05]  /*fed0*/  BSYNC B0 ;  /* 0x0000000000007941 */ /* 0x000fea0003800000 */
.L_x_9307:
[----:B------:R-:W-:-:S05]  /*fee0*/  I2FP.F32.U32 R129, R129 ;  /* 0x0000008100817245 */ /* 0x000fca0000201000 */
        /* <DEDUP_REMOVED lines=8> */
[----:B------:R-:W-:Y:S01]  /*ff70*/  MOV R137, R140 ;  /* 0x0000008c00897202 */ /* 0x000fe20000000f00 */
[----:B------:R-:W-:Y:S01]  /*ff80*/  FADD.FTZ R129, R33, R129 ;  /* 0x0000008121817221 */ /* 0x000fe20000010000 */
[----:B------:R-:W-:Y:S06]  /*ff90*/  BRA `(.L_x_9312) ;  /* 0x0000000400587947 */ /* 0x000fec0003800000 */
.L_x_9311:
        /* <DEDUP_REMOVED lines=12> */
.L_x_9314:
[----:B------:R-:W-:-:S07]  /*10060*/  IMAD.MOV.U32 R11, RZ, RZ, R4 ;  /* 0x000000ffff0b7224 */ /* 0x000fce00078e0004 */
.L_x_9315:
[----:B------:R-:W-:Y:S05]  /*10070*/  BSYNC B0 ;  /* 0x0000000000007941 */ /* 0x000fea0003800000 */
.L_x_9313:
        /* <DEDUP_REMOVED lines=16> */
.L_x_9319:
[----:B------:R-:W-:Y:S05]  /*10180*/  BSYNC B1 ;  /* 0x0000000000017941 */ /* 0x000fea0003800000 */
.L_x_9318:
        /* <DEDUP_REMOVED lines=44> */
.L_x_9317:
[----:B------:R-:W-:Y:S05]  /*10450*/  BSYNC B0 ;  /* 0x0000000000007941 */ /* 0x000fea0003800000 */
.L_x_9316:
[----:B------:R-:W-:-:S05]  /*10460*/  I2FP.F32.U32 R11, R11 ;  /* 0x0000000b000b7245 */ /* 0x000fca0000201000 */
[----:B------:R-:W-:Y:S01]  /*10470*/  FFMA.FTZ R130, R11, R164, 1.1641532182693481445e-10 ;  /* 0x2f0000000b827423 */ /* 0x000fe200000100a4 */
[----:B------:R-:W-:-:S04]  /*10480*/  PRMT R11, R42, 0x7632, R11 ;  /* 0x000076322a0b7816 */ /* 0x000fc8000000000b */
[----:B------:R-:W-:Y:S02]  /*10490*/  SHF.L.U32 R11, R11, 0x10, RZ ;  /* 0x000000100b0b7819 */ /* 0x000fe400000006ff */
[----:B------:R-:W-:-:S03]  /*104a0*/  FSETP.GTU.FTZ.AND P4, PT, R130, R151, PT ;  /* 0x000000978200720b */ /* 0x000fc60003f9c000 */
[----:B------:R-:W-:-:S05]  /*104b0*/  FMUL.FTZ R11, R11, R150 ;  /* 0x000000960b0b7220 */ /* 0x000fca0000410000 */
[----:B------:R-:W-:Y:S02]  /*104c0*/  FSEL R130, R11, RZ, !P4 ;  /* 0x000000ff0b827208 */ /* 0x000fe40006000000 */
[----:B------:R-:W-:-:S03]  /*104d0*/  SEL R11, RZ, 0x1, P4 ;  /* 0x00000001ff0b7807 */ /* 0x000fc60002000000 */
[----:B------:R-:W-:-:S04]  /*104e0*/  FADD.FTZ R129, R129, R130 ;  /* 0x0000008281817221 */ /* 0x000fc80000010000 */
[----:B------:R-:W-:-:S07]  /*104f0*/  @P1 FADD.FTZ R129, R33, R129 ;  /* 0x0000008121811221 */ /* 0x000fce0000010000 */
.L_x_9312:
        /* <DEDUP_REMOVED lines=12> */
.L_x_9321:
[----:B------:R-:W-:-:S07]  /*105c0*/  IMAD.MOV.U32 R130, RZ, RZ, R4 ;  /* 0x000000ffff827224 */ /* 0x000fce00078e0004 */
.L_x_9322:
[----:B------:R-:W-:Y:S05]  /*105d0*/  BSYNC B0 ;  /* 0x0000000000007941 */ /* 0x000fea0003800000 */
.L_x_9320:
        /* <DEDUP_REMOVED lines=16> */
.L_x_9326:
[----:B------:R-:W-:Y:S05]  /*106e0*/  BSYNC B1 ;  /* 0x0000000000017941 */ /* 0x000fea0003800000 */
.L_x_9325:
        /* <DEDUP_REMOVED lines=44> */
.L_x_9324:
[----:B------:R-:W-:Y:S05]  /*109b0*/  BSYNC B0 ;  /* 0x0000000000007941 */ /* 0x000fea0003800000 */
.L_x_9323:
[----:B------:R-:W-:-:S05]  /*109c0*/  I2FP.F32.U32 R137, R130 ;  /* 0x0000008200897245 */ /* 0x000fca0000201000 */
[----:B------:R-:W-:Y:S01]  /*109d0*/  FFMA.FTZ R130, R137, R164, 1.1641532182693481445e-10 ;  /* 0x2f00000089827423 */ /* 0x000fe200000100a4 */
[----:B------:R-:W-:-:S04]  /*109e0*/  SHF.L.U32 R137, R131, 0x10, RZ ;  /* 0x0000001083897819 */ /* 0x000fc800000006ff */
[----:B------:R-:W-:Y:S01]  /*109f0*/  FSETP.GTU.FTZ.AND P4, PT, R130, R151, PT ;  /* 0x000000978200720b */ /* 0x000fe20003f9c000 */
[----:B------:R-:W-:Y:S01]  /*10a00*/  FMUL.FTZ R130, R137, R150 ;  /* 0x0000009689827220 */ /* 0x000fe20000410000 */
[----:B------:R-:W-:-:S04]  /*10a10*/  PRMT R137, R131, 0x7632, R137 ;  /* 0x0000763283897816 */ /* 0x000fc80000000089 */
[----:B------:R-:W-:Y:S01]  /*10a20*/  FSEL R130, R130, RZ, !P4 ;  /* 0x000000ff82827208 */ /* 0x000fe20006000000 */
[----:B------:R-:W-:Y:S06]  /*10a30*/  @P2 BRA `(.L_x_9327) ;  /* 0x0000000000142947 */ /* 0x000fec0003800000 */
[----:B------:R-:W-:Y:S01]  /*10a40*/  IMAD.MOV.U32 R141, RZ, RZ, R140 ;  /* 0x000000ffff8d7224 */ /* 0x000fe200078e008c */
[----:B------:R-:W-:Y:S06]  /*10a50*/  @!P1 BRA `(.L_x_9328) ;  /* 0x0000000400609947 */ /* 0x000fec0003800000 */
[----:B------:R-:W-:Y:S01]  /*10a60*/  MOV R141, R140 ;  /* 0x0000008c008d7202 */ /* 0x000fe20000000f00 */
[----:B------:R-:W-:Y:S01]  /*10a70*/  FADD.FTZ R130, R34, R130 ;  /* 0x0000008222827221 */ /* 0x000fe20000010000 */
[----:B------:R-:W-:Y:S06]  /*10a80*/  BRA `(.L_x_9328) ;  /* 0x0000000400547947 */ /* 0x000fec0003800000 */
.L_x_9327:
        /* <DEDUP_REMOVED lines=12> */
.L_x_9330:
[----:B------:R-:W-:-:S07]  /*10b50*/  IMAD.MOV.U32 R131, RZ, RZ, R4 ;  /* 0x000000ffff837224 */ /* 0x000fce00078e0004 */
.L_x_9331:
[----:B------:R-:W-:Y:S05]  /*10b60*/  BSYNC B0 ;  /* 0x0000000000007941 */ /* 0x000fea0003800000 */
.L_x_9329:
        /* <DEDUP_REMOVED lines=16> */
.L_x_9335:
[----:B------:R-:W-:Y:S05]  /*10c70*/  BSYNC B1 ;  /* 0x0000000000017941 */ /* 0x000fea0003800000 */
.L_x_9334:
        /* <DEDUP_REMOVED lines=44> */
.L_x_9333:
[----:B------:R-:W-:Y:S05]  /*10f40*/  BSYNC B0 ;  /* 0x0000000000007941 */ /* 0x000fea0003800000 */
.L_x_9332:
        /* <DEDUP_REMOVED lines=9> */
.L_x_9328:
        /* <DEDUP_REMOVED lines=12> */
.L_x_9337:
[----:B------:R-:W-:-:S07]  /*110a0*/  IMAD.MOV.U32 R131, RZ, RZ, R4 ;  /* 0x000000ffff837224 */ /* 0x000fce00078e0004 */
.L_x_9338:
[----:B------:R-:W-:Y:S05]  /*110b0*/  BSYNC B0 ;  /* 0x0000000000007941 */ /* 0x000fea0003800000 */
.L_x_9336:
        /* <DEDUP_REMOVED lines=16> */
.L_x_9342:
[----:B------:R-:W-:Y:S05]  /*111c0*/  BSYNC B1 ;  /* 0x0000000000017941 */ /* 0x000fea0003800000 */
.L_x_9341:
        /* <DEDUP_REMOVED lines=44> */
.L_x_9340:
[----:B------:R-:W-:Y:S05]  /*11490*/  BSYNC B0 ;  /* 0x0000000000007941 */ /* 0x000fea0003800000 */
.L_x_9339:
        /* <DEDUP_REMOVED lines=12> */
.L_x_9343:
        /* <DEDUP_REMOVED lines=12> */
.L_x_9346:
[----:B------:R-:W-:-:S07]  /*11620*/  IMAD.MOV.U32 R133, RZ, RZ, R4 ;  /* 0x000000ffff857224 */ /* 0x000fce00078e0004 */
.L_x_9347:
[----:B------:R-:W-:Y:S05]  /*11630*/  BSYNC B0 ;  /* 0x0000000000007941 */ /* 0x000fea0003800000 */
.L_x_9345:
        /* <DEDUP_REMOVED lines=16> */
.L_x_9351:
[----:B------:R-:W-:Y:S05]  /*11740*/  BSYNC B1 ;  /* 0x0000000000017941 */ /* 0x000fea0003800000 */
.L_x_9350:
        /* <DEDUP_REMOVED lines=44> */
.L_x_9349:
[----:B------:R-:W-:Y:S05]  /*11a10*/  BSYNC B0 ;  /* 0x0000000000007941 */ /* 0x000fea0003800000 */
.L_x_9348:
        /* <DEDUP_REMOVED lines=10> */
.L_x_9344:
[----:B------:R-:W0:Y:S01]  /*11ac0*/  LDC.64 R140, c[0x0][0x238] ;  /* 0x00008e00ff8c7b82 */ /* 0x000e220000000a00 */
[C---:B------:R-:W-:Y:S02]  /*11ad0*/  LOP3.LUT P2, RZ, R0.reuse, 0x8, RZ, 0xc0, !PT ;  /* 0x0000000800ff7812 */ /* 0x040fe4000784c0ff */
[----:B------:R-:W-:Y:S02]  /*11ae0*/  SEL R144, RZ, 0x1000000, P5 ;  /* 0x01000000ff907807 */ /* 0x000fe40002800000 */
[----:B------:R-:W-:Y:S02]  /*11af0*/  SEL R143, RZ, 0x10000, P4 ;  /* 0x00010000ff8f7807 */ /* 0x000fe40002000000 */
[----:B------:R-:W-:Y:S02]  /*11b00*/  SEL R142, RZ, 0x100, P3 ;  /* 0x00000100ff8e7807 */ /* 0x000fe40001800000 */
[----:B------:R-:W-:Y:S02]  /*11b10*/  LOP3.LUT P4, RZ, R0, 0x2, RZ, 0xc0, !PT ;  /* 0x0000000200ff7812 */ /* 0x000fe4000788c0ff */
[----:B------:R-:W-:-:S02]  /*11b20*/  SEL R150, RZ, 0x1, P2 ;  /* 0x00000001ff967807 */ /* 0x000fc40001000000 */
[----:B------:R-:W-:Y:S02]  /*11b30*/  LOP3.LUT R142, R142, R144, R143, 0xfe, !PT ;  /* 0x000000908e8e7212 */ /* 0x000fe400078efe8f */
[----:B------:R-:W-:Y:S02]  /*11b40*/  SEL R144, RZ, 0x1, P4 ;  /* 0x00000001ff907807 */ /* 0x000fe40002000000 */
[C---:B------:R-:W-:Y:S02]  /*11b50*/  LOP3.LUT P5, RZ, R0.reuse, 0x1, RZ, 0xc0, !PT ;  /* 0x0000000100ff7812 */ /* 0x040fe400078ac0ff */
[----:B------:R-:W-:Y:S01]  /*11b60*/  LOP3.LUT P6, RZ, R0, 0x4, RZ, 0xc0, !PT ;  /* 0x0000000400ff7812 */ /* 0x000fe200078cc0ff */
[----:B------:R-:W-:Y:S01]  /*11b70*/  IMAD.WIDE.U32 R144, R144, 0x1000000, RZ ;  /* 0x0100000090907825 */ /* 0x000fe200078e00ff */
[----:B------:R-:W-:Y:S02]  /*11b80*/  SEL R143, RZ, 0x1, P5 ;  /* 0x00000001ff8f7807 */ /* 0x000fe40002800000 */
[----:B------:R-:W-:Y:S01]  /*11b90*/  LOP3.LUT P1, RZ, R0, 0x10, RZ, 0xc0, !PT ;  /* 0x0000001000ff7812 */ /* 0x000fe2000782c0ff */
[----:B0-----:R-:W-:Y:S01]  /*11ba0*/  IMAD.WIDE.U32 R140, R138, 0x20, R140 ;  /* 0x000000208a8c7825 */ /* 0x001fe200078e008c */
[----:B------:R-:W-:-:S02]  /*11bb0*/  LOP3.LUT R145, R145, R142, R143, 0xfe, !PT ;  /* 0x0000008e91917212 */ /* 0x000fc400078efe8f */
[----:B------:R-:W-:Y:S02]  /*11bc0*/  SEL R142, RZ, 0x1, P6 ;  /* 0x00000001ff8e7807 */ /* 0x000fe40003000000 */
[----:B------:R-:W-:Y:S03]  /*11bd0*/  STG.E.128 desc[UR4][R140.64], R12 ;  /* 0x0000000c8c007986 */ /* 0x000fe6000c101d04 */
[----:B------:R-:W-:Y:S01]  /*11be0*/  IMAD.WIDE.U32 R142, R142, 0x10000, RZ ;  /* 0x000100008e8e7825 */ /* 0x000fe200078e00ff */
[----:B------:R0:W-:Y:S03]  /*11bf0*/  STG.E.128 desc[UR4][R140.64+0x10], R128 ;  /* 0x000010808c007986 */ /* 0x0001e6000c101d04 */
[----:B0-----:R-:W-:Y:S02]  /*11c00*/  IMAD.WIDE.U32 R140, R150, 0x100, RZ ;  /* 0x00000100968c7825 */ /* 0x001fe400078e00ff */
[----:B------:R-:W0:Y:S03]  /*11c10*/  LDC.64 R150, c[0x0][0x240] ;  /* 0x00009000ff967b82 */ /* 0x000e260000000a00 */
[----:B------:R-:W-:-:S02]  /*11c20*/  LOP3.LUT R141, R141, R145, R143, 0xfe, !PT ;  /* 0x000000918d8d7212 */ /* 0x000fc400078efe8f */
[----:B------:R-:W-:Y:S02]  /*11c30*/  LOP3.LUT R144, R140, R144, R142, 0xfe, !PT ;  /* 0x000000908c907212 */ /* 0x000fe400078efe8e */
[----:B------:R-:W-:-:S04]  /*11c40*/  SEL R143, RZ, 0x1, P1 ;  /* 0x00000001ff8f7807 */ /* 0x000fc80000800000 */
[----:B------:R-:W-:Y:S01]  /*11c50*/  LOP3.LUT R140, R144, R143, RZ, 0xfc, !PT ;  /* 0x0000008f908c7212 */ /* 0x000fe200078efcff */
        /* <DEDUP_REMOVED lines=23> */
.L_x_9352:
        /* <DEDUP_REMOVED lines=16> */
[----:B------:R-:W-:Y:S01]  /*11ed0*/  FADD.FTZ R140, R141, R22 ;  /* 0x000000168d8c7221 */ /* 0x000fe20000010000 */
[----:B------:R-:W-:-:S03]  /*11ee0*/  @!P1 IADD3 R143, R143, 0x4, RZ ;  /* 0x000000048f8f9810 */ /* 0x000fc60007ffe0ff */
        /* <DEDUP_REMOVED lines=82> */
.L_x_9365:
[----:B------:R-:W2:Y:S01]  /*12410*/  @!P2 S2R R150, SR_CgaCtaId ;  /* 0x000000000096a919 */ /* 0x000ea20000008800 */
[----:B------:R-:W-:Y:S01]  /*12420*/  LOP3.LUT R144, R144, 0x3, RZ, 0xc0, !PT ;  /* 0x0000000390907812 */ /* 0x000fe200078ec0ff */
[----:B01----:R-:W-:Y:S01]  /*12430*/  FADD.FTZ R141, R141, R151 ;  /* 0x000000978d8d7221 */ /* 0x003fe20000010000 */
[----:B------:R-:W-:Y:S01]  /*12440*/  @!P2 MOV R145, 0x400 ;  /* 0x000004000091a802 */ /* 0x000fe20000000f00 */
[----:B------:R-:W-:Y:S05]  /*12450*/  WARPSYNC.ALL ;  /* 0x0000000000007948 */ /* 0x000fea0003800000 */
[----:B--2---:R-:W-:Y:S01]  /*12460*/  @!P2 LEA R150, R150, R145, 0x18 ;  /* 0x000000919696a211 */ /* 0x004fe200078ec0ff */
[----:B------:R-:W-:-:S05]  /*12470*/  @!P2 IMAD.IADD R145, R143, 0x1, R144 ;  /* 0x000000018f91a824 */ /* 0x000fca00078e0290 */
[----:B------:R-:W-:Y:S02]  /*12480*/  @!P2 LEA R145, R145, R150, 0x3 ;  /* 0x000000969191a211 */ /* 0x000fe400078e18ff */
[----:B------:R-:W-:-:S03]  /*12490*/  LOP3.LUT R150, R142, 0x1f, RZ, 0xc0, !PT ;  /* 0x0000001f8e967812 */ /* 0x000fc600078ec0ff */
[----:B------:R0:W-:Y:S01]  /*124a0*/  @!P2 STS.64 [R145], R140 ;  /* 0x0000008c9100a388 */ /* 0x0001e20000000a00 */
[----:B------:R-:W-:Y:S01]  /*124b0*/  BAR.SYNC.DEFER_BLOCKING 0x0 ;  /* 0x0000000000007b1d */ /* 0x000fe20000010000 */
[----:B------:R-:W-:Y:S02]  /*124c0*/  ISETP.GT.U32.AND P3, PT, R150, 0x3, PT ;  /* 0x000000039600780c */ /* 0x000fe40003f64070 */
[----:B------:R-:W-:Y:S01]  /*124d0*/  LOP3.LUT P2, RZ, R144, 0x1f, R142, 0xf8, !PT ;  /* 0x0000001f90ff7812 */ /* 0x000fe2000784f88e */
[----:B------:R-:W-:Y:S01]  /*124e0*/  IMAD.MOV.U32 R144, RZ, RZ, RZ ;  /* 0x000000ffff907224 */ /* 0x000fe200078e00ff */
[----:B0-----:R-:W-:-:S09]  /*124f0*/  CS2R R140, SRZ ;  /* 0x00000000008c7805 */ /* 0x001fd2000001ff00 */
[----:B------:R-:W0:Y:S01]  /*12500*/  @!P3 S2R R164, SR_CgaCtaId ;  /* 0x0000000000a4b919 */ /* 0x000e220000008800 */
[----:B------:R-:W-:Y:S01]  /*12510*/  @!P3 MOV R149, 0x400 ;  /* 0x000004000095b802 */ /* 0x000fe20000000f00 */
[----:B------:R-:W-:Y:S01]  /*12520*/  @!P3 IMAD.IADD R143, R143, 0x1, R150 ;  /* 0x000000018f8fb824 */ /* 0x000fe200078e0296 */
[----:B------:R-:W-:-:S05]  /*12530*/  @!P3 MOV R144, 0x300 ;  /* 0x000003000090b802 */ /* 0x000fca0000000f00 */
[----:B------:R-:W1:Y:S01]  /*12540*/  SHFL.DOWN PT, R151, R144, 0x2, 0x1f ;  /* 0x08401f0090977f89 */ /* 0x000e6200000e0000 */
[----:B0-----:R-:W-:Y:S02]  /*12550*/  @!P3 LEA R164, R164, R149, 0x18 ;  /* 0x00000095a4a4b211 */ /* 0x001fe400078ec0ff */
[----:B------:R-:W-:Y:S02]  /*12560*/  I2FP.F32.S32 R149, R144 ;  /* 0x0000009000957245 */ /* 0x000fe40000201400 */
[----:B------:R-:W-:Y:S02]  /*12570*/  @!P3 LEA R143, R143, R164, 0x3 ;  /* 0x000000a48f8fb211 */ /* 0x000fe400078e18ff */
[----:B-1----:R-:W-:-:S03]  /*12580*/  I2FP.F32.S32 R164, R151 ;  /* 0x0000009700a47245 */ /* 0x002fc60000201400 */
[----:B------:R-:W0:Y:S01]  /*12590*/  @!P3 LDS.64 R140, [R143] ;  /* 0x000000008f8cb984 */ /* 0x000e220000000a00 */
[----:B------:R-:W-:-:S03]  /*125a0*/  PLOP3.LUT P3, PT, PT, PT, UP0, 0x40, 0x0 ;  /* 0x000000000000781c */ /* 0x000fc60003f6e808 */
[----:B0-----:R-:W0:Y:S02]  /*125b0*/  SHFL.DOWN PT, R145, R140, 0x2, 0x1f ;  /* 0x08401f008c917f89 */ /* 0x001e2400000e0000 */
[----:B0-----:R-:W-:-:S04]  /*125c0*/  FADD.FTZ R142, -R145, R140 ;  /* 0x0000008c918e7221 */ /* 0x001fc80000010100 */
[----:B------:R-:W-:Y:S01]  /*125d0*/  FMUL.FTZ R150, R142, R142 ;  /* 0x0000008e8e967220 */ /* 0x000fe20000410000 */
[----:B------:R-:W-:-:S03]  /*125e0*/  IMAD.IADD R142, R151, 0x1, R144 ;  /* 0x00000001978e7824 */ /* 0x000fc600078e0290 */
[----:B------:R-:W-:Y:S02]  /*125f0*/  FMUL.FTZ R143, R150, R149 ;  /* 0x00000095968f7220 */ /* 0x000fe40000410000 */
[----:B------:R-:W-:Y:S02]  /*12600*/  SHFL.DOWN PT, R151, R142, 0x1, 0x1f ;  /* 0x08201f008e977f89 */ /* 0x000fe400000e0000 */
[-C--:B------:R-:W-:Y:S01]  /*12610*/  FMUL.FTZ R143, R143, R164.reuse ;  /* 0x000000a48f8f7220 */ /* 0x080fe20000410000 */
[----:B------:R-:W-:-:S04]  /*12620*/  FMUL.FTZ R164, R145, R164 ;  /* 0x000000a491a47220 */ /* 0x000fc80000410000 */
[----:B------:R-:W-:Y:S02]  /*12630*/  FFMA.FTZ R145, R149, R140, R164 ;  /* 0x0000008c95917223 */ /* 0x000fe400000100a4 */
[----:B------:R-:W0:Y:S02]  /*12640*/  SHFL.DOWN PT, R140, R141, 0x2, 0x1f ;  /* 0x08401f008d8c7f89 */ /* 0x000e2400000e0000 */
[----:B0-----:R-:W-:Y:S01]  /*12650*/  FADD.FTZ R149, R140, R141 ;  /* 0x0000008d8c957221 */ /* 0x001fe20000010000 */
[----:B------:R-:W-:-:S04]  /*12660*/  I2FP.F32.S32 R140, R142 ;  /* 0x0000008e008c7245 */ /* 0x000fc80000201400 */
[----:B------:R-:W0:Y:S02]  /*12670*/  MUFU.RCP R144, R140 ;  /* 0x0000008c00907308 */ /* 0x000e240000001000 */
[C---:B0-----:R-:W-:Y:S01]  /*12680*/  FMUL.FTZ R145, R144.reuse, R145 ;  /* 0x0000009190917220 */ /* 0x041fe20000410000 */
[----:B------:R-:W-:-:S04]  /*12690*/  FFMA.FTZ R143, R144, R143, R149 ;  /* 0x0000008f908f7223 */ /* 0x000fc80000010095 */
[----:B------:R-:W0:Y:S02]  /*126a0*/  SHFL.DOWN PT, R144, R145, 0x1, 0x1f ;  /* 0x08201f0091907f89 */ /* 0x000e2400000e0000 */
[----:B0-----:R-:W-:-:S04]  /*126b0*/  FADD.FTZ R149, R145, -R144 ;  /* 0x8000009091957221 */ /* 0x001fc80000010000 */
[----:B------:R-:W-:Y:S01]  /*126c0*/  FMUL.FTZ R150, R149, R149 ;  /* 0x0000009595967220 */ /* 0x000fe20000410000 */
[-C--:B------:R-:W-:Y:S02]  /*126d0*/  IADD3 R149, R142, R151.reuse, RZ ;  /* 0x000000978e957210 */ /* 0x080fe40007ffe0ff */
[----:B------:R-:W-:Y:S01]  /*126e0*/  I2FP.F32.S32 R151, R151 ;  /* 0x0000009700977245 */ /* 0x000fe20000201400 */
[----:B------:R-:W-:-:S04]  /*126f0*/  FMUL.FTZ R141, R140, R150 ;  /* 0x000000968c8d7220 */ /* 0x000fc80000410000 */
[-C--:B------:R-:W-:Y:S01]  /*12700*/  FMUL.FTZ R141, R141, R151.reuse ;  /* 0x000000978d8d7220 */ /* 0x080fe20000410000 */
[----:B------:R-:W-:Y:S01]  /*12710*/  FMUL.FTZ R151, R144, R151 ;  /* 0x0000009790977220 */ /* 0x000fe20000410000 */
[----:B------:R-:W-:-:S03]  /*12720*/  I2FP.F32.S32 R144, R149 ;  /* 0x0000009500907245 */ /* 0x000fc60000201400 */
[----:B------:R-:W-:Y:S02]  /*12730*/  FFMA.FTZ R151, R140, R145, R151 ;  /* 0x000000918c977223 */ /* 0x000fe40000010097 */
[----:B------:R-:W0:Y:S01]  /*12740*/  SHFL.DOWN PT, R140, R143, 0x1, 0x1f ;  /* 0x08201f008f8c7f89 */ /* 0x000e2200000e0000 */
[----:B------:R-:W1:Y:S02]  /*12750*/  MUFU.RCP R144, R144 ;  /* 0x0000009000907308 */ /* 0x000e640000001000 */
[----:B-1----:R-:W-:Y:S01]  /*12760*/  FMUL.FTZ R149, R144, R151 ;  /* 0x0000009790957220 */ /* 0x002fe20000410000 */
[----:B0-----:R-:W-:-:S05]  /*12770*/  FADD.FTZ R145, R143, R140 ;  /* 0x0000008c8f917221 */ /* 0x001fca0000010000 */
[----:B------:R-:W0:Y:S01]  /*12780*/  SHFL.IDX PT, R149, R149, RZ, 0x1f ;  /* 0x00001fff95957589 */ /* 0x000e2200000e0000 */
[----:B------:R-:W1:Y:S01]  /*12790*/  LDC R140, c[0x0][0x2d8] ;  /* 0x0000b600ff8c7b82 */ /* 0x000e620000000800 */
[----:B------:R-:W-:-:S05]  /*127a0*/  FFMA.FTZ R150, R144, R141, R145 ;  /* 0x0000008d90967223 */ /* 0x000fca0000010091 */
[----:B------:R-:W1:Y:S01]  /*127b0*/  SHFL.IDX PT, R145, R150, RZ, 0x1f ;  /* 0x00001fff96917589 */ /* 0x000e6200000e0000 */
[----:B0-----:R-:W-:-:S05]  /*127c0*/  FMUL.FTZ R141, R149, R149 ;  /* 0x00000095958d7220 */ /* 0x001fca0000410000 */
[----:B------:R-:W-:Y:S01]  /*127d0*/  FSEL R141, R141, RZ, !P3 ;  /* 0x000000ff8d8d7208 */ /* 0x000fe20005800000 */
[----:B-1----:R-:W-:Y:S02]  /*127e0*/  FFMA.FTZ R140, R145, UR12, R140 ;  /* 0x0000000c918c7c23 */ /* 0x002fe4000801008c */
[----:B------:R-:W0:Y:S02]  /*127f0*/  @!P2 LDC.64 R144, c[0x0][0x258] ;  /* 0x00009600ff90ab82 */ /* 0x000e240000000a00 */
[----:B------:R-:W-:-:S06]  /*12800*/  FADD.FTZ R142, R140, R141 ;  /* 0x0000008d8c8e7221 */ /* 0x000fcc0000010000 */
[----:B------:R-:W1:Y:S01]  /*12810*/  @!P2 LDC.64 R140, c[0x0][0x250] ;  /* 0x00009400ff8cab82 */ /* 0x000e620000000a00 */
[----:B------:R-:W2:Y:S01]  /*12820*/  MUFU.RSQ R142, R142 ;  /* 0x0000008e008e7308 */ /* 0x000ea20000001400 */
[----:B-1----:R-:W-:-:S05]  /*12830*/  @!P2 IMAD.WIDE R140, R10, 0x4, R140 ;  /* 0x000000040a8ca825 */ /* 0x002fca00078e028c */
[----:B------:R0:W-:Y:S02]  /*12840*/  @!P2 STG.E desc[UR4][R140.64], R149 ;  /* 0x000000958c00a986 */ /* 0x0001e4000c101904 */
[----:B0-----:R-:W-:-:S04]  /*12850*/  @!P2 IMAD.WIDE R140, R10, 0x4, R144 ;  /* 0x000000040a8ca825 */ /* 0x001fc800078e0290 */
[----:B------:R-:W-:Y:S01]  /*12860*/  VIADD R10, R10, UR18 ;  /* 0x000000120a0a7c36 */ /* 0x000fe20008000000 */
[----:B--2---:R0:W-:Y:S01]  /*12870*/  @!P2 STG.E desc[UR4][R140.64], R142 ;  /* 0x0000008e8c00a986 */ /* 0x0041e2000c101904 */
[----:B------:R-:W-:-:S04]  /*12880*/  PLOP3.LUT P2, PT, PT, PT, UP0, 0x40, 0x0 ;  /* 0x000000000000781c */ /* 0x000fc80003f4e808 */
[----:B0-----:R-:W-:-:S05]  /*12890*/  FSEL R140, R149, RZ, P2 ;  /* 0x000000ff958c7208 */ /* 0x001fca0001000000 */
[C---:B------:R-:W-:Y:S01]  /*128a0*/  FADD.FTZ R143, -R140.reuse, R28 ;  /* 0x0000001c8c8f7221 */ /* 0x040fe20000010100 */
[C---:B------:R-:W-:Y:S01]  /*128b0*/  FADD.FTZ R29, -R140.reuse, R29 ;  /* 0x0000001d8c1d7221 */ /* 0x040fe20000010100 */
[C---:B------:R-:W-:Y:S01]  /*128c0*/  FADD.FTZ R31, -R140.reuse, R31 ;  /* 0x0000001f8c1f7221 */ /* 0x040fe20000010100 */
[----:B------:R-:W-:Y:S01]  /*128d0*/  FADD.FTZ R145, -R140, R30 ;  /* 0x0000001e8c917221 */ /* 0x000fe20000010100 */
[C---:B------:R-:W-:Y:S01]  /*128e0*/  FMUL.FTZ R141, R142.reuse, R143 ;  /* 0x0000008f8e8d7220 */ /* 0x040fe20000410000 */
[C---:B------:R-:W-:Y:S01]  /*128f0*/  FMUL.FTZ R143, R142.reuse, R29 ;  /* 0x0000001d8e8f7220 */ /* 0x040fe20000410000 */
[----:B------:R-:W-:Y:S01]  /*12900*/  FMUL.FTZ R144, R142, R31 ;  /* 0x0000001f8e907220 */ /* 0x000fe20000410000 */
[----:B------:R-:W-:Y:S01]  /*12910*/  FADD.FTZ R31, -R140, R26 ;  /* 0x0000001a8c1f7221 */ /* 0x000fe20000010100 */
[----:B------:R-:W-:Y:S01]  /*12920*/  FFMA.FTZ R28, R160, R141, R124 ;  /* 0x0000008da01c7223 */ /* 0x000fe2000001007c */
[----:B------:R-:W-:Y:S01]  /*12930*/  FFMA.FTZ R29, R161, R143, R125 ;  /* 0x0000008fa11d7223 */ /* 0x000fe2000001007d */
[----:B------:R-:W-:Y:S01]  /*12940*/  FADD.FTZ R149, -R140, R27 ;  /* 0x0000001b8c957221 */ /* 0x000fe20000010100 */
[----:B------:R-:W-:Y:S01]  /*12950*/  FMUL.FTZ R145, R142, R145 ;  /* 0x000000918e917220 */ /* 0x000fe20000410000 */
[C---:B------:R-:W-:Y:S01]  /*12960*/  FADD.FTZ R151, -R140.reuse, R24 ;  /* 0x000000188c977221 */ /* 0x040fe20000010100 */
[----:B------:R-:W-:Y:S01]  /*12970*/  FADD.FTZ R25, -R140, R25 ;  /* 0x000000198c197221 */ /* 0x000fe20000010100 */
[C---:B------:R-:W-:Y:S01]  /*12980*/  FMUL.FTZ R27, R142.reuse, R31 ;  /* 0x0000001f8e1b7220 */ /* 0x040fe20000410000 */
[----:B------:R-:W-:Y:S01]  /*12990*/  FMUL.FTZ R26, R142, R149 ;  /* 0x000000958e1a7220 */ /* 0x000fe20000410000 */
[----:B------:R-:W-:Y:S01]  /*129a0*/  F2FP.BF16.F32.PACK_AB R28, R29, R28 ;  /* 0x0000001c1d1c723e */ /* 0x000fe200000010ff */
[----:B------:R-:W-:Y:S01]  /*129b0*/  FFMA.FTZ R29, R162, R145, R126 ;  /* 0x00000091a21d7223 */ /* 0x000fe2000001007e */
[----:B------:R-:W-:Y:S01]  /*129c0*/  FFMA.FTZ R30, R163, R144, R127 ;  /* 0x00000090a31e7223 */ /* 0x000fe2000001007f */
[C---:B------:R-:W-:Y:S01]  /*129d0*/  FMUL.FTZ R151, R142.reuse, R151 ;  /* 0x000000978e977220 */ /* 0x040fe20000410000 */
[----:B------:R-:W-:Y:S01]  /*129e0*/  FMUL.FTZ R150, R142, R25 ;  /* 0x000000198e967220 */ /* 0x000fe20000410000 */
[----:B------:R-:W-:Y:S01]  /*129f0*/  FFMA.FTZ R31, R158, R27, R122 ;  /* 0x0000001b9e1f7223 */ /* 0x000fe2000001007a */
[----:B------:R-:W-:Y:S01]  /*12a00*/  FFMA.FTZ R24, R159, R26, R123 ;  /* 0x0000001a9f187223 */ /* 0x000fe2000001007b */
[----:B------:R-:W-:Y:S01]  /*12a10*/  IMAD.SHL.U32 R149, R147, 0x10, RZ ;  /* 0x0000001093957824 */ /* 0x000fe200078e00ff */
[----:B------:R-:W-:Y:S01]  /*12a20*/  F2FP.BF16.F32.PACK_AB R29, R30, R29 ;  /* 0x0000001d1e1d723e */ /* 0x000fe200000010ff */
[----:B------:R-:W-:Y:S01]  /*12a30*/  FFMA.FTZ R30, R156, R151, R120 ;  /* 0x000000979c1e7223 */ /* 0x000fe20000010078 */
[----:B------:R-:W-:Y:S01]  /*12a40*/  FFMA.FTZ R25, R157, R150, R121 ;  /* 0x000000969d197223 */ /* 0x000fe20000010079 */
[----:B------:R-:W-:Y:S01]  /*12a50*/  F2FP.BF16.F32.PACK_AB R31, R24, R31 ;  /* 0x0000001f181f723e */ /* 0x000fe200000010ff */
[----:B------:R-:W-:Y:S01]  /*12a60*/  FFMA.FTZ R164, R63, R26, R99 ;  /* 0x0000001a3fa47223 */ /* 0x000fe20000010063 */
[----:B------:R-:W-:Y:S01]  /*12a70*/  SHF.R.U32.HI R147, RZ, 0x1c, R147 ;  /* 0x0000001cff937819 */ /* 0x000fe20000011693 */
        /* <DEDUP_REMOVED lines=9> */
[----:B------:R-:W-:Y:S01]  /*12b10*/  F2FP.BF16.F32.PACK_AB R27, R164, R27 ;  /* 0x0000001ba41b723e */ /* 0x000fe200000010ff */
[----:B------:R0:W-:Y:S01]  /*12b20*/  STG.E.128 desc[UR4][R24.64], R28 ;  /* 0x0000001c18007986 */ /* 0x0001e2000c101d04 */
[----:B------:R-:W-:Y:S01]  /*12b30*/  F2FP.BF16.F32.PACK_AB R26, R26, R151 ;  /* 0x000000971a1a723e */ /* 0x000fe200000010ff */
[C---:B------:R-:W-:Y:S01]  /*12b40*/  FADD.FTZ R21, -R140.reuse, R21 ;  /* 0x000000158c157221 */ /* 0x040fe20000010100 */
[C---:B------:R-:W-:Y:S01]  /*12b50*/  FADD.FTZ R23, -R140.reuse, R23 ;  /* 0x000000178c177221 */ /* 0x040fe20000010100 */
[C---:B------:R-:W-:Y:S01]  /*12b60*/  FADD.FTZ R17, -R140.reuse, R17 ;  /* 0x000000118c117221 */ /* 0x040fe20000010100 */
[C---:B------:R-:W-:Y:S01]  /*12b70*/  FADD.FTZ R13, -R140.reuse, R13 ;  /* 0x0000000d8c0d7221 */ /* 0x040fe20000010100 */
[C---:B------:R-:W-:Y:S01]  /*12b80*/  FADD.FTZ R15, -R140.reuse, R15 ;  /* 0x0000000f8c0f7221 */ /* 0x040fe20000010100 */
[C---:B------:R-:W-:Y:S01]  /*12b90*/  FADD.FTZ R131, -R140.reuse, R131 ;  /* 0x000000838c837221 */ /* 0x040fe20000010100 */
[----:B0-----:R-:W-:Y:S01]  /*12ba0*/  FFMA.FTZ R24, R153, R143, R101 ;  /* 0x0000008f99187223 */ /* 0x001fe20000010065 */
[----:B------:R-:W-:Y:S01]  /*12bb0*/  IADD3 R28, P2, R149, UR16, RZ ;  /* 0x00000010951c7c10 */ /* 0x000fe2000ff5e0ff */
[----:B------:R-:W-:Y:S01]  /*12bc0*/  FADD.FTZ R31, -R140, R20 ;  /* 0x000000148c1f7221 */ /* 0x000fe20000010100 */
[----:B------:R-:W-:Y:S01]  /*12bd0*/  F2FP.BF16.F32.PACK_AB R25, R144, R145 ;  /* 0x000000919019723e */ /* 0x000fe200000010ff */
[----:B------:R-:W-:Y:S01]  /*12be0*/  FMUL.FTZ R30, R142, R21 ;  /* 0x000000158e1e7220 */ /* 0x000fe20000410000 */
[----:B------:R-:W-:Y:S01]  /*12bf0*/  F2FP.BF16.F32.PACK_AB R24, R24, R141 ;  /* 0x0000008d1818723e */ /* 0x000fe200000010ff */
[----:B------:R-:W-:Y:S01]  /*12c00*/  FMUL.FTZ R31, R142, R31 ;  /* 0x0000001f8e1f7220 */ /* 0x000fe20000410000 */
[----:B------:R-:W-:Y:S01]  /*12c10*/  IADD3.X R29, R147, UR17, RZ, P2, !PT ;  /* 0x00000011931d7c10 */ /* 0x000fe200097fe4ff */
[----:B------:R-:W-:Y:S01]  /*12c20*/  FADD.FTZ R141, -R140, R22 ;  /* 0x000000168c8d7221 */ /* 0x000fe20000010100 */
[----:B------:R-:W-:Y:S01]  /*12c30*/  FFMA.FTZ R21, R77, R30, R117 ;  /* 0x0000001e4d157223 */ /* 0x000fe20000010075 */
[----:B------:R-:W-:Y:S01]  /*12c40*/  FFMA.FTZ R20, R76, R31, R116 ;  /* 0x0000001f4c147223 */ /* 0x000fe20000010074 */
[C---:B------:R-:W-:Y:S01]  /*12c50*/  FMUL.FTZ R144, R142.reuse, R23 ;  /* 0x000000178e907220 */ /* 0x040fe20000410000 */
[----:B------:R0:W-:Y:S01]  /*12c60*/  STG.E.128 desc[UR4][R28.64], R24 ;  /* 0x000000181c007986 */ /* 0x0001e2000c101d04 */
[----:B------:R-:W-:Y:S01]  /*12c70*/  FMUL.FTZ R141, R142, R141 ;  /* 0x0000008d8e8d7220 */ /* 0x000fe20000410000 */
[----:B------:R-:W-:Y:S01]  /*12c80*/  FADD.FTZ R23, -R140, R18 ;  /* 0x000000128c177221 */ /* 0x000fe20000010100 */
[----:B------:R-:W-:Y:S01]  /*12c90*/  F2FP.BF16.F32.PACK_AB R20, R21, R20 ;  /* 0x000000141514723e */ /* 0x000fe200000010ff */
[----:B------:R-:W-:Y:S01]  /*12ca0*/  FFMA.FTZ R22, R79, R144, R119 ;  /* 0x000000904f167223 */ /* 0x000fe20000010077 */
[----:B------:R-:W-:Y:S01]  /*12cb0*/  FFMA.FTZ R21, R78, R141, R118 ;  /* 0x0000008d4e157223 */ /* 0x000fe20000010076 */
[----:B------:R-:W-:Y:S01]  /*12cc0*/  FMUL.FTZ R18, R142, R17 ;  /* 0x000000118e127220 */ /* 0x000fe20000410000 */
[C---:B------:R-:W-:Y:S01]  /*12cd0*/  FADD.FTZ R145, -R140.reuse, R129 ;  /* 0x000000818c917221 */ /* 0x040fe20000010100 */
[C---:B------:R-:W-:Y:S01]  /*12ce0*/  FADD.FTZ R143, -R140.reuse, R128 ;  /* 0x000000808c8f7221 */ /* 0x040fe20000010100 */
[----:B------:R-:W-:Y:S01]  /*12cf0*/  FADD.FTZ R147, -R140, R130 ;  /* 0x000000828c937221 */ /* 0x000fe20000010100 */
[----:B------:R-:W-:Y:S01]  /*12d00*/  F2FP.BF16.F32.PACK_AB R21, R22, R21 ;  /* 0x000000151615723e */ /* 0x000fe200000010ff */
[----:B------:R-:W-:Y:S01]  /*12d10*/  FFMA.FTZ R17, R73, R18, R113 ;  /* 0x0000001249117223 */ /* 0x000fe20000010071 */
[----:B------:R-:W-:Y:S01]  /*12d20*/  FMUL.FTZ R128, R142, R15 ;  /* 0x0000000f8e807220 */ /* 0x000fe20000410000 */
[----:B------:R-:W-:Y:S01]  /*12d30*/  FFMA.FTZ R144, R59, R144, R95 ;  /* 0x000000903b907223 */ /* 0x000fe2000001005f */
[----:B------:R-:W-:Y:S01]  /*12d40*/  SEL R149, RZ, 0x1, P1 ;  /* 0x00000001ff957807 */ /* 0x000fe20000800000 */
[----:B0-----:R-:W0:Y:S01]  /*12d50*/  LDC.64 R24, c[0x0][0x2b8] ;  /* 0x0000ae00ff187b82 */ /* 0x001e220000000a00 */
[C---:B------:R-:W-:Y:S01]  /*12d60*/  FADD.FTZ R29, -R140.reuse, R16 ;  /* 0x000000108c1d7221 */ /* 0x040fe20000010100 */
[----:B------:R-:W-:Y:S01]  /*12d70*/  FADD.FTZ R27, -R140, R19 ;  /* 0x000000138c1b7221 */ /* 0x000fe20000010100 */
[----:B------:R-:W-:-:S02]  /*12d80*/  FMUL.FTZ R19, R142, R23 ;  /* 0x000000178e137220 */ /* 0x000fc40000410000 */
[C---:B------:R-:W-:Y:S01]  /*12d90*/  FMUL.FTZ R29, R142.reuse, R29 ;  /* 0x0000001d8e1d7220 */ /* 0x040fe20000410000 */
[----:B------:R-:W-:Y:S01]  /*12da0*/  FMUL.FTZ R28, R142, R27 ;  /* 0x0000001b8e1c7220 */ /* 0x000fe20000410000 */
[----:B------:R-:W-:Y:S01]  /*12db0*/  FFMA.FTZ R23, R74, R19, R114 ;  /* 0x000000134a177223 */ /* 0x000fe20000010072 */
[----:B------:R-:W-:Y:S01]  /*12dc0*/  FADD.FTZ R27, -R140, R14 ;  /* 0x0000000e8c1b7221 */ /* 0x000fe20000010100 */
        /* <DEDUP_REMOVED lines=9> */
[-C--:B------:R-:W-:Y:S01]  /*12e60*/  FFMA.FTZ R18, R71, R128.reuse, R111 ;  /* 0x0000008047127223 */ /* 0x080fe2000001006f */
[----:B------:R-:W-:Y:S01]  /*12e70*/  FFMA.FTZ R128, R51, R128, R87 ;  /* 0x0000008033807223 */ /* 0x000fe20000010057 */
[----:B------:R-:W-:-:S02]  /*12e80*/  F2FP.BF16.F32.PACK_AB R14, R19, R14 ;  /* 0x0000000e130e723e */ /* 0x000fc400000010ff */
[----:B------:R-:W-:Y:S01]  /*12e90*/  F2FP.BF16.F32.PACK_AB R15, R28, R15 ;  /* 0x0000000f1c0f723e */ /* 0x000fe200000010ff */
[----:B0-----:R-:W-:-:S04]  /*12ea0*/  IMAD.WIDE.U32 R16, R139, 0x10, R24 ;  /* 0x000000108b107825 */ /* 0x001fc800078e0018 */
[----:B------:R-:W-:Y:S01]  /*12eb0*/  FADD.FTZ R25, -R140, R12 ;  /* 0x0000000c8c197221 */ /* 0x000fe20000010100 */
[----:B------:R-:W-:Y:S01]  /*12ec0*/  FFMA.FTZ R12, R56, R31, R92 ;  /* 0x0000001f380c7223 */ /* 0x000fe2000001005c */
[----:B------:R0:W-:Y:S02]  /*12ed0*/  STG.E.128 desc[UR4][R16.64], R20 ;  /* 0x0000001410007986 */ /* 0x0001e4000c101d04 */
[C---:B------:R-:W-:Y:S01]  /*12ee0*/  FMUL.FTZ R25, R142.reuse, R25 ;  /* 0x000000198e197220 */ /* 0x040fe20000410000 */
[----:B0-----:R-:W0:Y:S01]  /*12ef0*/  LDC.64 R16, c[0x0][0x2c0] ;  /* 0x0000b000ff107b82 */ /* 0x001e220000000a00 */
[C---:B------:R-:W-:Y:S01]  /*12f00*/  FMUL.FTZ R22, R142.reuse, R13 ;  /* 0x0000000d8e167220 */ /* 0x040fe20000410000 */
[C---:B------:R-:W-:Y:S01]  /*12f10*/  FMUL.FTZ R21, R142.reuse, R143 ;  /* 0x0000008f8e157220 */ /* 0x040fe20000410000 */
        /* <DEDUP_REMOVED lines=9> */
[----:B------:R-:W-:-:S03]  /*12fb0*/  FFMA.FTZ R31, R49, R22, R85 ;  /* 0x00000016311f7223 */ /* 0x000fc60000010055 */
[----:B------:R-:W-:Y:S01]  /*12fc0*/  F2FP.BF16.F32.PACK_AB R13, R144, R13 ;  /* 0x0000000d900d723e */ /* 0x000fe200000010ff */
[----:B0-----:R-:W-:-:S04]  /*12fd0*/  IMAD.WIDE.U32 R26, R139, 0x10, R16 ;  /* 0x000000108b1a7825 */ /* 0x001fc800078e0010 */
[----:B------:R-:W-:Y:S01]  /*12fe0*/  FFMA.FTZ R17, R57, R30, R93 ;  /* 0x0000001e39117223 */ /* 0x000fe2000001005d */
[----:B------:R-:W-:Y:S01]  /*12ff0*/  FFMA.FTZ R16, R68, R25, R108 ;  /* 0x0000001944107223 */ /* 0x000fe2000001006c */
[----:B------:R-:W-:Y:S02]  /*13000*/  SHF.L.U32 R30, R138, 0x4, RZ ;  /* 0x000000048a1e7819 */ /* 0x000fe400000006ff */
[----:B------:R-:W-:Y:S02]  /*13010*/  SHF.R.U32.HI R138, RZ, 0x1c, R138 ;  /* 0x0000001cff8a7819 */ /* 0x000fe4000001168a */
[----:B------:R-:W-:Y:S01]  /*13020*/  F2FP.BF16.F32.PACK_AB R12, R17, R12 ;  /* 0x0000000c110c723e */ /* 0x000fe200000010ff */
[----:B------:R-:W-:Y:S01]  /*13030*/  FFMA.FTZ R17, R70, R129, R110 ;  /* 0x0000008146117223 */ /* 0x000fe2000001006e */
[----:B------:R-:W-:Y:S01]  /*13040*/  F2FP.BF16.F32.PACK_AB R16, R29, R16 ;  /* 0x000000101d10723e */ /* 0x000fe200000010ff */
[-C--:B------:R-:W-:Y:S01]  /*13050*/  FFMA.FTZ R29, R67, R142.reuse, R107 ;  /* 0x0000008e431d7223 */ /* 0x080fe2000001006b */
[----:B------:R-:W-:Y:S01]  /*13060*/  FFMA.FTZ R142, R47, R142, R83 ;  /* 0x0000008e2f8e7223 */ /* 0x000fe20000010053 */
[----:B------:R0:W-:Y:S01]  /*13070*/  STG.E.128 desc[UR4][R26.64], R12 ;  /* 0x0000000c1a007986 */ /* 0x0001e2000c101d04 */
[----:B------:R-:W-:-:S02]  /*13080*/  F2FP.BF16.F32.PACK_AB R17, R18, R17 ;  /* 0x000000111211723e */ /* 0x000fc400000010ff */
[----:B------:R-:W-:Y:S02]  /*13090*/  F2FP.BF16.F32.PACK_AB R18, R24, R19 ;  /* 0x000000131812723e */ /* 0x000fe400000010ff */
[----:B------:R-:W-:Y:S01]  /*130a0*/  F2FP.BF16.F32.PACK_AB R19, R29, R28 ;  /* 0x0000001c1d13723e */ /* 0x000fe200000010ff */
[----:B------:R-:W-:Y:S01]  /*130b0*/  FFMA.FTZ R29, R44, R21, R80 ;  /* 0x000000152c1d7223 */ /* 0x000fe20000010050 */
[----:B------:R-:W-:Y:S01]  /*130c0*/  IADD3 R24, P2, R30, UR14, RZ ;  /* 0x0000000e1e187c10 */ /* 0x000fe2000ff5e0ff */
[----:B------:R-:W-:Y:S01]  /*130d0*/  FFMA.FTZ R21, R50, R129, R86 ;  /* 0x0000008132157223 */ /* 0x000fe20000010056 */
[----:B------:R-:W-:Y:S01]  /*130e0*/  IADD3 R28, P3, R30, UR16, RZ ;  /* 0x000000101e1c7c10 */ /* 0x000fe2000ff7e0ff */
[----:B------:R-:W-:Y:S01]  /*130f0*/  FFMA.FTZ R30, R45, R20, R81 ;  /* 0x000000142d1e7223 */ /* 0x000fe20000010051 */
[----:B------:R-:W-:Y:S01]  /*13100*/  FFMA.FTZ R20, R48, R25, R84 ;  /* 0x0000001930147223 */ /* 0x000fe20000010054 */
[----:B------:R-:W-:Y:S02]  /*13110*/  IADD3.X R25, R138, UR15, RZ, P2, !PT ;  /* 0x0000000f8a197c10 */ /* 0x000fe400097fe4ff */
[----:B------:R-:W-:-:S02]  /*13120*/  F2FP.BF16.F32.PACK_AB R23, R142, R23 ;  /* 0x000000178e17723e */ /* 0x000fc400000010ff */
[----:B------:R-:W-:Y:S01]  /*13130*/  F2FP.BF16.F32.PACK_AB R22, R30, R29 ;  /* 0x0000001d1e16723e */ /* 0x000fe200000010ff */
[----:B------:R0:W-:Y:S01]  /*13140*/  STG.E.128 desc[UR4][R24.64], R16 ;  /* 0x0000001018007986 */ /* 0x0001e2000c101d04 */
[----:B------:R-:W-:Y:S02]  /*13150*/  F2FP.BF16.F32.PACK_AB R21, R128, R21 ;  /* 0x000000158015723e */ /* 0x000fe400000010ff */
[----:B------:R-:W-:Y:S02]  /*13160*/  IADD3.X R29, R138, UR17, RZ, P3, !PT ;  /* 0x000000118a1d7c10 */ /* 0x000fe40009ffe4ff */
[----:B------:R-:W-:Y:S02]  /*13170*/  F2FP.BF16.F32.PACK_AB R20, R31, R20 ;  /* 0x000000141f14723e */ /* 0x000fe400000010ff */
[----:B------:R-:W-:-:S03]  /*13180*/  ISETP.GE.AND P2, PT, R10, UR19, PT ;  /* 0x000000130a007c0c */ /* 0x000fc6000bf46270 */
[----:B------:R0:W-:Y:S10]  /*13190*/  STG.E.128 desc[UR4][R28.64], R20 ;  /* 0x000000141c007986 */ /* 0x0001f4000c101d04 */
[----:B------:R-:W-:Y:S05]  /*131a0*/  @!P2 BRA `(.L_x_9354) ;  /* 0xfffffed80048a947 */ /* 0x000fea000383ffff */
[----:B------:R-:W-:Y:S05]  /*131b0*/  EXIT ;  /* 0x000000000000794d */ /* 0x000fea0003800000 */
.L_x_9353:
[----:B------:R-:W-:Y:S01]  /*131c0*/  HFMA2.MMA R150, -RZ, RZ, 0, 1.847743988037109375e-06 ;  /* 0x0000001fff967435 */ /* 0x000fe200000001ff */
[----:B------:R-:W-:Y:S01]  /*131d0*/  MOV R164, R141 ;  /* 0x0000008d00a47202 */ /* 0x000fe20000000f00 */
[----:B------:R-:W-:Y:S02]  /*131e0*/  IMAD.MOV.U32 R145, RZ, RZ, 0x1 ;  /* 0x00000001ff917424 */ /* 0x000fe400078e00ff */
[----:B------:R-:W-:-:S07]  /*131f0*/  IMAD.MOV.U32 R149, RZ, RZ, -0x1 ;  /* 0xffffffffff957424 */ /* 0x000fce00078e00ff */
[----:B------:R-:W-:Y:S05]  /*13200*/  WARPSYNC.COLLECTIVE R149, `(.L_x_9355) ;  /* 0x0000000095087348 */ /* 0x000fea0003c00000 */
[----:B------:R0:W1:Y:S02]  /*13210*/  SHFL.BFLY P3, R151, R164, R145, R150 ;  /* 0x0c000091a4977389 */ /* 0x0000640000060096 */
[----:B01----:R-:W-:Y:S01]  /*13220*/  ENDCOLLECTIVE ;  /* 0x000000000000791b */ /* 0x003fe20003800000 */
.L_x_9355:
[----:B------:R-:W-:Y:S01]  /*13230*/  MOV R145, 0x2 ;  /* 0x0000000200917802 */ /* 0x000fe20000000f00 */
[----:B------:R-:W-:-:S07]  /*13240*/  FADD.FTZ R164, R141, R151 ;  /* 0x000000978da47221 */ /* 0x000fce0000010000 */
[----:B------:R-:W-:Y:S05]  /*13250*/  WARPSYNC.COLLECTIVE R149, `(.L_x_9356) ;  /* 0x0000000095087348 */ /* 0x000fea0003c00000 */
[----:B------:R0:W1:Y:S02]  /*13260*/  SHFL.BFLY P3, R151, R164, R145, R150 ;  /* 0x0c000091a4977389 */ /* 0x0000640000060096 */
[----:B01----:R-:W-:Y:S01]  /*13270*/  ENDCOLLECTIVE ;  /* 0x000000000000791b */ /* 0x003fe20003800000 */
.L_x_9356:
[----:B------:R-:W-:Y:S02]  /*13280*/  IMAD.MOV.U32 R145, RZ, RZ, 0x4 ;  /* 0x00000004ff917424 */ /* 0x000fe400078e00ff */
[----:B------:R-:W-:-:S07]  /*13290*/  FADD.FTZ R164, R164, R151 ;  /* 0x00000097a4a47221 */ /* 0x000fce0000010000 */
[----:B------:R-:W-:Y:S05]  /*132a0*/  WARPSYNC.COLLECTIVE R149, `(.L_x_9357) ;  /* 0x0000000095087348 */ /* 0x000fea0003c00000 */
[----:B------:R0:W1:Y:S02]  /*132b0*/  SHFL.BFLY P3, R151, R164, R145, R150 ;  /* 0x0c000091a4977389 */ /* 0x0000640000060096 */
[----:B01----:R-:W-:Y:S01]  /*132c0*/  ENDCOLLECTIVE ;  /* 0x000000000000791b */ /* 0x003fe20003800000 */
.L_x_9357:
[----:B------:R-:W-:Y:S02]  /*132d0*/  IMAD.MOV.U32 R145, RZ, RZ, 0x8 ;  /* 0x00000008ff917424 */ /* 0x000fe400078e00ff */
[----:B------:R-:W-:-:S05]  /*132e0*/  FADD.FTZ R140, R164, R151 ;  /* 0x00000097a48c7221 */ /* 0x000fca0000010000 */
[----:B------:R-:W-:-:S07]  /*132f0*/  MOV R164, R140 ;  /* 0x0000008c00a47202 */ /* 0x000fce0000000f00 */
[----:B------:R-:W-:Y:S05]  /*13300*/  WARPSYNC.COLLECTIVE R149, `(.L_x_9358) ;  /* 0x0000000095087348 */ /* 0x000fea0003c00000 */
[----:B------:R0:W1:Y:S02]  /*13310*/  SHFL.BFLY P3, R151, R164, R145, R150 ;  /* 0x0c000091a4977389 */ /* 0x0000640000060096 */
[----:B01----:R-:W-:Y:S01]  /*13320*/  ENDCOLLECTIVE ;  /* 0x000000000000791b */ /* 0x003fe20003800000 */
.L_x_9358:
[----:B------:R-:W-:Y:S02]  /*13330*/  IMAD.MOV.U32 R145, RZ, RZ, 0x10 ;  /* 0x00000010ff917424 */ /* 0x000fe400078e00ff */
[----:B------:R-:W-:-:S05]  /*13340*/  FADD.FTZ R140, R140, R151 ;  /* 0x000000978c8c7221 */ /* 0x000fca0000010000 */
[----:B------:R-:W-:-:S07]  /*13350*/  MOV R164, R140 ;  /* 0x0000008c00a47202 */ /* 0x000fce0000000f00 */
[----:B------:R-:W-:Y:S05]  /*13360*/  WARPSYNC.COLLECTIVE R149, `(.L_x_9359) ;  /* 0x0000000095087348 */ /* 0x000fea0003c00000 */
[----:B------:R0:W1:Y:S02]  /*13370*/  SHFL.BFLY P3, R151, R164, R145, R150 ;  /* 0x0c000091a4977389 */ /* 0x0000640000060096 */
[----:B01----:R-:W-:Y:S01]  /*13380*/  ENDCOLLECTIVE ;  /* 0x000000000000791b */ /* 0x003fe20003800000 */
.L_x_9359:
[----:B------:R-:W-:Y:S01]  /*13390*/  HFMA2.MMA R145, -RZ, RZ, 0, 5.9604644775390625e-08 ;  /* 0x00000001ff917435 */ /* 0x000fe200000001ff */
        /* <DEDUP_REMOVED lines=10> */
[----:B------:R-:W-:Y:S01]  /*13440*/  FFMA.FTZ R141, R164, R164, R141 ;  /* 0x000000a4a48d7223 */ /* 0x000fe2000001008d */
[----:B------:R-:W-:-:S03]  /*13450*/  FADD.FTZ R164, -R140, R131 ;  /* 0x000000838ca47221 */ /* 0x000fc60000010100 */
        /* <DEDUP_REMOVED lines=37> */
[----:B------:R-:W-:-:S03]  /*136b0*/  IMAD.MOV.U32 R150, RZ, RZ, 0x1f ;  /* 0x0000001fff967424 */ /* 0x000fc600078e00ff */
[----:B------:R-:W-:-:S07]  /*136c0*/  FFMA.FTZ R164, R164, R164, R141 ;  /* 0x000000a4a4a47223 */ /* 0x000fce000001008d */
[----:B------:R-:W-:Y:S05]  /*136d0*/  WARPSYNC.COLLECTIVE R149, `(.L_x_9360) ;  /* 0x0000000095087348 */ /* 0x000fea0003c00000 */
[----:B------:R0:W1:Y:S02]  /*136e0*/  SHFL.BFLY P3, R151, R164, R145, R150 ;  /* 0x0c000091a4977389 */ /* 0x0000640000060096 */
[----:B01----:R-:W-:Y:S01]  /*136f0*/  ENDCOLLECTIVE ;  /* 0x000000000000791b */ /* 0x003fe20003800000 */
.L_x_9360:
[----:B------:R-:W-:Y:S01]  /*13700*/  MOV R145, 0x2 ;  /* 0x0000000200917802 */ /* 0x000fe20000000f00 */
[----:B------:R-:W-:-:S07]  /*13710*/  FADD.FTZ R164, R164, R151 ;  /* 0x00000097a4a47221 */ /* 0x000fce0000010000 */
[----:B------:R-:W-:Y:S05]  /*13720*/  WARPSYNC.COLLECTIVE R149, `(.L_x_9361) ;  /* 0x0000000095087348 */ /* 0x000fea0003c00000 */
[----:B------:R0:W1:Y:S02]  /*13730*/  SHFL.BFLY P3, R151, R164, R145, R150 ;  /* 0x0c000091a4977389 */ /* 0x0000640000060096 */
[----:B01----:R-:W-:Y:S01]  /*13740*/  ENDCOLLECTIVE ;  /* 0x000000000000791b */ /* 0x003fe20003800000 */
.L_x_9361:
[----:B------:R-:W-:Y:S01]  /*13750*/  HFMA2.MMA R145, -RZ, RZ, 0, 2.384185791015625e-07 ;  /* 0x00000004ff917435 */ /* 0x000fe200000001ff */
[----:B------:R-:W-:-:S04]  /*13760*/  FADD.FTZ R141, R164, R151 ;  /* 0x00000097a48d7221 */ /* 0x000fc80000010000 */
[----:B------:R-:W-:-:S07]  /*13770*/  IMAD.MOV.U32 R164, RZ, RZ, R141 ;  /* 0x000000ffffa47224 */ /* 0x000fce00078e008d */
[----:B------:R-:W-:Y:S05]  /*13780*/  WARPSYNC.COLLECTIVE R149, `(.L_x_9362) ;  /* 0x0000000095087348 */ /* 0x000fea0003c00000 */
[----:B------:R0:W1:Y:S02]  /*13790*/  SHFL.BFLY P3, R151, R164, R145, R150 ;  /* 0x0c000091a4977389 */ /* 0x0000640000060096 */
[----:B01----:R-:W-:Y:S01]  /*137a0*/  ENDCOLLECTIVE ;  /* 0x000000000000791b */ /* 0x003fe20003800000 */
.L_x_9362:
[----:B------:R-:W-:Y:S01]  /*137b0*/  MOV R145, 0x8 ;  /* 0x0000000800917802 */ /* 0x000fe20000000f00 */
[----:B------:R-:W-:-:S04]  /*137c0*/  FADD.FTZ R141, R141, R151 ;  /* 0x000000978d8d7221 */ /* 0x000fc80000010000 */
[----:B------:R-:W-:-:S07]  /*137d0*/  IMAD.MOV.U32 R164, RZ, RZ, R141 ;  /* 0x000000ffffa47224 */ /* 0x000fce00078e008d */
[----:B------:R-:W-:Y:S05]  /*137e0*/  WARPSYNC.COLLECTIVE R149, `(.L_x_9363) ;  /* 0x0000000095087348 */ /* 0x000fea0003c00000 */
[----:B------:R0:W1:Y:S02]  /*137f0*/  SHFL.BFLY P3, R151, R164, R145, R150 ;  /* 0x0c000091a4977389 */ /* 0x0000640000060096 */
[----:B01----:R-:W-:Y:S01]  /*13800*/  ENDCOLLECTIVE ;  /* 0x000000000000791b */ /* 0x003fe20003800000 */
.L_x_9363:
[----:B------:R-:W-:Y:S01]  /*13810*/  HFMA2.MMA R145, -RZ, RZ, 0, 9.5367431640625e-07 ;  /* 0x00000010ff917435 */ /* 0x000fe200000001ff */
[----:B------:R-:W-:-:S04]  /*13820*/  FADD.FTZ R141, R141, R151 ;  /* 0x000000978d8d7221 */ /* 0x000fc80000010000 */
[----:B------:R-:W-:-:S07]  /*13830*/  IMAD.MOV.U32 R164, RZ, RZ, R141 ;  /* 0x000000ffffa47224 */ /* 0x000fce00078e008d */
[----:B------:R-:W-:Y:S05]  /*13840*/  WARPSYNC.COLLECTIVE R149, `(.L_x_9364) ;  /* 0x0000000095087348 */ /* 0x000fea0003c00000 */
[----:B------:R0:W1:Y:S02]  /*13850*/  SHFL.BFLY P3, R151, R164, R145, R150 ;  /* 0x0c000091a4977389 */ /* 0x0000640000060096 */
[----:B01----:R-:W-:Y:S01]  /*13860*/  ENDCOLLECTIVE ;  /* 0x000000000000791b */ /* 0x003fe20003800000 */
.L_x_9364:
[----:B------:R-:W-:Y:S05]  /*13870*/  BRA `(.L_x_9365) ;  /* 0xffffffe800e47947 */ /* 0x000fea000383ffff */
.L_x_9366:
        /* <DEDUP_REMOVED lines=16> */
.L_x_20577:


//--------------------- .text._ZN10layer_norm31ln_parallel_residual_fwd_kernelINS_13Kernel_traitsIf13__nv_bfloat16fS2_fjLj3072ELj1ELj1ELj4ELj16ENS_18Kernel_traits_baseILj3072EfS2_fS2_fjLj128EEEEELb1ELb1ELb0EEEvNS_9FwdParamsE --------------------------
	.section	.text._ZN10layer_norm31ln_parallel_residual_fwd_kernelINS_13Kernel_traitsIf13__nv_bfloat16fS2_fjLj3072ELj1ELj1ELj4ELj16ENS_18Kernel_traits_baseILj3072EfS2_fS2_fjLj128EEEEELb1ELb1ELb0EEEvNS_9FwdParamsE,"ax",@progbits
	.align	128
        .global         _ZN10layer_norm31ln_parallel_residual_fwd_kernelINS_13Kernel_traitsIf13__nv_bfloat16fS2_fjLj3072ELj1ELj1ELj4ELj16ENS_18Kernel_traits_baseILj3072EfS2_fS2_fjLj128EEEEELb1ELb1ELb0EEEvNS_9FwdParamsE
        .type           _ZN10layer_norm31ln_parallel_residual_fwd_kernelINS_13Kernel_traitsIf13__nv_bfloat16fS2_fjLj3072ELj1ELj1ELj4ELj16ENS_18Kernel_traits_baseILj3072EfS2_fS2_fjLj128EEEEELb1ELb1ELb0EEEvNS_9FwdParamsE,@function
        .size           _ZN10layer_norm31ln_parallel_residual_fwd_kernelINS_13Kernel_traitsIf13__nv_bfloat16fS2_fjLj3072ELj1ELj1ELj4ELj16ENS_18Kernel_traits_baseILj3072EfS2_fS2_fjLj128EEEEELb1ELb1ELb0EEEvNS_9FwdParamsE,(.L_x_20578 - _ZN10layer_norm31ln_parallel_residual_fwd_kernelINS_13Kernel_traitsIf13__nv_bfloat16fS2_fjLj3072ELj1ELj1ELj4ELj16ENS_18Kernel_traits_baseILj3072EfS2_fS2_fjLj128EEEEELb1ELb1ELb0EEEvNS_9FwdParamsE)
        .other          _ZN10layer_norm31ln_parallel_residual_fwd_kernelINS_13Kernel_traitsIf13__nv_bfloat16fS2_fjLj3072ELj1ELj1ELj4ELj16ENS_18Kernel_traits_baseILj3072EfS2_fS2_fjLj128EEEEELb1ELb1ELb0EEEvNS_9FwdParamsE,@"STO_CUDA_ENTRY STV_DEFAULT"
_ZN10layer_norm31ln_parallel_residual_fwd_kernelINS_13Kernel_traitsIf13__nv_bfloat16fS2_fjLj3072ELj1ELj1ELj4ELj16ENS_18Kernel_traits_baseILj3072EfS2_fS2_fjLj128EEEEELb1ELb1ELb0EEEvNS_9FwdParamsE:
.text._ZN10layer_norm31ln_parallel_residual_fwd_kernelINS_13Kernel_traitsIf13__nv_bfloat16fS2_fjLj3072ELj1ELj1ELj4ELj16ENS_18Kernel_traits_baseILj3072EfS2_fS2_fjLj128EEEEELb1ELb1ELb0EEEvNS_9FwdParamsE:
        /* <DEDUP_REMOVED lines=8> */
[----:B------:R-:W0:Y:S08]  /*0080*/  LDC R5, c[0x0][0x2ec] ;  /* 0x0000bb00ff057b82 */ /* 0x000e300000000800 */
[----:B------:R-:W2:Y:S01]  /*0090*/  @P0 LDG.E.64 R2, desc[UR4][R2.64] ;  /* 0x0000000402020981 */ /* 0x000ea2000c1e1b00 */
[----:B------:R-:W1:Y:S03]  /*00a0*/  @P0 LDC R11, c[0x0][0x2f0] ;  /* 0x0000bc00ff0b0b82 */ /* 0x000e660000000800 */
[----:B0-----:R-:W1:Y:S01]  /*00b0*/  @P0 LDG.E.64 R6, desc[UR4][R4.64] ;  /* 0x0000000404060981 */ /* 0x001e62000c1e1b00 */
[----:B------:R-:W0:Y:S04]  /*00c0*/  S2R R8, SR_TID.X ;  /* 0x0000000000087919 */ /* 0x000e280000002100 */
[----:B------:R-:W0:Y:S08]  /*00d0*/  S2UR UR8, SR_CTAID.X ;  /* 0x00000000000879c3 */ /* 0x000e300000002500 */
[----:B------:R-:W0:Y:S02]  /*00e0*/  LDC R9, c[0x0][RZ] ;  /* 0x00000000ff097b82 */ /* 0x000e240000000800 */
[----:B0-----:R-:W-:-:S06]  /*00f0*/  IMAD R110, R9, UR8, R8 ;  /* 0x00000008096e7c24 */ /* 0x001fcc000f8e0208 */
[----:B------:R-:W0:Y:S01]  /*0100*/  LDC R9, c[0x0][0x218] ;  /* 0x00008600ff097b82 */ /* 0x000e220000000800 */
[----:B------:R-:W-:Y:S02]  /*0110*/  LOP3.LUT R112, R8, 0x7f, RZ, 0xc0, !PT ;  /* 0x0000007f08707812 */ /* 0x000fe400078ec0ff */
[----:B0-----:R-:W-:-:S04]  /*0120*/  SHF.R.S32.HI R0, RZ, 0x1f, R9 ;  /* 0x0000001fff007819 */ /* 0x001fc80000011409 */
[----:B------:R-:W-:Y:S01]  /*0130*/  LEA.HI R0, R0, R9, RZ, 0x3 ;  /* 0x0000000900007211 */ /* 0x000fe200078f18ff */
[----:B------:R-:W-:Y:S01]  /*0140*/  BSSY B0, `(.L_x_9367) ;  /* 0x0000057000007945 */ /* 0x000fe20003800000 */
[----:B------:R-:W-:Y:S02]  /*0150*/  LEA.HI R111, R8, UR8, RZ, 0x19 ;  /* 0x00000008086f7c11 */ /* 0x000fe4000f8fc8ff */
[----:B--2---:R-:W-:Y:S02]  /*0160*/  @P0 R2UR UR6, R2 ;  /* 0x00000000020602ca */ /* 0x004fe400000e0000 */
[----:B------:R-:W-:Y:S02]  /*0170*/  @P0 R2UR UR7, R3 ;  /* 0x00000000030702ca */ /* 0x000fe400000e0000 */
[----:B-1----:R-:W-:-:S04]  /*0180*/  @P0 IADD3 R4, P1, R6, R11, RZ ;  /* 0x0000000b06040210 */ /* 0x002fc80007f3e0ff */
[----:B------:R-:W-:Y:S01]  /*0190*/  @P0 IADD3.X R5, RZ, R7, RZ, P1, !PT ;  /* 0x00000007ff050210 */ /* 0x000fe20000ffe4ff */
        /* <DEDUP_REMOVED lines=37> */
[----:B------:R-:W-:-:S04]  /*03f0*/  IMAD.WIDE.U32 R6, R7, -0x326172a9, RZ ;  /* 0xcd9e8d5707067825 */ /* 0x000fc800078e00ff */
[----:B------:R-:W-:Y:S01]  /*0400*/  IMAD.MOV.U32 R5, RZ, RZ, R112 ;  /* 0x000000ffff057224 */ /* 0x000fe200078e0070 */
[----:B------:R-:W-:Y:S01]  /*0410*/  LOP3.LUT R60, R7, UR30, R12, 0x96, !PT ;  /* 0x0000001e073c7c12 */ /* 0x000fe2000f8e960c */
[----:B------:R-:W-:-:S03]  /*0420*/  UIADD3 UR31, UR7, 0x646e171e, URZ ;  /* 0x646e171e071f7890 */ /* 0x000fc6000fffe03f */
[----:B------:R-:W-:Y:S01]  /*0430*/  LOP3.LUT R7, R5, 0x7f, RZ, 0x3c, !PT ;  /* 0x0000007f05077812 */ /* 0x000fe200078e3cff */
[----:B------:R-:W-:-:S03]  /*0440*/  IMAD.WIDE.U32 R2, R2, -0x2daee0ad, RZ ;  /* 0xd2511f5302027825 */ /* 0x000fc600078e00ff */
[----:B------:R-:W-:Y:S01]  /*0450*/  LEA.HI.SX32 R7, R0, R7, 0x1d ;  /* 0x0000000700077211 */ /* 0x000fe200078feaff */
[----:B------:R-:W-:Y:S01]  /*0460*/  UIADD3 UR33, UR7, 0x1fd5c5a3, URZ ;  /* 0x1fd5c5a307217890 */ /* 0x000fe2000fffe03f */
[----:B------:R-:W-:Y:S01]  /*0470*/  LOP3.LUT R10, R3, UR31, R10, 0x96, !PT ;  /* 0x0000001f030a7c12 */ /* 0x000fe2000f8e960a */
        /* <DEDUP_REMOVED lines=35> */
.L_x_9368:
[----:B------:R-:W-:Y:S05]  /*06b0*/  BSYNC B0 ;  /* 0x0000000000007941 */ /* 0x000fea0003800000 */
.L_x_9367:
        /* <DEDUP_REMOVED lines=18> */
.L_x_9370:
[----:B------:R-:W-:Y:S05]  /*07e0*/  BSYNC B0 ;  /* 0x0000000000007941 */ /* 0x000fea0003800000 */
.L_x_9369:
        /* <DEDUP_REMOVED lines=17> */
.L_x_9372:
[----:B------:R-:W-:Y:S05]  /*0900*/  BSYNC B0 ;  /* 0x0000000000007941 */ /* 0x000fea0003800000 */
.L_x_9371:
[----:B------:R-:W-:Y:S01]  /*0910*/  ULDC UR8, c[0x0][0x214] ;  /* 0x0000850000087ab9 */ /* 0x000fe20000000800 */
[----:B------:R-:W-:Y:S02]  /*0920*/  LOP3.LUT R60, R9, UR35, R60, 0x96, !PT ;  /* 0x00000023093c7c12 */ /* 0x000fe4000f8e963c */
[----:B------:R-:W-:-:S13]  /*0930*/  ISETP.GE.AND P0, PT, R111, UR8, PT ;  /* 0x000000086f007c0c */ /* 0x000fda000bf06270 */
[----:B------:R-:W-:Y:S05]  /*0940*/  @P0 EXIT ;  /* 0x000000000000094d */ /* 0x000fea0003800000 */
[----:B------:R-:W-:Y:S01]  /*0950*/  SHF.R.S32.HI R0, RZ, 0x3, R0 ;  /* 0x00000003ff007819 */ /* 0x000fe20000011400 */
[----:B012---:R-:W-:Y:S01]  /*0960*/  IMAD R11, R6, -0x2daee0ad, RZ ;  /* 0xd2511f53060b7824 */ /* 0x007fe200078e02ff */
[----:B------:R-:W-:Y:S01]  /*0970*/  LOP3.LUT R3, R8, 0x60, RZ, 0xc0, !PT ;  /* 0x0000006008037812 */ /* 0x000fe200078ec0ff */
[----:B------:R-:W-:Y:S01]  /*0980*/  IMAD R61, R62, -0x326172a9, RZ ;  /* 0xcd9e8d573e3d7824 */ /* 0x000fe200078e02ff */
[----:B------:R-:W-:Y:S01]  /*0990*/  LOP3.LUT R2, R0, 0x7f, RZ, 0xc0, !PT ;  /* 0x0000007f00027812 */ /* 0x000fe200078ec0ff */
[----:B------:R-:W-:Y:S01]  /*09a0*/  IMAD.HI.U32 R6, R60, -0x326172a9, RZ ;  /* 0xcd9e8d573c067827 */ /* 0x000fe200078e00ff */
[----:B------:R-:W-:Y:S01]  /*09b0*/  SHF.R.U32.HI R0, RZ, 0x2, R0 ;  /* 0x00000002ff007819 */ /* 0x000fe20000011600 */
[----:B------:R-:W-:Y:S01]  /*09c0*/  ULDC.U8 UR10, c[0x0][0x2a0] ;  /* 0x0000a800000a7ab9 */ /* 0x000fe20000000000 */
[----:B------:R-:W-:Y:S01]  /*09d0*/  VIADDMNMX R3, R2, -R3, RZ, !PT ;  /* 0x8000000302037246 */ /* 0x000fe200078001ff */
[----:B------:R-:W-:Y:S01]  /*09e0*/  IMAD.MOV.U32 R96, RZ, RZ, 0x1 ;  /* 0x00000001ff607424 */ /* 0x000fe200078e00ff */
[----:B------:R-:W-:Y:S01]  /*09f0*/  LOP3.LUT R0, R0, 0x3fffffe0, RZ, 0xc0, !PT ;  /* 0x3fffffe000007812 */ /* 0x000fe200078ec0ff */
[----:B------:R-:W-:Y:S01]  /*0a00*/  ULDC UR38, c[0x0][0x218] ;  /* 0x0000860000267ab9 */ /* 0x000fe20000000800 */
[----:B------:R-:W-:Y:S01]  /*0a10*/  VIMNMX R3, R3, 0x20, PT ;  /* 0x0000002003037848 */ /* 0x000fe20003fe0100 */
[----:B------:R-:W-:Y:S01]  /*0a20*/  ULDC UR11, c[0x0][0x290] ;  /* 0x0000a400000b7ab9 */ /* 0x000fe20000000800 */
[----:B------:R-:W-:Y:S01]  /*0a30*/  SHF.L.U32 R5, R8, 0x5, RZ ;  /* 0x0000000508057819 */ /* 0x000fe200000006ff */
[----:B------:R-:W-:Y:S01]  /*0a40*/  ULDC.64 UR8, c[0x0][0x230] ;  /* 0x00008c0000087ab9 */ /* 0x000fe20000000a00 */
[----:B------:R-:W-:Y:S01]  /*0a50*/  LOP3.LUT R6, R6, UR36, R61, 0x96, !PT ;  /* 0x0000002406067c12 */ /* 0x000fe2000f8e963d */
[----:B------:R-:W-:Y:S01]  /*0a60*/  IMAD.IADD R3, R3, 0x1, R0 ;  /* 0x0000000103037824 */ /* 0x000fe200078e0200 */
[----:B------:R-:W-:Y:S01]  /*0a70*/  LOP3.LUT R5, R5, 0x3e0, RZ, 0xc0, !PT ;  /* 0x000003e005057812 */ /* 0x000fe200078ec0ff */
[----:B------:R-:W-:Y:S01]  /*0a80*/  UISETP.NE.AND UP0, UPT, UR10, URZ, UPT ;  /* 0x0000003f0a00728c */ /* 0x000fe2000bf05270 */
[----:B------:R-:W-:Y:S01]  /*0a90*/  LOP3.LUT R4, R4, 0x3, RZ, 0xc0, !PT ;  /* 0x0000000304047812 */ /* 0x000fe200078ec0ff */
[----:B------:R-:W-:Y:S01]  /*0aa0*/  IMAD.SHL.U32 R3, R3, 0x8, RZ ;  /* 0x0000000803037824 */ /* 0x000fe200078e00ff */
[----:B------:R-:W-:Y:S01]  /*0ab0*/  VIADDMNMX R5, R2, -R5, RZ, !PT ;  /* 0x8000000502057246 */ /* 0x000fe200078001ff */
[----:B------:R-:W-:Y:S01]  /*0ac0*/  IMAD.HI.U32 R2, R63, -0x2daee0ad, RZ ;  /* 0xd2511f533f027827 */ /* 0x000fe200078e00ff */
[----:B------:R-:W-:Y:S01]  /*0ad0*/  ULDC.64 UR12, c[0x0][0x238] ;  /* 0x00008e00000c7ab9 */ /* 0x000fe20000000a00 */
[----:B------:R-:W-:Y:S01]  /*0ae0*/  ULDC.64 UR14, c[0x0][0x240] ;  /* 0x00009000000e7ab9 */ /* 0x000fe20000000a00 */
[----:B------:R-:W-:Y:S01]  /*0af0*/  I2FP.F32.U32 R107, R3 ;  /* 0x00000003006b7245 */ /* 0x000fe20000201000 */
[----:B------:R-:W-:Y:S01]  /*0b00*/  IMAD R3, R60, -0x326172a9, RZ ;  /* 0xcd9e8d573c037824 */ /* 0x000fe200078e02ff */
[----:B------:R-:W-:Y:S01]  /*0b10*/  VIMNMX R9, R5, 0x20, PT ;  /* 0x0000002005097848 */ /* 0x000fe20003fe0100 */
[----:B------:R-:W-:Y:S01]  /*0b20*/  ULDC.64 UR16, c[0x0][0x248] ;  /* 0x0000920000107ab9 */ /* 0x000fe20000000a00 */
[----:B------:R-:W-:Y:S01]  /*0b30*/  LOP3.LUT R5, R2, UR37, R11, 0x96, !PT ;  /* 0x0000002502057c12 */ /* 0x000fe2000f8e960b */
[----:B------:R-:W-:Y:S01]  /*0b40*/  IMAD R2, R63, -0x2daee0ad, RZ ;  /* 0xd2511f533f027824 */ /* 0x000fe200078e02ff */
[----:B------:R-:W0:Y:S01]  /*0b50*/  MUFU.RCP R107, R107 ;  /* 0x0000006b006b7308 */ /* 0x000e220000001000 */
[----:B------:R-:W-:Y:S01]  /*0b60*/  IADD3 R9, R0, R9, RZ ;  /* 0x0000000900097210 */ /* 0x000fe20007ffe0ff */
[----:B------:R-:W-:Y:S01]  /*0b70*/  IMAD.MOV.U32 R0, RZ, RZ, RZ ;  /* 0x000000ffff007224 */ /* 0x000fe200078e00ff */
[----:B------:R-:W-:-:S02]  /*0b80*/  ULDC.64 UR18, c[0x0][0x210] ;  /* 0x0000840000127ab9 */ /* 0x000fc40000000a00 */
[----:B------:R-:W-:-:S07]  /*0b90*/  SHF.L.U32 R106, R9, 0x3, RZ ;  /* 0x00000003096a7819 */ /* 0x000fce00000006ff */
.L_x_9772:
[----:B------:R-:W-:Y:S01]  /*0ba0*/  IMAD R9, R111, UR38, RZ ;  /* 0x000000266f097c24 */ /* 0x000fe2000f8e02ff */
[----:B------:R-:W-:Y:S01]  /*0bb0*/  ISETP.NE.AND P0, PT, R115, RZ, PT ;  /* 0x000000ff7300720c */ /* 0x000fe20003f05270 */
[----:B------:R-:W-:Y:S03]  /*0bc0*/  BSSY B0, `(.L_x_9373) ;  /* 0x00005c3000007945 */ /* 0x000fe60003800000 */
[----:B------:R-:W-:-:S04]  /*0bd0*/  SHF.R.S32.HI R98, RZ, 0x1f, R9 ;  /* 0x0000001fff627819 */ /* 0x000fc80000011409 */
[----:B------:R-:W-:-:S04]  /*0be0*/  LEA.HI R9, R98, R9, RZ, 0x3 ;  /* 0x0000000962097211 */ /* 0x000fc800078f18ff */
[----:B------:R-:W-:-:S05]  /*0bf0*/  LEA.HI.SX32 R9, R9, R112, 0x1d ;  /* 0x0000007009097211 */ /* 0x000fca00078feaff */
[----:B------:R-:W-:Y:S01]  /*0c00*/  IMAD.MOV.U32 R97, RZ, RZ, R9 ;  /* 0x000000ffff617224 */ /* 0x000fe200078e0009 */
        /* <DEDUP_REMOVED lines=9> */
[----:B------:R-:W-:-:S03]  /*0ca0*/  ISETP.NE.AND.EX P1, PT, R73, RZ, PT, P1 ;  /* 0x000000ff4900720c */ /* 0x000fc60003f25310 */
[----:B------:R1:W5:Y:S01]  /*0cb0*/  @P0 LDG.E.128 R64, desc[UR4][R78.64+0x10] ;  /* 0x000010044e400981 */ /* 0x000362000c1e1d00 */
[----:B--2---:R-:W-:-:S09]  /*0cc0*/  IMAD.WIDE.U32 R74, R9, 0x10, R74 ;  /* 0x00000010094a7825 */ /* 0x004fd200078e004a */
[----:B------:R-:W-:-:S04]  /*0cd0*/  @P1 LEA R76, P2, R9, R72, 0x4 ;  /* 0x00000048094c1211 */ /* 0x000fc800078420ff */
[----:B------:R-:W-:-:S05]  /*0ce0*/  @P1 LEA.HI.X R77, R9, R73, RZ, 0x4, P2 ;  /* 0x00000049094d1211 */ /* 0x000fca00010f24ff */
[----:B------:R1:W5:Y:S04]  /*0cf0*/  @P1 LDG.E.128 R68, desc[UR4][R76.64] ;  /* 0x000000044c441981 */ /* 0x000368000c1e1d00 */
        /* <DEDUP_REMOVED lines=13> */
.L_x_9376:
[----:B------:R-:W-:-:S07]  /*0dd0*/  MOV R97, R3 ;  /* 0x0000000300617202 */ /* 0x000fce0000000f00 */
.L_x_9377:
[----:B------:R-:W-:Y:S05]  /*0de0*/  BSYNC B1 ;  /* 0x0000000000017941 */ /* 0x000fea0003800000 */
.L_x_9375:
        /* <DEDUP_REMOVED lines=16> */
.L_x_9381:
[----:B------:R-:W-:Y:S05]  /*0ef0*/  BSYNC B2 ;  /* 0x0000000000027941 */ /* 0x000fea0003800000 */
.L_x_9380:
        /* <DEDUP_REMOVED lines=44> */
.L_x_9379:
[----:B------:R-:W-:Y:S05]  /*11c0*/  BSYNC B1 ;  /* 0x0000000000017941 */ /* 0x000fea0003800000 */
.L_x_9378:
[----:B------:R-:W1:Y:S01]  /*11d0*/  LDC R98, c[0x0][0x298] ;  /* 0x0000a600ff627b82 */ /* 0x000e620000000800 */
[----:B------:R-:W-:Y:S02]  /*11e0*/  ISETP.NE.U32.AND P2, PT, R72, RZ, PT ;  /* 0x000000ff4800720c */ /* 0x000fe40003f45070 */
[----:B------:R-:W-:Y:S01]  /*11f0*/  I2FP.F32.U32 R4, R97 ;  /* 0x0000006100047245 */ /* 0x000fe20000201000 */
[----:B------:R-:W-:Y:S01]  /*1200*/  IMAD.MOV.U32 R97, RZ, RZ, 0x2f800000 ;  /* 0x2f800000ff617424 */ /* 0x000fe200078e00ff */
[----:B------:R-:W-:Y:S02]  /*1210*/  ISETP.NE.AND.EX P2, PT, R73, RZ, PT, P2 ;  /* 0x000000ff4900720c */ /* 0x000fe40003f45320 */
[----:B-----5:R-:W-:Y:S01]  /*1220*/  SHF.L.U32 R75, R76, 0x10, RZ ;  /* 0x000000104c4b7819 */ /* 0x020fe200000006ff */
        /* <DEDUP_REMOVED lines=13> */
.L_x_9382:
        /* <DEDUP_REMOVED lines=12> */
.L_x_9385:
[----:B------:R-:W-:-:S07]  /*13c0*/  IMAD.MOV.U32 R10, RZ, RZ, R3 ;  /* 0x000000ffff0a7224 */ /* 0x000fce00078e0003 */
.L_x_9386:
[----:B------:R-:W-:Y:S05]  /*13d0*/  BSYNC B1 ;  /* 0x0000000000017941 */ /* 0x000fea0003800000 */
.L_x_9384:
        /* <DEDUP_REMOVED lines=16> */
.L_x_9390:
[----:B------:R-:W-:Y:S05]  /*14e0*/  BSYNC B2 ;  /* 0x0000000000027941 */ /* 0x000fea0003800000 */
.L_x_9389:
        /* <DEDUP_REMOVED lines=44> */
.L_x_9388:
[----:B------:R-:W-:Y:S05]  /*17b0*/  BSYNC B1 ;  /* 0x0000000000017941 */ /* 0x000fea0003800000 */
.L_x_9387:
        /* <DEDUP_REMOVED lines=9> */
.L_x_9383:
        /* <DEDUP_REMOVED lines=12> */
.L_x_9392:
[----:B------:R-:W-:-:S07]  /*1910*/  IMAD.MOV.U32 R73, RZ, RZ, R3 ;  /* 0x000000ffff497224 */ /* 0x000fce00078e0003 */
.L_x_9393:
[----:B------:R-:W-:Y:S05]  /*1920*/  BSYNC B1 ;  /* 0x0000000000017941 */ /* 0x000fea0003800000 */
.L_x_9391:
        /* <DEDUP_REMOVED lines=16> */
.L_x_9397:
[----:B------:R-:W-:Y:S05]  /*1a30*/  BSYNC B2 ;  /* 0x0000000000027941 */ /* 0x000fea0003800000 */
.L_x_9396:
        /* <DEDUP_REMOVED lines=44> */
.L_x_9395:
[----:B------:R-:W-:Y:S05]  /*1d00*/  BSYNC B1 ;  /* 0x0000000000017941 */ /* 0x000fea0003800000 */
.L_x_9394:
        /* <DEDUP_REMOVED lines=13> */
.L_x_9398:
        /* <DEDUP_REMOVED lines=12> */
.L_x_9401:
[----:B------:R-:W-:-:S07]  /*1ea0*/  IMAD.MOV.U32 R11, RZ, RZ, R3 ;  /* 0x000000ffff0b7224 */ /* 0x000fce00078e0003 */
.L_x_9402:
[----:B------:R-:W-:Y:S05]  /*1eb0*/  BSYNC B1 ;  /* 0x0000000000017941 */ /* 0x000fea0003800000 */
.L_x_9400:
        /* <DEDUP_REMOVED lines=16> */
.L_x_9406:
[----:B------:R-:W-:Y:S05]  /*1fc0*/  BSYNC B2 ;  /* 0x0000000000027941 */ /* 0x000fea0003800000 */
.L_x_9405:
        /* <DEDUP_REMOVED lines=44> */
.L_x_9404:
[----:B------:R-:W-:Y:S05]  /*2290*/  BSYNC B1 ;  /* 0x0000000000017941 */ /* 0x000fea0003800000 */
.L_x_9403:
        /* <DEDUP_REMOVED lines=10> */
.L_x_9399:
        /* <DEDUP_REMOVED lines=12> */
.L_x_9408:
[----:B------:R-:W-:-:S07]  /*2400*/  MOV R76, R3 ;  /* 0x00000003004c7202 */ /* 0x000fce0000000f00 */
.L_x_9409:
[----:B------:R-:W-:Y:S05]  /*2410*/  BSYNC B1 ;  /* 0x0000000000017941 */ /* 0x000fea0003800000 */
.L_x_9407:
        /* <DEDUP_REMOVED lines=16> */
.L_x_9413:
[----:B------:R-:W-:Y:S05]  /*2520*/  BSYNC B2 ;  /* 0x0000000000027941 */ /* 0x000fea0003800000 */
.L_x_9412:
        /* <DEDUP_REMOVED lines=44> */
.L_x_9411:
[----:B------:R-:W-:Y:S05]  /*27f0*/  BSYNC B1 ;  /* 0x0000000000017941 */ /* 0x000fea0003800000 */
.L_x_9410:
        /* <DEDUP_REMOVED lines=14> */
.L_x_9414:
        /* <DEDUP_REMOVED lines=12> */
.L_x_9417:
[----:B------:R-:W-:-:S07]  /*29a0*/  MOV R100, R3 ;  /* 0x0000000300647202 */ /* 0x000fce0000000f00 */
.L_x_9418:
[----:B------:R-:W-:Y:S05]  /*29b0*/  BSYNC B1 ;  /* 0x0000000000017941 */ /* 0x000fea0003800000 */
.L_x_9416:
        /* <DEDUP_REMOVED lines=16> */
.L_x_9422:
[----:B------:R-:W-:Y:S05]  /*2ac0*/  BSYNC B2 ;  /* 0x0000000000027941 */ /* 0x000fea0003800000 */
.L_x_9421:
        /* <DEDUP_REMOVED lines=44> */
.L_x_9420:
[----:B------:R-:W-:Y:S05]  /*2d90*/  BSYNC B1 ;  /* 0x0000000000017941 */ /* 0x000fea0003800000 */
.L_x_9419:
        /* <DEDUP_REMOVED lines=9> */
.L_x_9415:
        /* <DEDUP_REMOVED lines=12> */
.L_x_9424:
[----:B------:R-:W-:-:S07]  /*2ef0*/  IMAD.MOV.U32 R119, RZ, RZ, R3 ;  /* 0x000000ffff777224 */ /* 0x000fce00078e0003 */
.L_x_9425:
[----:B------:R-:W-:Y:S05]  /*2f00*/  BSYNC B1 ;  /* 0x0000000000017941 */ /* 0x000fea0003800000 */
.L_x_9423:
        /* <DEDUP_REMOVED lines=16> */
.L_x_9429:
[----:B------:R-:W-:Y:S05]  /*3010*/  BSYNC B2 ;  /* 0x0000000000027941 */ /* 0x000fea0003800000 */
.L_x_9428:
        /* <DEDUP_REMOVED lines=41> */
[----:B------:R-:W-:Y:S01]  /*32b0*/  IMAD.MOV.U32 R76, RZ, RZ, RZ ;  /* 0x000000ffff4c7224 */ /* 0x000fe200078e00ff */
[----:B------:R-:W-:Y:S01]  /*32c0*/  LOP3.LUT R5, R5, UR37, R2, 0x96, !PT ;  /* 0x0000002505057c12 */ /* 0x000fe2000f8e9602 */
[----:B------:R-:W-:-:S07]  /*32d0*/  IMAD.MOV.U32 R2, RZ, RZ, R4 ;  /* 0x000000ffff027224 */ /* 0x000fce00078e0004 */
.L_x_9427:
[----:B------:R-:W-:Y:S05]  /*32e0*/  BSYNC B1 ;  /* 0x0000000000017941 */ /* 0x000fea0003800000 */
.L_x_9426:
        /* <DEDUP_REMOVED lines=13> */
.L_x_9430:
        /* <DEDUP_REMOVED lines=12> */
.L_x_9433:
[----:B------:R-:W-:-:S07]  /*3480*/  IMAD.MOV.U32 R101, RZ, RZ, R3 ;  /* 0x000000ffff657224 */ /* 0x000fce00078e0003 */
.L_x_9434:
[----:B------:R-:W-:Y:S05]  /*3490*/  BSYNC B1 ;  /* 0x0000000000017941 */ /* 0x000fea0003800000 */
.L_x_9432:
        /* <DEDUP_REMOVED lines=16> */
.L_x_9438:
[----:B------:R-:W-:Y:S05]  /*35a0*/  BSYNC B2 ;  /* 0x0000000000027941 */ /* 0x000fea0003800000 */
.L_x_9437:
        /* <DEDUP_REMOVED lines=44> */
.L_x_9436:
[----:B------:R-:W-:Y:S05]  /*3870*/  BSYNC B1 ;  /* 0x0000000000017941 */ /* 0x000fea0003800000 */
.L_x_9435:
        /* <DEDUP_REMOVED lines=10> */
.L_x_9431:
        /* <DEDUP_REMOVED lines=12> */
.L_x_9440:
[----:B------:R-:W-:-:S07]  /*39e0*/  IMAD.MOV.U32 R122, RZ, RZ, R3 ;  /* 0x000000ffff7a7224 */ /* 0x000fce00078e0003 */
.L_x_9441:
[----:B------:R-:W-:Y:S05]  /*39f0*/  BSYNC B1 ;  /* 0x0000000000017941 */ /* 0x000fea0003800000 */
.L_x_9439:
        /* <DEDUP_REMOVED lines=16> */
.L_x_9445:
[----:B------:R-:W-:Y:S05]  /*3b00*/  BSYNC B2 ;  /* 0x0000000000027941 */ /* 0x000fea0003800000 */
.L_x_9444:
        /* <DEDUP_REMOVED lines=40> */
[----:B------:R-:W-:-:S03]  /*3d90*/  LOP3.LUT R6, R77, UR36, R120, 0x96, !PT ;  /* 0x000000244d067c12 */ /* 0x000fc6000f8e9678 */
[----:B------:R-:W-:Y:S01]  /*3da0*/  IMAD.MOV.U32 R3, RZ, RZ, R76 ;  /* 0x000000ffff037224 */ /* 0x000fe200078e004c */
[----:B------:R-:W-:Y:S01]  /*3db0*/  LOP3.LUT R5, R5, UR37, R2, 0x96, !PT ;  /* 0x0000002505057c12 */ /* 0x000fe2000f8e9602 */
[----:B------:R-:W-:-:S07]  /*3dc0*/  IMAD.MOV.U32 R2, RZ, RZ, R4 ;  /* 0x000000ffff027224 */ /* 0x000fce00078e0004 */
.L_x_9443:
[----:B------:R-:W-:Y:S05]  /*3dd0*/  BSYNC B1 ;  /* 0x0000000000017941 */ /* 0x000fea0003800000 */
.L_x_9442:
        /* <DEDUP_REMOVED lines=14> */
.L_x_9446:
        /* <DEDUP_REMOVED lines=12> */
.L_x_9449:
[----:B------:R-:W-:-:S07]  /*3f80*/  IMAD.MOV.U32 R77, RZ, RZ, R3 ;  /* 0x000000ffff4d7224 */ /* 0x000fce00078e0003 */
.L_x_9450:
[----:B------:R-:W-:Y:S05]  /*3f90*/  BSYNC B1 ;  /* 0x0000000000017941 */ /* 0x000fea0003800000 */
.L_x_9448:
        /* <DEDUP_REMOVED lines=16> */
.L_x_9454:
[----:B------:R-:W-:Y:S05]  /*40a0*/  BSYNC B2 ;  /* 0x0000000000027941 */ /* 0x000fea0003800000 */
.L_x_9453:
        /* <DEDUP_REMOVED lines=44> */
.L_x_9452:
[----:B------:R-:W-:Y:S05]  /*4370*/  BSYNC B1 ;  /* 0x0000000000017941 */ /* 0x000fea0003800000 */
.L_x_9451:
        /* <DEDUP_REMOVED lines=9> */
.L_x_9447:
        /* <DEDUP_REMOVED lines=12> */
.L_x_9456:
[----:B------:R-:W-:-:S07]  /*44d0*/  MOV R77, R3 ;  /* 0x00000003004d7202 */ /* 0x000fce0000000f00 */
.L_x_9457:
[----:B------:R-:W-:Y:S05]  /*44e0*/  BSYNC B1 ;  /* 0x0000000000017941 */ /* 0x000fea0003800000 */
.L_x_9455:
        /* <DEDUP_REMOVED lines=16> */
.L_x_9461:
[----:B------:R-:W-:Y:S05]  /*45f0*/  BSYNC B2 ;  /* 0x0000000000027941 */ /* 0x000fea0003800000 */
.L_x_9460:
        /* <DEDUP_REMOVED lines=44> */
.L_x_9459:
[----:B------:R-:W-:Y:S05]  /*48c0*/  BSYNC B1 ;  /* 0x0000000000017941 */ /* 0x000fea0003800000 */
.L_x_9458:
        /* <DEDUP_REMOVED lines=12> */
.L_x_9462:
        /* <DEDUP_REMOVED lines=12> */
.L_x_9465:
[----:B------:R-:W-:-:S07]  /*4a50*/  MOV R78, R3 ;  /* 0x00000003004e7202 */ /* 0x000fce0000000f00 */
.L_x_9466:
[----:B------:R-:W-:Y:S05]  /*4a60*/  BSYNC B1 ;  /* 0x0000000000017941 */ /* 0x000fea0003800000 */
.L_x_9464:
        /* <DEDUP_REMOVED lines=16> */
.L_x_9470:
[----:B------:R-:W-:Y:S05]  /*4b70*/  BSYNC B2 ;  /* 0x0000000000027941 */ /* 0x000fea0003800000 */
.L_x_9469:
        /* <DEDUP_REMOVED lines=44> */
.L_x_9468:
[----:B------:R-:W-:Y:S05]  /*4e40*/  BSYNC B1 ;  /* 0x0000000000017941 */ /* 0x000fea0003800000 */
.L_x_9467:
        /* <DEDUP_REMOVED lines=10> */
.L_x_9463:
        /* <DEDUP_REMOVED lines=12> */
.L_x_9472:
[----:B------:R-:W-:-:S07]  /*4fb0*/  IMAD.MOV.U32 R78, RZ, RZ, R3 ;  /* 0x000000ffff4e7224 */ /* 0x000fce00078e0003 */
.L_x_9473:
[----:B------:R-:W-:Y:S05]  /*4fc0*/  BSYNC B1 ;  /* 0x0000000000017941 */ /* 0x000fea0003800000 */
.L_x_9471:
        /* <DEDUP_REMOVED lines=16> */
.L_x_9477:
[----:B------:R-:W-:Y:S05]  /*50d0*/  BSYNC B2 ;  /* 0x0000000000027941 */ /* 0x000fea0003800000 */
.L_x_9476:
        /* <DEDUP_REMOVED lines=44> */
.L_x_9475:
[----:B------:R-:W-:Y:S05]  /*53a0*/  BSYNC B1 ;  /* 0x0000000000017941 */ /* 0x000fea0003800000 */
.L_x_9474:
        /* <DEDUP_REMOVED lines=13> */
.L_x_9478:
        /* <DEDUP_REMOVED lines=12> */
.L_x_9481:
[----:B------:R-:W-:-:S07]  /*5540*/  IMAD.MOV.U32 R104, RZ, RZ, R3 ;  /* 0x000000ffff687224 */ /* 0x000fce00078e0003 */
.L_x_9482:
[----:B------:R-:W-:Y:S05]  /*5550*/  BSYNC B1 ;  /* 0x0000000000017941 */ /* 0x000fea0003800000 */
.L_x_9480:
        /* <DEDUP_REMOVED lines=16> */
.L_x_9486:
[----:B------:R-:W-:Y:S05]  /*5660*/  BSYNC B2 ;  /* 0x0000000000027941 */ /* 0x000fea0003800000 */
.L_x_9485:
        /* <DEDUP_REMOVED lines=44> */
.L_x_9484:
[----:B------:R-:W-:Y:S05]  /*5930*/  BSYNC B1 ;  /* 0x0000000000017941 */ /* 0x000fea0003800000 */
.L_x_9483:
        /* <DEDUP_REMOVED lines=9> */
.L_x_9479:
        /* <DEDUP_REMOVED lines=12> */
.L_x_9488:
[----:B------:R-:W-:-:S07]  /*5a90*/  IMAD.MOV.U32 R121, RZ, RZ, R3 ;  /* 0x000000ffff797224 */ /* 0x000fce00078e0003 */
.L_x_9489:
[----:B------:R-:W-:Y:S05]  /*5aa0*/  BSYNC B1 ;  /* 0x0000000000017941 */ /* 0x000fea0003800000 */
.L_x_9487:
        /* <DEDUP_REMOVED lines=16> */
.L_x_9493:
[----:B------:R-:W-:Y:S05]  /*5bb0*/  BSYNC B2 ;  /* 0x0000000000027941 */ /* 0x000fea0003800000 */
.L_x_9492:
        /* <DEDUP_REMOVED lines=44> */
.L_x_9491:
[----:B------:R-:W-:Y:S05]  /*5e80*/  BSYNC B1 ;  /* 0x0000000000017941 */ /* 0x000fea0003800000 */
.L_x_9490:
        /* <DEDUP_REMOVED lines=12> */
.L_x_9494:
        /* <DEDUP_REMOVED lines=12> */
.L_x_9497:
[----:B------:R-:W-:-:S07]  /*6010*/  IMAD.MOV.U32 R105, RZ, RZ, R3 ;  /* 0x000000ffff697224 */ /* 0x000fce00078e0003 */
.L_x_9498:
[----:B------:R-:W-:Y:S05]  /*6020*/  BSYNC B1 ;  /* 0x0000000000017941 */ /* 0x000fea0003800000 */
.L_x_9496:
        /* <DEDUP_REMOVED lines=16> */
.L_x_9502:
[----:B------:R-:W-:Y:S05]  /*6130*/  BSYNC B2 ;  /* 0x0000000000027941 */ /* 0x000fea0003800000 */
.L_x_9501:
        /* <DEDUP_REMOVED lines=44> */
.L_x_9500:
[----:B------:R-:W-:Y:S05]  /*6400*/  BSYNC B1 ;  /* 0x0000000000017941 */ /* 0x000fea0003800000 */
.L_x_9499:
        /* <DEDUP_REMOVED lines=10> */
.L_x_9495:
[----:B------:R-:W-:Y:S02]  /*64b0*/  SEL R98, RZ, 0x10000, P4 ;  /* 0x00010000ff627807 */ /* 0x000fe40002000000 */
[----:B------:R-:W-:Y:S02]  /*64c0*/  ISETP.NE.AND P4, PT, R119, RZ, PT ;  /* 0x000000ff7700720c */ /* 0x000fe40003f85270 */
[----:B------:R-:W-:Y:S02]  /*64d0*/  ISETP.NE.AND P6, PT, R118, RZ, PT ;  /* 0x000000ff7600720c */ /* 0x000fe40003fc5270 */
[----:B------:R-:W-:Y:S02]  /*64e0*/  ISETP.NE.AND P2, PT, R116, RZ, PT ;  /* 0x000000ff7400720c */ /* 0x000fe40003f45270 */
[----:B------:R-:W-:Y:S02]  /*64f0*/  SEL R118, RZ, 0x1, P4 ;  /* 0x00000001ff767807 */ /* 0x000fe40002000000 */
[----:B------:R-:W-:-:S02]  /*6500*/  SEL R116, RZ, 0x1000000, P5 ;  /* 0x01000000ff747807 */ /* 0x000fc40002800000 */
[----:B------:R-:W-:Y:S01]  /*6510*/  SEL R99, RZ, 0x100, P3 ;  /* 0x00000100ff637807 */ /* 0x000fe20001800000 */
[----:B------:R-:W-:Y:S01]  /*6520*/  IMAD.WIDE.U32 R118, R118, 0x1000000, RZ ;  /* 0x0100000076767825 */ /* 0x000fe200078e00ff */
[----:B------:R-:W-:Y:S02]  /*6530*/  ISETP.NE.AND P0, PT, R117, RZ, PT ;  /* 0x000000ff7500720c */ /* 0x000fe40003f05270 */
[----:B------:R-:W-:Y:S01]  /*6540*/  ISETP.NE.AND P5, PT, R120, RZ, PT ;  /* 0x000000ff7800720c */ /* 0x000fe20003fa5270 */
[----:B------:R-:W-:Y:S01]  /*6550*/  IMAD.SHL.U32 R120, R9, 0x8, RZ ;  /* 0x0000000809787824 */ /* 0x000fe200078e00ff */
        /* <DEDUP_REMOVED lines=16> */
[----:B-1----:R-:W-:-:S04]  /*6660*/  IADD3 R98, P0, R120, UR14, RZ ;  /* 0x0000000e78627c10 */ /* 0x002fc8000ff1e0ff */
[----:B------:R-:W-:-:S05]  /*6670*/  IADD3.X R99, R97, UR15, RZ, P0, !PT ;  /* 0x0000000f61637c10 */ /* 0x000fca00087fe4ff */
[----:B------:R1:W-:Y:S01]  /*6680*/  STG.E.64 desc[UR4][R98.64], R116 ;  /* 0x0000007462007986 */ /* 0x0003e2000c101b04 */
[----:B------:R-:W-:Y:S05]  /*6690*/  @!P1 BRA `(.L_x_9503) ;  /* 0x0000000000509947 */ /* 0x000fea0003800000 */
[----:B-1----:R-:W-:Y:S02]  /*66a0*/  SHF.L.U32 R99, R104, 0x10, RZ ;  /* 0x0000001068637819 */ /* 0x002fe400000006ff */
        /* <DEDUP_REMOVED lines=14> */
[----:B------:R-:W-:-:S02]  /*6790*/  IADD3.X R121, R97, UR17, RZ, P0, !PT ;  /* 0x0000001161797c10 */ /* 0x000fc400087fe4ff */
[----:B------:R-:W-:Y:S02]  /*67a0*/  LOP3.LUT R117, R98, R118, R116, 0xfe, !PT ;  /* 0x0000007662757212 */ /* 0x000fe400078efe74 */
[----:B------:R-:W-:Y:S02]  /*67b0*/  LOP3.LUT R99, R119, R99, RZ, 0xfc, !PT ;  /* 0x0000006377637212 */ /* 0x000fe400078efcff */
[----:B------:R-:W-:-:S05]  /*67c0*/  LOP3.LUT R98, R117, 0xff, R10, 0xf8, !PT ;  /* 0x000000ff75627812 */ /* 0x000fca00078ef80a */
[----:B------:R2:W-:Y:S02]  /*67d0*/  STG.E.64 desc[UR4][R120.64], R98 ;  /* 0x0000006278007986 */ /* 0x0005e4000c101b04 */
.L_x_9503:
[----:B------:R-:W-:-:S07]  /*67e0*/  VIADD R97, R9, 0x80 ;  /* 0x0000008009617836 */ /* 0x000fce0000000000 */
.L_x_9374:
[----:B------:R-:W-:Y:S05]  /*67f0*/  BSYNC B0 ;  /* 0x0000000000007941 */ /* 0x000fea0003800000 */
.L_x_9373:
[----:B------:R-:W-:Y:S01]  /*6800*/  ISETP.NE.AND P0, PT, R114, RZ, PT ;  /* 0x000000ff7200720c */ /* 0x000fe20003f05270 */
[----:B------:R-:W-:-:S12]  /*6810*/  BSSY B0, `(.L_x_9504) ;  /* 0x00005bf000007945 */ /* 0x000fd80003800000 */
[----:B------:R-:W-:Y:S05]  /*6820*/  @!P0 BRA `(.L_x_9505) ;  /* 0x0000005800f48947 */ /* 0x000fea0003800000 */
[----:B------:R-:W3:Y:S01]  /*6830*/  LDC.64 R80, c[0x0][0x228] ;  /* 0x00008a00ff507b82 */ /* 0x000ee20000000a00 */
[----:B------:R-:W-:-:S04]  /*6840*/  ISETP.NE.U32.AND P0, PT, RZ, UR8, PT ;  /* 0x00000008ff007c0c */ /* 0x000fc8000bf05070 */
[----:B------:R-:W-:-:S03]  /*6850*/  ISETP.NE.AND.EX P0, PT, RZ, UR9, PT, P0 ;  /* 0x00000009ff007c0c */ /* 0x000fc6000bf05300 */
[----:B------:R-:W4:Y:S10]  /*6860*/  LDC.64 R82, c[0x0][0x220] ;  /* 0x00008800ff527b82 */ /* 0x000f340000000a00 */
[----:B------:R-:W-:-:S04]  /*6870*/  @P0 LEA R86, P3, R97, UR8, 0x5 ;  /* 0x0000000861560c11 */ /* 0x000fc8000f8628ff */
[----:B------:R-:W-:Y:S02]  /*6880*/  @P0 LEA.HI.X R87, R97, UR9, RZ, 0x5, P3 ;  /* 0x0000000961570c11 */ /* 0x000fe400098f2cff */
[----:B---3--:R-:W-:-:S03]  /*6890*/  ISETP.NE.U32.AND P1, PT, R80, RZ, PT ;  /* 0x000000ff5000720c */ /* 0x008fc60003f25070 */
[----:B------:R3:W5:Y:S01]  /*68a0*/  @P0 LDG.E.128 R60, desc[UR4][R86.64] ;  /* 0x00000004563c0981 */ /* 0x000762000c1e1d00 */
[----:B------:R-:W-:-:S03]  /*68b0*/  ISETP.NE.AND.EX P1, PT, R81, RZ, PT, P1 ;  /* 0x000000ff5100720c */ /* 0x000fc60003f25310 */
[----:B------:R3:W5:Y:S01]  /*68c0*/  @P0 LDG.E.128 R64, desc[UR4][R86.64+0x10] ;  /* 0x0000100456400981 */ /* 0x000762000c1e1d00 */
[----:B----4-:R-:W-:-:S09]  /*68d0*/  IMAD.WIDE.U32 R82, R97, 0x10, R82 ;  /* 0x0000001061527825 */ /* 0x010fd200078e0052 */
[----:B------:R-:W-:-:S04]  /*68e0*/  @P1 LEA R84, P2, R97, R80, 0x4 ;  /* 0x0000005061541211 */ /* 0x000fc800078420ff */
[----:B------:R-:W-:-:S05]  /*68f0*/  @P1 LEA.HI.X R85, R97, R81, RZ, 0x4, P2 ;  /* 0x0000005161551211 */ /* 0x000fca00010f24ff */
[----:B------:R3:W5:Y:S04]  /*6900*/  @P1 LDG.E.128 R68, desc[UR4][R84.64] ;  /* 0x0000000454441981 */ /* 0x000768000c1e1d00 */
[----:B------:R3:W5:Y:S01]  /*6910*/  LDG.E.128 R84, desc[UR4][R82.64] ;  /* 0x0000000452547981 */ /* 0x000762000c1e1d00 */
[C---:B------:R-:W-:Y:S01]  /*6920*/  ISETP.NE.AND P2, PT, R4.reuse, 0x1, PT ;  /* 0x000000010400780c */ /* 0x040fe20003f45270 */
[----:B------:R-:W-:Y:S01]  /*6930*/  BSSY B1, `(.L_x_9506) ;  /* 0x000000c000017945 */ /* 0x000fe20003800000 */
[----:B------:R-:W-:-:S11]  /*6940*/  VIADD R118, R4, 0x1 ;  /* 0x0000000104767836 */ /* 0x000fd60000000000 */
[----:B---3--:R-:W-:Y:S05]  /*6950*/  @!P2 BRA `(.L_x_9507) ;  /* 0x000000000020a947 */ /* 0x008fea0003800000 */
[----:B------:R-:W-:Y:S02]  /*6960*/  ISETP.NE.AND P2, PT, R4, 0x2, PT ;  /* 0x000000020400780c */ /* 0x000fe40003f45270 */
[----:B-1----:R-:W-:-:S11]  /*6970*/  MOV R117, R5 ;  /* 0x0000000500757202 */ /* 0x002fd60000000f00 */
[----:B------:R-:W-:Y:S05]  /*6980*/  @!P2 BRA `(.L_x_9508) ;  /* 0x000000000018a947 */ /* 0x000fea0003800000 */
[----:B------:R-:W-:Y:S01]  /*6990*/  ISETP.NE.AND P2, PT, R4, 0x3, PT ;  /* 0x000000030400780c */ /* 0x000fe20003f45270 */
[----:B------:R-:W-:-:S12]  /*69a0*/  IMAD.MOV.U32 R117, RZ, RZ, R6 ;  /* 0x000000ffff757224 */ /* 0x000fd800078e0006 */
[----:B------:R-:W-:Y:S05]  /*69b0*/  @P2 BRA `(.L_x_9508) ;  /* 0x00000000000c2947 */ /* 0x000fea0003800000 */
[----:B------:R-:W-:Y:S01]  /*69c0*/  IMAD.MOV.U32 R117, RZ, RZ, R2 ;  /* 0x000000ffff757224 */ /* 0x000fe200078e0002 */
[----:B------:R-:W-:Y:S06]  /*69d0*/  BRA `(.L_x_9508) ;  /* 0x0000000000047947 */ /* 0x000fec0003800000 */
.L_x_9507:
[----:B-1----:R-:W-:-:S07]  /*69e0*/  MOV R117, R3 ;  /* 0x0000000300757202 */ /* 0x002fce0000000f00 */
.L_x_9508:
[----:B------:R-:W-:Y:S05]  /*69f0*/  BSYNC B1 ;  /* 0x0000000000017941 */ /* 0x000fea0003800000 */
.L_x_9506:
        /* <DEDUP_REMOVED lines=16> */
.L_x_9512:
[----:B------:R-:W-:Y:S05]  /*6b00*/  BSYNC B2 ;  /* 0x0000000000027941 */ /* 0x000fea0003800000 */
.L_x_9511:
[----:B------:R-:W-:Y:S01]  /*6b10*/  IMAD.HI.U32 R3, R110, -0x326172a9, RZ ;  /* 0xcd9e8d576e037827 */ /* 0x000fe200078e00ff */
[----:B------:R-:W-:-:S03]  /*6b20*/  LOP3.LUT R5, R5, UR7, R0, 0x96, !PT ;  /* 0x0000000705057c12 */ /* 0x000fc6000f8e9600 */
[----:B--2---:R-:W-:Y:S01]  /*6b30*/  IMAD R99, R110, -0x326172a9, RZ ;  /* 0xcd9e8d576e637824 */ /* 0x004fe200078e02ff */
        /* <DEDUP_REMOVED lines=41> */
.L_x_9510:
[----:B------:R-:W-:Y:S05]  /*6dd0*/  BSYNC B1 ;  /* 0x0000000000017941 */ /* 0x000fea0003800000 */
.L_x_9509:
[----:B--2---:R-:W1:Y:S01]  /*6de0*/  LDC R99, c[0x0][0x298] ;  /* 0x0000a600ff637b82 */ /* 0x004e620000000800 */
        /* <DEDUP_REMOVED lines=18> */
.L_x_9513:
        /* <DEDUP_REMOVED lines=12> */
.L_x_9516:
[----:B------:R-:W-:-:S07]  /*6fd0*/  IMAD.MOV.U32 R10, RZ, RZ, R3 ;  /* 0x000000ffff0a7224 */ /* 0x000fce00078e0003 */
.L_x_9517:
[----:B------:R-:W-:Y:S05]  /*6fe0*/  BSYNC B1 ;  /* 0x0000000000017941 */ /* 0x000fea0003800000 */
.L_x_9515:
        /* <DEDUP_REMOVED lines=16> */
.L_x_9521:
[----:B------:R-:W-:Y:S05]  /*70f0*/  BSYNC B2 ;  /* 0x0000000000027941 */ /* 0x000fea0003800000 */
.L_x_9520:
        /* <DEDUP_REMOVED lines=44> */
.L_x_9519:
[----:B------:R-:W-:Y:S05]  /*73c0*/  BSYNC B1 ;  /* 0x0000000000017941 */ /* 0x000fea0003800000 */
.L_x_9518:
        /* <DEDUP_REMOVED lines=9> */
.L_x_9514:
        /* <DEDUP_REMOVED lines=12> */
.L_x_9523:
[----:B------:R-:W-:-:S07]  /*7520*/  IMAD.MOV.U32 R81, RZ, RZ, R3 ;  /* 0x000000ffff517224 */ /* 0x000fce00078e0003 */
.L_x_9524:
[----:B------:R-:W-:Y:S05]  /*7530*/  BSYNC B1 ;  /* 0x0000000000017941 */ /* 0x000fea0003800000 */
.L_x_9522:
        /* <DEDUP_REMOVED lines=16> */
.L_x_9528:
[----:B------:R-:W-:Y:S05]  /*7640*/  BSYNC B2 ;  /* 0x0000000000027941 */ /* 0x000fea0003800000 */
.L_x_9527:
        /* <DEDUP_REMOVED lines=44> */
.L_x_9526:
[----:B------:R-:W-:Y:S05]  /*7910*/  BSYNC B1 ;  /* 0x0000000000017941 */ /* 0x000fea0003800000 */
.L_x_9525:
        /* <DEDUP_REMOVED lines=13> */
.L_x_9529:
        /* <DEDUP_REMOVED lines=12> */
.L_x_9532:
[----:B------:R-:W-:-:S07]  /*7ab0*/  IMAD.MOV.U32 R11, RZ, RZ, R3 ;  /* 0x000000ffff0b7224 */ /* 0x000fce00078e0003 */
.L_x_9533:
[----:B------:R-:W-:Y:S05]  /*7ac0*/  BSYNC B1 ;  /* 0x0000000000017941 */ /* 0x000fea0003800000 */
.L_x_9531:
        /* <DEDUP_REMOVED lines=16> */
.L_x_9537:
[----:B------:R-:W-:Y:S05]  /*7bd0*/  BSYNC B2 ;  /* 0x0000000000027941 */ /* 0x000fea0003800000 */
.L_x_9536:
        /* <DEDUP_REMOVED lines=44> */
.L_x_9535:
[----:B------:R-:W-:Y:S05]  /*7ea0*/  BSYNC B1 ;  /* 0x0000000000017941 */ /* 0x000fea0003800000 */
.L_x_9534:
        /* <DEDUP_REMOVED lines=10> */
.L_x_9530:
        /* <DEDUP_REMOVED lines=12> */
.L_x_9539:
[----:B------:R-:W-:-:S07]  /*8010*/  MOV R84, R3 ;  /* 0x0000000300547202 */ /* 0x000fce0000000f00 */
.L_x_9540:
[----:B------:R-:W-:Y:S05]  /*8020*/  BSYNC B1 ;  /* 0x0000000000017941 */ /* 0x000fea0003800000 */
.L_x_9538:
        /* <DEDUP_REMOVED lines=16> */
.L_x_9544:
[----:B------:R-:W-:Y:S05]  /*8130*/  BSYNC B2 ;  /* 0x0000000000027941 */ /* 0x000fea0003800000 */
.L_x_9543:
        /* <DEDUP_REMOVED lines=44> */
.L_x_9542:
[----:B------:R-:W-:Y:S05]  /*8400*/  BSYNC B1 ;  /* 0x0000000000017941 */ /* 0x000fea0003800000 */
.L_x_9541:
        /* <DEDUP_REMOVED lines=14> */
.L_x_9545:
        /* <DEDUP_REMOVED lines=12> */
.L_x_9548:
[----:B------:R-:W-:-:S07]  /*85b0*/  MOV R100, R3 ;  /* 0x0000000300647202 */ /* 0x000fce0000000f00 */
.L_x_9549:
[----:B------:R-:W-:Y:S05]  /*85c0*/  BSYNC B1 ;  /* 0x0000000000017941 */ /* 0x000fea0003800000 */
.L_x_9547:
        /* <DEDUP_REMOVED lines=16> */
.L_x_9553:
[----:B------:R-:W-:Y:S05]  /*86d0*/  BSYNC B2 ;  /* 0x0000000000027941 */ /* 0x000fea0003800000 */
.L_x_9552:
        /* <DEDUP_REMOVED lines=44> */
.L_x_9551:
[----:B------:R-:W-:Y:S05]  /*89a0*/  BSYNC B1 ;  /* 0x0000000000017941 */ /* 0x000fea0003800000 */
.L_x_9550:
        /* <DEDUP_REMOVED lines=9> */
.L_x_9546:
        /* <DEDUP_REMOVED lines=12> */
.L_x_9555:
[----:B------:R-:W-:-:S07]  /*8b00*/  IMAD.MOV.U32 R122, RZ, RZ, R3 ;  /* 0x000000ffff7a7224 */ /* 0x000fce00078e0003 */
.L_x_9556:
[----:B------:R-:W-:Y:S05]  /*8b10*/  BSYNC B1 ;  /* 0x0000000000017941 */ /* 0x000fea0003800000 */
.L_x_9554:
        /* <DEDUP_REMOVED lines=16> */
.L_x_9560:
[----:B------:R-:W-:Y:S05]  /*8c20*/  BSYNC B2 ;  /* 0x0000000000027941 */ /* 0x000fea0003800000 */
.L_x_9559:
        /* <DEDUP_REMOVED lines=44> */
.L_x_9558:
[----:B------:R-:W-:Y:S05]  /*8ef0*/  BSYNC B1 ;  /* 0x0000000000017941 */ /* 0x000fea0003800000 */
.L_x_9557:
        /* <DEDUP_REMOVED lines=13> */
.L_x_9561:
        /* <DEDUP_REMOVED lines=12> */
.L_x_9564:
[----:B------:R-:W-:-:S07]  /*9090*/  IMAD.MOV.U32 R101, RZ, RZ, R3 ;  /* 0x000000ffff657224 */ /* 0x000fce00078e0003 */
.L_x_9565:
[----:B------:R-:W-:Y:S05]  /*90a0*/  BSYNC B1 ;  /* 0x0000000000017941 */ /* 0x000fea0003800000 */
.L_x_9563:
        /* <DEDUP_REMOVED lines=16> */
.L_x_9569:
[----:B------:R-:W-:Y:S05]  /*91b0*/  BSYNC B2 ;  /* 0x0000000000027941 */ /* 0x000fea0003800000 */
.L_x_9568:
        /* <DEDUP_REMOVED lines=44> */
.L_x_9567:
[----:B------:R-:W-:Y:S05]  /*9480*/  BSYNC B1 ;  /* 0x0000000000017941 */ /* 0x000fea0003800000 */
.L_x_9566:
        /* <DEDUP_REMOVED lines=10> */
.L_x_9562:
        /* <DEDUP_REMOVED lines=12> */
.L_x_9571:
[----:B------:R-:W-:-:S07]  /*95f0*/  IMAD.MOV.U32 R121, RZ, RZ, R3 ;  /* 0x000000ffff797224 */ /* 0x000fce00078e0003 */
.L_x_9572:
[----:B------:R-:W-:Y:S05]  /*9600*/  BSYNC B1 ;  /* 0x0000000000017941 */ /* 0x000fea0003800000 */
.L_x_9570:
        /* <DEDUP_REMOVED lines=16> */
.L_x_9576:
[----:B------:R-:W-:Y:S05]  /*9710*/  BSYNC B2 ;  /* 0x0000000000027941 */ /* 0x000fea0003800000 */
.L_x_9575:
        /* <DEDUP_REMOVED lines=44> */
.L_x_9574:
[----:B------:R-:W-:Y:S05]  /*99e0*/  BSYNC B1 ;  /* 0x0000000000017941 */ /* 0x000fea0003800000 */
.L_x_9573:
        /* <DEDUP_REMOVED lines=14> */
.L_x_9577:
        /* <DEDUP_REMOVED lines=12> */
.L_x_9580:
[----:B------:R-:W-:-:S07]  /*9b90*/  IMAD.MOV.U32 R85, RZ, RZ, R3 ;  /* 0x000000ffff557224 */ /* 0x000fce00078e0003 */
.L_x_9581:
[----:B------:R-:W-:Y:S05]  /*9ba0*/  BSYNC B1 ;  /* 0x0000000000017941 */ /* 0x000fea0003800000 */
.L_x_9579:
        /* <DEDUP_REMOVED lines=16> */
.L_x_9585:
[----:B------:R-:W-:Y:S05]  /*9cb0*/  BSYNC B2 ;  /* 0x0000000000027941 */ /* 0x000fea0003800000 */
.L_x_9584:
        /* <DEDUP_REMOVED lines=44> */
.L_x_9583:
[----:B------:R-:W-:Y:S05]  /*9f80*/  BSYNC B1 ;  /* 0x0000000000017941 */ /* 0x000fea0003800000 */
.L_x_9582:
        /* <DEDUP_REMOVED lines=9> */
.L_x_9578:
        /* <DEDUP_REMOVED lines=12> */
.L_x_9587:
[----:B------:R-:W-:-:S07]  /*a0e0*/  MOV R85, R3 ;  /* 0x0000000300557202 */ /* 0x000fce0000000f00 */
.L_x_9588:
[----:B------:R-:W-:Y:S05]  /*a0f0*/  BSYNC B1 ;  /* 0x0000000000017941 */ /* 0x000fea0003800000 */
.L_x_9586:
        /* <DEDUP_REMOVED lines=16> */
.L_x_9592:
[----:B------:R-:W-:Y:S05]  /*a200*/  BSYNC B2 ;  /* 0x0000000000027941 */ /* 0x000fea0003800000 */
.L_x_9591:
        /* <DEDUP_REMOVED lines=44> */
.L_x_9590:
[----:B------:R-:W-:Y:S05]  /*a4d0*/  BSYNC B1 ;  /* 0x0000000000017941 */ /* 0x000fea0003800000 */
.L_x_9589:
        /* <DEDUP_REMOVED lines=12> */
.L_x_9593:
        /* <DEDUP_REMOVED lines=12> */
.L_x_9596:
[----:B------:R-:W-:-:S07]  /*a660*/  MOV R86, R3 ;  /* 0x0000000300567202 */ /* 0x000fce0000000f00 */
.L_x_9597:
[----:B------:R-:W-:Y:S05]  /*a670*/  BSYNC B1 ;  /* 0x0000000000017941 */ /* 0x000fea0003800000 */
.L_x_9595:
        /* <DEDUP_REMOVED lines=16> */
.L_x_9601:
[----:B------:R-:W-:Y:S05]  /*a780*/  BSYNC B2 ;  /* 0x0000000000027941 */ /* 0x000fea0003800000 */
.L_x_9600:
        /* <DEDUP_REMOVED lines=44> */
.L_x_9599:
[----:B------:R-:W-:Y:S05]  /*aa50*/  BSYNC B1 ;  /* 0x0000000000017941 */ /* 0x000fea0003800000 */
.L_x_9598:
        /* <DEDUP_REMOVED lines=10> */
.L_x_9594:
        /* <DEDUP_REMOVED lines=12> */
.L_x_9603:
[----:B------:R-:W-:-:S07]  /*abc0*/  IMAD.MOV.U32 R86, RZ, RZ, R3 ;  /* 0x000000ffff567224 */ /* 0x000fce00078e0003 */
.L_x_9604:
[----:B------:R-:W-:Y:S05]  /*abd0*/  BSYNC B1 ;  /* 0x0000000000017941 */ /* 0x000fea0003800000 */
.L_x_9602:
        /* <DEDUP_REMOVED lines=16> */
.L_x_9608:
[----:B------:R-:W-:Y:S05]  /*ace0*/  BSYNC B2 ;  /* 0x0000000000027941 */ /* 0x000fea0003800000 */
.L_x_9607:
        /* <DEDUP_REMOVED lines=44> */
.L_x_9606:
[----:B------:R-:W-:Y:S05]  /*afb0*/  BSYNC B1 ;  /* 0x0000000000017941 */ /* 0x000fea0003800000 */
.L_x_9605:
        /* <DEDUP_REMOVED lines=13> */
.L_x_9609:
        /* <DEDUP_REMOVED lines=12> */
.L_x_9612:
[----:B------:R-:W-:-:S07]  /*b150*/  IMAD.MOV.U32 R104, RZ, RZ, R3 ;  /* 0x000000ffff687224 */ /* 0x000fce00078e0003 */
.L_x_9613:
[----:B------:R-:W-:Y:S05]  /*b160*/  BSYNC B1 ;  /* 0x0000000000017941 */ /* 0x000fea0003800000 */
.L_x_9611:
        /* <DEDUP_REMOVED lines=16> */
.L_x_9617:
[----:B------:R-:W-:Y:S05]  /*b270*/  BSYNC B2 ;  /* 0x0000000000027941 */ /* 0x000fea0003800000 */
.L_x_9616:
        /* <DEDUP_REMOVED lines=44> */
.L_x_9615:
[----:B------:R-:W-:Y:S05]  /*b540*/  BSYNC B1 ;  /* 0x0000000000017941 */ /* 0x000fea0003800000 */
.L_x_9614:
        /* <DEDUP_REMOVED lines=9> */
.L_x_9610:
        /* <DEDUP_REMOVED lines=12> */
.L_x_9619:
[----:B------:R-:W-:-:S07]  /*b6a0*/  IMAD.MOV.U32 R122, RZ, RZ, R3 ;  /* 0x000000ffff7a7224 */ /* 0x000fce00078e0003 */
.L_x_9620:
[----:B------:R-:W-:Y:S05]  /*b6b0*/  BSYNC B1 ;  /* 0x0000000000017941 */ /* 0x000fea0003800000 */
.L_x_9618:
        /* <DEDUP_REMOVED lines=16> */
.L_x_9624:
[----:B------:R-:W-:Y:S05]  /*b7c0*/  BSYNC B2 ;  /* 0x0000000000027941 */ /* 0x000fea0003800000 */
.L_x_9623:
        /* <DEDUP_REMOVED lines=44> */
.L_x_9622:
[----:B------:R-:W-:Y:S05]  /*ba90*/  BSYNC B1 ;  /* 0x0000000000017941 */ /* 0x000fea0003800000 */
.L_x_9621:
        /* <DEDUP_REMOVED lines=12> */
.L_x_9625:
        /* <DEDUP_REMOVED lines=12> */
.L_x_9628:
[----:B------:R-:W-:-:S07]  /*bc20*/  IMAD.MOV.U32 R105, RZ, RZ, R3 ;  /* 0x000000ffff697224 */ /* 0x000fce00078e0003 */
.L_x_9629:
[----:B------:R-:W-:Y:S05]  /*bc30*/  BSYNC B1 ;  /* 0x0000000000017941 */ /* 0x000fea0003800000 */
.L_x_9627:
        /* <DEDUP_REMOVED lines=16> */
.L_x_9633:
[----:B------:R-:W-:Y:S05]  /*bd40*/  BSYNC B2 ;  /* 0x0000000000027941 */ /* 0x000fea0003800000 */
.L_x_9632:
        /* <DEDUP_REMOVED lines=44> */
.L_x_9631:
[----:B------:R-:W-:Y:S05]  /*c010*/  BSYNC B1 ;  /* 0x0000000000017941 */ /* 0x000fea0003800000 */
.L_x_9630:
        /* <DEDUP_REMOVED lines=10> */
.L_x_9626:
[----:B------:R-:W-:Y:S02]  /*c0c0*/  ISETP.NE.AND P2, PT, R117, RZ, PT ;  /* 0x000000ff7500720c */ /* 0x000fe40003f45270 */
[----:B------:R-:W-:Y:S02]  /*c0d0*/  SEL R117, RZ, 0x10000, P4 ;  /* 0x00010000ff757807 */ /* 0x000fe40002000000 */
[----:B------:R-:W-:Y:S02]  /*c0e0*/  ISETP.NE.AND P4, PT, R120, RZ, PT ;  /* 0x000000ff7800720c */ /* 0x000fe40003f85270 */
[----:B------:R-:W-:Y:S02]  /*c0f0*/  ISETP.NE.AND P0, PT, R118, RZ, PT ;  /* 0x000000ff7600720c */ /* 0x000fe40003f05270 */
[----:B------:R-:W-:Y:S02]  /*c100*/  SEL R118, RZ, 0x1, P4 ;  /* 0x00000001ff767807 */ /* 0x000fe40002000000 */
[----:B------:R-:W-:-:S02]  /*c110*/  SEL R116, RZ, 0x1000000, P5 ;  /* 0x01000000ff747807 */ /* 0x000fc40002800000 */
[----:B------:R-:W-:Y:S01]  /*c120*/  ISETP.NE.AND P5, PT, R121, RZ, PT ;  /* 0x000000ff7900720c */ /* 0x000fe20003fa5270 */
[----:B------:R-:W-:Y:S01]  /*c130*/  IMAD.SHL.U32 R121, R97, 0x8, RZ ;  /* 0x0000000861797824 */ /* 0x000fe200078e00ff */
[----:B------:R-:W-:Y:S02]  /*c140*/  SEL R98, RZ, 0x100, P3 ;  /* 0x00000100ff627807 */ /* 0x000fe40001800000 */
[----:B------:R-:W-:Y:S01]  /*c150*/  ISETP.NE.AND P6, PT, R119, RZ, PT ;  /* 0x000000ff7700720c */ /* 0x000fe20003fc5270 */
[----:B------:R-:W-:Y:S01]  /*c160*/  IMAD.WIDE.U32 R118, R118, 0x1000000, RZ ;  /* 0x0100000076767825 */ /* 0x000fe200078e00ff */
[----:B------:R-:W-:Y:S02]  /*c170*/  SEL R99, RZ, 0x1, P5 ;  /* 0x00000001ff637807 */ /* 0x000fe40002800000 */
[----:B------:R-:W-:Y:S02]  /*c180*/  LOP3.LUT R98, R98, R116, R117, 0xfe, !PT ;  /* 0x0000007462627212 */ /* 0x000fe400078efe75 */
[----:B------:R-:W-:-:S02]  /*c190*/  SEL R116, RZ, 0x1, P0 ;  /* 0x00000001ff747807 */ /* 0x000fc40000000000 */
[----:B------:R-:W-:Y:S02]  /*c1a0*/  LOP3.LUT R119, R119, R98, R99, 0xfe, !PT ;  /* 0x0000006277777212 */ /* 0x000fe400078efe63 */
[----:B------:R-:W-:Y:S01]  /*c1b0*/  SEL R98, RZ, 0x1, P6 ;  /* 0x00000001ff627807 */ /* 0x000fe20003000000 */
[----:B------:R-:W-:Y:S01]  /*c1c0*/  IMAD.WIDE.U32 R116, R116, 0x100, RZ ;  /* 0x0000010074747825 */ /* 0x000fe200078e00ff */
[----:B------:R-:W-:-:S03]  /*c1d0*/  SHF.L.U64.HI R120, R97, 0x3, RZ ;  /* 0x0000000361787819 */ /* 0x000fc600000102ff */
        /* <DEDUP_REMOVED lines=33> */
.L_x_9634:
[----:B------:R-:W-:-:S07]  /*c3f0*/  VIADD R97, R97, 0x80 ;  /* 0x0000008061617836 */ /* 0x000fce0000000000 */
.L_x_9505:
[----:B------:R-:W-:Y:S05]  /*c400*/  BSYNC B0 ;  /* 0x0000000000007941 */ /* 0x000fea0003800000 */
.L_x_9504:
        /* <DEDUP_REMOVED lines=23> */
[----:B-12---:R-:W-:-:S11]  /*c580*/  MOV R117, R5 ;  /* 0x0000000500757202 */ /* 0x006fd60000000f00 */
[----:B------:R-:W-:Y:S05]  /*c590*/  @!P2 BRA `(.L_x_9639) ;  /* 0x000000000018a947 */ /* 0x000fea0003800000 */
[----:B------:R-:W-:Y:S01]  /*c5a0*/  ISETP.NE.AND P2, PT, R4, 0x3, PT ;  /* 0x000000030400780c */ /* 0x000fe20003f45270 */
[----:B------:R-:W-:-:S12]  /*c5b0*/  IMAD.MOV.U32 R117, RZ, RZ, R6 ;  /* 0x000000ffff757224 */ /* 0x000fd800078e0006 */
[----:B------:R-:W-:Y:S05]  /*c5c0*/  @P2 BRA `(.L_x_9639) ;  /* 0x00000000000c2947 */ /* 0x000fea0003800000 */
[----:B------:R-:W-:Y:S01]  /*c5d0*/  IMAD.MOV.U32 R117, RZ, RZ, R2 ;  /* 0x000000ffff757224 */ /* 0x000fe200078e0002 */
[----:B------:R-:W-:Y:S06]  /*c5e0*/  BRA `(.L_x_9639) ;  /* 0x0000000000047947 */ /* 0x000fec0003800000 */
.L_x_9638:
[----:B-12---:R-:W-:-:S07]  /*c5f0*/  MOV R117, R3 ;  /* 0x0000000300757202 */ /* 0x006fce0000000f00 */
.L_x_9639:
[----:B------:R-:W-:Y:S05]  /*c600*/  BSYNC B1 ;  /* 0x0000000000017941 */ /* 0x000fea0003800000 */
.L_x_9637:
        /* <DEDUP_REMOVED lines=16> */
.L_x_9643:
[----:B------:R-:W-:Y:S05]  /*c710*/  BSYNC B2 ;  /* 0x0000000000027941 */ /* 0x000fea0003800000 */
.L_x_9642:
        /* <DEDUP_REMOVED lines=44> */
.L_x_9641:
[----:B------:R-:W-:Y:S05]  /*c9e0*/  BSYNC B1 ;  /* 0x0000000000017941 */ /* 0x000fea0003800000 */
.L_x_9640:
        /* <DEDUP_REMOVED lines=19> */
.L_x_9644:
        /* <DEDUP_REMOVED lines=12> */
.L_x_9647:
[----:B------:R-:W-:-:S07]  /*cbe0*/  IMAD.MOV.U32 R10, RZ, RZ, R3 ;  /* 0x000000ffff0a7224 */ /* 0x000fce00078e0003 */
.L_x_9648:
[----:B------:R-:W-:Y:S05]  /*cbf0*/  BSYNC B1 ;  /* 0x0000000000017941 */ /* 0x000fea0003800000 */
.L_x_9646:
        /* <DEDUP_REMOVED lines=16> */
.L_x_9652:
[----:B------:R-:W-:Y:S05]  /*cd00*/  BSYNC B2 ;  /* 0x0000000000027941 */ /* 0x000fea0003800000 */
.L_x_9651:
        /* <DEDUP_REMOVED lines=44> */
.L_x_9650:
[----:B------:R-:W-:Y:S05]  /*cfd0*/  BSYNC B1 ;  /* 0x0000000000017941 */ /* 0x000fea0003800000 */
.L_x_9649:
        /* <DEDUP_REMOVED lines=9> */
.L_x_9645:
        /* <DEDUP_REMOVED lines=12> */
.L_x_9654:
[----:B------:R-:W-:-:S07]  /*d130*/  IMAD.MOV.U32 R89, RZ, RZ, R3 ;  /* 0x000000ffff597224 */ /* 0x000fce00078e0003 */
.L_x_9655:
[----:B------:R-:W-:Y:S05]  /*d140*/  BSYNC B1 ;  /* 0x0000000000017941 */ /* 0x000fea0003800000 */
.L_x_9653:
        /* <DEDUP_REMOVED lines=16> */
.L_x_9659:
[----:B------:R-:W-:Y:S05]  /*d250*/  BSYNC B2 ;  /* 0x0000000000027941 */ /* 0x000fea0003800000 */
.L_x_9658:
        /* <DEDUP_REMOVED lines=44> */
.L_x_9657:
[----:B------:R-:W-:Y:S05]  /*d520*/  BSYNC B1 ;  /* 0x0000000000017941 */ /* 0x000fea0003800000 */
.L_x_9656:
        /* <DEDUP_REMOVED lines=13> */
.L_x_9660:
        /* <DEDUP_REMOVED lines=12> */
.L_x_9663:
[----:B------:R-:W-:-:S07]  /*d6c0*/  IMAD.MOV.U32 R11, RZ, RZ, R3 ;  /* 0x000000ffff0b7224 */ /* 0x000fce00078e0003 */
.L_x_9664:
[----:B------:R-:W-:Y:S05]  /*d6d0*/  BSYNC B1 ;  /* 0x0000000000017941 */ /* 0x000fea0003800000 */
.L_x_9662:
        /* <DEDUP_REMOVED lines=16> */
.L_x_9668:
[----:B------:R-:W-:Y:S05]  /*d7e0*/  BSYNC B2 ;  /* 0x0000000000027941 */ /* 0x000fea0003800000 */
.L_x_9667:
        /* <DEDUP_REMOVED lines=44> */
.L_x_9666:
[----:B------:R-:W-:Y:S05]  /*dab0*/  BSYNC B1 ;  /* 0x0000000000017941 */ /* 0x000fea0003800000 */
.L_x_9665:
        /* <DEDUP_REMOVED lines=10> */
.L_x_9661:
        /* <DEDUP_REMOVED lines=12> */
.L_x_9670:
[----:B------:R-:W-:-:S07]  /*dc20*/  MOV R92, R3 ;  /* 0x00000003005c7202 */ /* 0x000fce0000000f00 */
.L_x_9671:
[----:B------:R-:W-:Y:S05]  /*dc30*/  BSYNC B1 ;  /* 0x0000000000017941 */ /* 0x000fea0003800000 */
.L_x_9669:
        /* <DEDUP_REMOVED lines=16> */
.L_x_9675:
[----:B------:R-:W-:Y:S05]  /*dd40*/  BSYNC B2 ;  /* 0x0000000000027941 */ /* 0x000fea0003800000 */
.L_x_9674:
        /* <DEDUP_REMOVED lines=44> */
.L_x_9673:
[----:B------:R-:W-:Y:S05]  /*e010*/  BSYNC B1 ;  /* 0x0000000000017941 */ /* 0x000fea0003800000 */
.L_x_9672:
        /* <DEDUP_REMOVED lines=14> */
.L_x_9676:
        /* <DEDUP_REMOVED lines=12> */
.L_x_9679:
[----:B------:R-:W-:-:S07]  /*e1c0*/  MOV R100, R3 ;  /* 0x0000000300647202 */ /* 0x000fce0000000f00 */
.L_x_9680:
[----:B------:R-:W-:Y:S05]  /*e1d0*/  BSYNC B1 ;  /* 0x0000000000017941 */ /* 0x000fea0003800000 */
.L_x_9678:
        /* <DEDUP_REMOVED lines=16> */
.L_x_9684:
[----:B------:R-:W-:Y:S05]  /*e2e0*/  BSYNC B2 ;  /* 0x0000000000027941 */ /* 0x000fea0003800000 */
.L_x_9683:
        /* <DEDUP_REMOVED lines=44> */
.L_x_9682:
[----:B------:R-:W-:Y:S05]  /*e5b0*/  BSYNC B1 ;  /* 0x0000000000017941 */ /* 0x000fea0003800000 */
.L_x_9681:
        /* <DEDUP_REMOVED lines=9> */
.L_x_9677:
        /* <DEDUP_REMOVED lines=12> */
.L_x_9686:
[----:B------:R-:W-:-:S07]  /*e710*/  IMAD.MOV.U32 R119, RZ, RZ, R3 ;  /* 0x000000ffff777224 */ /* 0x000fce00078e0003 */
.L_x_9687:
[----:B------:R-:W-:Y:S05]  /*e720*/  BSYNC B1 ;  /* 0x0000000000017941 */ /* 0x000fea0003800000 */
.L_x_9685:
        /* <DEDUP_REMOVED lines=16> */
.L_x_9691:
[----:B------:R-:W-:Y:S05]  /*e830*/  BSYNC B2 ;  /* 0x0000000000027941 */ /* 0x000fea0003800000 */
.L_x_9690:
        /* <DEDUP_REMOVED lines=44> */
.L_x_9689:
[----:B------:R-:W-:Y:S05]  /*eb00*/  BSYNC B1 ;  /* 0x0000000000017941 */ /* 0x000fea0003800000 */
.L_x_9688:
        /* <DEDUP_REMOVED lines=13> */
.L_x_9692:
        /* <DEDUP_REMOVED lines=12> */
.L_x_9695:
[----:B------:R-:W-:-:S07]  /*eca0*/  IMAD.MOV.U32 R101, RZ, RZ, R3 ;  /* 0x000000ffff657224 */ /* 0x000fce00078e0003 */
.L_x_9696:
[----:B------:R-:W-:Y:S05]  /*ecb0*/  BSYNC B1 ;  /* 0x0000000000017941 */ /* 0x000fea0003800000 */
.L_x_9694:
        /* <DEDUP_REMOVED lines=16> */
.L_x_9700:
[----:B------:R-:W-:Y:S05]  /*edc0*/  BSYNC B2 ;  /* 0x0000000000027941 */ /* 0x000fea0003800000 */
.L_x_9699:
        /* <DEDUP_REMOVED lines=44> */
.L_x_9698:
[----:B------:R-:W-:Y:S05]  /*f090*/  BSYNC B1 ;  /* 0x0000000000017941 */ /* 0x000fea0003800000 */
.L_x_9697:
        /* <DEDUP_REMOVED lines=10> */
.L_x_9693:
        /* <DEDUP_REMOVED lines=12> */
.L_x_9702:
[----:B------:R-:W-:-:S07]  /*f200*/  IMAD.MOV.U32 R121, RZ, RZ, R3 ;  /* 0x000000ffff797224 */ /* 0x000fce00078e0003 */
.L_x_9703:
[----:B------:R-:W-:Y:S05]  /*f210*/  BSYNC B1 ;  /* 0x0000000000017941 */ /* 0x000fea0003800000 */
.L_x_9701:
        /* <DEDUP_REMOVED lines=16> */
.L_x_9707:
[----:B------:R-:W-:Y:S05]  /*f320*/  BSYNC B2 ;  /* 0x0000000000027941 */ /* 0x000fea0003800000 */
.L_x_9706:
        /* <DEDUP_REMOVED lines=44> */
.L_x_9705:
[----:B------:R-:W-:Y:S05]  /*f5f0*/  BSYNC B1 ;  /* 0x0000000000017941 */ /* 0x000fea0003800000 */
.L_x_9704:
        /* <DEDUP_REMOVED lines=14> */
.L_x_9708:
        /* <DEDUP_REMOVED lines=12> */
.L_x_9711:
[----:B------:R-:W-:-:S07]  /*f7a0*/  IMAD.MOV.U32 R93, RZ, RZ, R3 ;  /* 0x000000ffff5d7224 */ /* 0x000fce00078e0003 */
.L_x_9712:
[----:B------:R-:W-:Y:S05]  /*f7b0*/  BSYNC B1 ;  /* 0x0000000000017941 */ /* 0x000fea0003800000 */
.L_x_9710:
        /* <DEDUP_REMOVED lines=16> */
.L_x_9716:
[----:B------:R-:W-:Y:S05]  /*f8c0*/  BSYNC B2 ;  /* 0x0000000000027941 */ /* 0x000fea0003800000 */
.L_x_9715:
        /* <DEDUP_REMOVED lines=44> */
.L_x_9714:
[----:B------:R-:W-:Y:S05]  /*fb90*/  BSYNC B1 ;  /* 0x0000000000017941 */ /* 0x000fea0003800000 */
.L_x_9713:
        /* <DEDUP_REMOVED lines=9> */
.L_x_9709:
        /* <DEDUP_REMOVED lines=12> */
.L_x_9718:
[----:B------:R-:W-:-:S07]  /*fcf0*/  MOV R93, R3 ;  /* 0x00000003005d7202 */ /* 0x000fce0000000f00 */
.L_x_9719:
[----:B------:R-:W-:Y:S05]  /*fd00*/  BSYNC B1 ;  /* 0x0000000000017941 */ /* 0x000fea0003800000 */
.L_x_9717:
        /* <DEDUP_REMOVED lines=16> */
.L_x_9723:
[----:B------:R-:W-:Y:S05]  /*fe10*/  BSYNC B2 ;  /* 0x0000000000027941 */ /* 0x000fea0003800000 */
.L_x_9722:
        /* <DEDUP_REMOVED lines=44> */
.L_x_9721:
[----:B------:R-:W-:Y:S05]  /*100e0*/  BSYNC B1 ;  /* 0x0000000000017941 */ /* 0x000fea0003800000 */
.L_x_9720:
        /* <DEDUP_REMOVED lines=12> */
.L_x_9724:
        /* <DEDUP_REMOVED lines=12> */
.L_x_9727:
[----:B------:R-:W-:-:S07]  /*10270*/  MOV R94, R3 ;  /* 0x00000003005e7202 */ /* 0x000fce0000000f00 */
.L_x_9728:
[----:B------:R-:W-:Y:S05]  /*10280*/  BSYNC B1 ;  /* 0x0000000000017941 */ /* 0x000fea0003800000 */
.L_x_9726:
        /* <DEDUP_REMOVED lines=16> */
.L_x_9732:
[----:B------:R-:W-:Y:S05]  /*10390*/  BSYNC B2 ;  /* 0x0000000000027941 */ /* 0x000fea0003800000 */
.L_x_9731:
        /* <DEDUP_REMOVED lines=44> */
.L_x_9730:
[----:B------:R-:W-:Y:S05]  /*10660*/  BSYNC B1 ;  /* 0x0000000000017941 */ /* 0x000fea0003800000 */
.L_x_9729:
        /* <DEDUP_REMOVED lines=10> */
.L_x_9725:
        /* <DEDUP_REMOVED lines=12> */
.L_x_9734:
[----:B------:R-:W-:-:S07]  /*107d0*/  IMAD.MOV.U32 R94, RZ, RZ, R3 ;  /* 0x000000ffff5e7224 */ /* 0x000fce00078e0003 */
.L_x_9735:
[----:B------:R-:W-:Y:S05]  /*107e0*/  BSYNC B1 ;  /* 0x0000000000017941 */ /* 0x000fea0003800000 */
.L_x_9733:
        /* <DEDUP_REMOVED lines=16> */
.L_x_9739:
[----:B------:R-:W-:Y:S05]  /*108f0*/  BSYNC B2 ;  /* 0x0000000000027941 */ /* 0x000fea0003800000 */
.L_x_9738:
        /* <DEDUP_REMOVED lines=44> */
.L_x_9737:
[----:B------:R-:W-:Y:S05]  /*10bc0*/  BSYNC B1 ;  /* 0x0000000000017941 */ /* 0x000fea0003800000 */
.L_x_9736:
        /* <DEDUP_REMOVED lines=13> */
.L_x_9740:
        /* <DEDUP_REMOVED lines=12> */
.L_x_9743:
[----:B------:R-:W-:-:S07]  /*10d60*/  IMAD.MOV.U32 R104, RZ, RZ, R3 ;  /* 0x000000ffff687224 */ /* 0x000fce00078e0003 */
.L_x_9744:
[----:B------:R-:W-:Y:S05]  /*10d70*/  BSYNC B1 ;  /* 0x0000000000017941 */ /* 0x000fea0003800000 */
.L_x_9742:
        /* <DEDUP_REMOVED lines=16> */
.L_x_9748:
[----:B------:R-:W-:Y:S05]  /*10e80*/  BSYNC B2 ;  /* 0x0000000000027941 */ /* 0x000fea0003800000 */
.L_x_9747:
        /* <DEDUP_REMOVED lines=44> */
.L_x_9746:
[----:B------:R-:W-:Y:S05]  /*11150*/  BSYNC B1 ;  /* 0x0000000000017941 */ /* 0x000fea0003800000 */
.L_x_9745:
        /* <DEDUP_REMOVED lines=9> */
.L_x_9741:
        /* <DEDUP_REMOVED lines=12> */
.L_x_9750:
[----:B------:R-:W-:-:S07]  /*112b0*/  IMAD.MOV.U32 R122, RZ, RZ, R3 ;  /* 0x000000ffff7a7224 */ /* 0x000fce00078e0003 */
.L_x_9751:
[----:B------:R-:W-:Y:S05]  /*112c0*/  BSYNC B1 ;  /* 0x0000000000017941 */ /* 0x000fea0003800000 */
.L_x_9749:
        /* <DEDUP_REMOVED lines=16> */
.L_x_9755:
[----:B------:R-:W-:Y:S05]  /*113d0*/  BSYNC B2 ;  /* 0x0000000000027941 */ /* 0x000fea0003800000 */
.L_x_9754:
        /* <DEDUP_REMOVED lines=44> */
.L_x_9753:
[----:B------:R-:W-:Y:S05]  /*116a0*/  BSYNC B1 ;  /* 0x0000000000017941 */ /* 0x000fea0003800000 */
.L_x_9752:
        /* <DEDUP_REMOVED lines=12> */
.L_x_9756:
        /* <DEDUP_REMOVED lines=12> */
.L_x_9759:
[----:B------:R-:W-:-:S07]  /*11830*/  IMAD.MOV.U32 R105, RZ, RZ, R3 ;  /* 0x000000ffff697224 */ /* 0x000fce00078e0003 */
.L_x_9760:
[----:B------:R-:W-:Y:S05]  /*11840*/  BSYNC B1 ;  /* 0x0000000000017941 */ /* 0x000fea0003800000 */
.L_x_9758:
        /* <DEDUP_REMOVED lines=16> */
.L_x_9764:
[----:B------:R-:W-:Y:S05]  /*11950*/  BSYNC B2 ;  /* 0x0000000000027941 */ /* 0x000fea0003800000 */
.L_x_9763:
        /* <DEDUP_REMOVED lines=44> */
.L_x_9762:
[----:B------:R-:W-:Y:S05]  /*11c20*/  BSYNC B1 ;  /* 0x0000000000017941 */ /* 0x000fea0003800000 */
.L_x_9761:
        /* <DEDUP_REMOVED lines=10> */
.L_x_9757:
[----:B------:R-:W-:Y:S02]  /*11cd0*/  ISETP.NE.AND P2, PT, R117, RZ, PT ;  /* 0x000000ff7500720c */ /* 0x000fe40003f45270 */
[----:B------:R-:W-:Y:S02]  /*11ce0*/  SEL R117, RZ, 0x10000, P4 ;  /* 0x00010000ff757807 */ /* 0x000fe40002000000 */
[----:B------:R-:W-:Y:S02]  /*11cf0*/  ISETP.NE.AND P4, PT, R119, RZ, PT ;  /* 0x000000ff7700720c */ /* 0x000fe40003f85270 */
[----:B------:R-:W-:Y:S02]  /*11d00*/  ISETP.NE.AND P0, PT, R118, RZ, PT ;  /* 0x000000ff7600720c */ /* 0x000fe40003f05270 */
[----:B------:R-:W-:Y:S02]  /*11d10*/  SEL R118, RZ, 0x1, P4 ;  /* 0x00000001ff767807 */ /* 0x000fe40002000000 */
[----:B------:R-:W-:-:S02]  /*11d20*/  SEL R116, RZ, 0x1000000, P5 ;  /* 0x01000000ff747807 */ /* 0x000fc40002800000 */
[----:B------:R-:W-:Y:S01]  /*11d30*/  ISETP.NE.AND P5, PT, R121, RZ, PT ;  /* 0x000000ff7900720c */ /* 0x000fe20003fa5270 */
[----:B------:R-:W-:Y:S01]  /*11d40*/  IMAD.WIDE.U32 R118, R118, 0x1000000, RZ ;  /* 0x0100000076767825 */ /* 0x000fe200078e00ff */
[----:B------:R-:W-:Y:S02]  /*11d50*/  SEL R98, RZ, 0x100, P3 ;  /* 0x00000100ff627807 */ /* 0x000fe40001800000 */
[----:B------:R-:W-:Y:S02]  /*11d60*/  SEL R99, RZ, 0x1, P5 ;  /* 0x00000001ff637807 */ /* 0x000fe40002800000 */
[----:B------:R-:W-:Y:S02]  /*11d70*/  LOP3.LUT R98, R98, R116, R117, 0xfe, !PT ;  /* 0x0000007462627212 */ /* 0x000fe400078efe75 */
        /* <DEDUP_REMOVED lines=16> */
[----:B-1----:R-:W-:-:S04]  /*11e80*/  IADD3 R116, P0, R120, UR14, RZ ;  /* 0x0000000e78747c10 */ /* 0x002fc8000ff1e0ff */
[----:B------:R-:W-:-:S05]  /*11e90*/  IADD3.X R117, R97, UR15, RZ, P0, !PT ;  /* 0x0000000f61757c10 */ /* 0x000fca00087fe4ff */
[----:B------:R3:W-:Y:S01]  /*11ea0*/  STG.E.64 desc[UR4][R116.64], R98 ;  /* 0x0000006274007986 */ /* 0x0007e2000c101b04 */
[----:B------:R-:W-:Y:S05]  /*11eb0*/  @!P1 BRA `(.L_x_9636) ;  /* 0x0000000000509947 */ /* 0x000fea0003800000 */
[----:B---3--:R-:W-:Y:S02]  /*11ec0*/  SHF.L.U32 R99, R104, 0x10, RZ ;  /* 0x0000001068637819 */ /* 0x008fe400000006ff */
        /* <DEDUP_REMOVED lines=19> */
.L_x_9636:
[----:B------:R-:W-:Y:S05]  /*12000*/  BSYNC B0 ;  /* 0x0000000000007941 */ /* 0x000fea0003800000 */
.L_x_9635:
        /* <DEDUP_REMOVED lines=104> */
.L_x_9783:
[----:B------:R-:W2:Y:S01]  /*12690*/  @!P3 S2R R117, SR_CgaCtaId ;  /* 0x000000000075b919 */ /* 0x000ea20000008800 */
[----:B------:R-:W-:Y:S01]  /*126a0*/  @!P3 MOV R116, 0x400 ;  /* 0x000004000074b802 */ /* 0x000fe20000000f00 */
[----:B-1----:R-:W-:Y:S01]  /*126b0*/  FADD.FTZ R97, R121, R124 ;  /* 0x0000007c79617221 */ /* 0x002fe20000010000 */
[----:B------:R-:W-:Y:S01]  /*126c0*/  LOP3.LUT R99, R99, 0x3, RZ, 0xc0, !PT ;  /* 0x0000000363637812 */ /* 0x000fe200078ec0ff */
[----:B------:R-:W-:Y:S05]  /*126d0*/  WARPSYNC.ALL ;  /* 0x0000000000007948 */ /* 0x000fea0003800000 */
[----:B--2---:R-:W-:Y:S02]  /*126e0*/  @!P3 LEA R117, R117, R116, 0x18 ;  /* 0x000000747575b211 */ /* 0x004fe400078ec0ff */
[----:B------:R-:W-:-:S05]  /*126f0*/  @!P3 IADD3 R116, R98, R99, RZ ;  /* 0x000000636274b210 */ /* 0x000fca0007ffe0ff */
[----:B------:R-:W-:Y:S01]  /*12700*/  @!P3 IMAD R116, R116, 0x8, R117 ;  /* 0x000000087474b824 */ /* 0x000fe200078e0275 */
[----:B------:R-:W-:-:S04]  /*12710*/  LOP3.LUT R117, R8, 0x1f, RZ, 0xc0, !PT ;  /* 0x0000001f08757812 */ /* 0x000fc800078ec0ff */
[----:B------:R1:W-:Y:S01]  /*12720*/  @!P3 STS.64 [R116], R96 ;  /* 0x000000607400b388 */ /* 0x0003e20000000a00 */
[----:B------:R-:W-:-:S13]  /*12730*/  ISETP.GT.U32.AND P0, PT, R117, 0x3, PT ;  /* 0x000000037500780c */ /* 0x000fda0003f04070 */
[----:B-1----:R-:W0:Y:S01]  /*12740*/  @!P0 S2R R97, SR_CgaCtaId ;  /* 0x0000000000618919 */ /* 0x002e220000008800 */
[----:B------:R-:W-:Y:S01]  /*12750*/  @!P0 MOV R96, 0x400 ;  /* 0x0000040000608802 */ /* 0x000fe20000000f00 */
[----:B------:R-:W-:Y:S01]  /*12760*/  HFMA2.MMA R120, -RZ, RZ, 0, 0 ;  /* 0x00000000ff787435 */ /* 0x000fe200000001ff */
[----:B------:R-:W-:Y:S01]  /*12770*/  @!P0 IADD3 R98, R98, R117, RZ ;  /* 0x0000007562628210 */ /* 0x000fe20007ffe0ff */
[----:B------:R-:W-:Y:S01]  /*12780*/  BAR.SYNC.DEFER_BLOCKING 0x0 ;  /* 0x0000000000007b1d */ /* 0x000fe20000010000 */
[----:B------:R-:W-:-:S03]  /*12790*/  PLOP3.LUT P2, PT, PT, PT, UP0, 0x40, 0x0 ;  /* 0x000000000000781c */ /* 0x000fc60003f4e808 */
[----:B------:R-:W-:Y:S02]  /*127a0*/  @!P0 IMAD.MOV.U32 R120, RZ, RZ, R106 ;  /* 0x000000ffff788224 */ /* 0x000fe400078e006a */
[----:B------:R-:W-:Y:S03]  /*127b0*/  BSSY B0, `(.L_x_9766) ;  /* 0x0000058000007945 */ /* 0x000fe60003800000 */
[----:B------:R-:W1:Y:S01]  /*127c0*/  SHFL.DOWN PT, R119, R120, 0x2, 0x1f ;  /* 0x08401f0078777f89 */ /* 0x000e6200000e0000 */
[----:B0-----:R-:W-:Y:S02]  /*127d0*/  @!P0 LEA R121, R97, R96, 0x18 ;  /* 0x0000006061798211 */ /* 0x001fe400078ec0ff */
[----:B------:R-:W-:-:S03]  /*127e0*/  CS2R R96, SRZ ;  /* 0x0000000000607805 */ /* 0x000fc6000001ff00 */
[----:B------:R-:W-:Y:S01]  /*127f0*/  @!P0 IMAD R121, R98, 0x8, R121 ;  /* 0x0000000862798824 */ /* 0x000fe200078e0279 */
[----:B-1----:R-:W-:Y:S02]  /*12800*/  IADD3 R116, R119, R120, RZ ;  /* 0x0000007877747210 */ /* 0x002fe40007ffe0ff */
        /* <DEDUP_REMOVED lines=25> */
[----:B------:R-:W-:-:S04]  /*129a0*/  FMUL.FTZ R119, R119, R119 ;  /* 0x0000007777777220 */ /* 0x000fc80000410000 */
[----:B------:R-:W0:Y:S01]  /*129b0*/  MUFU.RCP R117, R117 ;  /* 0x0000007500757308 */ /* 0x000e220000001000 */
[C---:B------:R-:W-:Y:S01]  /*129c0*/  FMUL.FTZ R119, R98.reuse, R119 ;  /* 0x0000007762777220 */ /* 0x040fe20000410000 */
[----:B------:R-:W-:Y:S01]  /*129d0*/  FFMA.FTZ R98, R98, R123, R125 ;  /* 0x0000007b62627223 */ /* 0x000fe2000001007d */
[----:B--2---:R-:W-:Y:S02]  /*129e0*/  FADD.FTZ R118, R118, R97 ;  /* 0x0000006176767221 */ /* 0x004fe40000010000 */
[----:B------:R-:W-:Y:S01]  /*129f0*/  FMUL.FTZ R119, R119, R121 ;  /* 0x0000007977777220 */ /* 0x000fe20000410000 */
[----:B------:R-:W1:Y:S01]  /*12a00*/  @!P0 LDC.64 R96, c[0x0][0x258] ;  /* 0x00009600ff608b82 */ /* 0x000e620000000a00 */
[C---:B0-----:R-:W-:Y:S02]  /*12a10*/  FMUL.FTZ R116, R117.reuse, R98 ;  /* 0x0000006275747220 */ /* 0x041fe40000410000 */
[----:B------:R-:W-:-:S05]  /*12a20*/  FFMA.FTZ R118, R117, R119, R118 ;  /* 0x0000007775767223 */ /* 0x000fca0000010076 */
[----:B------:R-:W0:Y:S01]  /*12a30*/  @!P0 LDC.64 R98, c[0x0][0x250] ;  /* 0x00009400ff628b82 */ /* 0x000e220000000a00 */
[----:B------:R-:W2:Y:S04]  /*12a40*/  SHFL.IDX PT, R117, R116, RZ, 0x1f ;  /* 0x00001fff74757589 */ /* 0x000ea800000e0000 */
[----:B------:R-:W3:Y:S03]  /*12a50*/  SHFL.IDX PT, R118, R118, RZ, 0x1f ;  /* 0x00001fff76767589 */ /* 0x000ee600000e0000 */
[----:B------:R-:W3:Y:S01]  /*12a60*/  LDC R119, c[0x0][0x2d8] ;  /* 0x0000b600ff777b82 */ /* 0x000ee20000000800 */
[----:B-1----:R-:W-:-:S04]  /*12a70*/  @!P0 IMAD.WIDE R96, R111, 0x4, R96 ;  /* 0x000000046f608825 */ /* 0x002fc800078e0260 */
[----:B0-----:R-:W-:-:S04]  /*12a80*/  @!P0 IMAD.WIDE R98, R111, 0x4, R98 ;  /* 0x000000046f628825 */ /* 0x001fc800078e0262 */
[----:B--2---:R-:W-:Y:S01]  /*12a90*/  FMUL.FTZ R120, R117, R117 ;  /* 0x0000007575787220 */ /* 0x004fe20000410000 */
[----:B------:R0:W-:Y:S04]  /*12aa0*/  @!P0 STG.E desc[UR4][R98.64], R117 ;  /* 0x0000007562008986 */ /* 0x0001e8000c101904 */
[----:B------:R-:W-:Y:S01]  /*12ab0*/  FSEL R120, R120, RZ, !P2 ;  /* 0x000000ff78787208 */ /* 0x000fe20005000000 */
[----:B---3--:R-:W-:Y:S01]  /*12ac0*/  FFMA.FTZ R119, R118, UR11, R119 ;  /* 0x0000000b76777c23 */ /* 0x008fe20008010077 */
[----:B------:R-:W-:-:S03]  /*12ad0*/  PLOP3.LUT P2, PT, PT, PT, UP0, 0x40, 0x0 ;  /* 0x000000000000781c */ /* 0x000fc60003f4e808 */
[----:B------:R-:W-:Y:S01]  /*12ae0*/  FADD.FTZ R119, R119, R120 ;  /* 0x0000007877777221 */ /* 0x000fe20000010000 */
[----:B------:R-:W-:-:S05]  /*12af0*/  FSEL R118, R117, RZ, P2 ;  /* 0x000000ff75767208 */ /* 0x000fca0001000000 */
        /* <DEDUP_REMOVED lines=9> */
[--C-:B------:R-:W-:Y:S01]  /*12b90*/  FADD.FTZ R120, R75, -R118.reuse ;  /* 0x800000764b787221 */ /* 0x100fe20000010000 */
[----:B------:R-:W-:Y:S01]  /*12ba0*/  FADD.FTZ R124, R79, -R118 ;  /* 0x800000764f7c7221 */ /* 0x000fe20000010000 */
[----:B-----5:R-:W-:Y:S01]  /*12bb0*/  FFMA.FTZ R96, R20, R97, R12 ;  /* 0x0000006114607223 */ /* 0x020fe2000001000c */
[----:B------:R-:W-:Y:S01]  /*12bc0*/  FFMA.FTZ R97, R21, R98, R13 ;  /* 0x0000006215617223 */ /* 0x000fe2000001000d */
[----:B------:R-:W-:Y:S01]  /*12bd0*/  FADD.FTZ R98, R74, -R118 ;  /* 0x800000764a627221 */ /* 0x000fe20000010000 */
[C---:B------:R-:W-:Y:S01]  /*12be0*/  FMUL.FTZ R122, R119.reuse, R122 ;  /* 0x0000007a777a7220 */ /* 0x040fe20000410000 */
[----:B------:R-:W-:-:S02]  /*12bf0*/  FMUL.FTZ R120, R119, R120 ;  /* 0x0000007877787220 */ /* 0x000fc40000410000 */
[----:B------:R-:W-:Y:S01]  /*12c00*/  FMUL.FTZ R121, R119, R98 ;  /* 0x0000006277797220 */ /* 0x000fe20000410000 */
[----:B------:R-:W-:Y:S01]  /*12c10*/  FADD.FTZ R98, R76, -R118 ;  /* 0x800000764c627221 */ /* 0x000fe20000010000 */
[----:B------:R-:W-:Y:S01]  /*12c20*/  F2FP.BF16.F32.PACK_AB R96, R97, R96 ;  /* 0x000000606160723e */ /* 0x000fe200000010ff */
[----:B------:R-:W-:Y:S01]  /*12c30*/  FFMA.FTZ R122, R25, R122, R17 ;  /* 0x0000007a197a7223 */ /* 0x000fe20000010011 */
[----:B------:R-:W-:Y:S01]  /*12c40*/  FFMA.FTZ R121, R22, R121, R14 ;  /* 0x0000007916797223 */ /* 0x000fe2000001000e */
[----:B------:R-:W-:Y:S01]  /*12c50*/  FMUL.FTZ R99, R119, R98 ;  /* 0x0000006277637220 */ /* 0x000fe20000410000 */
[----:B------:R-:W-:Y:S01]  /*12c60*/  FADD.FTZ R98, R78, -R118 ;  /* 0x800000764e627221 */ /* 0x000fe20000010000 */
[----:B------:R-:W-:Y:S02]  /*12c70*/  FFMA.FTZ R120, R23, R120, R15 ;  /* 0x0000007817787223 */ /* 0x000fe4000001000f */
[----:B------:R-:W-:Y:S01]  /*12c80*/  FFMA.FTZ R99, R24, R99, R16 ;  /* 0x0000006318637223 */ /* 0x000fe20000010010 */
[C---:B------:R-:W-:Y:S01]  /*12c90*/  FMUL.FTZ R97, R119.reuse, R98 ;  /* 0x0000006277617220 */ /* 0x040fe20000410000 */
[----:B------:R-:W-:Y:S01]  /*12ca0*/  FMUL.FTZ R98, R119, R124 ;  /* 0x0000007c77627220 */ /* 0x000fe20000410000 */
[C---:B0-----:R-:W-:Y:S01]  /*12cb0*/  IMAD.WIDE.U32 R116, R9.reuse, 0x10, R116 ;  /* 0x0000001009747825 */ /* 0x041fe200078e0074 */
[----:B------:R-:W-:-:S03]  /*12cc0*/  IADD3 R9, R9, 0x80, RZ ;  /* 0x0000008009097810 */ /* 0x000fc60007ffe0ff */
[----:B------:R-:W-:Y:S01]  /*12cd0*/  FFMA.FTZ R123, R26, R97, R18 ;  /* 0x000000611a7b7223 */ /* 0x000fe20000010012 */
[----:B------:R-:W-:Y:S01]  /*12ce0*/  FFMA.FTZ R124, R27, R98, R19 ;  /* 0x000000621b7c7223 */ /* 0x000fe20000010013 */
[----:B------:R-:W-:Y:S02]  /*12cf0*/  F2FP.BF16.F32.PACK_AB R98, R122, R99 ;  /* 0x000000637a62723e */ /* 0x000fe400000010ff */
[----:B------:R-:W-:Y:S02]  /*12d00*/  F2FP.BF16.F32.PACK_AB R97, R120, R121 ;  /* 0x000000797861723e */ /* 0x000fe400000010ff */
[----:B------:R-:W-:-:S05]  /*12d10*/  F2FP.BF16.F32.PACK_AB R99, R124, R123 ;  /* 0x0000007b7c63723e */ /* 0x000fca00000010ff */
[----:B------:R1:W-:Y:S02]  /*12d20*/  STG.E.128 desc[UR4][R116.64], R96 ;  /* 0x0000006074007986 */ /* 0x0003e4000c101d04 */
.L_x_9767:
[----:B------:R-:W-:Y:S05]  /*12d30*/  BSYNC B0 ;  /* 0x0000000000007941 */ /* 0x000fea0003800000 */
.L_x_9766:
        /* <DEDUP_REMOVED lines=27> */
[----:B0-----:R-:W-:-:S04]  /*12ef0*/  IMAD.WIDE.U32 R116, R9, 0x10, R116 ;  /* 0x0000001009747825 */ /* 0x001fc800078e0074 */
[----:B------:R-:W-:Y:S01]  /*12f00*/  FFMA.FTZ R123, R42, R97, R34 ;  /* 0x000000612a7b7223 */ /* 0x000fe20000010022 */
[----:B------:R-:W-:Y:S01]  /*12f10*/  FFMA.FTZ R124, R43, R98, R35 ;  /* 0x000000622b7c7223 */ /* 0x000fe20000010023 */
[----:B------:R-:W-:Y:S01]  /*12f20*/  F2FP.BF16.F32.PACK_AB R98, R122, R99 ;  /* 0x000000637a62723e */ /* 0x000fe200000010ff */
[----:B------:R-:W-:Y:S01]  /*12f30*/  VIADD R9, R9, 0x80 ;  /* 0x0000008009097836 */ /* 0x000fe20000000000 */
[----:B------:R-:W-:Y:S02]  /*12f40*/  F2FP.BF16.F32.PACK_AB R97, R120, R121 ;  /* 0x000000797861723e */ /* 0x000fe400000010ff */
[----:B------:R-:W-:-:S05]  /*12f50*/  F2FP.BF16.F32.PACK_AB R99, R124, R123 ;  /* 0x0000007b7c63723e */ /* 0x000fca00000010ff */
[----:B------:R2:W-:Y:S02]  /*12f60*/  STG.E.128 desc[UR4][R116.64], R96 ;  /* 0x0000006074007986 */ /* 0x0005e4000c101d04 */
.L_x_9769:
[----:B------:R-:W-:Y:S05]  /*12f70*/  BSYNC B0 ;  /* 0x0000000000007941 */ /* 0x000fea0003800000 */
.L_x_9768:
[----:B------:R-:W-:Y:S01]  /*12f80*/  ISETP.NE.AND P0, PT, R113, RZ, PT ;  /* 0x000000ff7100720c */ /* 0x000fe20003f05270 */
[----:B------:R-:W-:-:S12]  /*12f90*/  BSSY B0, `(.L_x_9770) ;  /* 0x0000021000007945 */ /* 0x000fd80003800000 */
[----:B------:R-:W-:Y:S05]  /*12fa0*/  @!P0 BRA `(.L_x_9771) ;  /* 0x00000000007c8947 */ /* 0x000fea0003800000 */
[--C-:B-12---:R-:W-:Y:S01]  /*12fb0*/  FADD.FTZ R116, R94, -R118.reuse ;  /* 0x800000765e747221 */ /* 0x106fe20000010000 */
[--C-:B0-----:R-:W-:Y:S01]  /*12fc0*/  FADD.FTZ R97, R95, -R118.reuse ;  /* 0x800000765f617221 */ /* 0x101fe20000010000 */
[--C-:B------:R-:W-:Y:S01]  /*12fd0*/  FADD.FTZ R122, R88, -R118.reuse ;  /* 0x80000076587a7221 */ /* 0x100fe20000010000 */
[--C-:B------:R-:W-:Y:S01]  /*12fe0*/  FADD.FTZ R96, R89, -R118.reuse ;  /* 0x8000007659607221 */ /* 0x100fe20000010000 */
[----:B------:R-:W-:Y:S01]  /*12ff0*/  FMUL.FTZ R99, R119, R116 ;  /* 0x0000007477637220 */ /* 0x000fe20000410000 */
[--C-:B------:R-:W-:Y:S01]  /*13000*/  FADD.FTZ R124, R90, -R118.reuse ;  /* 0x800000765a7c7221 */ /* 0x100fe20000010000 */
[----:B------:R-:W0:Y:S01]  /*13010*/  LDC.64 R116, c[0x0][0x2b8] ;  /* 0x0000ae00ff747b82 */ /* 0x000e220000000a00 */
[--C-:B------:R-:W-:Y:S01]  /*13020*/  FADD.FTZ R120, R91, -R118.reuse ;  /* 0x800000765b787221 */ /* 0x100fe20000010000 */
[--C-:B------:R-:W-:Y:S01]  /*13030*/  FADD.FTZ R98, R92, -R118.reuse ;  /* 0x800000765c627221 */ /* 0x100fe20000010000 */
[----:B------:R-:W-:Y:S01]  /*13040*/  FMUL.FTZ R97, R119, R97 ;  /* 0x0000006177617220 */ /* 0x000fe20000410000 */
[----:B------:R-:W-:Y:S01]  /*13050*/  FADD.FTZ R118, R93, -R118 ;  /* 0x800000765d767221 */ /* 0x000fe20000010000 */
[C---:B------:R-:W-:Y:S01]  /*13060*/  FMUL.FTZ R121, R119.reuse, R122 ;  /* 0x0000007a77797220 */ /* 0x040fe20000410000 */
[----:B------:R-:W-:Y:S01]  /*13070*/  FMUL.FTZ R96, R119, R96 ;  /* 0x0000006077607220 */ /* 0x000fe20000410000 */
[----:B-----5:R-:W-:Y:S01]  /*13080*/  FFMA.FTZ R122, R59, R97, R51 ;  /* 0x000000613b7a7223 */ /* 0x020fe20000010033 */
        /* <DEDUP_REMOVED lines=17> */
.L_x_9771:
[----:B------:R-:W-:Y:S05]  /*131a0*/  BSYNC B0 ;  /* 0x0000000000007941 */ /* 0x000fea0003800000 */
.L_x_9770:
[----:B------:R-:W-:Y:S02]  /*131b0*/  IADD3 R111, R111, UR18, RZ ;  /* 0x000000126f6f7c10 */ /* 0x000fe4000fffe0ff */
[----:B0123--:R-:W-:Y:S02]  /*131c0*/  SEL R96, RZ, 0x1, P1 ;  /* 0x00000001ff607807 */ /* 0x00ffe40000800000 */
[----:B------:R-:W-:-:S13]  /*131d0*/  ISETP.GE.AND P0, PT, R111, UR19, PT ;  /* 0x000000136f007c0c */ /* 0x000fda000bf06270 */
[----:B------:R-:W-:Y:S05]  /*131e0*/  @!P0 BRA `(.L_x_9772) ;  /* 0xfffffed8006c8947 */ /* 0x000fea000383ffff */
[----:B------:R-:W-:Y:S05]  /*131f0*/  EXIT ;  /* 0x000000000000794d */ /* 0x000fea0003800000 */
.L_x_9765:
[----:B------:R-:W-:Y:S01]  /*13200*/  IMAD.MOV.U32 R125, RZ, RZ, R97 ;  /* 0x000000ffff7d7224 */ /* 0x000fe200078e0061 */
[----:B------:R-:W-:Y:S01]  /*13210*/  MOV R116, 0x1 ;  /* 0x0000000100747802 */ /* 0x000fe20000000f00 */
[----:B------:R-:W-:Y:S01]  /*13220*/  IMAD.MOV.U32 R117, RZ, RZ, 0x1f ;  /* 0x0000001fff757424 */ /* 0x000fe200078e00ff */
[----:B------:R-:W-:-:S07]  /*13230*/  MOV R118, 0xffffffff ;  /* 0xffffffff00767802 */ /* 0x000fce0000000f00 */
[----:B0----5:R-:W-:Y:S05]  /*13240*/  WARPSYNC.COLLECTIVE R118, `(.L_x_9773) ;  /* 0x0000000076087348 */ /* 0x021fea0003c00000 */
[----:B------:R1:W2:Y:S02]  /*13250*/  SHFL.BFLY P4, R123, R125, R116, R117 ;  /* 0x0c0000747d7b7389 */ /* 0x0002a40000080075 */
[----:B012--5:R-:W-:Y:S01]  /*13260*/  ENDCOLLECTIVE ;  /* 0x000000000000791b */ /* 0x027fe20003800000 */
.L_x_9773:
[----:B------:R-:W-:Y:S02]  /*13270*/  IMAD.MOV.U32 R116, RZ, RZ, 0x2 ;  /* 0x00000002ff747424 */ /* 0x000fe400078e00ff */
[----:B------:R-:W-:-:S04]  /*13280*/  IMAD.MOV.U32 R96, RZ, RZ, R123 ;  /* 0x000000ffff607224 */ /* 0x000fc800078e007b */
[----:B------:R-:W-:-:S05]  /*13290*/  FADD.FTZ R119, R97, R96 ;  /* 0x0000006061777221 */ /* 0x000fca0000010000 */
[----:B------:R-:W-:-:S07]  /*132a0*/  MOV R125, R119 ;  /* 0x00000077007d7202 */ /* 0x000fce0000000f00 */
[----:B------:R-:W-:Y:S05]  /*132b0*/  WARPSYNC.COLLECTIVE R118, `(.L_x_9774) ;  /* 0x0000000076087348 */ /* 0x000fea0003c00000 */
[----:B------:R0:W1:Y:S02]  /*132c0*/  SHFL.BFLY P4, R123, R125, R116, R117 ;  /* 0x0c0000747d7b7389 */ /* 0x0000640000080075 */
[----:B01----:R-:W-:Y:S01]  /*132d0*/  ENDCOLLECTIVE ;  /* 0x000000000000791b */ /* 0x003fe20003800000 */
.L_x_9774:
[----:B------:R-:W-:Y:S01]  /*132e0*/  HFMA2.MMA R116, -RZ, RZ, 0, 2.384185791015625e-07 ;  /* 0x00000004ff747435 */ /* 0x000fe200000001ff */
[----:B------:R-:W-:-:S05]  /*132f0*/  MOV R96, R123 ;  /* 0x0000007b00607202 */ /* 0x000fca0000000f00 */
[----:B------:R-:W-:-:S04]  /*13300*/  FADD.FTZ R120, R119, R96 ;  /* 0x0000006077787221 */ /* 0x000fc80000010000 */
[----:B------:R-:W-:-:S07]  /*13310*/  IMAD.MOV.U32 R125, RZ, RZ, R120 ;  /* 0x000000ffff7d7224 */ /* 0x000fce00078e0078 */
[----:B------:R-:W-:Y:S05]  /*13320*/  WARPSYNC.COLLECTIVE R118, `(.L_x_9775) ;  /* 0x0000000076087348 */ /* 0x000fea0003c00000 */
[----:B------:R0:W1:Y:S02]  /*13330*/  SHFL.BFLY P4, R123, R125, R116, R117 ;  /* 0x0c0000747d7b7389 */ /* 0x0000640000080075 */
[----:B01----:R-:W-:Y:S01]  /*13340*/  ENDCOLLECTIVE ;  /* 0x000000000000791b */ /* 0x003fe20003800000 */
.L_x_9775:
[----:B------:R-:W-:Y:S02]  /*13350*/  IMAD.MOV.U32 R116, RZ, RZ, 0x8 ;  /* 0x00000008ff747424 */ /* 0x000fe400078e00ff */
[----:B------:R-:W-:-:S04]  /*13360*/  IMAD.MOV.U32 R121, RZ, RZ, R123 ;  /* 0x000000ffff797224 */ /* 0x000fc800078e007b */
[----:B------:R-:W-:-:S05]  /*13370*/  FADD.FTZ R121, R120, R121 ;  /* 0x0000007978797221 */ /* 0x000fca0000010000 */
[----:B------:R-:W-:-:S07]  /*13380*/  MOV R125, R121 ;  /* 0x00000079007d7202 */ /* 0x000fce0000000f00 */
[----:B------:R-:W-:Y:S05]  /*13390*/  WARPSYNC.COLLECTIVE R118, `(.L_x_9776) ;  /* 0x0000000076087348 */ /* 0x000fea0003c00000 */
[----:B------:R0:W1:Y:S02]  /*133a0*/  SHFL.BFLY P4, R123, R125, R116, R117 ;  /* 0x0c0000747d7b7389 */ /* 0x0000640000080075 */
[----:B01----:R-:W-:Y:S01]  /*133b0*/  ENDCOLLECTIVE ;  /* 0x000000000000791b */ /* 0x003fe20003800000 */
.L_x_9776:
[----:B------:R-:W-:Y:S01]  /*133c0*/  HFMA2.MMA R116, -RZ, RZ, 0, 9.5367431640625e-07 ;  /* 0x00000010ff747435 */ /* 0x000fe200000001ff */
[----:B------:R-:W-:-:S05]  /*133d0*/  MOV R96, R123 ;  /* 0x0000007b00607202 */ /* 0x000fca0000000f00 */
[----:B------:R-:W-:-:S04]  /*133e0*/  FADD.FTZ R122, R121, R96 ;  /* 0x00000060797a7221 */ /* 0x000fc80000010000 */
[----:B------:R-:W-:-:S07]  /*133f0*/  IMAD.MOV.U32 R125, RZ, RZ, R122 ;  /* 0x000000ffff7d7224 */ /* 0x000fce00078e007a */
[----:B------:R-:W-:Y:S05]  /*13400*/  WARPSYNC.COLLECTIVE R118, `(.L_x_9777) ;  /* 0x0000000076087348 */ /* 0x000fea0003c00000 */
[----:B------:R0:W1:Y:S02]  /*13410*/  SHFL.BFLY P4, R123, R125, R116, R117 ;  /* 0x0c0000747d7b7389 */ /* 0x0000640000080075 */
[----:B01----:R-:W-:Y:S01]  /*13420*/  ENDCOLLECTIVE ;  /* 0x000000000000791b */ /* 0x003fe20003800000 */
.L_x_9777:
        /* <DEDUP_REMOVED lines=57> */
.L_x_9778:
[----:B------:R-:W-:Y:S01]  /*137c0*/  HFMA2.MMA R116, -RZ, RZ, 0, 1.1920928955078125e-07 ;  /* 0x00000002ff747435 */ /* 0x000fe200000001ff */
[----:B------:R-:W-:-:S05]  /*137d0*/  MOV R120, R123 ;  /* 0x0000007b00787202 */ /* 0x000fca0000000f00 */
[----:B------:R-:W-:-:S04]  /*137e0*/  FADD.FTZ R120, R97, R120 ;  /* 0x0000007861787221 */ /* 0x000fc80000010000 */
[----:B------:R-:W-:-:S07]  /*137f0*/  IMAD.MOV.U32 R125, RZ, RZ, R120 ;  /* 0x000000ffff7d7224 */ /* 0x000fce00078e0078 */
[----:B------:R-:W-:Y:S05]  /*13800*/  WARPSYNC.COLLECTIVE R118, `(.L_x_9779) ;  /* 0x0000000076087348 */ /* 0x000fea0003c00000 */
[----:B------:R0:W1:Y:S02]  /*13810*/  SHFL.BFLY P4, R123, R125, R116, R117 ;  /* 0x0c0000747d7b7389 */ /* 0x0000640000080075 */
[----:B01----:R-:W-:Y:S01]  /*13820*/  ENDCOLLECTIVE ;  /* 0x000000000000791b */ /* 0x003fe20003800000 */
.L_x_9779:
[----:B------:R-:W-:Y:S02]  /*13830*/  IMAD.MOV.U32 R116, RZ, RZ, 0x4 ;  /* 0x00000004ff747424 */ /* 0x000fe400078e00ff */
[----:B------:R-:W-:-:S04]  /*13840*/  IMAD.MOV.U32 R119, RZ, RZ, R123 ;  /* 0x000000ffff777224 */ /* 0x000fc800078e007b */
[----:B------:R-:W-:-:S05]  /*13850*/  FADD.FTZ R119, R120, R119 ;  /* 0x0000007778777221 */ /* 0x000fca0000010000 */
[----:B------:R-:W-:-:S07]  /*13860*/  MOV R125, R119 ;  /* 0x00000077007d7202 */ /* 0x000fce0000000f00 */
[----:B------:R-:W-:Y:S05]  /*13870*/  WARPSYNC.COLLECTIVE R118, `(.L_x_9780) ;  /* 0x0000000076087348 */ /* 0x000fea0003c00000 */
[----:B------:R0:W1:Y:S02]  /*13880*/  SHFL.BFLY P4, R123, R125, R116, R117 ;  /* 0x0c0000747d7b7389 */ /* 0x0000640000080075 */
[----:B01----:R-:W-:Y:S01]  /*13890*/  ENDCOLLECTIVE ;  /* 0x000000000000791b */ /* 0x003fe20003800000 */
.L_x_9780:
[----:B------:R-:W-:Y:S01]  /*138a0*/  HFMA2.MMA R116, -RZ, RZ, 0, 4.76837158203125e-07 ;  /* 0x00000008ff747435 */ /* 0x000fe200000001ff */
[----:B------:R-:W-:-:S05]  /*138b0*/  MOV R122, R123 ;  /* 0x0000007b007a7202 */ /* 0x000fca0000000f00 */
[----:B------:R-:W-:-:S04]  /*138c0*/  FADD.FTZ R122, R119, R122 ;  /* 0x0000007a777a7221 */ /* 0x000fc80000010000 */
[----:B------:R-:W-:-:S07]  /*138d0*/  IMAD.MOV.U32 R125, RZ, RZ, R122 ;  /* 0x000000ffff7d7224 */ /* 0x000fce00078e007a */
[----:B------:R-:W-:Y:S05]  /*138e0*/  WARPSYNC.COLLECTIVE R118, `(.L_x_9781) ;  /* 0x0000000076087348 */ /* 0x000fea0003c00000 */
[----:B------:R0:W1:Y:S02]  /*138f0*/  SHFL.BFLY P4, R123, R125, R116, R117 ;  /* 0x0c0000747d7b7389 */ /* 0x0000640000080075 */
[----:B01----:R-:W-:Y:S01]  /*13900*/  ENDCOLLECTIVE ;  /* 0x000000000000791b */ /* 0x003fe20003800000 */
.L_x_9781:
[----:B------:R-:W-:Y:S02]  /*13910*/  IMAD.MOV.U32 R116, RZ, RZ, 0x10 ;  /* 0x00000010ff747424 */ /* 0x000fe400078e00ff */
[----:B------:R-:W-:-:S04]  /*13920*/  IMAD.MOV.U32 R121, RZ, RZ, R123 ;  /* 0x000000ffff797224 */ /* 0x000fc800078e007b */
[----:B------:R-:W-:-:S05]  /*13930*/  FADD.FTZ R121, R122, R121 ;  /* 0x000000797a797221 */ /* 0x000fca0000010000 */
[----:B------:R-:W-:-:S07]  /*13940*/  MOV R125, R121 ;  /* 0x00000079007d7202 */ /* 0x000fce0000000f00 */
[----:B------:R-:W-:Y:S05]  /*13950*/  WARPSYNC.COLLECTIVE R118, `(.L_x_9782) ;  /* 0x0000000076087348 */ /* 0x000fea0003c00000 */
[----:B------:R0:W1:Y:S02]  /*13960*/  SHFL.BFLY P4, R123, R125, R116, R117 ;  /* 0x0c0000747d7b7389 */ /* 0x0000640000080075 */
[----:B01----:R-:W-:Y:S01]  /*13970*/  ENDCOLLECTIVE ;  /* 0x000000000000791b */ /* 0x003fe20003800000 */
.L_x_9782:
[----:B------:R-:W-:Y:S01]  /*13980*/  MOV R124, R123 ;  /* 0x0000007b007c7202 */ /* 0x000fe20000000f00 */
[----:B------:R-:W-:Y:S06]  /*13990*/  BRA `(.L_x_9783) ;  /* 0xffffffec003c7947 */ /* 0x000fec000383ffff */
.L_x_9784:
        /* <DEDUP_REMOVED lines=14> */
.L_x_20578:


//--------------------- .text._ZN10layer_norm31ln_parallel_residual_fwd_kernelINS_13Kernel_traitsIf13__nv_bfloat16fS2_fjLj3072ELj1ELj1ELj4ELj16ENS_18Kernel_traits_baseILj3072EfS2_fS2_fjLj128EEEEELb1ELb1ELb1EEEvNS_9FwdParamsE --------------------------
	.section	.text._ZN10layer_norm31ln_parallel_residual_fwd_kernelINS_13Kernel_traitsIf13__nv_bfloat16fS2_fjLj3072ELj1ELj1ELj4ELj16ENS_18Kernel_traits_baseILj3072EfS2_fS2_fjLj128EEEEELb1ELb1ELb1EEEvNS_9FwdParamsE,"ax",@progbits
	.align	128
        .global         _ZN10layer_norm31ln_parallel_residual_fwd_kernelINS_13Kernel_traitsIf13__nv_bfloat16fS2_fjLj3072ELj1ELj1ELj4ELj16ENS_18Kernel_traits_baseILj3072EfS2_fS2_fjLj128EEEEELb1ELb1ELb1EEEvNS_9FwdParamsE
        .type           _ZN10layer_norm31ln_parallel_residual_fwd_kernelINS_13Kernel_traitsIf13__nv_bfloat16fS2_fjLj3072ELj1ELj1ELj4ELj16ENS_18Kernel_traits_baseILj3072EfS2_fS2_fjLj128EEEEELb1ELb1ELb1EEEvNS_9FwdParamsE,@function
        .size           _ZN10layer_norm31ln_parallel_residual_fwd_kernelINS_13Kernel_traitsIf13__nv_bfloat16fS2_fjLj3072ELj1ELj1ELj4ELj16ENS_18Kernel_traits_baseILj3072EfS2_fS2_fjLj128EEEEELb1ELb1ELb1EEEvNS_9FwdParamsE,(.L_x_20579 - _ZN10layer_norm31ln_parallel_residual_fwd_kernelINS_13Kernel_traitsIf13__nv_bfloat16fS2_fjLj3072ELj1ELj1ELj4ELj16ENS_18Kernel_traits_baseILj3072EfS2_fS2_fjLj128EEEEELb1ELb1ELb1EEEvNS_9FwdParamsE)
        .other          _ZN10layer_norm31ln_parallel_residual_fwd_kernelINS_13Kernel_traitsIf13__nv_bfloat16fS2_fjLj3072ELj1ELj1ELj4ELj16ENS_18Kernel_traits_baseILj3072EfS2_fS2_fjLj128EEEEELb1ELb1ELb1EEEvNS_9FwdParamsE,@"STO_CUDA_ENTRY STV_DEFAULT"
_ZN10layer_norm31ln_parallel_residual_fwd_kernelINS_13Kernel_traitsIf13__nv_bfloat16fS2_fjLj3072ELj1ELj1ELj4ELj16ENS_18Kernel_traits_baseILj3072EfS2_fS2_fjLj128EEEEELb1ELb1ELb1EEEvNS_9FwdParamsE:
.text._ZN10layer_norm31ln_parallel_residual_fwd_kernelINS_13Kernel_traitsIf13__nv_bfloat16fS2_fjLj3072ELj1ELj1ELj4ELj16ENS_18Kernel_traits_baseILj3072EfS2_fS2_fjLj128EEEEELb1ELb1ELb1EEEvNS_9FwdParamsE:
        /* <DEDUP_REMOVED lines=8> */
[----:B------:R-:W0:Y:S01]  /*0080*/  LDC R9, c[0x0][0x2ec] ;  /* 0x0000bb00ff097b82 */ /* 0x000e220000000800 */
[----:B------:R-:W1:Y:S01]  /*0090*/  S2R R4, SR_TID.X ;  /* 0x0000000000047919 */ /* 0x000e620000002100 */
[----:B------:R-:W-:Y:S01]  /*00a0*/  ULDC.64 UR10, c[0x0][0x2c8] ;  /* 0x0000b200000a7ab9 */ /* 0x000fe20000000a00 */
[----:B------:R-:W-:Y:S01]  /*00b0*/  ULDC.64 UR12, c[0x0][0x260] ;  /* 0x00009800000c7ab9 */ /* 0x000fe20000000a00 */
[----:B------:R-:W-:-:S04]  /*00c0*/  ULDC UR9, c[0x0][0x214] ;  /* 0x0000850000097ab9 */ /* 0x000fc80000000800 */
[----:B------:R-:W2:Y:S01]  /*00d0*/  @P0 LDG.E.64 R2, desc[UR4][R2.64] ;  /* 0x0000000402020981 */ /* 0x000ea2000c1e1b00 */
[----:B------:R-:W3:Y:S03]  /*00e0*/  @P0 LDC R11, c[0x0][0x2f0] ;  /* 0x0000bc00ff0b0b82 */ /* 0x000ee60000000800 */
[----:B0-----:R-:W3:Y:S05]  /*00f0*/  @P0 LDG.E.64 R6, desc[UR4][R8.64] ;  /* 0x0000000408060981 */ /* 0x001eea000c1e1b00 */
[----:B------:R-:W0:Y:S01]  /*0100*/  S2UR UR8, SR_CTAID.X ;  /* 0x00000000000879c3 */ /* 0x000e220000002500 */
[----:B------:R-:W-:-:S02]  /*0110*/  CS2R R88, SRZ ;  /* 0x0000000000587805 */ /* 0x000fc4000001ff00 */
[----:B------:R-:W-:Y:S02]  /*0120*/  CS2R R90, SRZ ;  /* 0x00000000005a7805 */ /* 0x000fe4000001ff00 */
[----:B------:R-:W-:Y:S02]  /*0130*/  CS2R R84, SRZ ;  /* 0x0000000000547805 */ /* 0x000fe4000001ff00 */
[----:B------:R-:W-:Y:S02]  /*0140*/  CS2R R86, SRZ ;  /* 0x0000000000567805 */ /* 0x000fe4000001ff00 */
[----:B------:R-:W-:Y:S02]  /*0150*/  CS2R R80, SRZ ;  /* 0x0000000000507805 */ /* 0x000fe4000001ff00 */
[----:B------:R-:W-:Y:S02]  /*0160*/  CS2R R82, SRZ ;  /* 0x0000000000527805 */ /* 0x000fe4000001ff00 */
[----:B------:R-:W-:Y:S01]  /*0170*/  CS2R R76, SRZ ;  /* 0x00000000004c7805 */ /* 0x000fe2000001ff00 */
[----:B------:R-:W4:Y:S01]  /*0180*/  LDC R5, c[0x0][RZ] ;  /* 0x00000000ff057b82 */ /* 0x000f220000000800 */
[----:B-1----:R-:W-:Y:S01]  /*0190*/  IMAD.SHL.U32 R0, R4, 0x20, RZ ;  /* 0x0000002004007824 */ /* 0x002fe200078e00ff */
[----:B------:R-:W-:-:S02]  /*01a0*/  CS2R R78, SRZ ;  /* 0x00000000004e7805 */ /* 0x000fc4000001ff00 */
[----:B------:R-:W-:Y:S02]  /*01b0*/  CS2R R72, SRZ ;  /* 0x0000000000487805 */ /* 0x000fe4000001ff00 */
[----:B------:R-:W-:Y:S02]  /*01c0*/  CS2R R74, SRZ ;  /* 0x00000000004a7805 */ /* 0x000fe4000001ff00 */
[----:B------:R-:W-:Y:S02]  /*01d0*/  CS2R R68, SRZ ;  /* 0x0000000000447805 */ /* 0x000fe4000001ff00 */
[----:B------:R-:W-:Y:S02]  /*01e0*/  LOP3.LUT R0, R0, 0xfe0, RZ, 0xc0, !PT ;  /* 0x00000fe000007812 */ /* 0x000fe400078ec0ff */
[----:B------:R-:W-:Y:S02]  /*01f0*/  CS2R R70, SRZ ;  /* 0x0000000000467805 */ /* 0x000fe4000001ff00 */
[----:B0-----:R-:W-:Y:S01]  /*0200*/  LEA.HI R103, R4, UR8, RZ, 0x19 ;  /* 0x0000000804677c11 */ /* 0x001fe2000f8fc8ff */
[----:B----4-:R-:W-:Y:S01]  /*0210*/  IMAD R102, R5, UR8, R4 ;  /* 0x0000000805667c24 */ /* 0x010fe2000f8e0204 */
[----:B--2---:R-:W-:-:S02]  /*0220*/  @P0 R2UR UR6, R2 ;  /* 0x00000000020602ca */ /* 0x004fc400000e0000 */
[----:B------:R-:W-:-:S11]  /*0230*/  @P0 R2UR UR7, R3 ;  /* 0x00000000030702ca */ /* 0x000fd600000e0000 */
[----:B------:R-:W-:Y:S02]  /*0240*/  UIADD3 UR18, UR6, -0x61c88647, URZ ;  /* 0x9e3779b906127890 */ /* 0x000fe4000fffe03f */
[----:B------:R-:W-:Y:S01]  /*0250*/  UIADD3 UR19, UR7, -0x4498517b, URZ ;  /* 0xbb67ae8507137890 */ /* 0x000fe2000fffe03f */
[----:B---3--:R-:W-:Y:S01]  /*0260*/  @P0 IADD3 R8, P1, R6, R11, RZ ;  /* 0x0000000b06080210 */ /* 0x008fe20007f3e0ff */
[----:B------:R-:W-:Y:S02]  /*0270*/  UIADD3 UR20, UR6, 0x3c6ef372, URZ ;  /* 0x3c6ef37206147890 */ /* 0x000fe4000fffe03f */
[----:B------:R-:W-:Y:S01]  /*0280*/  UIADD3 UR21, UR7, 0x76cf5d0a, URZ ;  /* 0x76cf5d0a07157890 */ /* 0x000fe2000fffe03f */
[----:B------:R-:W-:Y:S01]  /*0290*/  @P0 IADD3.X R9, RZ, R7, RZ, P1, !PT ;  /* 0x00000007ff090210 */ /* 0x000fe20000ffe4ff */
[----:B------:R-:W-:Y:S01]  /*02a0*/  IMAD.WIDE.U32 R6, R102, -0x326172a9, RZ ;  /* 0xcd9e8d5766067825 */ /* 0x000fe200078e00ff */
[----:B------:R-:W-:Y:S01]  /*02b0*/  UIADD3 UR23, UR7, 0x32370b8f, URZ ;  /* 0x32370b8f07177890 */ /* 0x000fe2000fffe03f */
[----:B------:R-:W-:Y:S01]  /*02c0*/  ISETP.NE.U32.AND P0, PT, RZ, UR10, PT ;  /* 0x0000000aff007c0c */ /* 0x000fe2000bf05070 */
[----:B------:R-:W-:Y:S01]  /*02d0*/  UIADD3 UR22, UR6, -0x255992d5, URZ ;  /* 0xdaa66d2b06167890 */ /* 0x000fe2000fffe03f */
[--C-:B------:R-:W-:Y:S01]  /*02e0*/  SHF.R.U32.HI R15, RZ, 0x2, R9.reuse ;  /* 0x00000002ff0f7819 */ /* 0x100fe20000011609 */
[----:B------:R-:W-:Y:S01]  /*02f0*/  UIADD3 UR24, UR6, 0x78dde6e4, URZ ;  /* 0x78dde6e406187890 */ /* 0x000fe2000fffe03f */
[----:B------:R-:W-:Y:S01]  /*0300*/  SHF.R.U64 R9, R8, 0x2, R9 ;  /* 0x0000000208097819 */ /* 0x000fe20000001209 */
[----:B------:R-:W-:Y:S01]  /*0310*/  UIADD3 UR25, UR7, -0x126145ec, URZ ;  /* 0xed9eba1407197890 */ /* 0x000fe2000fffe03f */
[----:B------:R-:W-:Y:S01]  /*0320*/  LOP3.LUT R10, R7, UR6, R15, 0x96, !PT ;  /* 0x00000006070a7c12 */ /* 0x000fe2000f8e960f */
[----:B------:R-:W-:Y:S01]  /*0330*/  UIADD3 UR27, UR7, -0x56f99767, URZ ;  /* 0xa9066899071b7890 */ /* 0x000fe2000fffe03f */
[----:B------:R-:W-:Y:S01]  /*0340*/  ISETP.NE.AND.EX P0, PT, RZ, UR11, PT, P0 ;  /* 0x0000000bff007c0c */ /* 0x000fe2000bf05300 */
[----:B------:R-:W-:Y:S01]  /*0350*/  IMAD.WIDE.U32 R2, R9, -0x2daee0ad, RZ ;  /* 0xd2511f5309027825 */ /* 0x000fe200078e00ff */
[----:B------:R-:W-:-:S02]  /*0360*/  UIADD3 UR26, UR6, 0x1715609d, URZ ;  /* 0x1715609d061a7890 */ /* 0x000fc4000fffe03f */
[----:B------:R-:W-:Y:S01]  /*0370*/  UIADD3 UR28, UR6, -0x4ab325aa, URZ ;  /* 0xb54cda56061c7890 */ /* 0x000fe2000fffe03f */
[----:B------:R-:W-:Y:S01]  /*0380*/  IMAD.WIDE.U32 R10, R10, -0x2daee0ad, RZ ;  /* 0xd2511f530a0a7825 */ /* 0x000fe200078e00ff */
[----:B------:R-:W-:Y:S01]  /*0390*/  LOP3.LUT R3, R3, UR7, RZ, 0x3c, !PT ;  /* 0x0000000703037c12 */ /* 0x000fe2000f8e3cff */
[----:B------:R-:W-:Y:S02]  /*03a0*/  UIADD3 UR29, UR7, 0x646e171e, URZ ;  /* 0x646e171e071d7890 */ /* 0x000fe4000fffe03f */
[----:B------:R-:W-:Y:S01]  /*03b0*/  UIADD3 UR31, UR7, 0x1fd5c5a3, URZ ;  /* 0x1fd5c5a3071f7890 */ /* 0x000fe2000fffe03f */
[----:B------:R-:W-:Y:S01]  /*03c0*/  LOP3.LUT R12, R11, UR19, R2, 0x96, !PT ;  /* 0x000000130b0c7c12 */ /* 0x000fe2000f8e9602 */
[----:B------:R-:W-:Y:S01]  /*03d0*/  IMAD.WIDE.U32 R2, R3, -0x326172a9, RZ ;  /* 0xcd9e8d5703027825 */ /* 0x000fe200078e00ff */
[----:B------:R-:W-:Y:S02]  /*03e0*/  UIADD3 UR30, UR6, 0x5384540f, URZ ;  /* 0x5384540f061e7890 */ /* 0x000fe4000fffe03f */
[----:B------:R-:W-:Y:S01]  /*03f0*/  UIADD3 UR32, UR6, -0xe443238, URZ ;  /* 0xf1bbcdc806207890 */ /* 0x000fe2000fffe03f */
[----:B------:R-:W-:Y:S01]  /*0400*/  IMAD.WIDE.U32 R12, R12, -0x326172a9, RZ ;  /* 0xcd9e8d570c0c7825 */ /* 0x000fe200078e00ff */
[----:B------:R-:W-:Y:S01]  /*0410*/  LOP3.LUT R3, R3, UR18, R6, 0x96, !PT ;  /* 0x0000001203037c12 */ /* 0x000fe2000f8e9606 */
[----:B------:R-:W-:-:S03]  /*0420*/  UIADD3 UR33, UR7, -0x24c28bd8, URZ ;  /* 0xdb3d742807217890 */ /* 0x000fc6000fffe03f */
        /* <DEDUP_REMOVED lines=22> */
[----:B------:R-:W-:Y:S01]  /*0590*/  IMAD.HI.U32 R5, R12, -0x326172a9, RZ ;  /* 0xcd9e8d570c057827 */ /* 0x000fe200078e00ff */
[----:B------:R-:W-:Y:S02]  /*05a0*/  LOP3.LUT R11, R3, UR30, R6, 0x96, !PT ;  /* 0x0000001e030b7c12 */ /* 0x000fe4000f8e9606 */
[C---:B------:R-:W-:Y:S02]  /*05b0*/  IADD3 R6, P1, R0.reuse, UR12, RZ ;  /* 0x0000000c00067c10 */ /* 0x040fe4000ff3e0ff */
[----:B------:R-:W-:Y:S01]  /*05c0*/  LOP3.LUT R13, R5, UR32, R2, 0x96, !PT ;  /* 0x00000020050d7c12 */ /* 0x000fe2000f8e9602 */
[----:B------:R-:W-:Y:S01]  /*05d0*/  IMAD.HI.U32 R3, R11, -0x2daee0ad, RZ ;  /* 0xd2511f530b037827 */ /* 0x000fe200078e00ff */
[----:B------:R-:W-:Y:S02]  /*05e0*/  IADD3 R2, P2, R0, UR10, RZ ;  /* 0x0000000a00027c10 */ /* 0x000fe4000ff5e0ff */
[----:B------:R-:W-:Y:S02]  /*05f0*/  IADD3.X R7, RZ, UR13, RZ, P1, !PT ;  /* 0x0000000dff077c10 */ /* 0x000fe40008ffe4ff */
[----:B------:R-:W-:Y:S01]  /*0600*/  LOP3.LUT R14, R3, UR33, R10, 0x96, !PT ;  /* 0x00000021030e7c12 */ /* 0x000fe2000f8e960a */
[----:B------:R-:W-:Y:S01]  /*0610*/  IMAD.X R3, RZ, RZ, UR11, P2 ;  /* 0x0000000bff037e24 */ /* 0x000fe200090e06ff */
[----:B------:R-:W-:-:S04]  /*0620*/  ISETP.GE.AND P1, PT, R103, UR9, PT ;  /* 0x0000000967007c0c */ /* 0x000fc8000bf26270 */
[----:B------:R0:W5:Y:S04]  /*0630*/  @P0 LDG.E.128 R88, desc[UR4][R2.64] ;  /* 0x0000000402580981 */ /* 0x000168000c1e1d00 */
[----:B------:R0:W5:Y:S04]  /*0640*/  @P0 LDG.E.128 R84, desc[UR4][R2.64+0x10] ;  /* 0x0000100402540981 */ /* 0x000168000c1e1d00 */
[----:B------:R0:W5:Y:S04]  /*0650*/  @P0 LDG.E.128 R80, desc[UR4][R2.64+0x1000] ;  /* 0x0010000402500981 */ /* 0x000168000c1e1d00 */
[----:B------:R0:W5:Y:S04]  /*0660*/  @P0 LDG.E.128 R76, desc[UR4][R2.64+0x1010] ;  /* 0x00101004024c0981 */ /* 0x000168000c1e1d00 */
[----:B------:R0:W5:Y:S04]  /*0670*/  @P0 LDG.E.128 R72, desc[UR4][R2.64+0x2000] ;  /* 0x0020000402480981 */ /* 0x000168000c1e1d00 */
[----:B------:R0:W5:Y:S01]  /*0680*/  @P0 LDG.E.128 R68, desc[UR4][R2.64+0x2010] ;  /* 0x0020100402440981 */ /* 0x000162000c1e1d00 */
[----:B------:R-:W-:Y:S05]  /*0690*/  @P1 EXIT ;  /* 0x000000000000194d */ /* 0x000fea0003800000 */
[----:B------:R-:W-:Y:S01]  /*06a0*/  UIADD3 UR34, UR7, -0x695add53, URZ ;  /* 0x96a522ad07227890 */ /* 0x000fe2000fffe03f */
[----:B------:R-:W-:Y:S01]  /*06b0*/  IMAD R5, R11, -0x2daee0ad, RZ ;  /* 0xd2511f530b057824 */ /* 0x000fe200078e02ff */
[----:B------:R-:W-:Y:S01]  /*06c0*/  UIADD3 UR13, UR6, -0x700cb87f, URZ ;  /* 0x8ff34781060d7890 */ /* 0x000fe2000fffe03f */
[----:B------:R-:W-:Y:S01]  /*06d0*/  IMAD.WIDE.U32 R10, R13, -0x2daee0ad, RZ ;  /* 0xd2511f530d0a7825 */ /* 0x000fe200078e00ff */
[----:B------:R-:W-:Y:S01]  /*06e0*/  ULDC.64 UR8, c[0x0][0x228] ;  /* 0x00008a0000087ab9 */ /* 0x000fe20000000a00 */
[----:B------:R-:W5:Y:S02]  /*06f0*/  LDG.E.128 R64, desc[UR4][R6.64] ;  /* 0x0000000406407981 */ /* 0x000f64000c1e1d00 */
[----:B------:R-:W-:Y:S02]  /*0700*/  IMAD R0, R12, -0x326172a9, RZ ;  /* 0xcd9e8d570c007824 */ /* 0x000fe400078e02ff */
[----:B0-----:R-:W-:Y:S01]  /*0710*/  IMAD.HI.U32 R3, R14, -0x326172a9, RZ ;  /* 0xcd9e8d570e037827 */ /* 0x001fe200078e00ff */
[----:B------:R-:W-:Y:S01]  /*0720*/  ISETP.NE.U32.AND P0, PT, RZ, UR8, PT ;  /* 0x00000008ff007c0c */ /* 0x000fe2000bf05070 */
[----:B------:R-:W5:Y:S01]  /*0730*/  LDG.E.128 R60, desc[UR4][R6.64+0x10] ;  /* 0x00001004063c7981 */ /* 0x000f62000c1e1d00 */
[----:B------:R-:W-:Y:S01]  /*0740*/  LOP3.LUT R2, R11, UR34, R5, 0x96, !PT ;  /* 0x000000220b027c12 */ /* 0x000fe2000f8e9605 */
[----:B------:R-:W-:Y:S01]  /*0750*/  IMAD.MOV.U32 R5, RZ, RZ, R9 ;  /* 0x000000ffff057224 */ /* 0x000fe200078e0009 */
[----:B------:R-:W-:Y:S01]  /*0760*/  LOP3.LUT R3, R3, UR13, R0, 0x96, !PT ;  /* 0x0000000d03037c12 */ /* 0x000fe2000f8e9600 */
[----:B------:R-:W5:Y:S01]  /*0770*/  LDG.E.128 R56, desc[UR4][R6.64+0x1000] ;  /* 0x0010000406387981 */ /* 0x000f62000c1e1d00 */
[----:B------:R-:W-:Y:S01]  /*0780*/  LOP3.LUT R109, R8, 0x3, RZ, 0xc0, !PT ;  /* 0x00000003086d7812 */ /* 0x000fe200078ec0ff */
[----:B------:R-:W-:Y:S01]  /*0790*/  IMAD.MOV.U32 R0, RZ, RZ, R10 ;  /* 0x000000ffff007224 */ /* 0x000fe200078e000a */
[----:B------:R-:W-:Y:S01]  /*07a0*/  LOP3.LUT R9, R4, 0x7f, RZ, 0xc0, !PT ;  /* 0x0000007f04097812 */ /* 0x000fe200078ec0ff */
[----:B------:R-:W5:Y:S01]  /*07b0*/  LDG.E.128 R52, desc[UR4][R6.64+0x1010] ;  /* 0x0010100406347981 */ /* 0x000f62000c1e1d00 */
[----:B------:R-:W-:Y:S01]  /*07c0*/  IMAD R8, R14, -0x326172a9, RZ ;  /* 0xcd9e8d570e087824 */ /* 0x000fe200078e02ff */
[----:B------:R-:W-:Y:S01]  /*07d0*/  ULDC.U8 UR8, c[0x0][0x2a0] ;  /* 0x0000a80000087ab9 */ /* 0x000fe20000000000 */
[----:B------:R-:W-:Y:S01]  /*07e0*/  IMAD.MOV.U32 R112, RZ, RZ, 0x1 ;  /* 0x00000001ff707424 */ /* 0x000fe200078e00ff */
[----:B------:R-:W5:Y:S01]  /*07f0*/  LDG.E.128 R48, desc[UR4][R6.64+0x2000] ;  /* 0x0020000406307981 */ /* 0x000f62000c1e1d00 */
[----:B------:R-:W-:Y:S01]  /*0800*/  ISETP.NE.AND.EX P0, PT, RZ, UR9, PT, P0 ;  /* 0x00000009ff007c0c */ /* 0x000fe2000bf05300 */
[----:B------:R-:W-:Y:S01]  /*0810*/  ULDC UR9, c[0x0][0x218] ;  /* 0x0000860000097ab9 */ /* 0x000fe20000000800 */
[----:B------:R-:W-:Y:S01]  /*0820*/  ULDC UR12, c[0x0][0x290] ;  /* 0x0000a400000c7ab9 */ /* 0x000fe20000000800 */
[----:B------:R0:W5:Y:S01]  /*0830*/  LDG.E.128 R44, desc[UR4][R6.64+0x2010] ;  /* 0x00201004062c7981 */ /* 0x000162000c1e1d00 */
[----:B------:R-:W-:Y:S01]  /*0840*/  UISETP.NE.AND UP0, UPT, UR8, URZ, UPT ;  /* 0x0000003f0800728c */ /* 0x000fe2000bf05270 */
[----:B------:R-:W-:Y:S01]  /*0850*/  ULDC.64 UR36, c[0x0][0x228] ;  /* 0x00008a0000247ab9 */ /* 0x000fe20000000a00 */
[----:B------:R-:W-:Y:S01]  /*0860*/  ULDC.64 UR10, c[0x0][0x230] ;  /* 0x00008c00000a7ab9 */ /* 0x000fe20000000a00 */
[----:B------:R-:W-:Y:S01]  /*0870*/  ULDC.64 UR14, c[0x0][0x2b8] ;  /* 0x0000ae00000e7ab9 */ /* 0x000fe20000000a00 */
[----:B------:R-:W-:Y:S01]  /*0880*/  ULDC.64 UR16, c[0x0][0x210] ;  /* 0x0000840000107ab9 */ /* 0x000fe20000000a00 */
[----:B0-----:R-:W-:Y:S01]  /*0890*/  MOV R6, R15 ;  /* 0x0000000f00067202 */ /* 0x001fe20000000f00 */
[----:B------:R-:W-:-:S07]  /*08a0*/  IMAD.MOV.U32 R7, RZ, RZ, RZ ;  /* 0x000000ffff077224 */ /* 0x000fce00078e00ff */
.L_x_10173:
        /* <DEDUP_REMOVED lines=28> */
.L_x_9786:
[----:B------:R-:W-:-:S07]  /*0a70*/  IMAD.MOV.U32 R16, RZ, RZ, R8 ;  /* 0x000000ffff107224 */ /* 0x000fce00078e0008 */
.L_x_9787:
[----:B------:R-:W-:Y:S05]  /*0a80*/  BSYNC B0 ;  /* 0x0000000000007941 */ /* 0x000fea0003800000 */
.L_x_9785:
        /* <DEDUP_REMOVED lines=16> */
.L_x_9791:
[----:B------:R-:W-:Y:S05]  /*0b90*/  BSYNC B1 ;  /* 0x0000000000017941 */ /* 0x000fea0003800000 */
.L_x_9790:
        /* <DEDUP_REMOVED lines=44> */
.L_x_9789:
[----:B------:R-:W-:Y:S05]  /*0e60*/  BSYNC B0 ;  /* 0x0000000000007941 */ /* 0x000fea0003800000 */
.L_x_9788:
        /* <DEDUP_REMOVED lines=19> */
.L_x_9792:
        /* <DEDUP_REMOVED lines=12> */
.L_x_9795:
[----:B------:R-:W-:-:S07]  /*1060*/  IMAD.MOV.U32 R10, RZ, RZ, R8 ;  /* 0x000000ffff0a7224 */ /* 0x000fce00078e0008 */
.L_x_9796:
[----:B------:R-:W-:Y:S05]  /*1070*/  BSYNC B0 ;  /* 0x0000000000007941 */ /* 0x000fea0003800000 */
.L_x_9794:
        /* <DEDUP_REMOVED lines=16> */
.L_x_9800:
[----:B------:R-:W-:Y:S05]  /*1180*/  BSYNC B1 ;  /* 0x0000000000017941 */ /* 0x000fea0003800000 */
.L_x_9799:
        /* <DEDUP_REMOVED lines=44> */
.L_x_9798:
[----:B------:R-:W-:Y:S05]  /*1450*/  BSYNC B0 ;  /* 0x0000000000007941 */ /* 0x000fea0003800000 */
.L_x_9797:
        /* <DEDUP_REMOVED lines=9> */
.L_x_9793:
        /* <DEDUP_REMOVED lines=12> */
.L_x_9802:
[----:B------:R-:W-:-:S07]  /*15b0*/  MOV R17, R8 ;  /* 0x0000000800117202 */ /* 0x000fce0000000f00 */
.L_x_9803:
[----:B------:R-:W-:Y:S05]  /*15c0*/  BSYNC B0 ;  /* 0x0000000000007941 */ /* 0x000fea0003800000 */
.L_x_9801:
        /* <DEDUP_REMOVED lines=16> */
.L_x_9807:
[----:B------:R-:W-:Y:S05]  /*16d0*/  BSYNC B1 ;  /* 0x0000000000017941 */ /* 0x000fea0003800000 */
.L_x_9806:
        /* <DEDUP_REMOVED lines=44> */
.L_x_9805:
[----:B------:R-:W-:Y:S05]  /*19a0*/  BSYNC B0 ;  /* 0x0000000000007941 */ /* 0x000fea0003800000 */
.L_x_9804:
        /* <DEDUP_REMOVED lines=13> */
.L_x_9808:
        /* <DEDUP_REMOVED lines=12> */
.L_x_9811:
[----:B------:R-:W-:-:S07]  /*1b40*/  MOV R11, R8 ;  /* 0x00000008000b7202 */ /* 0x000fce0000000f00 */
.L_x_9812:
[----:B------:R-:W-:Y:S05]  /*1b50*/  BSYNC B0 ;  /* 0x0000000000007941 */ /* 0x000fea0003800000 */
.L_x_9810:
        /* <DEDUP_REMOVED lines=16> */
.L_x_9816:
[----:B------:R-:W-:Y:S05]  /*1c60*/  BSYNC B1 ;  /* 0x0000000000017941 */ /* 0x000fea0003800000 */
.L_x_9815:
        /* <DEDUP_REMOVED lines=44> */
.L_x_9814:
[----:B------:R-:W-:Y:S05]  /*1f30*/  BSYNC B0 ;  /* 0x0000000000007941 */ /* 0x000fea0003800000 */
.L_x_9813:
        /* <DEDUP_REMOVED lines=10> */
.L_x_9809:
        /* <DEDUP_REMOVED lines=12> */
.L_x_9818:
[----:B------:R-:W-:-:S07]  /*20a0*/  IMAD.MOV.U32 R17, RZ, RZ, R8 ;  /* 0x000000ffff117224 */ /* 0x000fce00078e0008 */
.L_x_9819:
[----:B------:R-:W-:Y:S05]  /*20b0*/  BSYNC B0 ;  /* 0x0000000000007941 */ /* 0x000fea0003800000 */
.L_x_9817:
        /* <DEDUP_REMOVED lines=16> */
.L_x_9823:
[----:B------:R-:W-:Y:S05]  /*21c0*/  BSYNC B1 ;  /* 0x0000000000017941 */ /* 0x000fea0003800000 */
.L_x_9822:
        /* <DEDUP_REMOVED lines=44> */
.L_x_9821:
[----:B------:R-:W-:Y:S05]  /*2490*/  BSYNC B0 ;  /* 0x0000000000007941 */ /* 0x000fea0003800000 */
.L_x_9820:
        /* <DEDUP_REMOVED lines=14> */
.L_x_9824:
        /* <DEDUP_REMOVED lines=12> */
.L_x_9827:
[----:B------:R-:W-:-:S07]  /*2640*/  IMAD.MOV.U32 R26, RZ, RZ, R8 ;  /* 0x000000ffff1a7224 */ /* 0x000fce00078e0008 */
.L_x_9828:
[----:B------:R-:W-:Y:S05]  /*2650*/  BSYNC B0 ;  /* 0x0000000000007941 */ /* 0x000fea0003800000 */
.L_x_9826:
        /* <DEDUP_REMOVED lines=16> */
.L_x_9832:
[----:B------:R-:W-:Y:S05]  /*2760*/  BSYNC B1 ;  /* 0x0000000000017941 */ /* 0x000fea0003800000 */
.L_x_9831:
        /* <DEDUP_REMOVED lines=44> */
.L_x_9830:
[----:B------:R-:W-:Y:S05]  /*2a30*/  BSYNC B0 ;  /* 0x0000000000007941 */ /* 0x000fea0003800000 */
.L_x_9829:
        /* <DEDUP_REMOVED lines=9> */
.L_x_9825:
        /* <DEDUP_REMOVED lines=12> */
.L_x_9834:
[----:B------:R-:W-:-:S07]  /*2b90*/  IMAD.MOV.U32 R24, RZ, RZ, R8 ;  /* 0x000000ffff187224 */ /* 0x000fce00078e0008 */
.L_x_9835:
[----:B------:R-:W-:Y:S05]  /*2ba0*/  BSYNC B0 ;  /* 0x0000000000007941 */ /* 0x000fea0003800000 */
.L_x_9833:
        /* <DEDUP_REMOVED lines=16> */
.L_x_9839:
[----:B------:R-:W-:Y:S05]  /*2cb0*/  BSYNC B1 ;  /* 0x0000000000017941 */ /* 0x000fea0003800000 */
.L_x_9838:
        /* <DEDUP_REMOVED lines=44> */
.L_x_9837:
[----:B------:R-:W-:Y:S05]  /*2f80*/  BSYNC B0 ;  /* 0x0000000000007941 */ /* 0x000fea0003800000 */
.L_x_9836:
        /* <DEDUP_REMOVED lines=13> */
.L_x_9840:
        /* <DEDUP_REMOVED lines=12> */
.L_x_9843:
[----:B------:R-:W-:-:S07]  /*3120*/  IMAD.MOV.U32 R24, RZ, RZ, R8 ;  /* 0x000000ffff187224 */ /* 0x000fce00078e0008 */
.L_x_9844:
[----:B------:R-:W-:Y:S05]  /*3130*/  BSYNC B0 ;  /* 0x0000000000007941 */ /* 0x000fea0003800000 */
.L_x_9842:
        /* <DEDUP_REMOVED lines=16> */
.L_x_9848:
[----:B------:R-:W-:Y:S05]  /*3240*/  BSYNC B1 ;  /* 0x0000000000017941 */ /* 0x000fea0003800000 */
.L_x_9847:
        /* <DEDUP_REMOVED lines=44> */
.L_x_9846:
[----:B------:R-:W-:Y:S05]  /*3510*/  BSYNC B0 ;  /* 0x0000000000007941 */ /* 0x000fea0003800000 */
.L_x_9845:
        /* <DEDUP_REMOVED lines=10> */
.L_x_9841:
        /* <DEDUP_REMOVED lines=12> */
.L_x_9850:
[----:B------:R-:W-:-:S07]  /*3680*/  MOV R24, R8 ;  /* 0x0000000800187202 */ /* 0x000fce0000000f00 */
.L_x_9851:
[----:B------:R-:W-:Y:S05]  /*3690*/  BSYNC B0 ;  /* 0x0000000000007941 */ /* 0x000fea0003800000 */
.L_x_9849:
        /* <DEDUP_REMOVED lines=16> */
.L_x_9855:
[----:B------:R-:W-:Y:S05]  /*37a0*/  BSYNC B1 ;  /* 0x0000000000017941 */ /* 0x000fea0003800000 */
.L_x_9854:
        /* <DEDUP_REMOVED lines=44> */
.L_x_9853:
[----:B------:R-:W-:Y:S05]  /*3a70*/  BSYNC B0 ;  /* 0x0000000000007941 */ /* 0x000fea0003800000 */
.L_x_9852:
        /* <DEDUP_REMOVED lines=14> */
.L_x_9856:
        /* <DEDUP_REMOVED lines=12> */
.L_x_9859:
[----:B------:R-:W-:-:S07]  /*3c20*/  MOV R23, R8 ;  /* 0x0000000800177202 */ /* 0x000fce0000000f00 */
.L_x_9860:
[----:B------:R-:W-:Y:S05]  /*3c30*/  BSYNC B0 ;  /* 0x0000000000007941 */ /* 0x000fea0003800000 */
.L_x_9858:
        /* <DEDUP_REMOVED lines=16> */
.L_x_9864:
[----:B------:R-:W-:Y:S05]  /*3d40*/  BSYNC B1 ;  /* 0x0000000000017941 */ /* 0x000fea0003800000 */
.L_x_9863:
        /* <DEDUP_REMOVED lines=44> */
.L_x_9862:
[----:B------:R-:W-:Y:S05]  /*4010*/  BSYNC B0 ;  /* 0x0000000000007941 */ /* 0x000fea0003800000 */
.L_x_9861:
        /* <DEDUP_REMOVED lines=9> */
.L_x_9857:
        /* <DEDUP_REMOVED lines=12> */
.L_x_9866:
[----:B------:R-:W-:-:S07]  /*4170*/  IMAD.MOV.U32 R23, RZ, RZ, R8 ;  /* 0x000000ffff177224 */ /* 0x000fce00078e0008 */
.L_x_9867:
[----:B------:R-:W-:Y:S05]  /*4180*/  BSYNC B0 ;  /* 0x0000000000007941 */ /* 0x000fea0003800000 */
.L_x_9865:
        /* <DEDUP_REMOVED lines=16> */
.L_x_9871:
[----:B------:R-:W-:Y:S05]  /*4290*/  BSYNC B1 ;  /* 0x0000000000017941 */ /* 0x000fea0003800000 */
.L_x_9870:
        /* <DEDUP_REMOVED lines=44> */
.L_x_9869:
[----:B------:R-:W-:Y:S05]  /*4560*/  BSYNC B0 ;  /* 0x0000000000007941 */ /* 0x000fea0003800000 */
.L_x_9868:
        /* <DEDUP_REMOVED lines=12> */
.L_x_9872:
        /* <DEDUP_REMOVED lines=12> */
.L_x_9875:
[----:B------:R-:W-:-:S07]  /*46f0*/  IMAD.MOV.U32 R14, RZ, RZ, R8 ;  /* 0x000000ffff0e7224 */ /* 0x000fce00078e0008 */
.L_x_9876:
[----:B------:R-:W-:Y:S05]  /*4700*/  BSYNC B0 ;  /* 0x0000000000007941 */ /* 0x000fea0003800000 */
.L_x_9874:
        /* <DEDUP_REMOVED lines=16> */
.L_x_9880:
[----:B------:R-:W-:Y:S05]  /*4810*/  BSYNC B1 ;  /* 0x0000000000017941 */ /* 0x000fea0003800000 */
.L_x_9879:
        /* <DEDUP_REMOVED lines=44> */
.L_x_9878:
[----:B------:R-:W-:Y:S05]  /*4ae0*/  BSYNC B0 ;  /* 0x0000000000007941 */ /* 0x000fea0003800000 */
.L_x_9877:
        /* <DEDUP_REMOVED lines=10> */
.L_x_9873:
        /* <DEDUP_REMOVED lines=12> */
.L_x_9882:
[----:B------:R-:W-:-:S07]  /*4c50*/  IMAD.MOV.U32 R14, RZ, RZ, R8 ;  /* 0x000000ffff0e7224 */ /* 0x000fce00078e0008 */
.L_x_9883:
[----:B------:R-:W-:Y:S05]  /*4c60*/  BSYNC B0 ;  /* 0x0000000000007941 */ /* 0x000fea0003800000 */
.L_x_9881:
        /* <DEDUP_REMOVED lines=16> */
.L_x_9887:
[----:B------:R-:W-:Y:S05]  /*4d70*/  BSYNC B1 ;  /* 0x0000000000017941 */ /* 0x000fea0003800000 */
.L_x_9886:
        /* <DEDUP_REMOVED lines=44> */
.L_x_9885:
[----:B------:R-:W-:Y:S05]  /*5040*/  BSYNC B0 ;  /* 0x0000000000007941 */ /* 0x000fea0003800000 */
.L_x_9884:
        /* <DEDUP_REMOVED lines=13> */
.L_x_9888:
        /* <DEDUP_REMOVED lines=12> */
.L_x_9891:
[----:B------:R-:W-:-:S07]  /*51e0*/  IMAD.MOV.U32 R27, RZ, RZ, R8 ;  /* 0x000000ffff1b7224 */ /* 0x000fce00078e0008 */
.L_x_9892:
[----:B------:R-:W-:Y:S05]  /*51f0*/  BSYNC B0 ;  /* 0x0000000000007941 */ /* 0x000fea0003800000 */
.L_x_9890:
        /* <DEDUP_REMOVED lines=16> */
.L_x_9896:
[----:B------:R-:W-:Y:S05]  /*5300*/  BSYNC B1 ;  /* 0x0000000000017941 */ /* 0x000fea0003800000 */
.L_x_9895:
        /* <DEDUP_REMOVED lines=44> */
.L_x_9894:
[----:B------:R-:W-:Y:S05]  /*55d0*/  BSYNC B0 ;  /* 0x0000000000007941 */ /* 0x000fea0003800000 */
.L_x_9893:
        /* <DEDUP_REMOVED lines=9> */
.L_x_9889:
        /* <DEDUP_REMOVED lines=12> */
.L_x_9898:
[----:B------:R-:W-:-:S07]  /*5730*/  MOV R27, R8 ;  /* 0x00000008001b7202 */ /* 0x000fce0000000f00 */
.L_x_9899:
[----:B------:R-:W-:Y:S05]  /*5740*/  BSYNC B0 ;  /* 0x0000000000007941 */ /* 0x000fea0003800000 */
.L_x_9897:
        /* <DEDUP_REMOVED lines=16> */
.L_x_9903:
[----:B------:R-:W-:Y:S05]  /*5850*/  BSYNC B1 ;  /* 0x0000000000017941 */ /* 0x000fea0003800000 */
.L_x_9902:
        /* <DEDUP_REMOVED lines=44> */
.L_x_9901:
[----:B------:R-:W-:Y:S05]  /*5b20*/  BSYNC B0 ;  /* 0x0000000000007941 */ /* 0x000fea0003800000 */
.L_x_9900:
        /* <DEDUP_REMOVED lines=12> */
.L_x_9904:
        /* <DEDUP_REMOVED lines=12> */
.L_x_9907:
[----:B------:R-:W-:-:S07]  /*5cb0*/  MOV R23, R8 ;  /* 0x0000000800177202 */ /* 0x000fce0000000f00 */
.L_x_9908:
[----:B------:R-:W-:Y:S05]  /*5cc0*/  BSYNC B0 ;  /* 0x0000000000007941 */ /* 0x000fea0003800000 */
.L_x_9906:
        /* <DEDUP_REMOVED lines=18> */
.L_x_9912:
[----:B------:R-:W-:Y:S05]  /*5df0*/  BSYNC B1 ;  /* 0x0000000000017941 */ /* 0x000fea0003800000 */
.L_x_9911:
        /* <DEDUP_REMOVED lines=44> */
.L_x_9910:
[----:B------:R-:W-:Y:S05]  /*60c0*/  BSYNC B0 ;  /* 0x0000000000007941 */ /* 0x000fea0003800000 */
.L_x_9909:
        /* <DEDUP_REMOVED lines=10> */
.L_x_9905:
[----:B------:R-:W0:Y:S01]  /*6170*/  LDC.64 R114, c[0x0][0x238] ;  /* 0x00008e00ff727b82 */ /* 0x000e220000000a00 */
[----:B------:R-:W-:Y:S02]  /*6180*/  P2R R14, PR, RZ, 0x4 ;  /* 0x00000004ff0e7803 */ /* 0x000fe40000000000 */
[----:B------:R-:W-:Y:S02]  /*6190*/  SEL R15, RZ, 0x1000000, P5 ;  /* 0x01000000ff0f7807 */ /* 0x000fe40002800000 */
[----:B------:R-:W-:Y:S02]  /*61a0*/  ISETP.NE.AND P2, PT, R13, RZ, PT ;  /* 0x000000ff0d00720c */ /* 0x000fe40003f45270 */
[----:B------:R-:W-:Y:S01]  /*61b0*/  ISETP.NE.AND P5, PT, R22, RZ, PT ;  /* 0x000000ff1600720c */ /* 0x000fe20003fa5270 */
[----:B------:R-:W1:Y:S01]  /*61c0*/  LDC.64 R104, c[0x0][0x240] ;  /* 0x00009000ff687b82 */ /* 0x000e620000000a00 */
[----:B------:R-:W-:Y:S02]  /*61d0*/  SEL R13, RZ, 0x10000, P4 ;  /* 0x00010000ff0d7807 */ /* 0x000fe40002000000 */
[----:B------:R-:W-:-:S02]  /*61e0*/  SEL R22, RZ, 0x100, P3 ;  /* 0x00000100ff167807 */ /* 0x000fc40001800000 */
[----:B------:R-:W-:Y:S02]  /*61f0*/  ISETP.NE.AND P4, PT, R12, RZ, PT ;  /* 0x000000ff0c00720c */ /* 0x000fe40003f85270 */
[----:B------:R-:W-:Y:S01]  /*6200*/  ISETP.NE.AND P3, PT, R17, RZ, PT ;  /* 0x000000ff1100720c */ /* 0x000fe20003f65270 */
[----:B------:R-:W2:Y:S01]  /*6210*/  @P0 LDC.64 R18, c[0x0][0x228] ;  /* 0x00008a00ff120b82 */ /* 0x000ea20000000a00 */
[----:B------:R-:W-:Y:S02]  /*6220*/  SEL R20, RZ, 0x1, P2 ;  /* 0x00000001ff147807 */ /* 0x000fe40001000000 */
[----:B------:R-:W-:Y:S02]  /*6230*/  ISETP.NE.AND P2, PT, R14, RZ, PT ;  /* 0x000000ff0e00720c */ /* 0x000fe40003f45270 */
[----:B------:R-:W-:Y:S01]  /*6240*/  SEL R14, RZ, 0x1, P3 ;  /* 0x00000001ff0e7807 */ /* 0x000fe20001800000 */
[----:B------:R-:W-:Y:S01]  /*6250*/  IMAD.WIDE.U32 R20, R20, 0x1000000, RZ ;  /* 0x0100000014147825 */ /* 0x000fe200078e00ff */
[----:B------:R-:W-:-:S02]  /*6260*/  SEL R12, RZ, 0x1, P4 ;  /* 0x00000001ff0c7807 */ /* 0x000fc40002000000 */
[----:B------:R-:W-:Y:S01]  /*6270*/  LOP3.LUT R22, R22, R15, R13, 0xfe, !PT ;  /* 0x0000000f16167212 */ /* 0x000fe200078efe0d */
[----:B------:R-:W-:Y:S01]  /*6280*/  IMAD.WIDE.U32 R14, R14, 0x10000, RZ ;  /* 0x000100000e0e7825 */ /* 0x000fe200078e00ff */
[----:B------:R-:W-:Y:S02]  /*6290*/  SEL R95, RZ, 0x1, P5 ;  /* 0x00000001ff5f7807 */ /* 0x000fe40002800000 */
[----:B------:R-:W-:Y:S01]  /*62a0*/  ISETP.NE.AND P6, PT, R16, RZ, PT ;  /* 0x000000ff1000720c */ /* 0x000fe20003fc5270 */
[----:B------:R-:W-:Y:S01]  /*62b0*/  IMAD.WIDE.U32 R12, R12, 0x100, RZ ;  /* 0x000001000c0c7825 */ /* 0x000fe200078e00ff */
[----:B------:R-:W-:Y:S01]  /*62c0*/  LOP3.LUT R95, R21, R22, R95, 0xfe, !PT ;  /* 0x00000016155f7212 */ /* 0x000fe200078efe5f */
[----:B------:R-:W3:Y:S01]  /*62d0*/  @P1 LDC.64 R16, c[0x0][0x230] ;  /* 0x00008c00ff101b82 */ /* 0x000ee20000000a00 */
[----:B------:R-:W-:Y:S01]  /*62e0*/  SEL R21, RZ, 0x1, P6 ;  /* 0x00000001ff157807 */ /* 0x000fe20003000000 */
[----:B0-----:R-:W-:Y:S01]  /*62f0*/  IMAD.WIDE.U32 R22, R108, 0x20, R114 ;  /* 0x000000206c167825 */ /* 0x001fe200078e0072 */
[----:B------:R-:W-:-:S02]  /*6300*/  LOP3.LUT R20, R12, R20, R14, 0xfe, !PT ;  /* 0x000000140c147212 */ /* 0x000fc400078efe0e */
[----:B------:R-:W-:Y:S02]  /*6310*/  LOP3.LUT R13, R13, R95, R15, 0xfe, !PT ;  /* 0x0000005f0d0d7212 */ /* 0x000fe400078efe0f */
[----:B------:R-:W-:Y:S01]  /*6320*/  LOP3.LUT R12, R20, R21, RZ, 0xfc, !PT ;  /* 0x00000015140c7212 */ /* 0x000fe200078efcff */
[C---:B-1----:R-:W-:Y:S01]  /*6330*/  IMAD.WIDE.U32 R20, R108.reuse, 0x8, R104 ;  /* 0x000000086c147825 */ /* 0x042fe200078e0068 */
[----:B------:R0:W-:Y:S01]  /*6340*/  STG.E.128 desc[UR4][R22.64], R28 ;  /* 0x0000001c16007986 */ /* 0x0001e2000c101d04 */
[----:B------:R-:W-:-:S03]  /*6350*/  IADD3 R113, R108, 0x80, RZ ;  /* 0x000000806c717810 */ /* 0x000fc60007ffe0ff */
[----:B------:R0:W-:Y:S02]  /*6360*/  STG.E.128 desc[UR4][R22.64+0x10], R24 ;  /* 0x0000101816007986 */ /* 0x0001e4000c101d04 */
[C---:B------:R-:W-:Y:S02]  /*6370*/  IMAD.WIDE.U32 R14, R113.reuse, 0x10, R92 ;  /* 0x00000010710e7825 */ /* 0x040fe400078e005c */
[----:B------:R0:W-:Y:S02]  /*6380*/  STG.E.64 desc[UR4][R20.64], R12 ;  /* 0x0000000c14007986 */ /* 0x0001e4000c101b04 */
[----:B--2---:R-:W-:-:S04]  /*6390*/  @P0 IMAD.WIDE.U32 R18, R113, 0x10, R18 ;  /* 0x0000001071120825 */ /* 0x004fc800078e0012 */
[----:B---3--:R-:W-:Y:S01]  /*63a0*/  @P1 IMAD.WIDE.U32 R16, R113, 0x20, R16 ;  /* 0x0000002071101825 */ /* 0x008fe200078e0010 */
[----:B0-----:R-:W-:Y:S06]  /*63b0*/  @!P0 BRA `(.L_x_9913) ;  /* 0x0000000000508947 */ /* 0x001fec0003800000 */
[----:B------:R-:W-:Y:S01]  /*63c0*/  IMAD.U32 R12, R100, 0x10000, RZ ;  /* 0x00010000640c7824 */ /* 0x000fe200078e00ff */
        /* <DEDUP_REMOVED lines=19> */
.L_x_9913:
[----:B------:R1:W5:Y:S04]  /*6500*/  @P0 LDG.E.128 R40, desc[UR4][R18.64] ;  /* 0x0000000412280981 */ /* 0x000368000c1e1d00 */
[----:B------:R1:W5:Y:S04]  /*6510*/  @P1 LDG.E.128 R36, desc[UR4][R16.64] ;  /* 0x0000000410241981 */ /* 0x000368000c1e1d00 */
[----:B------:R1:W5:Y:S04]  /*6520*/  @P1 LDG.E.128 R32, desc[UR4][R16.64+0x10] ;  /* 0x0000100410201981 */ /* 0x000368000c1e1d00 */
[----:B0-----:R-:W5:Y:S01]  /*6530*/  LDG.E.128 R12, desc[UR4][R14.64] ;  /* 0x000000040e0c7981 */ /* 0x001f62000c1e1d00 */
        /* <DEDUP_REMOVED lines=12> */
.L_x_9915:
[----:B------:R-:W-:-:S07]  /*6600*/  MOV R22, R8 ;  /* 0x0000000800167202 */ /* 0x000fce0000000f00 */
.L_x_9916:
[----:B------:R-:W-:Y:S05]  /*6610*/  BSYNC B0 ;  /* 0x0000000000007941 */ /* 0x000fea0003800000 */
.L_x_9914:
        /* <DEDUP_REMOVED lines=16> */
.L_x_9920:
[----:B------:R-:W-:Y:S05]  /*6720*/  BSYNC B1 ;  /* 0x0000000000017941 */ /* 0x000fea0003800000 */
.L_x_9919:
        /* <DEDUP_REMOVED lines=44> */
.L_x_9918:
[----:B------:R-:W-:Y:S05]  /*69f0*/  BSYNC B0 ;  /* 0x0000000000007941 */ /* 0x000fea0003800000 */
.L_x_9917:
        /* <DEDUP_REMOVED lines=14> */
.L_x_9921:
        /* <DEDUP_REMOVED lines=12> */
.L_x_9924:
[----:B------:R-:W-:-:S07]  /*6ba0*/  MOV R10, R8 ;  /* 0x00000008000a7202 */ /* 0x000fce0000000f00 */
.L_x_9925:
[----:B------:R-:W-:Y:S05]  /*6bb0*/  BSYNC B0 ;  /* 0x0000000000007941 */ /* 0x000fea0003800000 */
.L_x_9923:
        /* <DEDUP_REMOVED lines=16> */
.L_x_9929:
[----:B------:R-:W-:Y:S05]  /*6cc0*/  BSYNC B1 ;  /* 0x0000000000017941 */ /* 0x000fea0003800000 */
.L_x_9928:
        /* <DEDUP_REMOVED lines=44> */
.L_x_9927:
[----:B------:R-:W-:Y:S05]  /*6f90*/  BSYNC B0 ;  /* 0x0000000000007941 */ /* 0x000fea0003800000 */
.L_x_9926:
        /* <DEDUP_REMOVED lines=9> */
.L_x_9922:
        /* <DEDUP_REMOVED lines=12> */
.L_x_9931:
[----:B------:R-:W-:-:S07]  /*70f0*/  IMAD.MOV.U32 R12, RZ, RZ, R8 ;  /* 0x000000ffff0c7224 */ /* 0x000fce00078e0008 */
.L_x_9932:
[----:B------:R-:W-:Y:S05]  /*7100*/  BSYNC B0 ;  /* 0x0000000000007941 */ /* 0x000fea0003800000 */
.L_x_9930:
        /* <DEDUP_REMOVED lines=16> */
.L_x_9936:
[----:B------:R-:W-:Y:S05]  /*7210*/  BSYNC B1 ;  /* 0x0000000000017941 */ /* 0x000fea0003800000 */
.L_x_9935:
        /* <DEDUP_REMOVED lines=44> */
.L_x_9934:
[----:B------:R-:W-:Y:S05]  /*74e0*/  BSYNC B0 ;  /* 0x0000000000007941 */ /* 0x000fea0003800000 */
.L_x_9933:
        /* <DEDUP_REMOVED lines=13> */
.L_x_9937:
        /* <DEDUP_REMOVED lines=12> */
.L_x_9940:
[----:B------:R-:W-:-:S07]  /*7680*/  IMAD.MOV.U32 R11, RZ, RZ, R8 ;  /* 0x000000ffff0b7224 */ /* 0x000fce00078e0008 */
.L_x_9941:
[----:B------:R-:W-:Y:S05]  /*7690*/  BSYNC B0 ;  /* 0x0000000000007941 */ /* 0x000fea0003800000 */
.L_x_9939:
        /* <DEDUP_REMOVED lines=16> */
.L_x_9945:
[----:B------:R-:W-:Y:S05]  /*77a0*/  BSYNC B1 ;  /* 0x0000000000017941 */ /* 0x000fea0003800000 */
.L_x_9944:
        /* <DEDUP_REMOVED lines=44> */
.L_x_9943:
[----:B------:R-:W-:Y:S05]  /*7a70*/  BSYNC B0 ;  /* 0x0000000000007941 */ /* 0x000fea0003800000 */
.L_x_9942:
        /* <DEDUP_REMOVED lines=10> */
.L_x_9938:
        /* <DEDUP_REMOVED lines=12> */
.L_x_9947:
[----:B------:R-:W-:-:S07]  /*7be0*/  IMAD.MOV.U32 R12, RZ, RZ, R8 ;  /* 0x000000ffff0c7224 */ /* 0x000fce00078e0008 */
.L_x_9948:
[----:B------:R-:W-:Y:S05]  /*7bf0*/  BSYNC B0 ;  /* 0x0000000000007941 */ /* 0x000fea0003800000 */
.L_x_9946:
        /* <DEDUP_REMOVED lines=16> */
.L_x_9952:
[----:B------:R-:W-:Y:S05]  /*7d00*/  BSYNC B1 ;  /* 0x0000000000017941 */ /* 0x000fea0003800000 */
.L_x_9951:
        /* <DEDUP_REMOVED lines=44> */
.L_x_9950:
[----:B------:R-:W-:Y:S05]  /*7fd0*/  BSYNC B0 ;  /* 0x0000000000007941 */ /* 0x000fea0003800000 */
.L_x_9949:
        /* <DEDUP_REMOVED lines=14> */
.L_x_9953:
        /* <DEDUP_REMOVED lines=12> */
.L_x_9956:
[----:B------:R-:W-:-:S07]  /*8180*/  IMAD.MOV.U32 R94, RZ, RZ, R8 ;  /* 0x000000ffff5e7224 */ /* 0x000fce00078e0008 */
.L_x_9957:
[----:B------:R-:W-:Y:S05]  /*8190*/  BSYNC B0 ;  /* 0x0000000000007941 */ /* 0x000fea0003800000 */
.L_x_9955:
        /* <DEDUP_REMOVED lines=16> */
.L_x_9961:
[----:B------:R-:W-:Y:S05]  /*82a0*/  BSYNC B1 ;  /* 0x0000000000017941 */ /* 0x000fea0003800000 */
.L_x_9960:
        /* <DEDUP_REMOVED lines=44> */
.L_x_9959:
[----:B------:R-:W-:Y:S05]  /*8570*/  BSYNC B0 ;  /* 0x0000000000007941 */ /* 0x000fea0003800000 */
.L_x_9958:
        /* <DEDUP_REMOVED lines=9> */
.L_x_9954:
        /* <DEDUP_REMOVED lines=12> */
.L_x_9963:
[----:B------:R-:W-:-:S07]  /*86d0*/  MOV R94, R8 ;  /* 0x00000008005e7202 */ /* 0x000fce0000000f00 */
.L_x_9964:
[----:B------:R-:W-:Y:S05]  /*86e0*/  BSYNC B0 ;  /* 0x0000000000007941 */ /* 0x000fea0003800000 */
.L_x_9962:
        /* <DEDUP_REMOVED lines=16> */
.L_x_9968:
[----:B------:R-:W-:Y:S05]  /*87f0*/  BSYNC B1 ;  /* 0x0000000000017941 */ /* 0x000fea0003800000 */
.L_x_9967:
        /* <DEDUP_REMOVED lines=44> */
.L_x_9966:
[----:B------:R-:W-:Y:S05]  /*8ac0*/  BSYNC B0 ;  /* 0x0000000000007941 */ /* 0x000fea0003800000 */
.L_x_9965:
        /* <DEDUP_REMOVED lines=13> */
.L_x_9969:
        /* <DEDUP_REMOVED lines=12> */
.L_x_9972:
[----:B------:R-:W-:-:S07]  /*8c60*/  MOV R94, R8 ;  /* 0x00000008005e7202 */ /* 0x000fce0000000f00 */
.L_x_9973:
[----:B------:R-:W-:Y:S05]  /*8c70*/  BSYNC B0 ;  /* 0x0000000000007941 */ /* 0x000fea0003800000 */
.L_x_9971:
        /* <DEDUP_REMOVED lines=16> */
.L_x_9977:
[----:B------:R-:W-:Y:S05]  /*8d80*/  BSYNC B1 ;  /* 0x0000000000017941 */ /* 0x000fea0003800000 */
.L_x_9976:
        /* <DEDUP_REMOVED lines=44> */
.L_x_9975:
[----:B------:R-:W-:Y:S05]  /*9050*/  BSYNC B0 ;  /* 0x0000000000007941 */ /* 0x000fea0003800000 */
.L_x_9974:
        /* <DEDUP_REMOVED lines=10> */
.L_x_9970:
        /* <DEDUP_REMOVED lines=12> */
.L_x_9979:
[----:B------:R-:W-:-:S07]  /*91c0*/  IMAD.MOV.U32 R94, RZ, RZ, R8 ;  /* 0x000000ffff5e7224 */ /* 0x000fce00078e0008 */
.L_x_9980:
[----:B------:R-:W-:Y:S05]  /*91d0*/  BSYNC B0 ;  /* 0x0000000000007941 */ /* 0x000fea0003800000 */
.L_x_9978:
        /* <DEDUP_REMOVED lines=16> */
.L_x_9984:
[----:B------:R-:W-:Y:S05]  /*92e0*/  BSYNC B1 ;  /* 0x0000000000017941 */ /* 0x000fea0003800000 */
.L_x_9983:
        /* <DEDUP_REMOVED lines=44> */
.L_x_9982:
[----:B------:R-:W-:Y:S05]  /*95b0*/  BSYNC B0 ;  /* 0x0000000000007941 */ /* 0x000fea0003800000 */
.L_x_9981:
        /* <DEDUP_REMOVED lines=14> */
.L_x_9985:
        /* <DEDUP_REMOVED lines=12> */
.L_x_9988:
[----:B------:R-:W-:-:S07]  /*9760*/  IMAD.MOV.U32 R17, RZ, RZ, R8 ;  /* 0x000000ffff117224 */ /* 0x000fce00078e0008 */
.L_x_9989:
[----:B------:R-:W-:Y:S05]  /*9770*/  BSYNC B0 ;  /* 0x0000000000007941 */ /* 0x000fea0003800000 */
.L_x_9987:
        /* <DEDUP_REMOVED lines=16> */
.L_x_9993:
[----:B------:R-:W-:Y:S05]  /*9880*/  BSYNC B1 ;  /* 0x0000000000017941 */ /* 0x000fea0003800000 */
.L_x_9992:
        /* <DEDUP_REMOVED lines=44> */
.L_x_9991:
[----:B------:R-:W-:Y:S05]  /*9b50*/  BSYNC B0 ;  /* 0x0000000000007941 */ /* 0x000fea0003800000 */
.L_x_9990:
        /* <DEDUP_REMOVED lines=9> */
.L_x_9986:
        /* <DEDUP_REMOVED lines=12> */
.L_x_9995:
[----:B------:R-:W-:-:S07]  /*9cb0*/  IMAD.MOV.U32 R17, RZ, RZ, R8 ;  /* 0x000000ffff117224 */ /* 0x000fce00078e0008 */
.L_x_9996:
[----:B------:R-:W-:Y:S05]  /*9cc0*/  BSYNC B0 ;  /* 0x0000000000007941 */ /* 0x000fea0003800000 */
.L_x_9994:
        /* <DEDUP_REMOVED lines=16> */
.L_x_10000:
[----:B------:R-:W-:Y:S05]  /*9dd0*/  BSYNC B1 ;  /* 0x0000000000017941 */ /* 0x000fea0003800000 */
.L_x_9999:
        /* <DEDUP_REMOVED lines=44> */
.L_x_9998:
[----:B------:R-:W-:Y:S05]  /*a0a0*/  BSYNC B0 ;  /* 0x0000000000007941 */ /* 0x000fea0003800000 */
.L_x_9997:
        /* <DEDUP_REMOVED lines=12> */
.L_x_10001:
        /* <DEDUP_REMOVED lines=12> */
.L_x_10004:
[----:B------:R-:W-:-:S07]  /*a230*/  IMAD.MOV.U32 R14, RZ, RZ, R8 ;  /* 0x000000ffff0e7224 */ /* 0x000fce00078e0008 */
.L_x_10005:
[----:B------:R-:W-:Y:S05]  /*a240*/  BSYNC B0 ;  /* 0x0000000000007941 */ /* 0x000fea0003800000 */
.L_x_10003:
        /* <DEDUP_REMOVED lines=16> */
.L_x_10009:
[----:B------:R-:W-:Y:S05]  /*a350*/  BSYNC B1 ;  /* 0x0000000000017941 */ /* 0x000fea0003800000 */
.L_x_10008:
        /* <DEDUP_REMOVED lines=44> */
.L_x_10007:
[----:B------:R-:W-:Y:S05]  /*a620*/  BSYNC B0 ;  /* 0x0000000000007941 */ /* 0x000fea0003800000 */
.L_x_10006:
        /* <DEDUP_REMOVED lines=10> */
.L_x_10002:
        /* <DEDUP_REMOVED lines=12> */
.L_x_10011:
[----:B------:R-:W-:-:S07]  /*a790*/  MOV R14, R8 ;  /* 0x00000008000e7202 */ /* 0x000fce0000000f00 */
.L_x_10012:
[----:B------:R-:W-:Y:S05]  /*a7a0*/  BSYNC B0 ;  /* 0x0000000000007941 */ /* 0x000fea0003800000 */
.L_x_10010:
        /* <DEDUP_REMOVED lines=16> */
.L_x_10016:
[----:B------:R-:W-:Y:S05]  /*a8b0*/  BSYNC B1 ;  /* 0x0000000000017941 */ /* 0x000fea0003800000 */
.L_x_10015:
        /* <DEDUP_REMOVED lines=44> */
.L_x_10014:
[----:B------:R-:W-:Y:S05]  /*ab80*/  BSYNC B0 ;  /* 0x0000000000007941 */ /* 0x000fea0003800000 */
.L_x_10013:
        /* <DEDUP_REMOVED lines=13> */
.L_x_10017:
        /* <DEDUP_REMOVED lines=12> */
.L_x_10020:
[----:B------:R-:W-:-:S07]  /*ad20*/  MOV R100, R8 ;  /* 0x0000000800647202 */ /* 0x000fce0000000f00 */
.L_x_10021:
[----:B------:R-:W-:Y:S05]  /*ad30*/  BSYNC B0 ;  /* 0x0000000000007941 */ /* 0x000fea0003800000 */
.L_x_10019:
        /* <DEDUP_REMOVED lines=16> */
.L_x_10025:
[----:B------:R-:W-:Y:S05]  /*ae40*/  BSYNC B1 ;  /* 0x0000000000017941 */ /* 0x000fea0003800000 */
.L_x_10024:
        /* <DEDUP_REMOVED lines=44> */
.L_x_10023:
[----:B------:R-:W-:Y:S05]  /*b110*/  BSYNC B0 ;  /* 0x0000000000007941 */ /* 0x000fea0003800000 */
.L_x_10022:
        /* <DEDUP_REMOVED lines=9> */
.L_x_10018:
        /* <DEDUP_REMOVED lines=12> */
.L_x_10027:
[----:B------:R-:W-:-:S07]  /*b270*/  MOV R109, R8 ;  /* 0x00000008006d7202 */ /* 0x000fce0000000f00 */
.L_x_10028:
[----:B------:R-:W-:Y:S05]  /*b280*/  BSYNC B0 ;  /* 0x0000000000007941 */ /* 0x000fea0003800000 */
.L_x_10026:
        /* <DEDUP_REMOVED lines=16> */
.L_x_10032:
[----:B------:R-:W-:Y:S05]  /*b390*/  BSYNC B1 ;  /* 0x0000000000017941 */ /* 0x000fea0003800000 */
.L_x_10031:
        /* <DEDUP_REMOVED lines=44> */
.L_x_10030:
[----:B------:R-:W-:Y:S05]  /*b660*/  BSYNC B0 ;  /* 0x0000000000007941 */ /* 0x000fea0003800000 */
.L_x_10029:
        /* <DEDUP_REMOVED lines=12> */
.L_x_10033:
        /* <DEDUP_REMOVED lines=12> */
.L_x_10036:
[----:B------:R-:W-:-:S07]  /*b7f0*/  MOV R101, R8 ;  /* 0x0000000800657202 */ /* 0x000fce0000000f00 */
.L_x_10037:
[----:B------:R-:W-:Y:S05]  /*b800*/  BSYNC B0 ;  /* 0x0000000000007941 */ /* 0x000fea0003800000 */
.L_x_10035:
        /* <DEDUP_REMOVED lines=18> */
.L_x_10041:
[----:B------:R-:W-:Y:S05]  /*b930*/  BSYNC B1 ;  /* 0x0000000000017941 */ /* 0x000fea0003800000 */
.L_x_10040:
        /* <DEDUP_REMOVED lines=44> */
.L_x_10039:
[----:B------:R-:W-:Y:S05]  /*bc00*/  BSYNC B0 ;  /* 0x0000000000007941 */ /* 0x000fea0003800000 */
.L_x_10038:
        /* <DEDUP_REMOVED lines=10> */
.L_x_10034:
[----:B------:R-:W-:Y:S02]  /*bcb0*/  P2R R14, PR, RZ, 0x4 ;  /* 0x00000004ff0e7803 */ /* 0x000fe40000000000 */
[----:B------:R-:W-:Y:S02]  /*bcc0*/  ISETP.NE.AND P2, PT, R119, RZ, PT ;  /* 0x000000ff7700720c */ /* 0x000fe40003f45270 */
[----:B------:R-:W-:Y:S02]  /*bcd0*/  SEL R95, RZ, 0x100, P3 ;  /* 0x00000100ff5f7807 */ /* 0x000fe40001800000 */
[----:B------:R-:W-:Y:S01]  /*bce0*/  ISETP.NE.AND P3, PT, R118, RZ, PT ;  /* 0x000000ff7600720c */ /* 0x000fe20003f65270 */
[----:B------:R-:W-:Y:S01]  /*bcf0*/  IMAD.WIDE.U32 R118, R113, 0x20, R114 ;  /* 0x0000002071767825 */ /* 0x000fe200078e0072 */
[----:B------:R-:W-:Y:S02]  /*bd00*/  SEL R13, RZ, 0x1, P2 ;  /* 0x00000001ff0d7807 */ /* 0x000fe40001000000 */
[----:B------:R-:W-:-:S02]  /*bd10*/  ISETP.NE.AND P2, PT, R14, RZ, PT ;  /* 0x000000ff0e00720c */ /* 0x000fc40003f45270 */
[----:B------:R-:W-:Y:S01]  /*bd20*/  SEL R15, RZ, 0x1000000, P5 ;  /* 0x01000000ff0f7807 */ /* 0x000fe20002800000 */
[----:B------:R0:W-:Y:S01]  /*bd30*/  STG.E.128 desc[UR4][R118.64], R20 ;  /* 0x0000001476007986 */ /* 0x0001e2000c101d04 */
[----:B------:R-:W-:Y:S02]  /*bd40*/  SEL R12, RZ, 0x10000, P4 ;  /* 0x00010000ff0c7807 */ /* 0x000fe40002000000 */
[----:B------:R-:W-:Y:S01]  /*bd50*/  SEL R14, RZ, 0x1, P3 ;  /* 0x00000001ff0e7807 */ /* 0x000fe20001800000 */
[----:B------:R0:W-:Y:S01]  /*bd60*/  STG.E.128 desc[UR4][R118.64+0x10], R16 ;  /* 0x0000101076007986 */ /* 0x0001e2000c101d04 */
[----:B------:R-:W-:Y:S02]  /*bd70*/  ISETP.NE.AND P5, PT, R116, RZ, PT ;  /* 0x000000ff7400720c */ /* 0x000fe40003fa5270 */
[----:B------:R-:W-:Y:S02]  /*bd80*/  ISETP.NE.AND P4, PT, R117, RZ, PT ;  /* 0x000000ff7500720c */ /* 0x000fe40003f85270 */
[----:B------:R-:W-:Y:S01]  /*bd90*/  LOP3.LUT R95, R95, R15, R12, 0xfe, !PT ;  /* 0x0000000f5f5f7212 */ /* 0x000fe200078efe0c */
[----:B------:R-:W-:Y:S01]  /*bda0*/  IMAD.WIDE.U32 R14, R14, 0x1000000, RZ ;  /* 0x010000000e0e7825 */ /* 0x000fe200078e00ff */
[----:B------:R-:W-:-:S02]  /*bdb0*/  SEL R12, RZ, 0x1, P4 ;  /* 0x00000001ff0c7807 */ /* 0x000fc40002000000 */
[----:B------:R-:W-:Y:S02]  /*bdc0*/  SEL R94, RZ, 0x1, P5 ;  /* 0x00000001ff5e7807 */ /* 0x000fe40002800000 */
[----:B------:R-:W-:Y:S01]  /*bdd0*/  LOP3.LUT R15, R15, R95, R13, 0xfe, !PT ;  /* 0x0000005f0f0f7212 */ /* 0x000fe200078efe0d */
[----:B------:R-:W-:Y:S01]  /*bde0*/  IMAD.WIDE.U32 R12, R12, 0x10000, RZ ;  /* 0x000100000c0c7825 */ /* 0x000fe200078e00ff */
[----:B------:R-:W-:-:S03]  /*bdf0*/  ISETP.NE.AND P6, PT, R110, RZ, PT ;  /* 0x000000ff6e00720c */ /* 0x000fc60003fc5270 */
[----:B------:R-:W-:Y:S01]  /*be00*/  IMAD.WIDE.U32 R94, R94, 0x100, RZ ;  /* 0x000001005e5e7825 */ /* 0x000fe200078e00ff */
[----:B------:R-:W-:Y:S02]  /*be10*/  SEL R117, RZ, 0x1, P6 ;  /* 0x00000001ff757807 */ /* 0x000fe40003000000 */
[----:B------:R-:W-:Y:S02]  /*be20*/  LOP3.LUT R94, R94, R14, R12, 0xfe, !PT ;  /* 0x0000000e5e5e7212 */ /* 0x000fe400078efe0c */
[----:B------:R-:W-:Y:S02]  /*be30*/  LOP3.LUT R95, R95, R15, R13, 0xfe, !PT ;  /* 0x0000000f5f5f7212 */ /* 0x000fe400078efe0d */
[----:B------:R-:W-:Y:S01]  /*be40*/  LOP3.LUT R94, R94, R117, RZ, 0xfc, !PT ;  /* 0x000000755e5e7212 */ /* 0x000fe200078efcff */
[----:B------:R-:W-:Y:S01]  /*be50*/  IMAD.WIDE.U32 R116, R113, 0x8, R104 ;  /* 0x0000000871747825 */ /* 0x000fe200078e0068 */
[----:B------:R-:W1:Y:S04]  /*be60*/  @P0 LDC.64 R14, c[0x0][0x228] ;  /* 0x00008a00ff0e0b82 */ /* 0x000e680000000a00 */
[----:B------:R0:W-:Y:S04]  /*be70*/  STG.E.64 desc[UR4][R116.64], R94 ;  /* 0x0000005e74007986 */ /* 0x0001e8000c101b04 */
[----:B------:R-:W2:Y:S01]  /*be80*/  @P1 LDC.64 R12, c[0x0][0x230] ;  /* 0x00008c00ff0c1b82 */ /* 0x000ea20000000a00 */
[----:B------:R-:W-:Y:S05]  /*be90*/  @!P0 BRA `(.L_x_10042) ;  /* 0x0000000000508947 */ /* 0x000fea0003800000 */
[----:B0-----:R-:W-:Y:S02]  /*bea0*/  SHF.L.U32 R94, R100, 0x10, RZ ;  /* 0x00000010645e7819 */ /* 0x001fe400000006ff */
[----:B------:R-:W-:Y:S02]  /*beb0*/  PRMT R117, R99, 0x7104, RZ ;  /* 0x0000710463757816 */ /* 0x000fe400000000ff */
[----:B------:R-:W-:Y:S02]  /*bec0*/  LOP3.LUT R95, R94, 0xff0000, RZ, 0xc0, !PT ;  /* 0x00ff00005e5f7812 */ /* 0x000fe400078ec0ff */
[----:B------:R-:W-:Y:S02]  /*bed0*/  LOP3.LUT R94, R101, 0xffff, RZ, 0xc0, !PT ;  /* 0x0000ffff655e7812 */ /* 0x000fe400078ec0ff */
[----:B------:R-:W-:Y:S02]  /*bee0*/  LOP3.LUT R120, R97, 0xff, RZ, 0xc0, !PT ;  /* 0x000000ff61787812 */ /* 0x000fe400078ec0ff */
[----:B------:R-:W-:-:S02]  /*bef0*/  PRMT R110, R95, 0x4210, R94 ;  /* 0x000042105f6e7816 */ /* 0x000fc4000000005e */
[----:B------:R-:W0:Y:S01]  /*bf00*/  LDC.64 R94, c[0x0][0x248] ;  /* 0x00009200ff5e7b82 */ /* 0x000e220000000a00 */
        /* <DEDUP_REMOVED lines=13> */
.L_x_10042:
[----:B------:R-:W-:-:S04]  /*bfe0*/  VIADD R110, R108, 0x100 ;  /* 0x000001006c6e7836 */ /* 0x000fc80000000000 */
[----:B------:R-:W-:-:S04]  /*bff0*/  IMAD.WIDE.U32 R92, R110, 0x10, R92 ;  /* 0x000000106e5c7825 */ /* 0x000fc800078e005c */
[C---:B-1----:R-:W-:Y:S02]  /*c000*/  @P0 IMAD.WIDE.U32 R14, R110.reuse, 0x10, R14 ;  /* 0x000000106e0e0825 */ /* 0x042fe400078e000e */
[----:B0--3--:R-:W5:Y:S02]  /*c010*/  LDG.E.128 R92, desc[UR4][R92.64] ;  /* 0x000000045c5c7981 */ /* 0x009f64000c1e1d00 */
[----:B--2---:R-:W-:Y:S02]  /*c020*/  @P1 IMAD.WIDE.U32 R12, R110, 0x20, R12 ;  /* 0x000000206e0c1825 */ /* 0x004fe400078e000c */
[----:B------:R0:W5:Y:S04]  /*c030*/  @P0 LDG.E.128 R40, desc[UR4][R14.64] ;  /* 0x000000040e280981 */ /* 0x000168000c1e1d00 */
        /* <DEDUP_REMOVED lines=14> */
.L_x_10044:
[----:B------:R-:W-:-:S07]  /*c120*/  MOV R118, R8 ;  /* 0x0000000800767202 */ /* 0x000fce0000000f00 */
.L_x_10045:
[----:B------:R-:W-:Y:S05]  /*c130*/  BSYNC B0 ;  /* 0x0000000000007941 */ /* 0x000fea0003800000 */
.L_x_10043:
        /* <DEDUP_REMOVED lines=16> */
.L_x_10049:
[----:B------:R-:W-:Y:S05]  /*c240*/  BSYNC B1 ;  /* 0x0000000000017941 */ /* 0x000fea0003800000 */
.L_x_10048:
        /* <DEDUP_REMOVED lines=44> */
.L_x_10047:
[----:B------:R-:W-:Y:S05]  /*c510*/  BSYNC B0 ;  /* 0x0000000000007941 */ /* 0x000fea0003800000 */
.L_x_10046:
        /* <DEDUP_REMOVED lines=14> */
.L_x_10050:
        /* <DEDUP_REMOVED lines=12> */
.L_x_10053:
[----:B------:R-:W-:-:S07]  /*c6c0*/  MOV R10, R8 ;  /* 0x00000008000a7202 */ /* 0x000fce0000000f00 */
.L_x_10054:
[----:B------:R-:W-:Y:S05]  /*c6d0*/  BSYNC B0 ;  /* 0x0000000000007941 */ /* 0x000fea0003800000 */
.L_x_10052:
        /* <DEDUP_REMOVED lines=16> */
.L_x_10058:
[----:B------:R-:W-:Y:S05]  /*c7e0*/  BSYNC B1 ;  /* 0x0000000000017941 */ /* 0x000fea0003800000 */
.L_x_10057:
        /* <DEDUP_REMOVED lines=44> */
.L_x_10056:
[----:B------:R-:W-:Y:S05]  /*cab0*/  BSYNC B0 ;  /* 0x0000000000007941 */ /* 0x000fea0003800000 */
.L_x_10055:
        /* <DEDUP_REMOVED lines=9> */
.L_x_10051:
        /* <DEDUP_REMOVED lines=12> */
.L_x_10060:
[----:B------:R-:W-:-:S07]  /*cc10*/  MOV R13, R8 ;  /* 0x00000008000d7202 */ /* 0x000fce0000000f00 */
.L_x_10061:
[----:B------:R-:W-:Y:S05]  /*cc20*/  BSYNC B0 ;  /* 0x0000000000007941 */ /* 0x000fea0003800000 */
.L_x_10059:
        /* <DEDUP_REMOVED lines=16> */
.L_x_10065:
[----:B------:R-:W-:Y:S05]  /*cd30*/  BSYNC B1 ;  /* 0x0000000000017941 */ /* 0x000fea0003800000 */
.L_x_10064:
        /* <DEDUP_REMOVED lines=40> */
[----:B------:R-:W-:-:S03]  /*cfc0*/  MOV R8, R116 ;  /* 0x0000007400087202 */ /* 0x000fc60000000f00 */
[----:B------:R-:W-:Y:S01]  /*cfd0*/  IMAD.MOV.U32 R0, RZ, RZ, R14 ;  /* 0x000000ffff007224 */ /* 0x000fe200078e000e */
[----:B------:R-:W-:Y:S01]  /*cfe0*/  LOP3.LUT R2, R15, UR34, R2, 0x96, !PT ;  /* 0x000000220f027c12 */ /* 0x000fe2000f8e9602 */
[----:B------:R-:W-:-:S11]  /*cff0*/  HFMA2.MMA R15, -RZ, RZ, 0, 0 ;  /* 0x00000000ff0f7435 */ /* 0x000fd600000001ff */
.L_x_10063:
[----:B------:R-:W-:Y:S05]  /*d000*/  BSYNC B0 ;  /* 0x0000000000007941 */ /* 0x000fea0003800000 */
.L_x_10062:
        /* <DEDUP_REMOVED lines=13> */
.L_x_10066:
        /* <DEDUP_REMOVED lines=12> */
.L_x_10069:
[----:B------:R-:W-:-:S07]  /*d1a0*/  MOV R11, R8 ;  /* 0x00000008000b7202 */ /* 0x000fce0000000f00 */
.L_x_10070:
[----:B------:R-:W-:Y:S05]  /*d1b0*/  BSYNC B0 ;  /* 0x0000000000007941 */ /* 0x000fea0003800000 */
.L_x_10068:
        /* <DEDUP_REMOVED lines=16> */
.L_x_10074:
[----:B------:R-:W-:Y:S05]  /*d2c0*/  BSYNC B1 ;  /* 0x0000000000017941 */ /* 0x000fea0003800000 */
.L_x_10073:
        /* <DEDUP_REMOVED lines=44> */
.L_x_10072:
[----:B------:R-:W-:Y:S05]  /*d590*/  BSYNC B0 ;  /* 0x0000000000007941 */ /* 0x000fea0003800000 */
.L_x_10071:
        /* <DEDUP_REMOVED lines=10> */
.L_x_10067:
        /* <DEDUP_REMOVED lines=12> */
.L_x_10076:
[----:B------:R-:W-:-:S07]  /*d700*/  MOV R92, R8 ;  /* 0x00000008005c7202 */ /* 0x000fce0000000f00 */
.L_x_10077:
[----:B------:R-:W-:Y:S05]  /*d710*/  BSYNC B0 ;  /* 0x0000000000007941 */ /* 0x000fea0003800000 */
.L_x_10075:
        /* <DEDUP_REMOVED lines=16> */
.L_x_10081:
[----:B------:R-:W-:Y:S05]  /*d820*/  BSYNC B1 ;  /* 0x0000000000017941 */ /* 0x000fea0003800000 */
.L_x_10080:
[----:B------:R-:W-:Y:S01]  /*d830*/  LOP3.LUT R0, R0, UR7, R7, 0x96, !PT ;  /* 0x0000000700007c12 */ /* 0x000fe2000f8e9607 */
[----:B------:R-:W-:-:S04]  /*d840*/  IMAD.HI.U32 R3, R102, -0x326172a9, RZ ;  /* 0xcd9e8d5766037827 */ /* 0x000fc800078e00ff */
        /* <DEDUP_REMOVED lines=41> */
[----:B------:R-:W-:-:S07]  /*dae0*/  LOP3.LUT R2, R15, UR34, R2, 0x96, !PT ;  /* 0x000000220f027c12 */ /* 0x000fce000f8e9602 */
.L_x_10079:
[----:B------:R-:W-:Y:S05]  /*daf0*/  BSYNC B0 ;  /* 0x0000000000007941 */ /* 0x000fea0003800000 */
.L_x_10078:
        /* <DEDUP_REMOVED lines=14> */
.L_x_10082:
        /* <DEDUP_REMOVED lines=12> */
.L_x_10085:
[----:B------:R-:W-:-:S07]  /*dca0*/  MOV R96, R8 ;  /* 0x0000000800607202 */ /* 0x000fce0000000f00 */
.L_x_10086:
[----:B------:R-:W-:Y:S05]  /*dcb0*/  BSYNC B0 ;  /* 0x0000000000007941 */ /* 0x000fea0003800000 */
.L_x_10084:
        /* <DEDUP_REMOVED lines=16> */
.L_x_10090:
[----:B------:R-:W-:Y:S05]  /*ddc0*/  BSYNC B1 ;  /* 0x0000000000017941 */ /* 0x000fea0003800000 */
.L_x_10089:
        /* <DEDUP_REMOVED lines=44> */
.L_x_10088:
[----:B------:R-:W-:Y:S05]  /*e090*/  BSYNC B0 ;  /* 0x0000000000007941 */ /* 0x000fea0003800000 */
.L_x_10087:
        /* <DEDUP_REMOVED lines=9> */
.L_x_10083:
        /* <DEDUP_REMOVED lines=12> */
.L_x_10092:
[----:B------:R-:W-:-:S07]  /*e1f0*/  MOV R109, R8 ;  /* 0x00000008006d7202 */ /* 0x000fce0000000f00 */
.L_x_10093:
[----:B------:R-:W-:Y:S05]  /*e200*/  BSYNC B0 ;  /* 0x0000000000007941 */ /* 0x000fea0003800000 */
.L_x_10091:
        /* <DEDUP_REMOVED lines=16> */
.L_x_10097:
[----:B------:R-:W-:Y:S05]  /*e310*/  BSYNC B1 ;  /* 0x0000000000017941 */ /* 0x000fea0003800000 */
.L_x_10096:
        /* <DEDUP_REMOVED lines=44> */
.L_x_10095:
[----:B------:R-:W-:Y:S05]  /*e5e0*/  BSYNC B0 ;  /* 0x0000000000007941 */ /* 0x000fea0003800000 */
.L_x_10094:
        /* <DEDUP_REMOVED lines=13> */
.L_x_10098:
        /* <DEDUP_REMOVED lines=12> */
.L_x_10101:
[----:B------:R-:W-:-:S07]  /*e780*/  MOV R97, R8 ;  /* 0x0000000800617202 */ /* 0x000fce0000000f00 */
.L_x_10102:
[----:B------:R-:W-:Y:S05]  /*e790*/  BSYNC B0 ;  /* 0x0000000000007941 */ /* 0x000fea0003800000 */
.L_x_10100:
        /* <DEDUP_REMOVED lines=16> */
.L_x_10106:
[----:B------:R-:W-:Y:S05]  /*e8a0*/  BSYNC B1 ;  /* 0x0000000000017941 */ /* 0x000fea0003800000 */
.L_x_10105:
        /* <DEDUP_REMOVED lines=44> */
.L_x_10104:
[----:B------:R-:W-:Y:S05]  /*eb70*/  BSYNC B0 ;  /* 0x0000000000007941 */ /* 0x000fea0003800000 */
.L_x_10103:
        /* <DEDUP_REMOVED lines=10> */
.L_x_10099:
        /* <DEDUP_REMOVED lines=12> */
.L_x_10108:
[----:B------:R-:W-:-:S07]  /*ece0*/  MOV R109, R8 ;  /* 0x00000008006d7202 */ /* 0x000fce0000000f00 */
.L_x_10109:
[----:B------:R-:W-:Y:S05]  /*ecf0*/  BSYNC B0 ;  /* 0x0000000000007941 */ /* 0x000fea0003800000 */
.L_x_10107:
        /* <DEDUP_REMOVED lines=16> */
.L_x_10113:
[----:B------:R-:W-:Y:S05]  /*ee00*/  BSYNC B1 ;  /* 0x0000000000017941 */ /* 0x000fea0003800000 */
.L_x_10112:
        /* <DEDUP_REMOVED lines=41> */
[----:B------:R-:W-:-:S04]  /*f0a0*/  IMAD.WIDE.U32 R92, R0, -0x2daee0ad, RZ ;  /* 0xd2511f53005c7825 */ /* 0x000fc800078e00ff */
[----:B------:R-:W-:Y:S01]  /*f0b0*/  IMAD.MOV.U32 R0, RZ, RZ, R92 ;  /* 0x000000ffff007224 */ /* 0x000fe200078e005c */
[----:B------:R-:W-:-:S07]  /*f0c0*/  LOP3.LUT R2, R93, UR34, R2, 0x96, !PT ;  /* 0x000000225d027c12 */ /* 0x000fce000f8e9602 */
.L_x_10111:
[----:B------:R-:W-:Y:S05]  /*f0d0*/  BSYNC B0 ;  /* 0x0000000000007941 */ /* 0x000fea0003800000 */
.L_x_10110:
        /* <DEDUP_REMOVED lines=14> */
.L_x_10114:
        /* <DEDUP_REMOVED lines=12> */
.L_x_10117:
[----:B------:R-:W-:-:S07]  /*f280*/  MOV R93, R8 ;  /* 0x00000008005d7202 */ /* 0x000fce0000000f00 */
.L_x_10118:
[----:B------:R-:W-:Y:S05]  /*f290*/  BSYNC B0 ;  /* 0x0000000000007941 */ /* 0x000fea0003800000 */
.L_x_10116:
        /* <DEDUP_REMOVED lines=16> */
.L_x_10122:
[----:B------:R-:W-:Y:S05]  /*f3a0*/  BSYNC B1 ;  /* 0x0000000000017941 */ /* 0x000fea0003800000 */
.L_x_10121:
        /* <DEDUP_REMOVED lines=44> */
.L_x_10120:
[----:B------:R-:W-:Y:S05]  /*f670*/  BSYNC B0 ;  /* 0x0000000000007941 */ /* 0x000fea0003800000 */
.L_x_10119:
        /* <DEDUP_REMOVED lines=9> */
.L_x_10115:
        /* <DEDUP_REMOVED lines=12> */
.L_x_10124:
[----:B------:R-:W-:-:S07]  /*f7d0*/  MOV R93, R8 ;  /* 0x00000008005d7202 */ /* 0x000fce0000000f00 */
.L_x_10125:
[----:B------:R-:W-:Y:S05]  /*f7e0*/  BSYNC B0 ;  /* 0x0000000000007941 */ /* 0x000fea0003800000 */
.L_x_10123:
        /* <DEDUP_REMOVED lines=16> */
.L_x_10129:
[----:B------:R-:W-:Y:S05]  /*f8f0*/  BSYNC B1 ;  /* 0x0000000000017941 */ /* 0x000fea0003800000 */
.L_x_10128:
        /* <DEDUP_REMOVED lines=44> */
.L_x_10127:
[----:B------:R-:W-:Y:S05]  /*fbc0*/  BSYNC B0 ;  /* 0x0000000000007941 */ /* 0x000fea0003800000 */
.L_x_10126:
        /* <DEDUP_REMOVED lines=12> */
.L_x_10130:
        /* <DEDUP_REMOVED lines=12> */
.L_x_10133:
[----:B------:R-:W-:-:S07]  /*fd50*/  MOV R94, R8 ;  /* 0x00000008005e7202 */ /* 0x000fce0000000f00 */
.L_x_10134:
[----:B------:R-:W-:Y:S05]  /*fd60*/  BSYNC B0 ;  /* 0x0000000000007941 */ /* 0x000fea0003800000 */
.L_x_10132:
        /* <DEDUP_REMOVED lines=16> */
.L_x_10138:
[----:B------:R-:W-:Y:S05]  /*fe70*/  BSYNC B1 ;  /* 0x0000000000017941 */ /* 0x000fea0003800000 */
.L_x_10137:
        /* <DEDUP_REMOVED lines=44> */
.L_x_10136:
[----:B------:R-:W-:Y:S05]  /*10140*/  BSYNC B0 ;  /* 0x0000000000007941 */ /* 0x000fea0003800000 */
.L_x_10135:
        /* <DEDUP_REMOVED lines=10> */
.L_x_10131:
        /* <DEDUP_REMOVED lines=12> */
.L_x_10140:
[----:B------:R-:W-:-:S07]  /*102b0*/  MOV R94, R8 ;  /* 0x00000008005e7202 */ /* 0x000fce0000000f00 */
.L_x_10141:
[----:B------:R-:W-:Y:S05]  /*102c0*/  BSYNC B0 ;  /* 0x0000000000007941 */ /* 0x000fea0003800000 */
.L_x_10139:
        /* <DEDUP_REMOVED lines=16> */
.L_x_10145:
[----:B------:R-:W-:Y:S05]  /*103d0*/  BSYNC B1 ;  /* 0x0000000000017941 */ /* 0x000fea0003800000 */
.L_x_10144:
        /* <DEDUP_REMOVED lines=44> */
.L_x_10143:
[----:B------:R-:W-:Y:S05]  /*106a0*/  BSYNC B0 ;  /* 0x0000000000007941 */ /* 0x000fea0003800000 */
.L_x_10142:
        /* <DEDUP_REMOVED lines=13> */
.L_x_10146:
        /* <DEDUP_REMOVED lines=12> */
.L_x_10149:
[----:B------:R-:W-:-:S07]  /*10840*/  MOV R100, R8 ;  /* 0x0000000800647202 */ /* 0x000fce0000000f00 */
.L_x_10150:
[----:B------:R-:W-:Y:S05]  /*10850*/  BSYNC B0 ;  /* 0x0000000000007941 */ /* 0x000fea0003800000 */
.L_x_10148:
        /* <DEDUP_REMOVED lines=16> */
.L_x_10154:
[----:B------:R-:W-:Y:S05]  /*10960*/  BSYNC B1 ;  /* 0x0000000000017941 */ /* 0x000fea0003800000 */
.L_x_10153:
        /* <DEDUP_REMOVED lines=43> */
[----:B------:R-:W-:-:S11]  /*10c20*/  HFMA2.MMA R117, -RZ, RZ, 0, 0 ;  /* 0x00000000ff757435 */ /* 0x000fd600000001ff */
.L_x_10152:
[----:B------:R-:W-:Y:S05]  /*10c30*/  BSYNC B0 ;  /* 0x0000000000007941 */ /* 0x000fea0003800000 */
.L_x_10151:
        /* <DEDUP_REMOVED lines=9> */
.L_x_10147:
        /* <DEDUP_REMOVED lines=12> */
.L_x_10156:
[----:B------:R-:W-:-:S07]  /*10d90*/  MOV R109, R8 ;  /* 0x00000008006d7202 */ /* 0x000fce0000000f00 */
.L_x_10157:
[----:B------:R-:W-:Y:S05]  /*10da0*/  BSYNC B0 ;  /* 0x0000000000007941 */ /* 0x000fea0003800000 */
.L_x_10155:
        /* <DEDUP_REMOVED lines=16> */
.L_x_10161:
[----:B------:R-:W-:Y:S05]  /*10eb0*/  BSYNC B1 ;  /* 0x0000000000017941 */ /* 0x000fea0003800000 */
.L_x_10160:
        /* <DEDUP_REMOVED lines=44> */
.L_x_10159:
[----:B------:R-:W-:Y:S05]  /*11180*/  BSYNC B0 ;  /* 0x0000000000007941 */ /* 0x000fea0003800000 */
.L_x_10158:
        /* <DEDUP_REMOVED lines=12> */
.L_x_10162:
        /* <DEDUP_REMOVED lines=12> */
.L_x_10165:
[----:B------:R-:W-:-:S07]  /*11310*/  MOV R101, R8 ;  /* 0x0000000800657202 */ /* 0x000fce0000000f00 */
.L_x_10166:
[----:B------:R-:W-:Y:S05]  /*11320*/  BSYNC B0 ;  /* 0x0000000000007941 */ /* 0x000fea0003800000 */
.L_x_10164:
        /* <DEDUP_REMOVED lines=16> */
.L_x_10170:
[----:B------:R-:W-:Y:S05]  /*11430*/  BSYNC B1 ;  /* 0x0000000000017941 */ /* 0x000fea0003800000 */
.L_x_10169:
        /* <DEDUP_REMOVED lines=44> */
.L_x_10168:
[----:B------:R-:W-:Y:S05]  /*11700*/  BSYNC B0 ;  /* 0x0000000000007941 */ /* 0x000fea0003800000 */
.L_x_10167:
[----:B------:R-:W-:-:S05]  /*11710*/  I2FP.F32.U32 R101, R101 ;  /* 0x0000006500657245 */ /* 0x000fca0000201000 */
[----:B------:R-:W-:Y:S01]  /*11720*/  FFMA.FTZ R106, R101, R106, 1.1641532182693481445e-10 ;  /* 0x2f000000656a7423 */ /* 0x000fe2000001006a */
[----:B------:R-:W-:-:S04]  /*11730*/  PRMT R101, R43, 0x7632, R101 ;  /* 0x000076322b657816 */ /* 0x000fc80000000065 */
[----:B------:R-:W-:Y:S01]  /*11740*/  FSETP.GTU.FTZ.AND P2, PT, R106, R111, PT ;  /* 0x0000006f6a00720b */ /* 0x000fe20003f5c000 */
[----:B------:R-:W-:-:S03]  /*11750*/  IMAD.U32 R116, R101, 0x10000, RZ ;  /* 0x0001000065747824 */ /* 0x000fc600078e00ff */
[----:B------:R-:W-:Y:S01]  /*11760*/  SEL R101, RZ, 0x1, P2 ;  /* 0x00000001ff657807 */ /* 0x000fe20001000000 */
[----:B------:R-:W-:-:S05]  /*11770*/  FMUL.FTZ R116, R116, R107 ;  /* 0x0000006b74747220 */ /* 0x000fca0000410000 */
[----:B------:R-:W-:-:S05]  /*11780*/  FSEL R116, R116, RZ, !P2 ;  /* 0x000000ff74747208 */ /* 0x000fca0005000000 */
[----:B------:R-:W-:-:S04]  /*11790*/  FADD.FTZ R95, R95, R116 ;  /* 0x000000745f5f7221 */ /* 0x000fc80000010000 */
[----:B------:R-:W-:-:S07]  /*117a0*/  @P1 FADD.FTZ R95, R35, R95 ;  /* 0x0000005f235f1221 */ /* 0x000fce0000010000 */
.L_x_10163:
        /* <DEDUP_REMOVED lines=74> */
.L_x_10171:
        /* <DEDUP_REMOVED lines=72> */
.L_x_10184:
        /* <DEDUP_REMOVED lines=8> */
[----:B--2---:R-:W-:Y:S02]  /*12150*/  @!P2 LEA R106, R106, R105, 0x18 ;  /* 0x000000696a6aa211 */ /* 0x004fe400078ec0ff */
[C---:B------:R-:W-:Y:S02]  /*12160*/  @!P2 IADD3 R105, R111.reuse, R112, RZ ;  /* 0x000000706f69a210 */ /* 0x040fe40007ffe0ff */
[----:B------:R-:W-:-:S03]  /*12170*/  @!P3 IADD3 R111, R111, R118, RZ ;  /* 0x000000766f6fb210 */ /* 0x000fc60007ffe0ff */
[----:B------:R-:W-:Y:S02]  /*12180*/  @!P2 IMAD R114, R105, 0x8, R106 ;  /* 0x000000086972a824 */ /* 0x000fe400078e026a */
[----:B-1----:R-:W-:Y:S01]  /*12190*/  FADD.FTZ R105, R115, R116 ;  /* 0x0000007473697221 */ /* 0x002fe20000010000 */
[----:B------:R-:W-:Y:S01]  /*121a0*/  @!P3 MOV R106, 0x400 ;  /* 0x00000400006ab802 */ /* 0x000fe20000000f00 */
[----:B0-----:R-:W-:-:S03]  /*121b0*/  HFMA2.MMA R115, -RZ, RZ, 0, 0 ;  /* 0x00000000ff737435 */ /* 0x001fc600000001ff */
[----:B------:R-:W-:Y:S01]  /*121c0*/  @!P2 STS.64 [R114], R104 ;  /* 0x000000687200a388 */ /* 0x000fe20000000a00 */
[----:B------:R-:W-:Y:S02]  /*121d0*/  BAR.SYNC.DEFER_BLOCKING 0x0 ;  /* 0x0000000000007b1d */ /* 0x000fe40000010000 */
[----:B------:R-:W-:Y:S01]  /*121e0*/  @!P3 IMAD.MOV.U32 R115, RZ, RZ, 0x300 ;  /* 0x00000300ff73b424 */ /* 0x000fe200078e00ff */
[----:B------:R-:W-:Y:S02]  /*121f0*/  LOP3.LUT P2, RZ, R112, 0x1f, R4, 0xf8, !PT ;  /* 0x0000001f70ff7812 */ /* 0x000fe4000784f804 */
[----:B---3--:R-:W-:Y:S02]  /*12200*/  @!P3 LEA R106, R107, R106, 0x18 ;  /* 0x0000006a6b6ab211 */ /* 0x008fe400078ec0ff */
[----:B------:R-:W0:Y:S03]  /*12210*/  SHFL.DOWN PT, R118, R115, 0x2, 0x1f ;  /* 0x08401f0073767f89 */ /* 0x000e2600000e0000 */
[----:B------:R-:W-:Y:S01]  /*12220*/  @!P3 IMAD R116, R111, 0x8, R106 ;  /* 0x000000086f74b824 */ /* 0x000fe200078e026a */
[----:B------:R-:W-:-:S06]  /*12230*/  CS2R R106, SRZ ;  /* 0x00000000006a7805 */ /* 0x000fcc000001ff00 */
[----:B------:R-:W1:Y:S01]  /*12240*/  @!P3 LDS.64 R106, [R116] ;  /* 0x00000000746ab984 */ /* 0x000e620000000a00 */
[----:B------:R-:W-:Y:S02]  /*12250*/  PLOP3.LUT P3, PT, PT, PT, UP0, 0x40, 0x0 ;  /* 0x000000000000781c */ /* 0x000fe40003f6e808 */
[-C--:B0-----:R-:W-:Y:S02]  /*12260*/  IADD3 R104, R118, R115.reuse, RZ ;  /* 0x0000007376687210 */ /* 0x081fe40007ffe0ff */
[----:B------:R-:W-:Y:S02]  /*12270*/  I2FP.F32.S32 R120, R118 ;  /* 0x0000007600787245 */ /* 0x000fe40000201400 */
[----:B------:R-:W-:Y:S02]  /*12280*/  I2FP.F32.S32 R105, R104 ;  /* 0x0000006800697245 */ /* 0x000fe40000201400 */
[----:B------:R-:W-:Y:S02]  /*12290*/  I2FP.F32.S32 R118, R115 ;  /* 0x0000007300767245 */ /* 0x000fe40000201400 */
[----:B------:R-:W0:Y:S01]  /*122a0*/  MUFU.RCP R111, R105 ;  /* 0x00000069006f7308 */ /* 0x000e220000001000 */
[----:B------:R-:W-:Y:S04]  /*122b0*/  SHFL.DOWN PT, R115, R104, 0x1, 0x1f ;  /* 0x08201f0068737f89 */ /* 0x000fe800000e0000 */
        /* <DEDUP_REMOVED lines=8> */
[----:B------:R-:W-:Y:S01]  /*12340*/  FMUL.FTZ R117, R117, R118 ;  /* 0x0000007675757220 */ /* 0x000fe20000410000 */
[----:B------:R-:W-:Y:S01]  /*12350*/  IMAD.IADD R116, R104, 0x1, R115 ;  /* 0x0000000168747824 */ /* 0x000fe200078e0273 */
[----:B------:R-:W-:Y:S02]  /*12360*/  I2FP.F32.S32 R115, R115 ;  /* 0x0000007300737245 */ /* 0x000fe40000201400 */
[----:B------:R-:W0:Y:S01]  /*12370*/  SHFL.DOWN PT, R107, R106, 0x1, 0x1f ;  /* 0x08201f006a6b7f89 */ /* 0x000e2200000e0000 */
[----:B------:R-:W-:Y:S01]  /*12380*/  FMUL.FTZ R117, R117, R120 ;  /* 0x0000007875757220 */ /* 0x000fe20000410000 */
[----:B------:R-:W-:-:S03]  /*12390*/  I2FP.F32.S32 R116, R116 ;  /* 0x0000007400747245 */ /* 0x000fc60000201400 */
[----:B------:R-:W-:-:S03]  /*123a0*/  FFMA.FTZ R114, R111, R117, R114 ;  /* 0x000000756f727223 */ /* 0x000fc60000010072 */
[----:B------:R-:W1:Y:S02]  /*123b0*/  MUFU.RCP R116, R116 ;  /* 0x0000007400747308 */ /* 0x000e640000001000 */
[----:B------:R-:W2:Y:S01]  /*123c0*/  SHFL.DOWN PT, R111, R114, 0x1, 0x1f ;  /* 0x08201f00726f7f89 */ /* 0x000ea200000e0000 */
[----:B0-----:R-:W-:Y:S01]  /*123d0*/  FADD.FTZ R104, R106, -R107 ;  /* 0x8000006b6a687221 */ /* 0x001fe20000010000 */
[----:B------:R-:W-:-:S03]  /*123e0*/  FMUL.FTZ R118, R107, R115 ;  /* 0x000000736b767220 */ /* 0x000fc60000410000 */
[----:B------:R-:W-:Y:S01]  /*123f0*/  FMUL.FTZ R104, R104, R104 ;  /* 0x0000006868687220 */ /* 0x000fe20000410000 */
[----:B------:R-:W-:-:S03]  /*12400*/  FFMA.FTZ R107, R105, R106, R118 ;  /* 0x0000006a696b7223 */ /* 0x000fc60000010076 */
[----:B------:R-:W-:Y:S01]  /*12410*/  FMUL.FTZ R104, R105, R104 ;  /* 0x0000006869687220 */ /* 0x000fe20000410000 */
[----:B-1----:R-:W-:Y:S01]  /*12420*/  FMUL.FTZ R107, R116, R107 ;  /* 0x0000006b746b7220 */ /* 0x002fe20000410000 */
[----:B--2---:R-:W-:Y:S02]  /*12430*/  FADD.FTZ R111, R114, R111 ;  /* 0x0000006f726f7221 */ /* 0x004fe40000010000 */
[----:B------:R-:W-:Y:S02]  /*12440*/  FMUL.FTZ R104, R104, R115 ;  /* 0x0000007368687220 */ /* 0x000fe40000410000 */
[----:B------:R-:W0:Y:S02]  /*12450*/  LDC R115, c[0x0][0x2d8] ;  /* 0x0000b600ff737b82 */ /* 0x000e240000000800 */
[----:B------:R-:W-:Y:S02]  /*12460*/  FFMA.FTZ R114, R116, R104, R111 ;  /* 0x0000006874727223 */ /* 0x000fe4000001006f */
[----:B------:R-:W1:Y:S04]  /*12470*/  SHFL.IDX PT, R111, R107, RZ, 0x1f ;  /* 0x00001fff6b6f7589 */ /* 0x000e6800000e0000 */
[----:B------:R-:W0:Y:S01]  /*12480*/  SHFL.IDX PT, R114, R114, RZ, 0x1f ;  /* 0x00001fff72727589 */ /* 0x000e2200000e0000 */
[----:B------:R-:W2:Y:S01]  /*12490*/  @!P2 LDC.64 R104, c[0x0][0x250] ;  /* 0x00009400ff68ab82 */ /* 0x000ea20000000a00 */
[C---:B-1----:R-:W-:Y:S01]  /*124a0*/  FMUL.FTZ R106, R111.reuse, R111 ;  /* 0x0000006f6f6a7220 */ /* 0x042fe20000410000 */
[----:B------:R-:W-:Y:S01]  /*124b0*/  FSEL R112, R111, RZ, P4 ;  /* 0x000000ff6f707208 */ /* 0x000fe20002000000 */
[----:B0-----:R-:W-:-:S03]  /*124c0*/  FFMA.FTZ R115, R114, UR12, R115 ;  /* 0x0000000c72737c23 */ /* 0x001fc60008010073 */
        /* <DEDUP_REMOVED lines=8> */
[----:B------:R-:W-:Y:S01]  /*12550*/  FADD.FTZ R31, -R112, R31 ;  /* 0x0000001f701f7221 */ /* 0x000fe20000010100 */
[----:B--2---:R-:W-:-:S04]  /*12560*/  @!P2 IMAD.WIDE R104, R103, 0x4, R104 ;  /* 0x000000046768a825 */ /* 0x004fc800078e0268 */
        /* <DEDUP_REMOVED lines=25> */
[C---:B------:R-:W-:Y:S01]  /*12700*/  FMUL.FTZ R22, R115.reuse, R23 ;  /* 0x0000001773167220 */ /* 0x040fe20000410000 */
[C---:B---3--:R-:W-:Y:S01]  /*12710*/  FMUL.FTZ R105, R115.reuse, R18 ;  /* 0x0000001273697220 */ /* 0x048fe20000410000 */
[C---:B------:R-:W-:Y:S01]  /*12720*/  FMUL.FTZ R25, R115.reuse, R26 ;  /* 0x0000001a73197220 */ /* 0x040fe20000410000 */
[----:B------:R-:W-:Y:S01]  /*12730*/  FMUL.FTZ R23, R115, R16 ;  /* 0x0000001073177220 */ /* 0x000fe20000410000 */
[----:B------:R-:W-:Y:S01]  /*12740*/  FFMA.FTZ R18, R66, R17, R90 ;  /* 0x0000001142127223 */ /* 0x000fe2000001005a */
[----:B0-----:R-:W-:-:S04]  /*12750*/  @!P2 IMAD.WIDE R28, R103, 0x4, R28 ;  /* 0x00000004671ca825 */ /* 0x001fc800078e021c */
        /* <DEDUP_REMOVED lines=8> */
[C---:B------:R-:W-:Y:S01]  /*127e0*/  FADD.FTZ R92, -R112.reuse, R92 ;  /* 0x0000005c705c7221 */ /* 0x040fe20000010100 */
[----:B------:R-:W-:Y:S01]  /*127f0*/  FADD.FTZ R94, -R112, R94 ;  /* 0x0000005e705e7221 */ /* 0x000fe20000010100 */
[----:B------:R-:W-:Y:S01]  /*12800*/  FFMA.FTZ R14, R60, R93, R84 ;  /* 0x0000005d3c0e7223 */ /* 0x000fe20000010054 */
[----:B--2---:R-:W-:-:S04]  /*12810*/  IMAD.WIDE.U32 R24, R113, 0x10, R12 ;  /* 0x0000001071187825 */ /* 0x004fc800078e000c */
[----:B------:R-:W-:Y:S01]  /*12820*/  FADD.FTZ R112, -R112, R95 ;  /* 0x0000005f70707221 */ /* 0x000fe20000010100 */
[----:B------:R0:W-:Y:S01]  /*12830*/  @!P2 STG.E desc[UR4][R28.64], R115 ;  /* 0x000000731c00a986 */ /* 0x0001e2000c101904 */
[----:B------:R-:W-:Y:S01]  /*12840*/  FFMA.FTZ R93, R67, R30, R91 ;  /* 0x0000001e435d7223 */ /* 0x000fe2000001005b */
[----:B------:R-:W-:Y:S01]  /*12850*/  F2FP.BF16.F32.PACK_AB R12, R17, R16 ;  /* 0x00000010110c723e */ /* 0x000fe200000010ff */
        /* <DEDUP_REMOVED lines=9> */
[----:B0-----:R-:W-:Y:S01]  /*128f0*/  FFMA.FTZ R29, R57, R20, R81 ;  /* 0x00000014391d7223 */ /* 0x001fe20000010051 */
        /* <DEDUP_REMOVED lines=13> */
[----:B------:R-:W-:Y:S01]  /*129d0*/  LEA R26, P2, R108, UR14, 0x4 ;  /* 0x0000000e6c1a7c11 */ /* 0x000fe2000f8420ff */
        /* <DEDUP_REMOVED lines=9> */
[----:B------:R-:W-:Y:S02]  /*12a70*/  LEA.HI.X R27, R108, UR15, RZ, 0x4, P2 ;  /* 0x0000000f6c1b7c11 */ /* 0x000fe400090f24ff */
[----:B------:R-:W-:Y:S02]  /*12a80*/  F2FP.BF16.F32.PACK_AB R19, R116, R19 ;  /* 0x000000137413723e */ /* 0x000fe400000010ff */
[----:B------:R-:W-:Y:S01]  /*12a90*/  F2FP.BF16.F32.PACK_AB R18, R23, R18 ;  /* 0x000000121712723e */ /* 0x000fe200000010ff */
[----:B------:R0:W-:Y:S01]  /*12aa0*/  STG.E.128 desc[UR4][R26.64], R12 ;  /* 0x0000000c1a007986 */ /* 0x0001e2000c101d04 */
[----:B------:R-:W-:Y:S02]  /*12ab0*/  F2FP.BF16.F32.PACK_AB R21, R122, R29 ;  /* 0x0000001d7a15723e */ /* 0x000fe400000010ff */
[----:B------:R-:W-:Y:S01]  /*12ac0*/  F2FP.BF16.F32.PACK_AB R23, R112, R107 ;  /* 0x0000006b7017723e */ /* 0x000fe200000010ff */
[----:B------:R0:W-:Y:S01]  /*12ad0*/  STG.E.128 desc[UR4][R24.64], R16 ;  /* 0x0000001018007986 */ /* 0x0001e2000c101d04 */
[----:B------:R-:W-:-:S02]  /*12ae0*/  F2FP.BF16.F32.PACK_AB R22, R93, R22 ;  /* 0x000000165d16723e */ /* 0x000fc400000010ff */
[----:B------:R-:W-:Y:S02]  /*12af0*/  LEA.HI.X R29, R110, UR15, RZ, 0x4, P3 ;  /* 0x0000000f6e1d7c11 */ /* 0x000fe400098f24ff */
[----:B------:R-:W-:Y:S02]  /*12b00*/  F2FP.BF16.F32.PACK_AB R20, R31, R20 ;  /* 0x000000141f14723e */ /* 0x000fe400000010ff */
[----:B------:R-:W-:Y:S02]  /*12b10*/  IADD3 R103, R103, UR16, RZ ;  /* 0x0000001067677c10 */ /* 0x000fe4000fffe0ff */
[----:B------:R-:W-:Y:S01]  /*12b20*/  SEL R112, RZ, 0x1, P1 ;  /* 0x00000001ff707807 */ /* 0x000fe20000800000 */
[----:B------:R0:W-:Y:S01]  /*12b30*/  STG.E.128 desc[UR4][R28.64], R20 ;  /* 0x000000141c007986 */ /* 0x0001e2000c101d04 */
[----:B------:R-:W-:-:S13]  /*12b40*/  ISETP.GE.AND P2, PT, R103, UR17, PT ;  /* 0x0000001167007c0c */ /* 0x000fda000bf46270 */
[----:B------:R-:W-:Y:S05]  /*12b50*/  @!P2 BRA `(.L_x_10173) ;  /* 0xfffffedc0054a947 */ /* 0x000fea000383ffff */
[----:B------:R-:W-:Y:S05]  /*12b60*/  EXIT ;  /* 0x000000000000794d */ /* 0x000fea0003800000 */
.L_x_10172:
[----:B------:R-:W-:Y:S01]  /*12b70*/  IMAD.MOV.U32 R119, RZ, RZ, 0x1 ;  /* 0x00000001ff777424 */ /* 0x000fe200078e00ff */
[----:B------:R-:W-:Y:S01]  /*12b80*/  MOV R120, 0x1f ;  /* 0x0000001f00787802 */ /* 0x000fe20000000f00 */
[----:B------:R-:W-:-:S07]  /*12b90*/  IMAD.MOV.U32 R117, RZ, RZ, -0x1 ;  /* 0xffffffffff757424 */ /* 0x000fce00078e00ff */
[----:B0-----:R-:W-:Y:S05]  /*12ba0*/  WARPSYNC.COLLECTIVE R117, `(.L_x_10174) ;  /* 0x0000000075087348 */ /* 0x001fea0003c00000 */
[----:B------:R1:W2:Y:S02]  /*12bb0*/  SHFL.BFLY P3, R116, R118, R119, R120 ;  /* 0x0c00007776747389 */ /* 0x0002a40000060078 */
[----:B012---:R-:W-:Y:S01]  /*12bc0*/  ENDCOLLECTIVE ;  /* 0x000000000000791b */ /* 0x007fe20003800000 */
.L_x_10174:
[----:B------:R-:W-:Y:S01]  /*12bd0*/  HFMA2.MMA R119, -RZ, RZ, 0, 1.1920928955078125e-07 ;  /* 0x00000002ff777435 */ /* 0x000fe200000001ff */
[----:B------:R-:W-:-:S05]  /*12be0*/  MOV R105, R116 ;  /* 0x0000007400697202 */ /* 0x000fca0000000f00 */
[----:B------:R-:W-:-:S04]  /*12bf0*/  FADD.FTZ R106, R118, R105 ;  /* 0x00000069766a7221 */ /* 0x000fc80000010000 */
[----:B------:R-:W-:-:S07]  /*12c00*/  IMAD.MOV.U32 R118, RZ, RZ, R106 ;  /* 0x000000ffff767224 */ /* 0x000fce00078e006a */
[----:B------:R-:W-:Y:S05]  /*12c10*/  WARPSYNC.COLLECTIVE R117, `(.L_x_10175) ;  /* 0x0000000075087348 */ /* 0x000fea0003c00000 */
[----:B------:R0:W1:Y:S02]  /*12c20*/  SHFL.BFLY P3, R116, R118, R119, R120 ;  /* 0x0c00007776747389 */ /* 0x0000640000060078 */
[----:B01----:R-:W-:Y:S01]  /*12c30*/  ENDCOLLECTIVE ;  /* 0x000000000000791b */ /* 0x003fe20003800000 */
.L_x_10175:
[----:B------:R-:W-:Y:S02]  /*12c40*/  IMAD.MOV.U32 R119, RZ, RZ, 0x4 ;  /* 0x00000004ff777424 */ /* 0x000fe400078e00ff */
[----:B------:R-:W-:-:S04]  /*12c50*/  IMAD.MOV.U32 R105, RZ, RZ, R116 ;  /* 0x000000ffff697224 */ /* 0x000fc800078e0074 */
[----:B------:R-:W-:-:S05]  /*12c60*/  FADD.FTZ R107, R106, R105 ;  /* 0x000000696a6b7221 */ /* 0x000fca0000010000 */
[----:B------:R-:W-:-:S07]  /*12c70*/  MOV R118, R107 ;  /* 0x0000006b00767202 */ /* 0x000fce0000000f00 */
[----:B------:R-:W-:Y:S05]  /*12c80*/  WARPSYNC.COLLECTIVE R117, `(.L_x_10176) ;  /* 0x0000000075087348 */ /* 0x000fea0003c00000 */
[----:B------:R0:W1:Y:S02]  /*12c90*/  SHFL.BFLY P3, R116, R118, R119, R120 ;  /* 0x0c00007776747389 */ /* 0x0000640000060078 */
[----:B01----:R-:W-:Y:S01]  /*12ca0*/  ENDCOLLECTIVE ;  /* 0x000000000000791b */ /* 0x003fe20003800000 */
.L_x_10176:
[----:B------:R-:W-:Y:S01]  /*12cb0*/  HFMA2.MMA R119, -RZ, RZ, 0, 4.76837158203125e-07 ;  /* 0x00000008ff777435 */ /* 0x000fe200000001ff */
[----:B------:R-:W-:-:S05]  /*12cc0*/  MOV R104, R116 ;  /* 0x0000007400687202 */ /* 0x000fca0000000f00 */
[----:B------:R-:W-:-:S04]  /*12cd0*/  FADD.FTZ R114, R107, R104 ;  /* 0x000000686b727221 */ /* 0x000fc80000010000 */
[----:B------:R-:W-:-:S07]  /*12ce0*/  IMAD.MOV.U32 R118, RZ, RZ, R114 ;  /* 0x000000ffff767224 */ /* 0x000fce00078e0072 */
[----:B------:R-:W-:Y:S05]  /*12cf0*/  WARPSYNC.COLLECTIVE R117, `(.L_x_10177) ;  /* 0x0000000075087348 */ /* 0x000fea0003c00000 */
[----:B------:R0:W1:Y:S02]  /*12d00*/  SHFL.BFLY P3, R116, R118, R119, R120 ;  /* 0x0c00007776747389 */ /* 0x0000640000060078 */
[----:B01----:R-:W-:Y:S01]  /*12d10*/  ENDCOLLECTIVE ;  /* 0x000000000000791b */ /* 0x003fe20003800000 */
.L_x_10177:
[----:B------:R-:W-:Y:S02]  /*12d20*/  IMAD.MOV.U32 R119, RZ, RZ, 0x10 ;  /* 0x00000010ff777424 */ /* 0x000fe400078e00ff */
[----:B------:R-:W-:-:S04]  /*12d30*/  IMAD.MOV.U32 R105, RZ, RZ, R116 ;  /* 0x000000ffff697224 */ /* 0x000fc800078e0074 */
[----:B------:R-:W-:-:S05]  /*12d40*/  FADD.FTZ R115, R114, R105 ;  /* 0x0000006972737221 */ /* 0x000fca0000010000 */
[----:B------:R-:W-:-:S07]  /*12d50*/  MOV R118, R115 ;  /* 0x0000007300767202 */ /* 0x000fce0000000f00 */
[----:B------:R-:W-:Y:S05]  /*12d60*/  WARPSYNC.COLLECTIVE R117, `(.L_x_10178) ;  /* 0x0000000075087348 */ /* 0x000fea0003c00000 */
[----:B------:R0:W1:Y:S02]  /*12d70*/  SHFL.BFLY P3, R116, R118, R119, R120 ;  /* 0x0c00007776747389 */ /* 0x0000640000060078 */
[----:B01----:R-:W-:Y:S01]  /*12d80*/  ENDCOLLECTIVE ;  /* 0x000000000000791b */ /* 0x003fe20003800000 */
.L_x_10178:
        /* <DEDUP_REMOVED lines=56> */
.L_x_10179:
[----:B------:R-:W-:Y:S02]  /*13110*/  IMAD.MOV.U32 R119, RZ, RZ, 0x2 ;  /* 0x00000002ff777424 */ /* 0x000fe400078e00ff */
[----:B------:R-:W-:-:S04]  /*13120*/  IMAD.MOV.U32 R106, RZ, RZ, R116 ;  /* 0x000000ffff6a7224 */ /* 0x000fc800078e0074 */
[----:B------:R-:W-:-:S05]  /*13130*/  FADD.FTZ R106, R105, R106 ;  /* 0x0000006a696a7221 */ /* 0x000fca0000010000 */
[----:B------:R-:W-:-:S07]  /*13140*/  MOV R118, R106 ;  /* 0x0000006a00767202 */ /* 0x000fce0000000f00 */
[----:B------:R-:W-:Y:S05]  /*13150*/  WARPSYNC.COLLECTIVE R117, `(.L_x_10180) ;  /* 0x0000000075087348 */ /* 0x000fea0003c00000 */
[----:B------:R0:W1:Y:S02]  /*13160*/  SHFL.BFLY P3, R116, R118, R119, R120 ;  /* 0x0c00007776747389 */ /* 0x0000640000060078 */
[----:B01----:R-:W-:Y:S01]  /*13170*/  ENDCOLLECTIVE ;  /* 0x000000000000791b */ /* 0x003fe20003800000 */
.L_x_10180:
[----:B------:R-:W-:Y:S01]  /*13180*/  HFMA2.MMA R119, -RZ, RZ, 0, 2.384185791015625e-07 ;  /* 0x00000004ff777435 */ /* 0x000fe200000001ff */
[----:B------:R-:W-:-:S05]  /*13190*/  MOV R107, R116 ;  /* 0x00000074006b7202 */ /* 0x000fca0000000f00 */
[----:B------:R-:W-:-:S04]  /*131a0*/  FADD.FTZ R107, R106, R107 ;  /* 0x0000006b6a6b7221 */ /* 0x000fc80000010000 */
[----:B------:R-:W-:-:S07]  /*131b0*/  IMAD.MOV.U32 R118, RZ, RZ, R107 ;  /* 0x000000ffff767224 */ /* 0x000fce00078e006b */
[----:B------:R-:W-:Y:S05]  /*131c0*/  WARPSYNC.COLLECTIVE R117, `(.L_x_10181) ;  /* 0x0000000075087348 */ /* 0x000fea0003c00000 */
[----:B------:R0:W1:Y:S02]  /*131d0*/  SHFL.BFLY P3, R116, R118, R119, R120 ;  /* 0x0c00007776747389 */ /* 0x0000640000060078 */
[----:B01----:R-:W-:Y:S01]  /*131e0*/  ENDCOLLECTIVE ;  /* 0x000000000000791b */ /* 0x003fe20003800000 */
.L_x_10181:
[----:B------:R-:W-:Y:S02]  /*131f0*/  IMAD.MOV.U32 R119, RZ, RZ, 0x8 ;  /* 0x00000008ff777424 */ /* 0x000fe400078e00ff */
[----:B------:R-:W-:-:S04]  /*13200*/  IMAD.MOV.U32 R114, RZ, RZ, R116 ;  /* 0x000000ffff727224 */ /* 0x000fc800078e0074 */
[----:B------:R-:W-:-:S05]  /*13210*/  FADD.FTZ R114, R107, R114 ;  /* 0x000000726b727221 */ /* 0x000fca0000010000 */
[----:B------:R-:W-:-:S07]  /*13220*/  MOV R118, R114 ;  /* 0x0000007200767202 */ /* 0x000fce0000000f00 */
[----:B------:R-:W-:Y:S05]  /*13230*/  WARPSYNC.COLLECTIVE R117, `(.L_x_10182) ;  /* 0x0000000075087348 */ /* 0x000fea0003c00000 */
[----:B------:R0:W1:Y:S02]  /*13240*/  SHFL.BFLY P3, R116, R118, R119, R120 ;  /* 0x0c00007776747389 */ /* 0x0000640000060078 */
[----:B01----:R-:W-:Y:S01]  /*13250*/  ENDCOLLECTIVE ;  /* 0x000000000000791b */ /* 0x003fe20003800000 */
.L_x_10182:
[----:B------:R-:W-:Y:S01]  /*13260*/  HFMA2.MMA R119, -RZ, RZ, 0, 9.5367431640625e-07 ;  /* 0x00000010ff777435 */ /* 0x000fe200000001ff */
[----:B------:R-:W-:-:S05]  /*13270*/  MOV R115, R116 ;  /* 0x0000007400737202 */ /* 0x000fca0000000f00 */
[----:B------:R-:W-:-:S04]  /*13280*/  FADD.FTZ R115, R114, R115 ;  /* 0x0000007372737221 */ /* 0x000fc80000010000 */
[----:B------:R-:W-:-:S07]  /*13290*/  IMAD.MOV.U32 R118, RZ, RZ, R115 ;  /* 0x000000ffff767224 */ /* 0x000fce00078e0073 */
[----:B------:R-:W-:Y:S05]  /*132a0*/  WARPSYNC.COLLECTIVE R117, `(.L_x_10183) ;  /* 0x0000000075087348 */ /* 0x000fea0003c00000 */
[----:B------:R0:W1:Y:S02]  /*132b0*/  SHFL.BFLY P3, R116, R118, R119, R120 ;  /* 0x0c00007776747389 */ /* 0x0000640000060078 */
[----:B01----:R-:W-:Y:S01]  /*132c0*/  ENDCOLLECTIVE ;  /* 0x000000000000791b */ /* 0x003fe20003800000 */
.L_x_10183:
[----:B------:R-:W-:Y:S05]  /*132d0*/  BRA `(.L_x_10184) ;  /* 0xffffffec007c7947 */ /* 0x000fea000383ffff */
.L_x_10185:
        /* <DEDUP_REMOVED lines=10> */
.L_x_20579:


//--------------------- .text._ZN10layer_norm31ln_parallel_residual_fwd_kernelINS_13Kernel_traitsIf6__halfS2_S2_fjLj3072ELj1ELj1ELj4ELj16ENS_18Kernel_traits_baseILj3072EfS2_S2_S2_fjLj128EEEEELb0ELb0ELb0EEEvNS_9FwdParamsE --------------------------
	.section	.text._ZN10layer_norm31ln_parallel_residual_fwd_kernelINS_13Kernel_traitsIf6__halfS2_S2_fjLj3072ELj1ELj1ELj4ELj16ENS_18Kernel_traits_baseILj3072EfS2_S2_S2_fjLj128EEEEELb0ELb0ELb0EEEvNS_9FwdParamsE,"ax",@progbits
	.align	128
        .global         _ZN10layer_norm31ln_parallel_residual_fwd_kernelINS_13Kernel_traitsIf6__halfS2_S2_fjLj3072ELj1ELj1ELj4ELj16ENS_18Kernel_traits_baseILj3072EfS2_S2_S2_fjLj128EEEEELb0ELb0ELb0EEEvNS_9FwdParamsE
        .type           _ZN10layer_norm31ln_parallel_residual_fwd_kernelINS_13Kernel_traitsIf6__halfS2_S2_fjLj3072ELj1ELj1ELj4ELj16ENS_18Kernel_traits_baseILj3072EfS2_S2_S2_fjLj128EEEEELb0ELb0ELb0EEEvNS_9FwdParamsE,@function
        .size           _ZN10layer_norm31ln_parallel_residual_fwd_kernelINS_13Kernel_traitsIf6__halfS2_S2_fjLj3072ELj1ELj1ELj4ELj16ENS_18Kernel_traits_baseILj3072EfS2_S2_S2_fjLj128EEEEELb0ELb0ELb0EEEvNS_9FwdParamsE,(.L_x_20580 - _ZN10layer_norm31ln_parallel_residual_fwd_kernelINS_13Kernel_traitsIf6__halfS2_S2_fjLj3072ELj1ELj1ELj4ELj16ENS_18Kernel_traits_baseILj3072EfS2_S2_S2_fjLj128EEEEELb0ELb0ELb0EEEvNS_9FwdParamsE)
        .other          _ZN10layer_norm31ln_parallel_residual_fwd_kernelINS_13Kernel_traitsIf6__halfS2_S2_fjLj3072ELj1ELj1ELj4ELj16ENS_18Kernel_traits_baseILj3072EfS2_S2_S2_fjLj128EEEEELb0ELb0ELb0EEEvNS_9FwdParamsE,@"STO_CUDA_ENTRY STV_DEFAULT"
_ZN10layer_norm31ln_parallel_residual_fwd_kernelINS_13Kernel_traitsIf6__halfS2_S2_fjLj3072ELj1ELj1ELj4ELj16ENS_18Kernel_traits_baseILj3072EfS2_S2_S2_fjLj128EEEEELb0ELb0ELb0EEEvNS_9FwdParamsE:
.text._ZN10layer_norm31ln_parallel_residual_fwd_kernelINS_13Kernel_traitsIf6__halfS2_S2_fjLj3072ELj1ELj1ELj4ELj16ENS_18Kernel_traits_baseILj3072EfS2_S2_S2_fjLj128EEEEELb0ELb0ELb0EEEvNS_9FwdParamsE:
        /* <DEDUP_REMOVED lines=49> */
.L_x_10187:
[----:B------:R-:W-:Y:S05]  /*0310*/  BSYNC B0 ;  /* 0x0000000000007941 */ /* 0x000fea0003800000 */
.L_x_10186:
        /* <DEDUP_REMOVED lines=36> */
.L_x_10189:
[----:B------:R-:W-:Y:S05]  /*0560*/  BSYNC B0 ;  /* 0x0000000000007941 */ /* 0x000fea0003800000 */
.L_x_10188:
        /* <DEDUP_REMOVED lines=35> */
.L_x_10191:
[----:B------:R-:W-:Y:S05]  /*07a0*/  BSYNC B0 ;  /* 0x0000000000007941 */ /* 0x000fea0003800000 */
.L_x_10190:
        /* <DEDUP_REMOVED lines=10> */
[----:B------:R-:W-:Y:S01]  /*0850*/  HFMA2.MMA R124, -RZ, RZ, 0, 5.9604644775390625e-08 ;  /* 0x00000001ff7c7435 */ /* 0x000fe200000001ff */
        /* <DEDUP_REMOVED lines=19> */
[----:B------:R-:W-:Y:S02]  /*0990*/  VIMNMX R5, R5, 0x20, PT ;  /* 0x0000002005057848 */ /* 0x000fe40003fe0100 */
[----:B------:R0:W1:Y:S02]  /*09a0*/  MUFU.RCP R7, R3 ;  /* 0x0000000300077308 */ /* 0x0000640000001000 */
[----:B------:R-:W-:-:S04]  /*09b0*/  IADD3 R5, R0, R5, RZ ;  /* 0x0000000500057210 */ /* 0x000fc80007ffe0ff */
[----:B------:R-:W-:-:S07]  /*09c0*/  SHF.L.U32 R5, R5, 0x3, RZ ;  /* 0x0000000305057819 */ /* 0x000fce00000006ff */
.L_x_10301:
        /* <DEDUP_REMOVED lines=22> */
[----:B0-----:R-:W-:-:S12]  /*0b30*/  HADD2.F32 R3, -RZ, R128.H0_H0 ;  /* 0x20000080ff037230 */ /* 0x001fd80000004100 */
[----:B--2---:R-:W-:Y:S05]  /*0b40*/  @P1 BRA `(.L_x_10194) ;  /* 0x0000000000241947 */ /* 0x004fea0003800000 */
[----:B------:R-:W-:-:S04]  /*0b50*/  ISETP.NE.U32.AND P2, PT, RZ, UR14, PT ;  /* 0x0000000eff007c0c */ /* 0x000fc8000bf45070 */
[----:B------:R-:W-:-:S13]  /*0b60*/  ISETP.NE.AND.EX P2, PT, RZ, UR15, PT, P2 ;  /* 0x0000000fff007c0c */ /* 0x000fda000bf45320 */
[----:B------:R-:W-:Y:S05]  /*0b70*/  @P2 BRA `(.L_x_10195) ;  /* 0x00000000000c2947 */ /* 0x000fea0003800000 */
[----:B------:R-:W-:-:S13]  /*0b80*/  PLOP3.LUT P2, PT, PT, PT, UP0, 0x80, 0x0 ;  /* 0x000000000000781c */ /* 0x000fda0003f4f008 */
[----:B------:R-:W-:Y:S05]  /*0b90*/  @P2 BRA `(.L_x_10196) ;  /* 0x0000000000202947 */ /* 0x000fea0003800000 */
[----:B------:R-:W-:Y:S05]  /*0ba0*/  BRA `(.L_x_10197) ;  /* 0x0000000000247947 */ /* 0x000fea0003800000 */
.L_x_10195:
[----:B-----5:R-:W-:-:S05]  /*0bb0*/  HADD2.F32 R120, -RZ, R12.H0_H0 ;  /* 0x2000000cff787230 */ /* 0x020fca0000004100 */
[----:B------:R-:W-:Y:S01]  /*0bc0*/  FADD.FTZ R3, R120, R3 ;  /* 0x0000000378037221 */ /* 0x000fe20000010000 */
[----:B------:R-:W-:Y:S06]  /*0bd0*/  BRA `(.L_x_10196) ;  /* 0x0000000000107947 */ /* 0x000fec0003800000 */
.L_x_10194:
[----:B-----5:R-:W-:Y:S02]  /*0be0*/  HADD2.F32 R120, -RZ, R16.H0_H0 ;  /* 0x20000010ff787230 */ /* 0x020fe40000004100 */
[----:B------:R-:W-:-:S03]  /*0bf0*/  @P0 HADD2.F32 R122, -RZ, R12.H0_H0 ;  /* 0x2000000cff7a0230 */ /* 0x000fc60000004100 */
[----:B------:R-:W-:-:S04]  /*0c00*/  FADD.FTZ R3, R120, R3 ;  /* 0x0000000378037221 */ /* 0x000fc80000010000 */
[----:B------:R-:W-:-:S07]  /*0c10*/  @P0 FADD.FTZ R3, R122, R3 ;  /* 0x000000037a030221 */ /* 0x000fce0000010000 */
.L_x_10196:
[----:B------:R-:W-:-:S04]  /*0c20*/  F2FP.F16.F32.PACK_AB R11, RZ, R3 ;  /* 0x00000003ff0b723e */ /* 0x000fc800000000ff */
[----:B------:R-:W-:-:S07]  /*0c30*/  PRMT R116, R11, 0x7610, R116 ;  /* 0x000076100b747816 */ /* 0x000fce0000000074 */
.L_x_10197:
        /* <DEDUP_REMOVED lines=8> */
.L_x_10199:
[----:B-----5:R-:W-:-:S05]  /*0cc0*/  HADD2.F32 R11, -RZ, R12.H1_H1 ;  /* 0x3000000cff0b7230 */ /* 0x020fca0000004100 */
[----:B------:R-:W-:Y:S01]  /*0cd0*/  FADD.FTZ R128, R11, R128 ;  /* 0x000000800b807221 */ /* 0x000fe20000010000 */
[----:B------:R-:W-:Y:S06]  /*0ce0*/  BRA `(.L_x_10200) ;  /* 0x0000000000107947 */ /* 0x000fec0003800000 */
.L_x_10198:
[----:B-----5:R-:W-:Y:S02]  /*0cf0*/  HADD2.F32 R11, -RZ, R16.H1_H1 ;  /* 0x30000010ff0b7230 */ /* 0x020fe40000004100 */
[----:B------:R-:W-:-:S03]  /*0d00*/  @P0 HADD2.F32 R121, -RZ, R12.H1_H1 ;  /* 0x3000000cff790230 */ /* 0x000fc60000004100 */
[----:B------:R-:W-:-:S04]  /*0d10*/  FADD.FTZ R128, R11, R128 ;  /* 0x000000800b807221 */ /* 0x000fc80000010000 */
[----:B------:R-:W-:-:S07]  /*0d20*/  @P0 FADD.FTZ R128, R121, R128 ;  /* 0x0000008079800221 */ /* 0x000fce0000010000 */
.L_x_10200:
[----:B------:R-:W-:-:S04]  /*0d30*/  F2FP.F16.F32.PACK_AB R11, RZ, R128 ;  /* 0x00000080ff0b723e */ /* 0x000fc800000000ff */
[----:B------:R-:W-:-:S07]  /*0d40*/  PRMT R116, R116, 0x5410, R11 ;  /* 0x0000541074747816 */ /* 0x000fce000000000b */
.L_x_10201:
        /* <DEDUP_REMOVED lines=8> */
.L_x_10203:
[----:B-----5:R-:W-:-:S05]  /*0dd0*/  HADD2.F32 R120, -RZ, R13.H0_H0 ;  /* 0x2000000dff787230 */ /* 0x020fca0000004100 */
[----:B------:R-:W-:Y:S01]  /*0de0*/  FADD.FTZ R11, R120, R11 ;  /* 0x0000000b780b7221 */ /* 0x000fe20000010000 */
[----:B------:R-:W-:Y:S06]  /*0df0*/  BRA `(.L_x_10204) ;  /* 0x0000000000107947 */ /* 0x000fec0003800000 */
.L_x_10202:
[----:B-----5:R-:W-:Y:S02]  /*0e00*/  HADD2.F32 R120, -RZ, R17.H0_H0 ;  /* 0x20000011ff787230 */ /* 0x020fe40000004100 */
[----:B------:R-:W-:-:S03]  /*0e10*/  @P0 HADD2.F32 R122, -RZ, R13.H0_H0 ;  /* 0x2000000dff7a0230 */ /* 0x000fc60000004100 */
[----:B------:R-:W-:-:S04]  /*0e20*/  FADD.FTZ R11, R120, R11 ;  /* 0x0000000b780b7221 */ /* 0x000fc80000010000 */
[----:B------:R-:W-:-:S07]  /*0e30*/  @P0 FADD.FTZ R11, R122, R11 ;  /* 0x0000000b7a0b0221 */ /* 0x000fce0000010000 */
.L_x_10204:
[----:B------:R-:W-:-:S04]  /*0e40*/  F2FP.F16.F32.PACK_AB R120, RZ, R11 ;  /* 0x0000000bff78723e */ /* 0x000fc800000000ff */
[----:B------:R-:W-:-:S07]  /*0e50*/  PRMT R117, R120, 0x7610, R117 ;  /* 0x0000761078757816 */ /* 0x000fce0000000075 */
.L_x_10205:
        /* <DEDUP_REMOVED lines=8> */
.L_x_10207:
[----:B-----5:R-:W-:-:S05]  /*0ee0*/  HADD2.F32 R121, -RZ, R13.H1_H1 ;  /* 0x3000000dff797230 */ /* 0x020fca0000004100 */
[----:B------:R-:W-:Y:S01]  /*0ef0*/  FADD.FTZ R136, R121, R136 ;  /* 0x0000008879887221 */ /* 0x000fe20000010000 */
[----:B------:R-:W-:Y:S06]  /*0f00*/  BRA `(.L_x_10208) ;  /* 0x0000000000107947 */ /* 0x000fec0003800000 */
.L_x_10206:
[----:B-----5:R-:W-:Y:S02]  /*0f10*/  HADD2.F32 R121, -RZ, R17.H1_H1 ;  /* 0x30000011ff797230 */ /* 0x020fe40000004100 */
[----:B------:R-:W-:-:S03]  /*0f20*/  @P0 HADD2.F32 R123, -RZ, R13.H1_H1 ;  /* 0x3000000dff7b0230 */ /* 0x000fc60000004100 */
[----:B------:R-:W-:-:S04]  /*0f30*/  FADD.FTZ R136, R121, R136 ;  /* 0x0000008879887221 */ /* 0x000fc80000010000 */
[----:B------:R-:W-:-:S07]  /*0f40*/  @P0 FADD.FTZ R136, R123, R136 ;  /* 0x000000887b880221 */ /* 0x000fce0000010000 */
.L_x_10208:
[----:B------:R-:W-:-:S04]  /*0f50*/  F2FP.F16.F32.PACK_AB R120, RZ, R136 ;  /* 0x00000088ff78723e */ /* 0x000fc800000000ff */
[----:B------:R-:W-:-:S07]  /*0f60*/  PRMT R117, R117, 0x5410, R120 ;  /* 0x0000541075757816 */ /* 0x000fce0000000078 */
.L_x_10209:
        /* <DEDUP_REMOVED lines=8> */
.L_x_10211:
[----:B-----5:R-:W-:-:S05]  /*0ff0*/  HADD2.F32 R120, -RZ, R14.H0_H0 ;  /* 0x2000000eff787230 */ /* 0x020fca0000004100 */
[----:B------:R-:W-:Y:S01]  /*1000*/  FADD.FTZ R129, R120, R129 ;  /* 0x0000008178817221 */ /* 0x000fe20000010000 */
[----:B------:R-:W-:Y:S06]  /*1010*/  BRA `(.L_x_10212) ;  /* 0x0000000000107947 */ /* 0x000fec0003800000 */
.L_x_10210:
[----:B-----5:R-:W-:Y:S02]  /*1020*/  HADD2.F32 R120, -RZ, R18.H0_H0 ;  /* 0x20000012ff787230 */ /* 0x020fe40000004100 */
[----:B------:R-:W-:-:S03]  /*1030*/  @P0 HADD2.F32 R122, -RZ, R14.H0_H0 ;  /* 0x2000000eff7a0230 */ /* 0x000fc60000004100 */
[----:B------:R-:W-:-:S04]  /*1040*/  FADD.FTZ R129, R120, R129 ;  /* 0x0000008178817221 */ /* 0x000fc80000010000 */
[----:B------:R-:W-:-:S07]  /*1050*/  @P0 FADD.FTZ R129, R122, R129 ;  /* 0x000000817a810221 */ /* 0x000fce0000010000 */
.L_x_10212:
[----:B------:R-:W-:-:S04]  /*1060*/  F2FP.F16.F32.PACK_AB R120, RZ, R129 ;  /* 0x00000081ff78723e */ /* 0x000fc800000000ff */
[----:B------:R-:W-:-:S07]  /*1070*/  PRMT R118, R120, 0x7610, R118 ;  /* 0x0000761078767816 */ /* 0x000fce0000000076 */
.L_x_10213:
        /* <DEDUP_REMOVED lines=8> */
.L_x_10215:
[----:B-----5:R-:W-:-:S05]  /*1100*/  HADD2.F32 R120, -RZ, R14.H1_H1 ;  /* 0x3000000eff787230 */ /* 0x020fca0000004100 */
[----:B------:R-:W-:Y:S01]  /*1110*/  FADD.FTZ R141, R120, R141 ;  /* 0x0000008d788d7221 */ /* 0x000fe20000010000 */
[----:B------:R-:W-:Y:S06]  /*1120*/  BRA `(.L_x_10216) ;  /* 0x0000000000107947 */ /* 0x000fec0003800000 */
.L_x_10214:
[----:B-----5:R-:W-:Y:S02]  /*1130*/  HADD2.F32 R120, -RZ, R18.H1_H1 ;  /* 0x30000012ff787230 */ /* 0x020fe40000004100 */
[----:B------:R-:W-:-:S03]  /*1140*/  @P0 HADD2.F32 R122, -RZ, R14.H1_H1 ;  /* 0x3000000eff7a0230 */ /* 0x000fc60000004100 */
[----:B------:R-:W-:-:S04]  /*1150*/  FADD.FTZ R141, R120, R141 ;  /* 0x0000008d788d7221 */ /* 0x000fc80000010000 */
[----:B------:R-:W-:-:S07]  /*1160*/  @P0 FADD.FTZ R141, R122, R141 ;  /* 0x0000008d7a8d0221 */ /* 0x000fce0000010000 */
.L_x_10216:
[----:B------:R-:W-:-:S04]  /*1170*/  F2FP.F16.F32.PACK_AB R120, RZ, R141 ;  /* 0x0000008dff78723e */ /* 0x000fc800000000ff */
[----:B------:R-:W-:-:S07]  /*1180*/  PRMT R118, R118, 0x5410, R120 ;  /* 0x0000541076767816 */ /* 0x000fce0000000078 */
.L_x_10217:
        /* <DEDUP_REMOVED lines=8> */
.L_x_10219:
[----:B-----5:R-:W-:-:S05]  /*1210*/  HADD2.F32 R121, -RZ, R15.H0_H0 ;  /* 0x2000000fff797230 */ /* 0x020fca0000004100 */
[----:B------:R-:W-:Y:S01]  /*1220*/  FADD.FTZ R130, R121, R130 ;  /* 0x0000008279827221 */ /* 0x000fe20000010000 */
[----:B------:R-:W-:Y:S06]  /*1230*/  BRA `(.L_x_10220) ;  /* 0x0000000000107947 */ /* 0x000fec0003800000 */
.L_x_10218:
[----:B-----5:R-:W-:Y:S02]  /*1240*/  HADD2.F32 R121, -RZ, R19.H0_H0 ;  /* 0x20000013ff797230 */ /* 0x020fe40000004100 */
[----:B------:R-:W-:-:S03]  /*1250*/  @P0 HADD2.F32 R123, -RZ, R15.H0_H0 ;  /* 0x2000000fff7b0230 */ /* 0x000fc60000004100 */
[----:B------:R-:W-:-:S04]  /*1260*/  FADD.FTZ R130, R121, R130 ;  /* 0x0000008279827221 */ /* 0x000fc80000010000 */
[----:B------:R-:W-:-:S07]  /*1270*/  @P0 FADD.FTZ R130, R123, R130 ;  /* 0x000000827b820221 */ /* 0x000fce0000010000 */
.L_x_10220:
[----:B------:R-:W-:-:S04]  /*1280*/  F2FP.F16.F32.PACK_AB R120, RZ, R130 ;  /* 0x00000082ff78723e */ /* 0x000fc800000000ff */
[----:B------:R-:W-:-:S07]  /*1290*/  PRMT R119, R120, 0x7610, R119 ;  /* 0x0000761078777816 */ /* 0x000fce0000000077 */
.L_x_10221:
        /* <DEDUP_REMOVED lines=8> */
.L_x_10223:
[----:B-----5:R-:W-:-:S05]  /*1320*/  HADD2.F32 R120, -RZ, R15.H1_H1 ;  /* 0x3000000fff787230 */ /* 0x020fca0000004100 */
[----:B------:R-:W-:Y:S01]  /*1330*/  FADD.FTZ R131, R120, R131 ;  /* 0x0000008378837221 */ /* 0x000fe20000010000 */
[----:B------:R-:W-:Y:S06]  /*1340*/  BRA `(.L_x_10224) ;  /* 0x0000000000107947 */ /* 0x000fec0003800000 */
.L_x_10222:
[----:B-----5:R-:W-:Y:S02]  /*1350*/  HADD2.F32 R120, -RZ, R19.H1_H1 ;  /* 0x30000013ff787230 */ /* 0x020fe40000004100 */
[----:B------:R-:W-:-:S03]  /*1360*/  @P0 HADD2.F32 R122, -RZ, R15.H1_H1 ;  /* 0x3000000fff7a0230 */ /* 0x000fc60000004100 */
[----:B------:R-:W-:-:S04]  /*1370*/  FADD.FTZ R131, R120, R131 ;  /* 0x0000008378837221 */ /* 0x000fc80000010000 */
[----:B------:R-:W-:-:S07]  /*1380*/  @P0 FADD.FTZ R131, R122, R131 ;  /* 0x000000837a830221 */ /* 0x000fce0000010000 */
.L_x_10224:
[----:B------:R-:W-:-:S04]  /*1390*/  F2FP.F16.F32.PACK_AB R120, RZ, R131 ;  /* 0x00000083ff78723e */ /* 0x000fc800000000ff */
[----:B------:R-:W-:-:S07]  /*13a0*/  PRMT R119, R119, 0x5410, R120 ;  /* 0x0000541077777816 */ /* 0x000fce0000000078 */
.L_x_10225:
        /* <DEDUP_REMOVED lines=9> */
.L_x_10193:
[----:B------:R-:W-:Y:S05]  /*1440*/  BSYNC B0 ;  /* 0x0000000000007941 */ /* 0x000fea0003800000 */
.L_x_10192:
        /* <DEDUP_REMOVED lines=18> */
[----:B---3--:R-:W-:Y:S05]  /*1570*/  @P1 BRA `(.L_x_10228) ;  /* 0x0000000000241947 */ /* 0x008fea0003800000 */
[----:B------:R-:W-:-:S04]  /*1580*/  ISETP.NE.U32.AND P2, PT, RZ, UR14, PT ;  /* 0x0000000eff007c0c */ /* 0x000fc8000bf45070 */
[----:B------:R-:W-:-:S13]  /*1590*/  ISETP.NE.AND.EX P2, PT, RZ, UR15, PT, P2 ;  /* 0x0000000fff007c0c */ /* 0x000fda000bf45320 */
[----:B------:R-:W-:Y:S05]  /*15a0*/  @P2 BRA `(.L_x_10229) ;  /* 0x00000000000c2947 */ /* 0x000fea0003800000 */
[----:B------:R-:W-:-:S13]  /*15b0*/  PLOP3.LUT P2, PT, PT, PT, UP0, 0x80, 0x0 ;  /* 0x000000000000781c */ /* 0x000fda0003f4f008 */
[----:B------:R-:W-:Y:S05]  /*15c0*/  @P2 BRA `(.L_x_10230) ;  /* 0x0000000000202947 */ /* 0x000fea0003800000 */
[----:B------:R-:W-:Y:S05]  /*15d0*/  BRA `(.L_x_10231) ;  /* 0x0000000000247947 */ /* 0x000fea0003800000 */
.L_x_10229:
[----:B-----5:R-:W-:-:S05]  /*15e0*/  HADD2.F32 R127, -RZ, R12.H0_H0 ;  /* 0x2000000cff7f7230 */ /* 0x020fca0000004100 */
[----:B------:R-:W-:Y:S01]  /*15f0*/  FADD.FTZ R2, R127, R2 ;  /* 0x000000027f027221 */ /* 0x000fe20000010000 */
[----:B------:R-:W-:Y:S06]  /*1600*/  BRA `(.L_x_10230) ;  /* 0x0000000000107947 */ /* 0x000fec0003800000 */
.L_x_10228:
[----:B-----5:R-:W-:Y:S02]  /*1610*/  HADD2.F32 R127, -RZ, R16.H0_H0 ;  /* 0x20000010ff7f7230 */ /* 0x020fe40000004100 */
[----:B------:R-:W-:-:S03]  /*1620*/  @P0 HADD2.F32 R133, -RZ, R12.H0_H0 ;  /* 0x2000000cff850230 */ /* 0x000fc60000004100 */
[----:B------:R-:W-:-:S04]  /*1630*/  FADD.FTZ R2, R127, R2 ;  /* 0x000000027f027221 */ /* 0x000fc80000010000 */
[----:B------:R-:W-:-:S07]  /*1640*/  @P0 FADD.FTZ R2, R133, R2 ;  /* 0x0000000285020221 */ /* 0x000fce0000010000 */
.L_x_10230:
[----:B------:R-:W-:-:S04]  /*1650*/  F2FP.F16.F32.PACK_AB R126, RZ, R2 ;  /* 0x00000002ff7e723e */ /* 0x000fc800000000ff */
[----:B------:R-:W-:-:S07]  /*1660*/  PRMT R116, R126, 0x7610, R116 ;  /* 0x000076107e747816 */ /* 0x000fce0000000074 */
.L_x_10231:
        /* <DEDUP_REMOVED lines=8> */
.L_x_10233:
[----:B-----5:R-:W-:-:S05]  /*16f0*/  HADD2.F32 R127, -RZ, R12.H1_H1 ;  /* 0x3000000cff7f7230 */ /* 0x020fca0000004100 */
[----:B------:R-:W-:Y:S01]  /*1700*/  FADD.FTZ R132, R127, R132 ;  /* 0x000000847f847221 */ /* 0x000fe20000010000 */
[----:B------:R-:W-:Y:S06]  /*1710*/  BRA `(.L_x_10234) ;  /* 0x0000000000107947 */ /* 0x000fec0003800000 */
.L_x_10232:
[----:B-----5:R-:W-:Y:S02]  /*1720*/  HADD2.F32 R127, -RZ, R16.H1_H1 ;  /* 0x30000010ff7f7230 */ /* 0x020fe40000004100 */
[----:B------:R-:W-:-:S03]  /*1730*/  @P0 HADD2.F32 R133, -RZ, R12.H1_H1 ;  /* 0x3000000cff850230 */ /* 0x000fc60000004100 */
[----:B------:R-:W-:-:S04]  /*1740*/  FADD.FTZ R132, R127, R132 ;  /* 0x000000847f847221 */ /* 0x000fc80000010000 */
[----:B------:R-:W-:-:S07]  /*1750*/  @P0 FADD.FTZ R132, R133, R132 ;  /* 0x0000008485840221 */ /* 0x000fce0000010000 */
.L_x_10234:
[----:B------:R-:W-:-:S04]  /*1760*/  F2FP.F16.F32.PACK_AB R120, RZ, R132 ;  /* 0x00000084ff78723e */ /* 0x000fc800000000ff */
[----:B------:R-:W-:-:S07]  /*1770*/  PRMT R116, R116, 0x5410, R120 ;  /* 0x0000541074747816 */ /* 0x000fce0000000078 */
.L_x_10235:
        /* <DEDUP_REMOVED lines=8> */
.L_x_10237:
[----:B-----5:R-:W-:-:S05]  /*1800*/  HADD2.F32 R120, -RZ, R13.H0_H0 ;  /* 0x2000000dff787230 */ /* 0x020fca0000004100 */
[----:B------:R-:W-:Y:S01]  /*1810*/  FADD.FTZ R133, R120, R133 ;  /* 0x0000008578857221 */ /* 0x000fe20000010000 */
[----:B------:R-:W-:Y:S06]  /*1820*/  BRA `(.L_x_10238) ;  /* 0x0000000000107947 */ /* 0x000fec0003800000 */
.L_x_10236:
[----:B-----5:R-:W-:Y:S02]  /*1830*/  HADD2.F32 R120, -RZ, R17.H0_H0 ;  /* 0x20000011ff787230 */ /* 0x020fe40000004100 */
[----:B------:R-:W-:-:S03]  /*1840*/  @P0 HADD2.F32 R126, -RZ, R13.H0_H0 ;  /* 0x2000000dff7e0230 */ /* 0x000fc60000004100 */
[----:B------:R-:W-:-:S04]  /*1850*/  FADD.FTZ R133, R120, R133 ;  /* 0x0000008578857221 */ /* 0x000fc80000010000 */
[----:B------:R-:W-:-:S07]  /*1860*/  @P0 FADD.FTZ R133, R126, R133 ;  /* 0x000000857e850221 */ /* 0x000fce0000010000 */
.L_x_10238:
[----:B------:R-:W-:-:S04]  /*1870*/  F2FP.F16.F32.PACK_AB R120, RZ, R133 ;  /* 0x00000085ff78723e */ /* 0x000fc800000000ff */
[----:B------:R-:W-:-:S07]  /*1880*/  PRMT R117, R120, 0x7610, R117 ;  /* 0x0000761078757816 */ /* 0x000fce0000000075 */
.L_x_10239:
        /* <DEDUP_REMOVED lines=8> */
.L_x_10241:
[----:B-----5:R-:W-:-:S05]  /*1910*/  HADD2.F32 R120, -RZ, R13.H1_H1 ;  /* 0x3000000dff787230 */ /* 0x020fca0000004100 */
[----:B------:R-:W-:Y:S01]  /*1920*/  FADD.FTZ R137, R120, R137 ;  /* 0x0000008978897221 */ /* 0x000fe20000010000 */
[----:B------:R-:W-:Y:S06]  /*1930*/  BRA `(.L_x_10242) ;  /* 0x0000000000107947 */ /* 0x000fec0003800000 */
.L_x_10240:
[----:B-----5:R-:W-:Y:S02]  /*1940*/  HADD2.F32 R120, -RZ, R17.H1_H1 ;  /* 0x30000011ff787230 */ /* 0x020fe40000004100 */
[----:B------:R-:W-:-:S03]  /*1950*/  @P0 HADD2.F32 R126, -RZ, R13.H1_H1 ;  /* 0x3000000dff7e0230 */ /* 0x000fc60000004100 */
[----:B------:R-:W-:-:S04]  /*1960*/  FADD.FTZ R137, R120, R137 ;  /* 0x0000008978897221 */ /* 0x000fc80000010000 */
[----:B------:R-:W-:-:S07]  /*1970*/  @P0 FADD.FTZ R137, R126, R137 ;  /* 0x000000897e890221 */ /* 0x000fce0000010000 */
.L_x_10242:
[----:B------:R-:W-:-:S04]  /*1980*/  F2FP.F16.F32.PACK_AB R120, RZ, R137 ;  /* 0x00000089ff78723e */ /* 0x000fc800000000ff */
[----:B------:R-:W-:-:S07]  /*1990*/  PRMT R117, R117, 0x5410, R120 ;  /* 0x0000541075757816 */ /* 0x000fce0000000078 */
.L_x_10243:
        /* <DEDUP_REMOVED lines=8> */
.L_x_10245:
[----:B-----5:R-:W-:-:S05]  /*1a20*/  HADD2.F32 R121, -RZ, R14.H0_H0 ;  /* 0x2000000eff797230 */ /* 0x020fca0000004100 */
[----:B------:R-:W-:Y:S01]  /*1a30*/  FADD.FTZ R138, R121, R138 ;  /* 0x0000008a798a7221 */ /* 0x000fe20000010000 */
[----:B------:R-:W-:Y:S06]  /*1a40*/  BRA `(.L_x_10246) ;  /* 0x0000000000107947 */ /* 0x000fec0003800000 */
.L_x_10244:
[----:B-----5:R-:W-:Y:S02]  /*1a50*/  HADD2.F32 R121, -RZ, R18.H0_H0 ;  /* 0x20000012ff797230 */ /* 0x020fe40000004100 */
[----:B------:R-:W-:-:S03]  /*1a60*/  @P0 HADD2.F32 R127, -RZ, R14.H0_H0 ;  /* 0x2000000eff7f0230 */ /* 0x000fc60000004100 */
[----:B------:R-:W-:-:S04]  /*1a70*/  FADD.FTZ R138, R121, R138 ;  /* 0x0000008a798a7221 */ /* 0x000fc80000010000 */
[----:B------:R-:W-:-:S07]  /*1a80*/  @P0 FADD.FTZ R138, R127, R138 ;  /* 0x0000008a7f8a0221 */ /* 0x000fce0000010000 */
.L_x_10246:
[----:B------:R-:W-:-:S04]  /*1a90*/  F2FP.F16.F32.PACK_AB R120, RZ, R138 ;  /* 0x0000008aff78723e */ /* 0x000fc800000000ff */
[----:B------:R-:W-:-:S07]  /*1aa0*/  PRMT R118, R120, 0x7610, R118 ;  /* 0x0000761078767816 */ /* 0x000fce0000000076 */
.L_x_10247:
        /* <DEDUP_REMOVED lines=8> */
.L_x_10249:
[----:B-----5:R-:W-:-:S05]  /*1b30*/  HADD2.F32 R121, -RZ, R14.H1_H1 ;  /* 0x3000000eff797230 */ /* 0x020fca0000004100 */
[----:B------:R-:W-:Y:S01]  /*1b40*/  FADD.FTZ R142, R121, R142 ;  /* 0x0000008e798e7221 */ /* 0x000fe20000010000 */
[----:B------:R-:W-:Y:S06]  /*1b50*/  BRA `(.L_x_10250) ;  /* 0x0000000000107947 */ /* 0x000fec0003800000 */
.L_x_10248:
[----:B-----5:R-:W-:Y:S02]  /*1b60*/  HADD2.F32 R121, -RZ, R18.H1_H1 ;  /* 0x30000012ff797230 */ /* 0x020fe40000004100 */
[----:B------:R-:W-:-:S03]  /*1b70*/  @P0 HADD2.F32 R127, -RZ, R14.H1_H1 ;  /* 0x3000000eff7f0230 */ /* 0x000fc60000004100 */
[----:B------:R-:W-:-:S04]  /*1b80*/  FADD.FTZ R142, R121, R142 ;  /* 0x0000008e798e7221 */ /* 0x000fc80000010000 */
[----:B------:R-:W-:-:S07]  /*1b90*/  @P0 FADD.FTZ R142, R127, R142 ;  /* 0x0000008e7f8e0221 */ /* 0x000fce0000010000 */
.L_x_10250:
[----:B------:R-:W-:-:S04]  /*1ba0*/  F2FP.F16.F32.PACK_AB R120, RZ, R142 ;  /* 0x0000008eff78723e */ /* 0x000fc800000000ff */
[----:B------:R-:W-:-:S07]  /*1bb0*/  PRMT R118, R118, 0x5410, R120 ;  /* 0x0000541076767816 */ /* 0x000fce0000000078 */
.L_x_10251:
        /* <DEDUP_REMOVED lines=8> */
.L_x_10253:
[----:B-----5:R-:W-:-:S05]  /*1c40*/  HADD2.F32 R120, -RZ, R15.H0_H0 ;  /* 0x2000000fff787230 */ /* 0x020fca0000004100 */
[----:B------:R-:W-:Y:S01]  /*1c50*/  FADD.FTZ R143, R120, R143 ;  /* 0x0000008f788f7221 */ /* 0x000fe20000010000 */
[----:B------:R-:W-:Y:S06]  /*1c60*/  BRA `(.L_x_10254) ;  /* 0x0000000000107947 */ /* 0x000fec0003800000 */
.L_x_10252:
[----:B-----5:R-:W-:Y:S02]  /*1c70*/  HADD2.F32 R120, -RZ, R19.H0_H0 ;  /* 0x20000013ff787230 */ /* 0x020fe40000004100 */
[----:B------:R-:W-:-:S03]  /*1c80*/  @P0 HADD2.F32 R122, -RZ, R15.H0_H0 ;  /* 0x2000000fff7a0230 */ /* 0x000fc60000004100 */
[----:B------:R-:W-:-:S04]  /*1c90*/  FADD.FTZ R143, R120, R143 ;  /* 0x0000008f788f7221 */ /* 0x000fc80000010000 */
[----:B------:R-:W-:-:S07]  /*1ca0*/  @P0 FADD.FTZ R143, R122, R143 ;  /* 0x0000008f7a8f0221 */ /* 0x000fce0000010000 */
.L_x_10254:
[----:B------:R-:W-:-:S04]  /*1cb0*/  F2FP.F16.F32.PACK_AB R120, RZ, R143 ;  /* 0x0000008fff78723e */ /* 0x000fc800000000ff */
[----:B------:R-:W-:-:S07]  /*1cc0*/  PRMT R119, R120, 0x7610, R119 ;  /* 0x0000761078777816 */ /* 0x000fce0000000077 */
.L_x_10255:
        /* <DEDUP_REMOVED lines=8> */
.L_x_10257:
[----:B-----5:R-:W-:-:S05]  /*1d50*/  HADD2.F32 R121, -RZ, R15.H1_H1 ;  /* 0x3000000fff797230 */ /* 0x020fca0000004100 */
[----:B------:R-:W-:Y:S01]  /*1d60*/  FADD.FTZ R146, R121, R146 ;  /* 0x0000009279927221 */ /* 0x000fe20000010000 */
[----:B------:R-:W-:Y:S06]  /*1d70*/  BRA `(.L_x_10258) ;  /* 0x0000000000107947 */ /* 0x000fec0003800000 */
.L_x_10256:
[----:B-----5:R-:W-:Y:S02]  /*1d80*/  HADD2.F32 R121, -RZ, R19.H1_H1 ;  /* 0x30000013ff797230 */ /* 0x020fe40000004100 */
[----:B------:R-:W-:-:S03]  /*1d90*/  @P0 HADD2.F32 R123, -RZ, R15.H1_H1 ;  /* 0x3000000fff7b0230 */ /* 0x000fc60000004100 */
[----:B------:R-:W-:-:S04]  /*1da0*/  FADD.FTZ R146, R121, R146 ;  /* 0x0000009279927221 */ /* 0x000fc80000010000 */
[----:B------:R-:W-:-:S07]  /*1db0*/  @P0 FADD.FTZ R146, R123, R146 ;  /* 0x000000927b920221 */ /* 0x000fce0000010000 */
.L_x_10258:
[----:B------:R-:W-:-:S04]  /*1dc0*/  F2FP.F16.F32.PACK_AB R120, RZ, R146 ;  /* 0x00000092ff78723e */ /* 0x000fc800000000ff */
[----:B------:R-:W-:-:S07]  /*1dd0*/  PRMT R119, R119, 0x5410, R120 ;  /* 0x0000541077777816 */ /* 0x000fce0000000078 */
.L_x_10259:
        /* <DEDUP_REMOVED lines=9> */
.L_x_10227:
[----:B------:R-:W-:Y:S05]  /*1e70*/  BSYNC B0 ;  /* 0x0000000000007941 */ /* 0x000fea0003800000 */
.L_x_10226:
        /* <DEDUP_REMOVED lines=25> */
.L_x_10263:
[----:B-----5:R-:W-:-:S05]  /*2010*/  HADD2.F32 R127, -RZ, R12.H0_H0 ;  /* 0x2000000cff7f7230 */ /* 0x020fca0000004100 */
[----:B------:R-:W-:Y:S01]  /*2020*/  FADD.FTZ R0, R127, R0 ;  /* 0x000000007f007221 */ /* 0x000fe20000010000 */
[----:B------:R-:W-:Y:S06]  /*2030*/  BRA `(.L_x_10264) ;  /* 0x0000000000107947 */ /* 0x000fec0003800000 */
.L_x_10262:
[----:B-----5:R-:W-:Y:S02]  /*2040*/  HADD2.F32 R127, -RZ, R16.H0_H0 ;  /* 0x20000010ff7f7230 */ /* 0x020fe40000004100 */
[----:B------:R-:W-:-:S03]  /*2050*/  @P0 HADD2.F32 R135, -RZ, R12.H0_H0 ;  /* 0x2000000cff870230 */ /* 0x000fc60000004100 */
[----:B------:R-:W-:-:S04]  /*2060*/  FADD.FTZ R0, R127, R0 ;  /* 0x000000007f007221 */ /* 0x000fc80000010000 */
[----:B------:R-:W-:-:S07]  /*2070*/  @P0 FADD.FTZ R0, R135, R0 ;  /* 0x0000000087000221 */ /* 0x000fce0000010000 */
.L_x_10264:
[----:B------:R-:W-:-:S04]  /*2080*/  F2FP.F16.F32.PACK_AB R126, RZ, R0 ;  /* 0x00000000ff7e723e */ /* 0x000fc800000000ff */
[----:B------:R-:W-:-:S07]  /*2090*/  PRMT R116, R126, 0x7610, R116 ;  /* 0x000076107e747816 */ /* 0x000fce0000000074 */
.L_x_10265:
        /* <DEDUP_REMOVED lines=8> */
.L_x_10267:
[----:B-----5:R-:W-:-:S05]  /*2120*/  HADD2.F32 R127, -RZ, R12.H1_H1 ;  /* 0x3000000cff7f7230 */ /* 0x020fca0000004100 */
[----:B------:R-:W-:Y:S01]  /*2130*/  FADD.FTZ R134, R127, R134 ;  /* 0x000000867f867221 */ /* 0x000fe20000010000 */
[----:B------:R-:W-:Y:S06]  /*2140*/  BRA `(.L_x_10268) ;  /* 0x0000000000107947 */ /* 0x000fec0003800000 */
.L_x_10266:
[----:B-----5:R-:W-:Y:S02]  /*2150*/  HADD2.F32 R127, -RZ, R16.H1_H1 ;  /* 0x30000010ff7f7230 */ /* 0x020fe40000004100 */
[----:B------:R-:W-:-:S03]  /*2160*/  @P0 HADD2.F32 R135, -RZ, R12.H1_H1 ;  /* 0x3000000cff870230 */ /* 0x000fc60000004100 */
[----:B------:R-:W-:-:S04]  /*2170*/  FADD.FTZ R134, R127, R134 ;  /* 0x000000867f867221 */ /* 0x000fc80000010000 */
[----:B------:R-:W-:-:S07]  /*2180*/  @P0 FADD.FTZ R134, R135, R134 ;  /* 0x0000008687860221 */ /* 0x000fce0000010000 */
.L_x_10268:
[----:B------:R-:W-:-:S04]  /*2190*/  F2FP.F16.F32.PACK_AB R120, RZ, R134 ;  /* 0x00000086ff78723e */ /* 0x000fc800000000ff */
[----:B------:R-:W-:-:S07]  /*21a0*/  PRMT R116, R116, 0x5410, R120 ;  /* 0x0000541074747816 */ /* 0x000fce0000000078 */
.L_x_10269:
        /* <DEDUP_REMOVED lines=8> */
.L_x_10271:
[----:B-----5:R-:W-:-:S05]  /*2230*/  HADD2.F32 R120, -RZ, R13.H0_H0 ;  /* 0x2000000dff787230 */ /* 0x020fca0000004100 */
[----:B------:R-:W-:Y:S01]  /*2240*/  FADD.FTZ R135, R120, R135 ;  /* 0x0000008778877221 */ /* 0x000fe20000010000 */
[----:B------:R-:W-:Y:S06]  /*2250*/  BRA `(.L_x_10272) ;  /* 0x0000000000107947 */ /* 0x000fec0003800000 */
.L_x_10270:
[----:B-----5:R-:W-:Y:S02]  /*2260*/  HADD2.F32 R120, -RZ, R17.H0_H0 ;  /* 0x20000011ff787230 */ /* 0x020fe40000004100 */
[----:B------:R-:W-:-:S03]  /*2270*/  @P0 HADD2.F32 R126, -RZ, R13.H0_H0 ;  /* 0x2000000dff7e0230 */ /* 0x000fc60000004100 */
[----:B------:R-:W-:-:S04]  /*2280*/  FADD.FTZ R135, R120, R135 ;  /* 0x0000008778877221 */ /* 0x000fc80000010000 */
[----:B------:R-:W-:-:S07]  /*2290*/  @P0 FADD.FTZ R135, R126, R135 ;  /* 0x000000877e870221 */ /* 0x000fce0000010000 */
.L_x_10272:
[----:B------:R-:W-:-:S04]  /*22a0*/  F2FP.F16.F32.PACK_AB R120, RZ, R135 ;  /* 0x00000087ff78723e */ /* 0x000fc800000000ff */
[----:B------:R-:W-:-:S07]  /*22b0*/  PRMT R117, R120, 0x7610, R117 ;  /* 0x0000761078757816 */ /* 0x000fce0000000075 */
.L_x_10273:
        /* <DEDUP_REMOVED lines=8> */
.L_x_10275:
[----:B-----5:R-:W-:-:S05]  /*2340*/  HADD2.F32 R120, -RZ, R13.H1_H1 ;  /* 0x3000000dff787230 */ /* 0x020fca0000004100 */
[----:B------:R-:W-:Y:S01]  /*2350*/  FADD.FTZ R139, R120, R139 ;  /* 0x0000008b788b7221 */ /* 0x000fe20000010000 */
[----:B------:R-:W-:Y:S06]  /*2360*/  BRA `(.L_x_10276) ;  /* 0x0000000000107947 */ /* 0x000fec0003800000 */
.L_x_10274:
[----:B-----5:R-:W-:Y:S02]  /*2370*/  HADD2.F32 R120, -RZ, R17.H1_H1 ;  /* 0x30000011ff787230 */ /* 0x020fe40000004100 */
[----:B------:R-:W-:-:S03]  /*2380*/  @P0 HADD2.F32 R126, -RZ, R13.H1_H1 ;  /* 0x3000000dff7e0230 */ /* 0x000fc60000004100 */
[----:B------:R-:W-:-:S04]  /*2390*/  FADD.FTZ R139, R120, R139 ;  /* 0x0000008b788b7221 */ /* 0x000fc80000010000 */
[----:B------:R-:W-:-:S07]  /*23a0*/  @P0 FADD.FTZ R139, R126, R139 ;  /* 0x0000008b7e8b0221 */ /* 0x000fce0000010000 */
.L_x_10276:
[----:B------:R-:W-:-:S04]  /*23b0*/  F2FP.F16.F32.PACK_AB R120, RZ, R139 ;  /* 0x0000008bff78723e */ /* 0x000fc800000000ff */
[----:B------:R-:W-:-:S07]  /*23c0*/  PRMT R117, R117, 0x5410, R120 ;  /* 0x0000541075757816 */ /* 0x000fce0000000078 */
.L_x_10277:
        /* <DEDUP_REMOVED lines=8> */
.L_x_10279:
[----:B-----5:R-:W-:-:S05]  /*2450*/  HADD2.F32 R121, -RZ, R14.H0_H0 ;  /* 0x2000000eff797230 */ /* 0x020fca0000004100 */
[----:B------:R-:W-:Y:S01]  /*2460*/  FADD.FTZ R140, R121, R140 ;  /* 0x0000008c798c7221 */ /* 0x000fe20000010000 */
[----:B------:R-:W-:Y:S06]  /*2470*/  BRA `(.L_x_10280) ;  /* 0x0000000000107947 */ /* 0x000fec0003800000 */
.L_x_10278:
[----:B-----5:R-:W-:Y:S02]  /*2480*/  HADD2.F32 R121, -RZ, R18.H0_H0 ;  /* 0x20000012ff797230 */ /* 0x020fe40000004100 */
[----:B------:R-:W-:-:S03]  /*2490*/  @P0 HADD2.F32 R127, -RZ, R14.H0_H0 ;  /* 0x2000000eff7f0230 */ /* 0x000fc60000004100 */
[----:B------:R-:W-:-:S04]  /*24a0*/  FADD.FTZ R140, R121, R140 ;  /* 0x0000008c798c7221 */ /* 0x000fc80000010000 */
[----:B------:R-:W-:-:S07]  /*24b0*/  @P0 FADD.FTZ R140, R127, R140 ;  /* 0x0000008c7f8c0221 */ /* 0x000fce0000010000 */
.L_x_10280:
[----:B------:R-:W-:-:S04]  /*24c0*/  F2FP.F16.F32.PACK_AB R120, RZ, R140 ;  /* 0x0000008cff78723e */ /* 0x000fc800000000ff */
[----:B------:R-:W-:-:S07]  /*24d0*/  PRMT R118, R120, 0x7610, R118 ;  /* 0x0000761078767816 */ /* 0x000fce0000000076 */
.L_x_10281:
        /* <DEDUP_REMOVED lines=8> */
.L_x_10283:
[----:B-----5:R-:W-:-:S05]  /*2560*/  HADD2.F32 R121, -RZ, R14.H1_H1 ;  /* 0x3000000eff797230 */ /* 0x020fca0000004100 */
[----:B------:R-:W-:Y:S01]  /*2570*/  FADD.FTZ R144, R121, R144 ;  /* 0x0000009079907221 */ /* 0x000fe20000010000 */
[----:B------:R-:W-:Y:S06]  /*2580*/  BRA `(.L_x_10284) ;  /* 0x0000000000107947 */ /* 0x000fec0003800000 */
.L_x_10282:
[----:B-----5:R-:W-:Y:S02]  /*2590*/  HADD2.F32 R121, -RZ, R18.H1_H1 ;  /* 0x30000012ff797230 */ /* 0x020fe40000004100 */
[----:B------:R-:W-:-:S03]  /*25a0*/  @P0 HADD2.F32 R127, -RZ, R14.H1_H1 ;  /* 0x3000000eff7f0230 */ /* 0x000fc60000004100 */
[----:B------:R-:W-:-:S04]  /*25b0*/  FADD.FTZ R144, R121, R144 ;  /* 0x0000009079907221 */ /* 0x000fc80000010000 */
[----:B------:R-:W-:-:S07]  /*25c0*/  @P0 FADD.FTZ R144, R127, R144 ;  /* 0x000000907f900221 */ /* 0x000fce0000010000 */
.L_x_10284:
[----:B------:R-:W-:-:S04]  /*25d0*/  F2FP.F16.F32.PACK_AB R120, RZ, R144 ;  /* 0x00000090ff78723e */ /* 0x000fc800000000ff */
[----:B------:R-:W-:-:S07]  /*25e0*/  PRMT R118, R118, 0x5410, R120 ;  /* 0x0000541076767816 */ /* 0x000fce0000000078 */
.L_x_10285:
        /* <DEDUP_REMOVED lines=8> */
.L_x_10287:
[----:B-----5:R-:W-:-:S05]  /*2670*/  HADD2.F32 R120, -RZ, R15.H0_H0 ;  /* 0x2000000fff787230 */ /* 0x020fca0000004100 */
[----:B------:R-:W-:Y:S01]  /*2680*/  FADD.FTZ R145, R120, R145 ;  /* 0x0000009178917221 */ /* 0x000fe20000010000 */
[----:B------:R-:W-:Y:S06]  /*2690*/  BRA `(.L_x_10288) ;  /* 0x0000000000107947 */ /* 0x000fec0003800000 */
.L_x_10286:
[----:B-----5:R-:W-:Y:S02]  /*26a0*/  HADD2.F32 R120, -RZ, R19.H0_H0 ;  /* 0x20000013ff787230 */ /* 0x020fe40000004100 */
[----:B------:R-:W-:-:S03]  /*26b0*/  @P0 HADD2.F32 R122, -RZ, R15.H0_H0 ;  /* 0x2000000fff7a0230 */ /* 0x000fc60000004100 */
[----:B------:R-:W-:-:S04]  /*26c0*/  FADD.FTZ R145, R120, R145 ;  /* 0x0000009178917221 */ /* 0x000fc80000010000 */
[----:B------:R-:W-:-:S07]  /*26d0*/  @P0 FADD.FTZ R145, R122, R145 ;  /* 0x000000917a910221 */ /* 0x000fce0000010000 */
.L_x_10288:
[----:B------:R-:W-:-:S04]  /*26e0*/  F2FP.F16.F32.PACK_AB R120, RZ, R145 ;  /* 0x00000091ff78723e */ /* 0x000fc800000000ff */
[----:B------:R-:W-:-:S07]  /*26f0*/  PRMT R119, R120, 0x7610, R119 ;  /* 0x0000761078777816 */ /* 0x000fce0000000077 */
.L_x_10289:
        /* <DEDUP_REMOVED lines=8> */
.L_x_10291:
[----:B-----5:R-:W-:-:S05]  /*2780*/  HADD2.F32 R120, -RZ, R15.H1_H1 ;  /* 0x3000000fff787230 */ /* 0x020fca0000004100 */
[----:B------:R-:W-:Y:S01]  /*2790*/  FADD.FTZ R147, R120, R147 ;  /* 0x0000009378937221 */ /* 0x000fe20000010000 */
[----:B------:R-:W-:Y:S06]  /*27a0*/  BRA `(.L_x_10292) ;  /* 0x0000000000107947 */ /* 0x000fec0003800000 */
.L_x_10290:
[----:B-----5:R-:W-:Y:S02]  /*27b0*/  HADD2.F32 R120, -RZ, R19.H1_H1 ;  /* 0x30000013ff787230 */ /* 0x020fe40000004100 */
[----:B------:R-:W-:-:S03]  /*27c0*/  @P0 HADD2.F32 R122, -RZ, R15.H1_H1 ;  /* 0x3000000fff7a0230 */ /* 0x000fc60000004100 */
[----:B------:R-:W-:-:S04]  /*27d0*/  FADD.FTZ R147, R120, R147 ;  /* 0x0000009378937221 */ /* 0x000fc80000010000 */
[----:B------:R-:W-:-:S07]  /*27e0*/  @P0 FADD.FTZ R147, R122, R147 ;  /* 0x000000937a930221 */ /* 0x000fce0000010000 */
.L_x_10292:
[----:B------:R-:W-:-:S04]  /*27f0*/  F2FP.F16.F32.PACK_AB R120, RZ, R147 ;  /* 0x00000093ff78723e */ /* 0x000fc800000000ff */
[----:B------:R-:W-:-:S07]  /*2800*/  PRMT R119, R119, 0x5410, R120 ;  /* 0x0000541077777816 */ /* 0x000fce0000000078 */
.L_x_10293:
        /* <DEDUP_REMOVED lines=8> */
.L_x_10261:
[----:B------:R-:W-:Y:S05]  /*2890*/  BSYNC B0 ;  /* 0x0000000000007941 */ /* 0x000fea0003800000 */
.L_x_10260:
        /* <DEDUP_REMOVED lines=104> */
.L_x_10312:
[----:B------:R-:W-:Y:S01]  /*2f20*/  LOP3.LUT P0, RZ, R10, 0x1f, RZ, 0xc0, !PT ;  /* 0x0000001f0aff7812 */ /* 0x000fe2000780c0ff */
[----:B------:R-:W-:Y:S05]  /*2f30*/  WARPSYNC.ALL ;  /* 0x0000000000007948 */ /* 0x000fea0003800000 */
[----:B------:R-:W-:-:S07]  /*2f40*/  LOP3.LUT R123, R123, 0x3, RZ, 0xc0, !PT ;  /* 0x000000037b7b7812 */ /* 0x000fce00078ec0ff */
[----:B------:R-:W3:Y:S01]  /*2f50*/  @!P0 S2R R124, SR_CgaCtaId ;  /* 0x00000000007c8919 */ /* 0x000ee20000008800 */
[----:B------:R-:W-:-:S04]  /*2f60*/  @!P0 MOV R121, 0x400 ;  /* 0x0000040000798802 */ /* 0x000fc80000000f00 */
[----:B---3--:R-:W-:Y:S01]  /*2f70*/  @!P0 LEA R125, R124, R121, 0x18 ;  /* 0x000000797c7d8211 */ /* 0x008fe200078ec0ff */
[----:B--2---:R-:W-:Y:S01]  /*2f80*/  FADD.FTZ R121, R127, R148 ;  /* 0x000000947f797221 */ /* 0x004fe20000010000 */
[----:B------:R-:W-:-:S04]  /*2f90*/  @!P0 IADD3 R124, R122, R123, RZ ;  /* 0x0000007b7a7c8210 */ /* 0x000fc80007ffe0ff */
[----:B------:R-:W-:Y:S02]  /*2fa0*/  @!P0 LEA R124, R124, R125, 0x3 ;  /* 0x0000007d7c7c8211 */ /* 0x000fe400078e18ff */
[----:B------:R-:W-:-:S03]  /*2fb0*/  LOP3.LUT R125, R10, 0x1f, RZ, 0xc0, !PT ;  /* 0x0000001f0a7d7812 */ /* 0x000fc600078ec0ff */
[----:B------:R2:W-:Y:S01]  /*2fc0*/  @!P0 STS.64 [R124], R120 ;  /* 0x000000787c008388 */ /* 0x0005e20000000a00 */
[----:B------:R-:W-:-:S13]  /*2fd0*/  ISETP.GT.U32.AND P0, PT, R125, 0x3, PT ;  /* 0x000000037d00780c */ /* 0x000fda0003f04070 */
[----:B--2---:R-:W2:Y:S01]  /*2fe0*/  @!P0 S2R R121, SR_CgaCtaId ;  /* 0x0000000000798919 */ /* 0x004ea20000008800 */
[----:B------:R-:W-:Y:S01]  /*2ff0*/  @!P0 MOV R120, 0x400 ;  /* 0x0000040000788802 */ /* 0x000fe20000000f00 */
[----:B------:R-:W-:Y:S01]  /*3000*/  HFMA2.MMA R124, -RZ, RZ, 0, 0 ;  /* 0x00000000ff7c7435 */ /* 0x000fe200000001ff */
[----:B------:R-:W-:Y:S01]  /*3010*/  @!P0 IADD3 R122, R122, R125, RZ ;  /* 0x0000007d7a7a8210 */ /* 0x000fe20007ffe0ff */
[----:B------:R-:W-:Y:S01]  /*3020*/  BAR.SYNC.DEFER_BLOCKING 0x0 ;  /* 0x0000000000007b1d */ /* 0x000fe20000010000 */
[----:B------:R-:W-:-:S03]  /*3030*/  PLOP3.LUT P2, PT, PT, PT, UP1, 0x40, 0x0 ;  /* 0x000000000000781c */ /* 0x000fc60003f4e818 */
[----:B------:R-:W-:Y:S02]  /*3040*/  @!P0 MOV R124, R5 ;  /* 0x00000005007c8202 */ /* 0x000fe40000000f00 */
[----:B------:R-:W-:Y:S03]  /*3050*/  BSSY B0, `(.L_x_10295) ;  /* 0x0000067000007945 */ /* 0x000fe60003800000 */
[----:B-1----:R-:W1:Y:S01]  /*3060*/  SHFL.DOWN PT, R127, R124, 0x2, 0x1f ;  /* 0x08401f007c7f7f89 */ /* 0x002e6200000e0000 */
[----:B--2---:R-:W-:Y:S02]  /*3070*/  @!P0 LEA R125, R121, R120, 0x18 ;  /* 0x00000078797d8211 */ /* 0x004fe400078ec0ff */
[----:B------:R-:W-:Y:S02]  /*3080*/  CS2R R120, SRZ ;  /* 0x0000000000787805 */ /* 0x000fe4000001ff00 */
[----:B------:R-:W-:-:S02]  /*3090*/  @!P0 LEA R125, R122, R125, 0x3 ;  /* 0x0000007d7a7d8211 */ /* 0x000fc400078e18ff */
[----:B-1----:R-:W-:Y:S02]  /*30a0*/  IADD3 R148, R127, R124, RZ ;  /* 0x0000007c7f947210 */ /* 0x002fe40007ffe0ff */
[----:B------:R-:W-:Y:S01]  /*30b0*/  I2FP.F32.S32 R152, R127 ;  /* 0x0000007f00987245 */ /* 0x000fe20000201400 */
[----:B------:R1:W-:Y:S01]  /*30c0*/  @!P0 LDS.64 R120, [R125] ;  /* 0x000000007d788984 */ /* 0x0003e20000000a00 */
[----:B------:R-:W-:Y:S02]  /*30d0*/  I2FP.F32.S32 R122, R148 ;  /* 0x00000094007a7245 */ /* 0x000fe40000201400 */
[----:B------:R-:W-:Y:S01]  /*30e0*/  LOP3.LUT P0, RZ, R123, 0x1f, R10, 0xf8, !PT ;  /* 0x0000001f7bff7812 */ /* 0x000fe2000780f80a */
[----:B------:R-:W2:Y:S01]  /*30f0*/  SHFL.DOWN PT, R151, R148, 0x1, 0x1f ;  /* 0x08201f0094977f89 */ /* 0x000ea200000e0000 */
[----:B------:R-:W3:Y:S01]  /*3100*/  MUFU.RCP R150, R122 ;  /* 0x0000007a00967308 */ /* 0x000ee20000001000 */
[----:B-1----:R-:W-:Y:S02]  /*3110*/  I2FP.F32.S32 R125, R124 ;  /* 0x0000007c007d7245 */ /* 0x002fe40000201400 */
[----:B--2---:R-:W-:-:S02]  /*3120*/  IADD3 R148, R148, R151, RZ ;  /* 0x0000009794947210 */ /* 0x004fc40007ffe0ff */
[----:B------:R-:W-:Y:S02]  /*3130*/  I2FP.F32.S32 R151, R151 ;  /* 0x0000009700977245 */ /* 0x000fe40000201400 */
        /* <DEDUP_REMOVED lines=55> */
[----:B------:R-:W-:Y:S01]  /*34b0*/  F2FP.F16.F32.PACK_AB R120, R121, R120 ;  /* 0x000000787978723e */ /* 0x000fe200000000ff */
[-C--:B------:R-:W-:Y:S01]  /*34c0*/  FFMA.FTZ R121, R98, R151.reuse, R114 ;  /* 0x0000009762797223 */ /* 0x080fe20000010072 */
[----:B------:R-:W-:Y:S01]  /*34d0*/  FFMA.FTZ R122, R99, R150, R115 ;  /* 0x00000096637a7223 */ /* 0x000fe20000010073 */
[----:B------:R-:W-:Y:S01]  /*34e0*/  FMUL.FTZ R153, R127, R152 ;  /* 0x000000987f997220 */ /* 0x000fe20000410000 */
[----:B------:R-:W-:Y:S01]  /*34f0*/  FADD.FTZ R152, R141, -R126 ;  /* 0x8000007e8d987221 */ /* 0x000fe20000010000 */
[C---:B------:R-:W-:Y:S01]  /*3500*/  FMUL.FTZ R156, R127.reuse, R154 ;  /* 0x0000009a7f9c7220 */ /* 0x040fe20000410000 */
[----:B------:R-:W-:Y:S01]  /*3510*/  FFMA.FTZ R151, R90, R151, R106 ;  /* 0x000000975a977223 */ /* 0x000fe2000001006a */
[----:B------:R-:W-:Y:S01]  /*3520*/  F2FP.F16.F32.PACK_AB R121, R122, R121 ;  /* 0x000000797a79723e */ /* 0x000fe200000000ff */
        /* <DEDUP_REMOVED lines=11> */
[----:B------:R-:W-:Y:S01]  /*35e0*/  F2FP.F16.F32.PACK_AB R122, R123, R122 ;  /* 0x0000007a7b7a723e */ /* 0x000fe200000000ff */
[----:B------:R-:W-:Y:S01]  /*35f0*/  FFMA.FTZ R152, R85, R152, R101 ;  /* 0x0000009855987223 */ /* 0x000fe20000010065 */
[----:B------:R-:W-:Y:S01]  /*3600*/  F2FP.F16.F32.PACK_AB R123, R157, R154 ;  /* 0x0000009a9d7b723e */ /* 0x000fe200000000ff */
[----:B------:R-:W-:Y:S01]  /*3610*/  FFMA.FTZ R150, R91, R150, R107 ;  /* 0x000000965b967223 */ /* 0x000fe2000001006b */
[----:B------:R-:W-:-:S03]  /*3620*/  FFMA.FTZ R148, R89, R148, R105 ;  /* 0x0000009459947223 */ /* 0x000fc60000010069 */
[----:B------:R1:W-:Y:S02]  /*3630*/  STG.E.128 desc[UR4][R124.64], R120 ;  /* 0x000000787c007986 */ /* 0x0003e4000c101d04 */
[----:B-1----:R-:W1:Y:S01]  /*3640*/  LDC.64 R124, c[0x0][0x2c0] ;  /* 0x0000b000ff7c7b82 */ /* 0x002e620000000a00 */
[----:B------:R-:W-:Y:S02]  /*3650*/  F2FP.F16.F32.PACK_AB R123, R156, R155 ;  /* 0x0000009b9c7b723e */ /* 0x000fe400000000ff */
[----:B------:R-:W-:Y:S02]  /*3660*/  F2FP.F16.F32.PACK_AB R122, R152, R153 ;  /* 0x00000099987a723e */ /* 0x000fe400000000ff */
[----:B------:R-:W-:Y:S02]  /*3670*/  F2FP.F16.F32.PACK_AB R121, R150, R151 ;  /* 0x000000979679723e */ /* 0x000fe400000000ff */
[----:B------:R-:W-:Y:S01]  /*3680*/  F2FP.F16.F32.PACK_AB R120, R148, R149 ;  /* 0x000000959478723e */ /* 0x000fe200000000ff */
[C---:B-1----:R-:W-:Y:S01]  /*3690*/  IMAD.WIDE.U32 R124, R4.reuse, 0x10, R124 ;  /* 0x00000010047c7825 */ /* 0x042fe200078e007c */
[----:B------:R-:W-:-:S04]  /*36a0*/  IADD3 R4, R4, 0x80, RZ ;  /* 0x0000008004047810 */ /* 0x000fc80007ffe0ff */
[----:B------:R2:W-:Y:S03]  /*36b0*/  STG.E.128 desc[UR4][R124.64], R120 ;  /* 0x000000787c007986 */ /* 0x0005e6000c101d04 */
.L_x_10296:
[----:B------:R-:W-:Y:S05]  /*36c0*/  BSYNC B0 ;  /* 0x0000000000007941 */ /* 0x000fea0003800000 */
.L_x_10295:
        /* <DEDUP_REMOVED lines=19> */
[C---:B------:R-:W-:Y:S01]  /*3800*/  FMUL.FTZ R153, R127.reuse, R152 ;  /* 0x000000987f997220 */ /* 0x040fe20000410000 */
[----:B------:R-:W-:Y:S01]  /*3810*/  FADD.FTZ R152, R142, -R126 ;  /* 0x8000007e8e987221 */ /* 0x000fe20000010000 */
        /* <DEDUP_REMOVED lines=28> */
.L_x_10298:
[----:B------:R-:W-:Y:S05]  /*39e0*/  BSYNC B0 ;  /* 0x0000000000007941 */ /* 0x000fea0003800000 */
.L_x_10297:
        /* <DEDUP_REMOVED lines=36> */
[----:B------:R-:W-:Y:S01]  /*3c30*/  F2FP.F16.F32.PACK_AB R127, R156, R127 ;  /* 0x0000007f9c7f723e */ /* 0x000fe200000000ff */
[----:B------:R-:W-:Y:S01]  /*3c40*/  FFMA.FTZ R125, R26, R153, R42 ;  /* 0x000000991a7d7223 */ /* 0x000fe2000001002a */
[----:B------:R-:W-:Y:S01]  /*3c50*/  FFMA.FTZ R156, R21, R152, R37 ;  /* 0x00000098159c7223 */ /* 0x000fe20000010025 */
[----:B------:R-:W-:Y:S01]  /*3c60*/  FFMA.FTZ R152, R27, R126, R43 ;  /* 0x0000007e1b987223 */ /* 0x000fe2000001002b */
[----:B------:R-:W-:Y:S01]  /*3c70*/  FFMA.FTZ R153, R25, R124, R41 ;  /* 0x0000007c19997223 */ /* 0x000fe20000010029 */
[----:B-1----:R-:W-:Y:S02]  /*3c80*/  IMAD.WIDE.U32 R150, R4, 0x10, R150 ;  /* 0x0000001004967825 */ /* 0x002fe400078e0096 */
[----:B------:R-:W-:-:S02]  /*3c90*/  F2FP.F16.F32.PACK_AB R126, R156, R155 ;  /* 0x0000009b9c7e723e */ /* 0x000fc400000000ff */
[----:B------:R-:W-:Y:S01]  /*3ca0*/  F2FP.F16.F32.PACK_AB R125, R152, R125 ;  /* 0x0000007d987d723e */ /* 0x000fe200000000ff */
[----:B--2---:R-:W-:Y:S01]  /*3cb0*/  IMAD.WIDE.U32 R148, R4, 0x10, R148 ;  /* 0x0000001004947825 */ /* 0x004fe200078e0094 */
[----:B------:R-:W-:Y:S01]  /*3cc0*/  F2FP.F16.F32.PACK_AB R124, R153, R154 ;  /* 0x0000009a997c723e */ /* 0x000fe200000000ff */
[----:B------:R4:W-:Y:S04]  /*3cd0*/  STG.E.128 desc[UR4][R150.64], R120 ;  /* 0x0000007896007986 */ /* 0x0009e8000c101d04 */
[----:B------:R4:W-:Y:S02]  /*3ce0*/  STG.E.128 desc[UR4][R148.64], R124 ;  /* 0x0000007c94007986 */ /* 0x0009e4000c101d04 */
.L_x_10300:
[----:B------:R-:W-:Y:S05]  /*3cf0*/  BSYNC B0 ;  /* 0x0000000000007941 */ /* 0x000fea0003800000 */
.L_x_10299:
[----:B------:R-:W-:Y:S02]  /*3d00*/  IADD3 R6, R6, UR10, RZ ;  /* 0x0000000a06067c10 */ /* 0x000fe4000fffe0ff */
[----:B--234-:R-:W-:Y:S02]  /*3d10*/  SEL R124, RZ, 0x1, P1 ;  /* 0x00000001ff7c7807 */ /* 0x01cfe40000800000 */
[----:B------:R-:W-:-:S13]  /*3d20*/  ISETP.GE.AND P0, PT, R6, UR11, PT ;  /* 0x0000000b06007c0c */ /* 0x000fda000bf06270 */
[----:B------:R-:W-:Y:S05]  /*3d30*/  @!P0 BRA `(.L_x_10301) ;  /* 0xffffffcc00248947 */ /* 0x000fea000383ffff */
[----:B------:R-:W-:Y:S05]  /*3d40*/  EXIT ;  /* 0x000000000000794d */ /* 0x000fea0003800000 */
.L_x_10294:
[----:B------:R-:W-:Y:S01]  /*3d50*/  HFMA2.MMA R151, -RZ, RZ, 0, 5.9604644775390625e-08 ;  /* 0x00000001ff977435 */ /* 0x000fe200000001ff */
[----:B------:R-:W-:Y:S02]  /*3d60*/  MOV R150, R121 ;  /* 0x0000007900967202 */ /* 0x000fe40000000f00 */
[----:B------:R-:W-:Y:S02]  /*3d70*/  MOV R152, 0x1f ;  /* 0x0000001f00987802 */ /* 0x000fe40000000f00 */
[----:B------:R-:W-:-:S07]  /*3d80*/  MOV R149, 0xffffffff ;  /* 0xffffffff00957802 */ /* 0x000fce0000000f00 */
[----:B01---5:R-:W-:Y:S05]  /*3d90*/  WARPSYNC.COLLECTIVE R149, `(.L_x_10302) ;  /* 0x0000000095087348 */ /* 0x023fea0003c00000 */
[----:B------:R2:W3:Y:S02]  /*3da0*/  SHFL.BFLY P6, R148, R150, R151, R152 ;  /* 0x0c00009796947389 */ /* 0x0004e400000c0098 */
[----:B0123-5:R-:W-:Y:S01]  /*3db0*/  ENDCOLLECTIVE ;  /* 0x000000000000791b */ /* 0x02ffe20003800000 */
.L_x_10302:
[----:B------:R-:W-:Y:S01]  /*3dc0*/  HFMA2.MMA R151, -RZ, RZ, 0, 1.1920928955078125e-07 ;  /* 0x00000002ff977435 */ /* 0x000fe200000001ff */
[----:B------:R-:W-:-:S05]  /*3dd0*/  MOV R120, R148 ;  /* 0x0000009400787202 */ /* 0x000fca0000000f00 */
[----:B------:R-:W-:-:S05]  /*3de0*/  FADD.FTZ R124, R121, R120 ;  /* 0x00000078797c7221 */ /* 0x000fca0000010000 */
[----:B------:R-:W-:-:S07]  /*3df0*/  MOV R150, R124 ;  /* 0x0000007c00967202 */ /* 0x000fce0000000f00 */
[----:B------:R-:W-:Y:S05]  /*3e00*/  WARPSYNC.COLLECTIVE R149, `(.L_x_10303) ;  /* 0x0000000095087348 */ /* 0x000fea0003c00000 */
[----:B------:R0:W1:Y:S02]  /*3e10*/  SHFL.BFLY P6, R148, R150, R151, R152 ;  /* 0x0c00009796947389 */ /* 0x00006400000c0098 */
[----:B01----:R-:W-:Y:S01]  /*3e20*/  ENDCOLLECTIVE ;  /* 0x000000000000791b */ /* 0x003fe20003800000 */
.L_x_10303:
[----:B------:R-:W-:Y:S01]  /*3e30*/  HFMA2.MMA R151, -RZ, RZ, 0, 2.384185791015625e-07 ;  /* 0x00000004ff977435 */ /* 0x000fe200000001ff */
[----:B------:R-:W-:-:S05]  /*3e40*/  MOV R125, R148 ;  /* 0x00000094007d7202 */ /* 0x000fca0000000f00 */
[----:B------:R-:W-:-:S05]  /*3e50*/  FADD.FTZ R125, R124, R125 ;  /* 0x0000007d7c7d7221 */ /* 0x000fca0000010000 */
[----:B------:R-:W-:-:S07]  /*3e60*/  MOV R150, R125 ;  /* 0x0000007d00967202 */ /* 0x000fce0000000f00 */
[----:B------:R-:W-:Y:S05]  /*3e70*/  WARPSYNC.COLLECTIVE R149, `(.L_x_10304) ;  /* 0x0000000095087348 */ /* 0x000fea0003c00000 */
[----:B------:R0:W1:Y:S02]  /*3e80*/  SHFL.BFLY P6, R148, R150, R151, R152 ;  /* 0x0c00009796947389 */ /* 0x00006400000c0098 */
[----:B01----:R-:W-:Y:S01]  /*3e90*/  ENDCOLLECTIVE ;  /* 0x000000000000791b */ /* 0x003fe20003800000 */
.L_x_10304:
[----:B------:R-:W-:Y:S01]  /*3ea0*/  HFMA2.MMA R151, -RZ, RZ, 0, 4.76837158203125e-07 ;  /* 0x00000008ff977435 */ /* 0x000fe200000001ff */
[----:B------:R-:W-:-:S05]  /*3eb0*/  MOV R120, R148 ;  /* 0x0000009400787202 */ /* 0x000fca0000000f00 */
[----:B------:R-:W-:-:S05]  /*3ec0*/  FADD.FTZ R126, R125, R120 ;  /* 0x000000787d7e7221 */ /* 0x000fca0000010000 */
[----:B------:R-:W-:-:S07]  /*3ed0*/  MOV R150, R126 ;  /* 0x0000007e00967202 */ /* 0x000fce0000000f00 */
[----:B------:R-:W-:Y:S05]  /*3ee0*/  WARPSYNC.COLLECTIVE R149, `(.L_x_10305) ;  /* 0x0000000095087348 */ /* 0x000fea0003c00000 */
[----:B------:R0:W1:Y:S02]  /*3ef0*/  SHFL.BFLY P6, R148, R150, R151, R152 ;  /* 0x0c00009796947389 */ /* 0x00006400000c0098 */
[----:B01----:R-:W-:Y:S01]  /*3f00*/  ENDCOLLECTIVE ;  /* 0x000000000000791b */ /* 0x003fe20003800000 */
.L_x_10305:
[----:B------:R-:W-:Y:S01]  /*3f10*/  HFMA2.MMA R151, -RZ, RZ, 0, 9.5367431640625e-07 ;  /* 0x00000010ff977435 */ /* 0x000fe200000001ff */
[----:B------:R-:W-:-:S05]  /*3f20*/  MOV R127, R148 ;  /* 0x00000094007f7202 */ /* 0x000fca0000000f00 */
[----:B------:R-:W-:-:S05]  /*3f30*/  FADD.FTZ R127, R126, R127 ;  /* 0x0000007f7e7f7221 */ /* 0x000fca0000010000 */
[----:B------:R-:W-:-:S07]  /*3f40*/  MOV R150, R127 ;  /* 0x0000007f00967202 */ /* 0x000fce0000000f00 */
[----:B------:R-:W-:Y:S05]  /*3f50*/  WARPSYNC.COLLECTIVE R149, `(.L_x_10306) ;  /* 0x0000000095087348 */ /* 0x000fea0003c00000 */
[----:B------:R0:W1:Y:S02]  /*3f60*/  SHFL.BFLY P6, R148, R150, R151, R152 ;  /* 0x0c00009796947389 */ /* 0x00006400000c0098 */
[----:B01----:R-:W-:Y:S01]  /*3f70*/  ENDCOLLECTIVE ;  /* 0x000000000000791b */ /* 0x003fe20003800000 */
.L_x_10306:
        /* <DEDUP_REMOVED lines=57> */
.L_x_10307:
[----:B------:R-:W-:Y:S01]  /*4310*/  HFMA2.MMA R151, -RZ, RZ, 0, 1.1920928955078125e-07 ;  /* 0x00000002ff977435 */ /* 0x000fe200000001ff */
[----:B------:R-:W-:-:S05]  /*4320*/  MOV R124, R148 ;  /* 0x00000094007c7202 */ /* 0x000fca0000000f00 */
[----:B------:R-:W-:-:S05]  /*4330*/  FADD.FTZ R124, R121, R124 ;  /* 0x0000007c797c7221 */ /* 0x000fca0000010000 */
[----:B------:R-:W-:-:S07]  /*4340*/  MOV R150, R124 ;  /* 0x0000007c00967202 */ /* 0x000fce0000000f00 */
[----:B------:R-:W-:Y:S05]  /*4350*/  WARPSYNC.COLLECTIVE R149, `(.L_x_10308) ;  /* 0x0000000095087348 */ /* 0x000fea0003c00000 */
[----:B------:R0:W1:Y:S02]  /*4360*/  SHFL.BFLY P6, R148, R150, R151, R152 ;  /* 0x0c00009796947389 */ /* 0x00006400000c0098 */
[----:B01----:R-:W-:Y:S01]  /*4370*/  ENDCOLLECTIVE ;  /* 0x000000000000791b */ /* 0x003fe20003800000 */
.L_x_10308:
[----:B------:R-:W-:Y:S01]  /*4380*/  HFMA2.MMA R151, -RZ, RZ, 0, 2.384185791015625e-07 ;  /* 0x00000004ff977435 */ /* 0x000fe200000001ff */
[----:B------:R-:W-:-:S05]  /*4390*/  MOV R125, R148 ;  /* 0x00000094007d7202 */ /* 0x000fca0000000f00 */
[----:B------:R-:W-:-:S05]  /*43a0*/  FADD.FTZ R125, R124, R125 ;  /* 0x0000007d7c7d7221 */ /* 0x000fca0000010000 */
[----:B------:R-:W-:-:S07]  /*43b0*/  MOV R150, R125 ;  /* 0x0000007d00967202 */ /* 0x000fce0000000f00 */
[----:B------:R-:W-:Y:S05]  /*43c0*/  WARPSYNC.COLLECTIVE R149, `(.L_x_10309) ;  /* 0x0000000095087348 */ /* 0x000fea0003c00000 */
[----:B------:R0:W1:Y:S02]  /*43d0*/  SHFL.BFLY P6, R148, R150, R151, R152 ;  /* 0x0c00009796947389 */ /* 0x00006400000c0098 */
[----:B01----:R-:W-:Y:S01]  /*43e0*/  ENDCOLLECTIVE ;  /* 0x000000000000791b */ /* 0x003fe20003800000 */
.L_x_10309:
[----:B------:R-:W-:Y:S01]  /*43f0*/  HFMA2.MMA R151, -RZ, RZ, 0, 4.76837158203125e-07 ;  /* 0x00000008ff977435 */ /* 0x000fe200000001ff */
[----:B------:R-:W-:-:S05]  /*4400*/  MOV R126, R148 ;  /* 0x00000094007e7202 */ /* 0x000fca0000000f00 */
[----:B------:R-:W-:-:S05]  /*4410*/  FADD.FTZ R126, R125, R126 ;  /* 0x0000007e7d7e7221 */ /* 0x000fca0000010000 */
[----:B------:R-:W-:-:S07]  /*4420*/  MOV R150, R126 ;  /* 0x0000007e00967202 */ /* 0x000fce0000000f00 */
[----:B------:R-:W-:Y:S05]  /*4430*/  WARPSYNC.COLLECTIVE R149, `(.L_x_10310) ;  /* 0x0000000095087348 */ /* 0x000fea0003c00000 */
[----:B------:R0:W1:Y:S02]  /*4440*/  SHFL.BFLY P6, R148, R150, R151, R152 ;  /* 0x0c00009796947389 */ /* 0x00006400000c0098 */
[----:B01----:R-:W-:Y:S01]  /*4450*/  ENDCOLLECTIVE ;  /* 0x000000000000791b */ /* 0x003fe20003800000 */
.L_x_10310:
[----:B------:R-:W-:Y:S01]  /*4460*/  HFMA2.MMA R151, -RZ, RZ, 0, 9.5367431640625e-07 ;  /* 0x00000010ff977435 */ /* 0x000fe200000001ff */
[----:B------:R-:W-:-:S05]  /*4470*/  MOV R127, R148 ;  /* 0x00000094007f7202 */ /* 0x000fca0000000f00 */
[----:B------:R-:W-:-:S05]  /*4480*/  FADD.FTZ R127, R126, R127 ;  /* 0x0000007f7e7f7221 */ /* 0x000fca0000010000 */
[----:B------:R-:W-:-:S07]  /*4490*/  MOV R150, R127 ;  /* 0x0000007f00967202 */ /* 0x000fce0000000f00 */
[----:B------:R-:W-:Y:S05]  /*44a0*/  WARPSYNC.COLLECTIVE R149, `(.L_x_10311) ;  /* 0x0000000095087348 */ /* 0x000fea0003c00000 */
[----:B------:R0:W1:Y:S02]  /*44b0*/  SHFL.BFLY P6, R148, R150, R151, R152 ;  /* 0x0c00009796947389 */ /* 0x00006400000c0098 */
[----:B01----:R-:W-:Y:S01]  /*44c0*/  ENDCOLLECTIVE ;  /* 0x000000000000791b */ /* 0x003fe20003800000 */
.L_x_10311:
[----:B------:R-:W-:Y:S05]  /*44d0*/  BRA `(.L_x_10312) ;  /* 0xffffffe800907947 */ /* 0x000fea000383ffff */
.L_x_10313:
        /* <DEDUP_REMOVED lines=10> */
.L_x_20580:


//--------------------- .text._ZN10layer_norm31ln_parallel_residual_fwd_kernelINS_13Kernel_traitsIf6__halfS2_S2_fjLj3072ELj1ELj1ELj4ELj16ENS_18Kernel_traits_baseILj3072EfS2_S2_S2_fjLj128EEEEELb0ELb0ELb1EEEvNS_9FwdParamsE --------------------------
	.section	.text._ZN10layer_norm31ln_parallel_residual_fwd_kernelINS_13Kernel_traitsIf6__halfS2_S2_fjLj3072ELj1ELj1ELj4ELj16ENS_18Kernel_traits_baseILj3072EfS2_S2_S2_fjLj128EEEEELb0ELb0ELb1EEEvNS_9FwdParamsE,"ax",@progbits
	.align	128
        .global         _ZN10layer_norm31ln_parallel_residual_fwd_kernelINS_13Kernel_traitsIf6__halfS2_S2_fjLj3072ELj1ELj1ELj4ELj16ENS_18Kernel_traits_baseILj3072EfS2_S2_S2_fjLj128EEEEELb0ELb0ELb1EEEvNS_9FwdParamsE
        .type           _ZN10layer_norm31ln_parallel_residual_fwd_kernelINS_13Kernel_traitsIf6__halfS2_S2_fjLj3072ELj1ELj1ELj4ELj16ENS_18Kernel_traits_baseILj3072EfS2_S2_S2_fjLj128EEEEELb0ELb0ELb1EEEvNS_9FwdParamsE,@function
        .size           _ZN10layer_norm31ln_parallel_residual_fwd_kernelINS_13Kernel_traitsIf6__halfS2_S2_fjLj3072ELj1ELj1ELj4ELj16ENS_18Kernel_traits_baseILj3072EfS2_S2_S2_fjLj128EEEEELb0ELb0ELb1EEEvNS_9FwdParamsE,(.L_x_20581 - _ZN10layer_norm31ln_parallel_residual_fwd_kernelINS_13Kernel_traitsIf6__halfS2_S2_fjLj3072ELj1ELj1ELj4ELj16ENS_18Kernel_traits_baseILj3072EfS2_S2_S2_fjLj128EEEEELb0ELb0ELb1EEEvNS_9FwdParamsE)
        .other          _ZN10layer_norm31ln_parallel_residual_fwd_kernelINS_13Kernel_traitsIf6__halfS2_S2_fjLj3072ELj1ELj1ELj4ELj16ENS_18Kernel_traits_baseILj3072EfS2_S2_S2_fjLj128EEEEELb0ELb0ELb1EEEvNS_9FwdParamsE,@"STO_CUDA_ENTRY STV_DEFAULT"
_ZN10layer_norm31ln_parallel_residual_fwd_kernelINS_13Kernel_traitsIf6__halfS2_S2_fjLj3072ELj1ELj1ELj4ELj16ENS_18Kernel_traits_baseILj3072EfS2_S2_S2_fjLj128EEEEELb0ELb0ELb1EEEvNS_9FwdParamsE:
.text._ZN10layer_norm31ln_parallel_residual_fwd_kernelINS_13Kernel_traitsIf6__halfS2_S2_fjLj3072ELj1ELj1ELj4ELj16ENS_18Kernel_traits_baseILj3072EfS2_S2_S2_fjLj128EEEEELb0ELb0ELb1EEEvNS_9FwdParamsE:
        /* <DEDUP_REMOVED lines=28> */
[----:B------:R-:W-:Y:S01]  /*01c0*/  IADD3.X R5, RZ, UR5, RZ, P2, !PT ;  /* 0x00000005ff057c10 */ /* 0x000fe200097fe4ff */
[----:B------:R-:W-:Y:S01]  /*01d0*/  ULDC.64 UR4, c[0x0][0x268] ;  /* 0x00009a0000047ab9 */ /* 0x000fe20000000a00 */
[----:B------:R-:W-:Y:S02]  /*01e0*/  ISETP.NE.U32.AND P2, PT, RZ, UR6, PT ;  /* 0x00000006ff007c0c */ /* 0x000fe4000bf45070 */
[----:B------:R-:W-:-:S02]  /*01f0*/  IADD3 R100, P3, R6, UR4, RZ ;  /* 0x0000000406647c10 */ /* 0x000fc4000ff7e0ff */
[----:B------:R-:W-:Y:S02]  /*0200*/  ISETP.NE.AND.EX P2, PT, RZ, UR7, PT, P2 ;  /* 0x00000007ff007c0c */ /* 0x000fe4000bf45320 */
[----:B------:R-:W-:Y:S02]  /*0210*/  IADD3 R6, P4, R6, UR6, RZ ;  /* 0x0000000606067c10 */ /* 0x000fe4000ff9e0ff */
        /* <DEDUP_REMOVED lines=12> */
[----:B------:R-:W-:Y:S02]  /*02e0*/  IADD3.X R7, RZ, UR7, RZ, P4, !PT ;  /* 0x00000007ff077c10 */ /* 0x000fe4000a7fe4ff */
[----:B------:R-:W-:Y:S01]  /*02f0*/  IADD3.X R101, RZ, UR5, RZ, P3, !PT ;  /* 0x00000005ff657c10 */ /* 0x000fe20009ffe4ff */
[----:B------:R-:W-:Y:S01]  /*0300*/  ULDC.64 UR4, c[0x0][0x208] ;  /* 0x0000820000047ab9 */ /* 0x000fe20000000a00 */
[----:B------:R-:W0:Y:S01]  /*0310*/  S2UR UR6, SR_CTAID.X ;  /* 0x00000000000679c3 */ /* 0x000e220000002500 */
[----:B------:R2:W5:Y:S01]  /*0320*/  @P2 LDG.E.128 R72, desc[UR4][R6.64] ;  /* 0x0000000406482981 */ /* 0x000562000c1e1d00 */
[----:B------:R-:W-:Y:S01]  /*0330*/  SHF.R.U32.HI R122, RZ, 0x7, R120 ;  /* 0x00000007ff7a7819 */ /* 0x000fe20000011678 */
        /* <DEDUP_REMOVED lines=32> */
[----:B------:R-:W-:Y:S01]  /*0540*/  HFMA2.MMA R0, -RZ, RZ, 0, 5.9604644775390625e-08 ;  /* 0x00000001ff007435 */ /* 0x000fe200000001ff */
        /* <DEDUP_REMOVED lines=13> */
.L_x_10411:
        /* <DEDUP_REMOVED lines=24> */
.L_x_10315:
[----:B-----5:R-:W-:-:S05]  /*07a0*/  HADD2.F32 R116, -RZ, R104.H0_H0 ;  /* 0x20000068ff747230 */ /* 0x020fca0000004100 */
[----:B------:R-:W-:Y:S01]  /*07b0*/  FADD.FTZ R131, R131, R116 ;  /* 0x0000007483837221 */ /* 0x000fe20000010000 */
[----:B------:R-:W-:Y:S06]  /*07c0*/  BRA `(.L_x_10316) ;  /* 0x0000000000107947 */ /* 0x000fec0003800000 */
.L_x_10314:
[----:B-----5:R-:W-:Y:S02]  /*07d0*/  HADD2.F32 R116, -RZ, R100.H0_H0 ;  /* 0x20000064ff747230 */ /* 0x020fe40000004100 */
[----:B------:R-:W-:-:S03]  /*07e0*/  @P2 HADD2.F32 R118, -RZ, R104.H0_H0 ;  /* 0x20000068ff762230 */ /* 0x000fc60000004100 */
[----:B------:R-:W-:-:S04]  /*07f0*/  FADD.FTZ R131, R131, R116 ;  /* 0x0000007483837221 */ /* 0x000fc80000010000 */
[----:B------:R-:W-:-:S07]  /*0800*/  @P2 FADD.FTZ R131, R131, R118 ;  /* 0x0000007683832221 */ /* 0x000fce0000010000 */
.L_x_10316:
[----:B------:R-:W-:-:S04]  /*0810*/  F2FP.F16.F32.PACK_AB R116, RZ, R131 ;  /* 0x00000083ff74723e */ /* 0x000fc800000000ff */
[----:B------:R-:W-:-:S07]  /*0820*/  PRMT R108, R116, 0x7610, R108 ;  /* 0x00007610746c7816 */ /* 0x000fce000000006c */
.L_x_10317:
[----:B------:R-:W-:Y:S01]  /*0830*/  HADD2.F32 R135, -RZ, R112.H1_H1 ;  /* 0x30000070ff877230 */ /* 0x000fe20000004100 */
[----:B------:R-:W-:Y:S06]  /*0840*/  @P3 BRA `(.L_x_10318) ;  /* 0x0000000000203947 */ /* 0x000fec0003800000 */
[----:B------:R-:W-:-:S04]  /*0850*/  ISETP.NE.U32.AND P4, PT, RZ, UR18, PT ;  /* 0x00000012ff007c0c */ /* 0x000fc8000bf85070 */
[----:B------:R-:W-:-:S13]  /*0860*/  ISETP.NE.AND.EX P4, PT, RZ, UR19, PT, P4 ;  /* 0x00000013ff007c0c */ /* 0x000fda000bf85340 */
[----:B------:R-:W-:Y:S05]  /*0870*/  @P4 BRA `(.L_x_10319) ;  /* 0x0000000000084947 */ /* 0x000fea0003800000 */
[----:B------:R-:W-:Y:S05]  /*0880*/  @P0 BRA `(.L_x_10320) ;  /* 0x0000000000200947 */ /* 0x000fea0003800000 */
[----:B------:R-:W-:Y:S05]  /*0890*/  BRA `(.L_x_10321) ;  /* 0x0000000000247947 */ /* 0x000fea0003800000 */
.L_x_10319:
[----:B-----5:R-:W-:-:S05]  /*08a0*/  HADD2.F32 R112, -RZ, R104.H1_H1 ;  /* 0x30000068ff707230 */ /* 0x020fca0000004100 */
[----:B------:R-:W-:Y:S01]  /*08b0*/  FADD.FTZ R135, R135, R112 ;  /* 0x0000007087877221 */ /* 0x000fe20000010000 */
[----:B------:R-:W-:Y:S06]  /*08c0*/  BRA `(.L_x_10320) ;  /* 0x0000000000107947 */ /* 0x000fec0003800000 */
.L_x_10318:
[----:B-----5:R-:W-:Y:S02]  /*08d0*/  HADD2.F32 R112, -RZ, R100.H1_H1 ;  /* 0x30000064ff707230 */ /* 0x020fe40000004100 */
[----:B------:R-:W-:-:S03]  /*08e0*/  @P2 HADD2.F32 R116, -RZ, R104.H1_H1 ;  /* 0x30000068ff742230 */ /* 0x000fc60000004100 */
[----:B------:R-:W-:-:S04]  /*08f0*/  FADD.FTZ R135, R135, R112 ;  /* 0x0000007087877221 */ /* 0x000fc80000010000 */
[----:B------:R-:W-:-:S07]  /*0900*/  @P2 FADD.FTZ R135, R135, R116 ;  /* 0x0000007487872221 */ /* 0x000fce0000010000 */
.L_x_10320:
[----:B------:R-:W-:-:S04]  /*0910*/  F2FP.F16.F32.PACK_AB R112, RZ, R135 ;  /* 0x00000087ff70723e */ /* 0x000fc800000000ff */
[----:B------:R-:W-:-:S07]  /*0920*/  PRMT R108, R108, 0x5410, R112 ;  /* 0x000054106c6c7816 */ /* 0x000fce0000000070 */
.L_x_10321:
[----:B------:R-:W-:Y:S01]  /*0930*/  HADD2.F32 R133, -RZ, R113.H0_H0 ;  /* 0x20000071ff857230 */ /* 0x000fe20000004100 */
[----:B------:R-:W-:Y:S06]  /*0940*/  @P3 BRA `(.L_x_10322) ;  /* 0x0000000000203947 */ /* 0x000fec0003800000 */
[----:B------:R-:W-:-:S04]  /*0950*/  ISETP.NE.U32.AND P4, PT, RZ, UR18, PT ;  /* 0x00000012ff007c0c */ /* 0x000fc8000bf85070 */
[----:B------:R-:W-:-:S13]  /*0960*/  ISETP.NE.AND.EX P4, PT, RZ, UR19, PT, P4 ;  /* 0x00000013ff007c0c */ /* 0x000fda000bf85340 */
[----:B------:R-:W-:Y:S05]  /*0970*/  @P4 BRA `(.L_x_10323) ;  /* 0x0000000000084947 */ /* 0x000fea0003800000 */
[----:B------:R-:W-:Y:S05]  /*0980*/  @P0 BRA `(.L_x_10324) ;  /* 0x0000000000200947 */ /* 0x000fea0003800000 */
[----:B------:R-:W-:Y:S05]  /*0990*/  BRA `(.L_x_10325) ;  /* 0x0000000000247947 */ /* 0x000fea0003800000 */
.L_x_10323:
[----:B-----5:R-:W-:-:S05]  /*09a0*/  HADD2.F32 R112, -RZ, R105.H0_H0 ;  /* 0x20000069ff707230 */ /* 0x020fca0000004100 */
[----:B------:R-:W-:Y:S01]  /*09b0*/  FADD.FTZ R133, R133, R112 ;  /* 0x0000007085857221 */ /* 0x000fe20000010000 */
[----:B------:R-:W-:Y:S06]  /*09c0*/  BRA `(.L_x_10324) ;  /* 0x0000000000107947 */ /* 0x000fec0003800000 */
.L_x_10322:
[----:B-----5:R-:W-:Y:S02]  /*09d0*/  HADD2.F32 R112, -RZ, R101.H0_H0 ;  /* 0x20000065ff707230 */ /* 0x020fe40000004100 */
[----:B------:R-:W-:-:S03]  /*09e0*/  @P2 HADD2.F32 R116, -RZ, R105.H0_H0 ;  /* 0x20000069ff742230 */ /* 0x000fc60000004100 */
[----:B------:R-:W-:-:S04]  /*09f0*/  FADD.FTZ R133, R133, R112 ;  /* 0x0000007085857221 */ /* 0x000fc80000010000 */
[----:B------:R-:W-:-:S07]  /*0a00*/  @P2 FADD.FTZ R133, R133, R116 ;  /* 0x0000007485852221 */ /* 0x000fce0000010000 */
.L_x_10324:
[----:B------:R-:W-:-:S04]  /*0a10*/  F2FP.F16.F32.PACK_AB R112, RZ, R133 ;  /* 0x00000085ff70723e */ /* 0x000fc800000000ff */
[----:B------:R-:W-:-:S07]  /*0a20*/  PRMT R109, R112, 0x7610, R109 ;  /* 0x00007610706d7816 */ /* 0x000fce000000006d */
.L_x_10325:
[----:B------:R-:W-:Y:S01]  /*0a30*/  HADD2.F32 R139, -RZ, R113.H1_H1 ;  /* 0x30000071ff8b7230 */ /* 0x000fe20000004100 */
[----:B------:R-:W-:Y:S06]  /*0a40*/  @P3 BRA `(.L_x_10326) ;  /* 0x0000000000203947 */ /* 0x000fec0003800000 */
[----:B------:R-:W-:-:S04]  /*0a50*/  ISETP.NE.U32.AND P4, PT, RZ, UR18, PT ;  /* 0x00000012ff007c0c */ /* 0x000fc8000bf85070 */
[----:B------:R-:W-:-:S13]  /*0a60*/  ISETP.NE.AND.EX P4, PT, RZ, UR19, PT, P4 ;  /* 0x00000013ff007c0c */ /* 0x000fda000bf85340 */
[----:B------:R-:W-:Y:S05]  /*0a70*/  @P4 BRA `(.L_x_10327) ;  /* 0x0000000000084947 */ /* 0x000fea0003800000 */
[----:B------:R-:W-:Y:S05]  /*0a80*/  @P0 BRA `(.L_x_10328) ;  /* 0x0000000000200947 */ /* 0x000fea0003800000 */
[----:B------:R-:W-:Y:S05]  /*0a90*/  BRA `(.L_x_10329) ;  /* 0x0000000000247947 */ /* 0x000fea0003800000 */
.L_x_10327:
[----:B-----5:R-:W-:-:S05]  /*0aa0*/  HADD2.F32 R112, -RZ, R105.H1_H1 ;  /* 0x30000069ff707230 */ /* 0x020fca0000004100 */
[----:B------:R-:W-:Y:S01]  /*0ab0*/  FADD.FTZ R139, R139, R112 ;  /* 0x000000708b8b7221 */ /* 0x000fe20000010000 */
[----:B------:R-:W-:Y:S06]  /*0ac0*/  BRA `(.L_x_10328) ;  /* 0x0000000000107947 */ /* 0x000fec0003800000 */
.L_x_10326:
[----:B-----5:R-:W-:Y:S02]  /*0ad0*/  HADD2.F32 R112, -RZ, R101.H1_H1 ;  /* 0x30000065ff707230 */ /* 0x020fe40000004100 */
[----:B------:R-:W-:-:S03]  /*0ae0*/  @P2 HADD2.F32 R116, -RZ, R105.H1_H1 ;  /* 0x30000069ff742230 */ /* 0x000fc60000004100 */
[----:B------:R-:W-:-:S04]  /*0af0*/  FADD.FTZ R139, R139, R112 ;  /* 0x000000708b8b7221 */ /* 0x000fc80000010000 */
[----:B------:R-:W-:-:S07]  /*0b00*/  @P2 FADD.FTZ R139, R139, R116 ;  /* 0x000000748b8b2221 */ /* 0x000fce0000010000 */
.L_x_10328:
[----:B------:R-:W-:-:S04]  /*0b10*/  F2FP.F16.F32.PACK_AB R112, RZ, R139 ;  /* 0x0000008bff70723e */ /* 0x000fc800000000ff */
[----:B------:R-:W-:-:S07]  /*0b20*/  PRMT R109, R109, 0x5410, R112 ;  /* 0x000054106d6d7816 */ /* 0x000fce0000000070 */
.L_x_10329:
[----:B------:R-:W-:Y:S01]  /*0b30*/  HADD2.F32 R137, -RZ, R114.H0_H0 ;  /* 0x20000072ff897230 */ /* 0x000fe20000004100 */
[----:B------:R-:W-:Y:S06]  /*0b40*/  @P3 BRA `(.L_x_10330) ;  /* 0x0000000000203947 */ /* 0x000fec0003800000 */
[----:B------:R-:W-:-:S04]  /*0b50*/  ISETP.NE.U32.AND P4, PT, RZ, UR18, PT ;  /* 0x00000012ff007c0c */ /* 0x000fc8000bf85070 */
[----:B------:R-:W-:-:S13]  /*0b60*/  ISETP.NE.AND.EX P4, PT, RZ, UR19, PT, P4 ;  /* 0x00000013ff007c0c */ /* 0x000fda000bf85340 */
[----:B------:R-:W-:Y:S05]  /*0b70*/  @P4 BRA `(.L_x_10331) ;  /* 0x0000000000084947 */ /* 0x000fea0003800000 */
[----:B------:R-:W-:Y:S05]  /*0b80*/  @P0 BRA `(.L_x_10332) ;  /* 0x0000000000200947 */ /* 0x000fea0003800000 */
[----:B------:R-:W-:Y:S05]  /*0b90*/  BRA `(.L_x_10333) ;  /* 0x0000000000247947 */ /* 0x000fea0003800000 */
.L_x_10331:
[----:B-----5:R-:W-:-:S05]  /*0ba0*/  HADD2.F32 R112, -RZ, R106.H0_H0 ;  /* 0x2000006aff707230 */ /* 0x020fca0000004100 */
[----:B------:R-:W-:Y:S01]  /*0bb0*/  FADD.FTZ R137, R137, R112 ;  /* 0x0000007089897221 */ /* 0x000fe20000010000 */
[----:B------:R-:W-:Y:S06]  /*0bc0*/  BRA `(.L_x_10332) ;  /* 0x0000000000107947 */ /* 0x000fec0003800000 */
.L_x_10330:
[----:B-----5:R-:W-:Y:S02]  /*0bd0*/  HADD2.F32 R112, -RZ, R102.H0_H0 ;  /* 0x20000066ff707230 */ /* 0x020fe40000004100 */
[----:B------:R-:W-:-:S03]  /*0be0*/  @P2 HADD2.F32 R116, -RZ, R106.H0_H0 ;  /* 0x2000006aff742230 */ /* 0x000fc60000004100 */
[----:B------:R-:W-:-:S04]  /*0bf0*/  FADD.FTZ R137, R137, R112 ;  /* 0x0000007089897221 */ /* 0x000fc80000010000 */
[----:B------:R-:W-:-:S07]  /*0c00*/  @P2 FADD.FTZ R137, R137, R116 ;  /* 0x0000007489892221 */ /* 0x000fce0000010000 */
.L_x_10332:
[----:B------:R-:W-:-:S04]  /*0c10*/  F2FP.F16.F32.PACK_AB R112, RZ, R137 ;  /* 0x00000089ff70723e */ /* 0x000fc800000000ff */
[----:B------:R-:W-:-:S07]  /*0c20*/  PRMT R110, R112, 0x7610, R110 ;  /* 0x00007610706e7816 */ /* 0x000fce000000006e */
.L_x_10333:
[----:B------:R-:W-:Y:S01]  /*0c30*/  HADD2.F32 R145, -RZ, R114.H1_H1 ;  /* 0x30000072ff917230 */ /* 0x000fe20000004100 */
[----:B------:R-:W-:Y:S06]  /*0c40*/  @P3 BRA `(.L_x_10334) ;  /* 0x0000000000203947 */ /* 0x000fec0003800000 */
[----:B------:R-:W-:-:S04]  /*0c50*/  ISETP.NE.U32.AND P4, PT, RZ, UR18, PT ;  /* 0x00000012ff007c0c */ /* 0x000fc8000bf85070 */
[----:B------:R-:W-:-:S13]  /*0c60*/  ISETP.NE.AND.EX P4, PT, RZ, UR19, PT, P4 ;  /* 0x00000013ff007c0c */ /* 0x000fda000bf85340 */
[----:B------:R-:W-:Y:S05]  /*0c70*/  @P4 BRA `(.L_x_10335) ;  /* 0x0000000000084947 */ /* 0x000fea0003800000 */
[----:B------:R-:W-:Y:S05]  /*0c80*/  @P0 BRA `(.L_x_10336) ;  /* 0x0000000000200947 */ /* 0x000fea0003800000 */
[----:B------:R-:W-:Y:S05]  /*0c90*/  BRA `(.L_x_10337) ;  /* 0x0000000000247947 */ /* 0x000fea0003800000 */
.L_x_10335:
[----:B-----5:R-:W-:-:S05]  /*0ca0*/  HADD2.F32 R112, -RZ, R106.H1_H1 ;  /* 0x3000006aff707230 */ /* 0x020fca0000004100 */
[----:B------:R-:W-:Y:S01]  /*0cb0*/  FADD.FTZ R145, R145, R112 ;  /* 0x0000007091917221 */ /* 0x000fe20000010000 */
[----:B------:R-:W-:Y:S06]  /*0cc0*/  BRA `(.L_x_10336) ;  /* 0x0000000000107947 */ /* 0x000fec0003800000 */
.L_x_10334:
[----:B-----5:R-:W-:Y:S02]  /*0cd0*/  HADD2.F32 R112, -RZ, R102.H1_H1 ;  /* 0x30000066ff707230 */ /* 0x020fe40000004100 */
[----:B------:R-:W-:-:S03]  /*0ce0*/  @P2 HADD2.F32 R114, -RZ, R106.H1_H1 ;  /* 0x3000006aff722230 */ /* 0x000fc60000004100 */
[----:B------:R-:W-:-:S04]  /*0cf0*/  FADD.FTZ R145, R145, R112 ;  /* 0x0000007091917221 */ /* 0x000fc80000010000 */
[----:B------:R-:W-:-:S07]  /*0d00*/  @P2 FADD.FTZ R145, R145, R114 ;  /* 0x0000007291912221 */ /* 0x000fce0000010000 */
.L_x_10336:
[----:B------:R-:W-:-:S04]  /*0d10*/  F2FP.F16.F32.PACK_AB R112, RZ, R145 ;  /* 0x00000091ff70723e */ /* 0x000fc800000000ff */
[----:B------:R-:W-:-:S07]  /*0d20*/  PRMT R110, R110, 0x5410, R112 ;  /* 0x000054106e6e7816 */ /* 0x000fce0000000070 */
.L_x_10337:
[----:B------:R-:W-:Y:S01]  /*0d30*/  HADD2.F32 R143, -RZ, R115.H0_H0 ;  /* 0x20000073ff8f7230 */ /* 0x000fe20000004100 */
[----:B------:R-:W-:Y:S06]  /*0d40*/  @P3 BRA `(.L_x_10338) ;  /* 0x0000000000203947 */ /* 0x000fec0003800000 */
[----:B------:R-:W-:-:S04]  /*0d50*/  ISETP.NE.U32.AND P4, PT, RZ, UR18, PT ;  /* 0x00000012ff007c0c */ /* 0x000fc8000bf85070 */
[----:B------:R-:W-:-:S13]  /*0d60*/  ISETP.NE.AND.EX P4, PT, RZ, UR19, PT, P4 ;  /* 0x00000013ff007c0c */ /* 0x000fda000bf85340 */
[----:B------:R-:W-:Y:S05]  /*0d70*/  @P4 BRA `(.L_x_10339) ;  /* 0x0000000000084947 */ /* 0x000fea0003800000 */
[----:B------:R-:W-:Y:S05]  /*0d80*/  @P0 BRA `(.L_x_10340) ;  /* 0x0000000000200947 */ /* 0x000fea0003800000 */
[----:B------:R-:W-:Y:S05]  /*0d90*/  BRA `(.L_x_10341) ;  /* 0x0000000000247947 */ /* 0x000fea0003800000 */
.L_x_10339:
[----:B-----5:R-:W-:-:S05]  /*0da0*/  HADD2.F32 R112, -RZ, R107.H0_H0 ;  /* 0x2000006bff707230 */ /* 0x020fca0000004100 */
[----:B------:R-:W-:Y:S01]  /*0db0*/  FADD.FTZ R143, R143, R112 ;  /* 0x000000708f8f7221 */ /* 0x000fe20000010000 */
[----:B------:R-:W-:Y:S06]  /*0dc0*/  BRA `(.L_x_10340) ;  /* 0x0000000000107947 */ /* 0x000fec0003800000 */
.L_x_10338:
[----:B-----5:R-:W-:Y:S02]  /*0dd0*/  HADD2.F32 R112, -RZ, R103.H0_H0 ;  /* 0x20000067ff707230 */ /* 0x020fe40000004100 */
[----:B------:R-:W-:-:S03]  /*0de0*/  @P2 HADD2.F32 R114, -RZ, R107.H0_H0 ;  /* 0x2000006bff722230 */ /* 0x000fc60000004100 */
[----:B------:R-:W-:-:S04]  /*0df0*/  FADD.FTZ R143, R143, R112 ;  /* 0x000000708f8f7221 */ /* 0x000fc80000010000 */
[----:B------:R-:W-:-:S07]  /*0e00*/  @P2 FADD.FTZ R143, R143, R114 ;  /* 0x000000728f8f2221 */ /* 0x000fce0000010000 */
.L_x_10340:
[----:B------:R-:W-:-:S04]  /*0e10*/  F2FP.F16.F32.PACK_AB R112, RZ, R143 ;  /* 0x0000008fff70723e */ /* 0x000fc800000000ff */
[----:B------:R-:W-:-:S07]  /*0e20*/  PRMT R111, R112, 0x7610, R111 ;  /* 0x00007610706f7816 */ /* 0x000fce000000006f */
.L_x_10341:
[----:B------:R-:W-:Y:S01]  /*0e30*/  HADD2.F32 R149, -RZ, R115.H1_H1 ;  /* 0x30000073ff957230 */ /* 0x000fe20000004100 */
[----:B------:R-:W-:Y:S06]  /*0e40*/  @P3 BRA `(.L_x_10342) ;  /* 0x0000000000203947 */ /* 0x000fec0003800000 */
[----:B------:R-:W-:-:S04]  /*0e50*/  ISETP.NE.U32.AND P4, PT, RZ, UR18, PT ;  /* 0x00000012ff007c0c */ /* 0x000fc8000bf85070 */
[----:B------:R-:W-:-:S13]  /*0e60*/  ISETP.NE.AND.EX P4, PT, RZ, UR19, PT, P4 ;  /* 0x00000013ff007c0c */ /* 0x000fda000bf85340 */
[----:B------:R-:W-:Y:S05]  /*0e70*/  @P4 BRA `(.L_x_10343) ;  /* 0x0000000000084947 */ /* 0x000fea0003800000 */
[----:B------:R-:W-:Y:S05]  /*0e80*/  @P0 BRA `(.L_x_10344) ;  /* 0x0000000000200947 */ /* 0x000fea0003800000 */
[----:B------:R-:W-:Y:S05]  /*0e90*/  BRA `(.L_x_10345) ;  /* 0x0000000000247947 */ /* 0x000fea0003800000 */
.L_x_10343:
[----:B-----5:R-:W-:-:S05]  /*0ea0*/  HADD2.F32 R112, -RZ, R107.H1_H1 ;  /* 0x3000006bff707230 */ /* 0x020fca0000004100 */
[----:B------:R-:W-:Y:S01]  /*0eb0*/  FADD.FTZ R149, R149, R112 ;  /* 0x0000007095957221 */ /* 0x000fe20000010000 */
[----:B------:R-:W-:Y:S06]  /*0ec0*/  BRA `(.L_x_10344) ;  /* 0x0000000000107947 */ /* 0x000fec0003800000 */
.L_x_10342:
[----:B-----5:R-:W-:Y:S02]  /*0ed0*/  HADD2.F32 R112, -RZ, R103.H1_H1 ;  /* 0x30000067ff707230 */ /* 0x020fe40000004100 */
[----:B------:R-:W-:-:S03]  /*0ee0*/  @P2 HADD2.F32 R114, -RZ, R107.H1_H1 ;  /* 0x3000006bff722230 */ /* 0x000fc60000004100 */
[----:B------:R-:W-:-:S04]  /*0ef0*/  FADD.FTZ R149, R149, R112 ;  /* 0x0000007095957221 */ /* 0x000fc80000010000 */
[----:B------:R-:W-:-:S07]  /*0f00*/  @P2 FADD.FTZ R149, R149, R114 ;  /* 0x0000007295952221 */ /* 0x000fce0000010000 */
.L_x_10344:
[----:B------:R-:W-:-:S04]  /*0f10*/  F2FP.F16.F32.PACK_AB R112, RZ, R149 ;  /* 0x00000095ff70723e */ /* 0x000fc800000000ff */
[----:B------:R-:W-:-:S07]  /*0f20*/  PRMT R111, R111, 0x5410, R112 ;  /* 0x000054106f6f7816 */ /* 0x000fce0000000070 */
.L_x_10345:
        /* <DEDUP_REMOVED lines=20> */
.L_x_10347:
[----:B-----5:R-:W-:-:S05]  /*1070*/  HADD2.F32 R116, -RZ, R104.H0_H0 ;  /* 0x20000068ff747230 */ /* 0x020fca0000004100 */
[----:B------:R-:W-:Y:S01]  /*1080*/  FADD.FTZ R147, R116, R147 ;  /* 0x0000009374937221 */ /* 0x000fe20000010000 */
[----:B------:R-:W-:Y:S06]  /*1090*/  BRA `(.L_x_10348) ;  /* 0x0000000000107947 */ /* 0x000fec0003800000 */
.L_x_10346:
[----:B-----5:R-:W-:Y:S02]  /*10a0*/  HADD2.F32 R116, -RZ, R100.H0_H0 ;  /* 0x20000064ff747230 */ /* 0x020fe40000004100 */
[----:B------:R-:W-:-:S03]  /*10b0*/  @P2 HADD2.F32 R118, -RZ, R104.H0_H0 ;  /* 0x20000068ff762230 */ /* 0x000fc60000004100 */
[----:B------:R-:W-:-:S04]  /*10c0*/  FADD.FTZ R147, R116, R147 ;  /* 0x0000009374937221 */ /* 0x000fc80000010000 */
[----:B------:R-:W-:-:S07]  /*10d0*/  @P2 FADD.FTZ R147, R118, R147 ;  /* 0x0000009376932221 */ /* 0x000fce0000010000 */
.L_x_10348:
[----:B------:R-:W-:-:S04]  /*10e0*/  F2FP.F16.F32.PACK_AB R116, RZ, R147 ;  /* 0x00000093ff74723e */ /* 0x000fc800000000ff */
[----:B------:R-:W-:-:S07]  /*10f0*/  PRMT R108, R116, 0x7610, R108 ;  /* 0x00007610746c7816 */ /* 0x000fce000000006c */
.L_x_10349:
[----:B------:R-:W-:Y:S01]  /*1100*/  HADD2.F32 R151, -RZ, R112.H1_H1 ;  /* 0x30000070ff977230 */ /* 0x000fe20000004100 */
[----:B------:R-:W-:Y:S06]  /*1110*/  @P3 BRA `(.L_x_10350) ;  /* 0x0000000000203947 */ /* 0x000fec0003800000 */
[----:B------:R-:W-:-:S04]  /*1120*/  ISETP.NE.U32.AND P4, PT, RZ, UR18, PT ;  /* 0x00000012ff007c0c */ /* 0x000fc8000bf85070 */
[----:B------:R-:W-:-:S13]  /*1130*/  ISETP.NE.AND.EX P4, PT, RZ, UR19, PT, P4 ;  /* 0x00000013ff007c0c */ /* 0x000fda000bf85340 */
[----:B------:R-:W-:Y:S05]  /*1140*/  @P4 BRA `(.L_x_10351) ;  /* 0x0000000000084947 */ /* 0x000fea0003800000 */
[----:B------:R-:W-:Y:S05]  /*1150*/  @P0 BRA `(.L_x_10352) ;  /* 0x0000000000200947 */ /* 0x000fea0003800000 */
[----:B------:R-:W-:Y:S05]  /*1160*/  BRA `(.L_x_10353) ;  /* 0x0000000000247947 */ /* 0x000fea0003800000 */
.L_x_10351:
[----:B-----5:R-:W-:-:S05]  /*1170*/  HADD2.F32 R112, -RZ, R104.H1_H1 ;  /* 0x30000068ff707230 */ /* 0x020fca0000004100 */
[----:B------:R-:W-:Y:S01]  /*1180*/  FADD.FTZ R151, R112, R151 ;  /* 0x0000009770977221 */ /* 0x000fe20000010000 */
[----:B------:R-:W-:Y:S06]  /*1190*/  BRA `(.L_x_10352) ;  /* 0x0000000000107947 */ /* 0x000fec0003800000 */
.L_x_10350:
[----:B-----5:R-:W-:Y:S02]  /*11a0*/  HADD2.F32 R112, -RZ, R100.H1_H1 ;  /* 0x30000064ff707230 */ /* 0x020fe40000004100 */
[----:B------:R-:W-:-:S03]  /*11b0*/  @P2 HADD2.F32 R116, -RZ, R104.H1_H1 ;  /* 0x30000068ff742230 */ /* 0x000fc60000004100 */
[----:B------:R-:W-:-:S04]  /*11c0*/  FADD.FTZ R151, R112, R151 ;  /* 0x0000009770977221 */ /* 0x000fc80000010000 */
[----:B------:R-:W-:-:S07]  /*11d0*/  @P2 FADD.FTZ R151, R116, R151 ;  /* 0x0000009774972221 */ /* 0x000fce0000010000 */
.L_x_10352:
[----:B------:R-:W-:-:S04]  /*11e0*/  F2FP.F16.F32.PACK_AB R112, RZ, R151 ;  /* 0x00000097ff70723e */ /* 0x000fc800000000ff */
[----:B------:R-:W-:-:S07]  /*11f0*/  PRMT R108, R108, 0x5410, R112 ;  /* 0x000054106c6c7816 */ /* 0x000fce0000000070 */
.L_x_10353:
[----:B------:R-:W-:Y:S01]  /*1200*/  HADD2.F32 R153, -RZ, R113.H0_H0 ;  /* 0x20000071ff997230 */ /* 0x000fe20000004100 */
[----:B------:R-:W-:Y:S06]  /*1210*/  @P3 BRA `(.L_x_10354) ;  /* 0x0000000000203947 */ /* 0x000fec0003800000 */
[----:B------:R-:W-:-:S04]  /*1220*/  ISETP.NE.U32.AND P4, PT, RZ, UR18, PT ;  /* 0x00000012ff007c0c */ /* 0x000fc8000bf85070 */
[----:B------:R-:W-:-:S13]  /*1230*/  ISETP.NE.AND.EX P4, PT, RZ, UR19, PT, P4 ;  /* 0x00000013ff007c0c */ /* 0x000fda000bf85340 */
[----:B------:R-:W-:Y:S05]  /*1240*/  @P4 BRA `(.L_x_10355) ;  /* 0x0000000000084947 */ /* 0x000fea0003800000 */
[----:B------:R-:W-:Y:S05]  /*1250*/  @P0 BRA `(.L_x_10356) ;  /* 0x0000000000200947 */ /* 0x000fea0003800000 */
[----:B------:R-:W-:Y:S05]  /*1260*/  BRA `(.L_x_10357) ;  /* 0x0000000000247947 */ /* 0x000fea0003800000 */
.L_x_10355:
[----:B-----5:R-:W-:-:S05]  /*1270*/  HADD2.F32 R112, -RZ, R105.H0_H0 ;  /* 0x20000069ff707230 */ /* 0x020fca0000004100 */
[----:B------:R-:W-:Y:S01]  /*1280*/  FADD.FTZ R153, R112, R153 ;  /* 0x0000009970997221 */ /* 0x000fe20000010000 */
[----:B------:R-:W-:Y:S06]  /*1290*/  BRA `(.L_x_10356) ;  /* 0x0000000000107947 */ /* 0x000fec0003800000 */
.L_x_10354:
[----:B-----5:R-:W-:Y:S02]  /*12a0*/  HADD2.F32 R112, -RZ, R101.H0_H0 ;  /* 0x20000065ff707230 */ /* 0x020fe40000004100 */
[----:B------:R-:W-:-:S03]  /*12b0*/  @P2 HADD2.F32 R116, -RZ, R105.H0_H0 ;  /* 0x20000069ff742230 */ /* 0x000fc60000004100 */
[----:B------:R-:W-:-:S04]  /*12c0*/  FADD.FTZ R153, R112, R153 ;  /* 0x0000009970997221 */ /* 0x000fc80000010000 */
[----:B------:R-:W-:-:S07]  /*12d0*/  @P2 FADD.FTZ R153, R116, R153 ;  /* 0x0000009974992221 */ /* 0x000fce0000010000 */
.L_x_10356:
[----:B------:R-:W-:-:S04]  /*12e0*/  F2FP.F16.F32.PACK_AB R112, RZ, R153 ;  /* 0x00000099ff70723e */ /* 0x000fc800000000ff */
[----:B------:R-:W-:-:S07]  /*12f0*/  PRMT R109, R112, 0x7610, R109 ;  /* 0x00007610706d7816 */ /* 0x000fce000000006d */
.L_x_10357:
[----:B------:R-:W-:Y:S01]  /*1300*/  HADD2.F32 R155, -RZ, R113.H1_H1 ;  /* 0x30000071ff9b7230 */ /* 0x000fe20000004100 */
[----:B------:R-:W-:Y:S06]  /*1310*/  @P3 BRA `(.L_x_10358) ;  /* 0x0000000000203947 */ /* 0x000fec0003800000 */
[----:B------:R-:W-:-:S04]  /*1320*/  ISETP.NE.U32.AND P4, PT, RZ, UR18, PT ;  /* 0x00000012ff007c0c */ /* 0x000fc8000bf85070 */
[----:B------:R-:W-:-:S13]  /*1330*/  ISETP.NE.AND.EX P4, PT, RZ, UR19, PT, P4 ;  /* 0x00000013ff007c0c */ /* 0x000fda000bf85340 */
[----:B------:R-:W-:Y:S05]  /*1340*/  @P4 BRA `(.L_x_10359) ;  /* 0x0000000000084947 */ /* 0x000fea0003800000 */
[----:B------:R-:W-:Y:S05]  /*1350*/  @P0 BRA `(.L_x_10360) ;  /* 0x0000000000200947 */ /* 0x000fea0003800000 */
[----:B------:R-:W-:Y:S05]  /*1360*/  BRA `(.L_x_10361) ;  /* 0x0000000000247947 */ /* 0x000fea0003800000 */
.L_x_10359:
[----:B-----5:R-:W-:-:S05]  /*1370*/  HADD2.F32 R112, -RZ, R105.H1_H1 ;  /* 0x30000069ff707230 */ /* 0x020fca0000004100 */
[----:B------:R-:W-:Y:S01]  /*1380*/  FADD.FTZ R155, R112, R155 ;  /* 0x0000009b709b7221 */ /* 0x000fe20000010000 */
[----:B------:R-:W-:Y:S06]  /*1390*/  BRA `(.L_x_10360) ;  /* 0x0000000000107947 */ /* 0x000fec0003800000 */
.L_x_10358:
[----:B-----5:R-:W-:Y:S02]  /*13a0*/  HADD2.F32 R112, -RZ, R101.H1_H1 ;  /* 0x30000065ff707230 */ /* 0x020fe40000004100 */
[----:B------:R-:W-:-:S03]  /*13b0*/  @P2 HADD2.F32 R116, -RZ, R105.H1_H1 ;  /* 0x30000069ff742230 */ /* 0x000fc60000004100 */
[----:B------:R-:W-:-:S04]  /*13c0*/  FADD.FTZ R155, R112, R155 ;  /* 0x0000009b709b7221 */ /* 0x000fc80000010000 */
[----:B------:R-:W-:-:S07]  /*13d0*/  @P2 FADD.FTZ R155, R116, R155 ;  /* 0x0000009b749b2221 */ /* 0x000fce0000010000 */
.L_x_10360:
[----:B------:R-:W-:-:S04]  /*13e0*/  F2FP.F16.F32.PACK_AB R112, RZ, R155 ;  /* 0x0000009bff70723e */ /* 0x000fc800000000ff */
[----:B------:R-:W-:-:S07]  /*13f0*/  PRMT R109, R109, 0x5410, R112 ;  /* 0x000054106d6d7816 */ /* 0x000fce0000000070 */
.L_x_10361:
[----:B------:R-:W-:Y:S01]  /*1400*/  HADD2.F32 R157, -RZ, R114.H0_H0 ;  /* 0x20000072ff9d7230 */ /* 0x000fe20000004100 */
[----:B------:R-:W-:Y:S06]  /*1410*/  @P3 BRA `(.L_x_10362) ;  /* 0x0000000000203947 */ /* 0x000fec0003800000 */
[----:B------:R-:W-:-:S04]  /*1420*/  ISETP.NE.U32.AND P4, PT, RZ, UR18, PT ;  /* 0x00000012ff007c0c */ /* 0x000fc8000bf85070 */
[----:B------:R-:W-:-:S13]  /*1430*/  ISETP.NE.AND.EX P4, PT, RZ, UR19, PT, P4 ;  /* 0x00000013ff007c0c */ /* 0x000fda000bf85340 */
[----:B------:R-:W-:Y:S05]  /*1440*/  @P4 BRA `(.L_x_10363) ;  /* 0x0000000000084947 */ /* 0x000fea0003800000 */
[----:B------:R-:W-:Y:S05]  /*1450*/  @P0 BRA `(.L_x_10364) ;  /* 0x0000000000200947 */ /* 0x000fea0003800000 */
[----:B------:R-:W-:Y:S05]  /*1460*/  BRA `(.L_x_10365) ;  /* 0x0000000000247947 */ /* 0x000fea0003800000 */
.L_x_10363:
[----:B-----5:R-:W-:-:S05]  /*1470*/  HADD2.F32 R112, -RZ, R106.H0_H0 ;  /* 0x2000006aff707230 */ /* 0x020fca0000004100 */
[----:B------:R-:W-:Y:S01]  /*1480*/  FADD.FTZ R157, R112, R157 ;  /* 0x0000009d709d7221 */ /* 0x000fe20000010000 */
[----:B------:R-:W-:Y:S06]  /*1490*/  BRA `(.L_x_10364) ;  /* 0x0000000000107947 */ /* 0x000fec0003800000 */
.L_x_10362:
[----:B-----5:R-:W-:Y:S02]  /*14a0*/  HADD2.F32 R112, -RZ, R102.H0_H0 ;  /* 0x20000066ff707230 */ /* 0x020fe40000004100 */
[----:B------:R-:W-:-:S03]  /*14b0*/  @P2 HADD2.F32 R116, -RZ, R106.H0_H0 ;  /* 0x2000006aff742230 */ /* 0x000fc60000004100 */
[----:B------:R-:W-:-:S04]  /*14c0*/  FADD.FTZ R157, R112, R157 ;  /* 0x0000009d709d7221 */ /* 0x000fc80000010000 */
[----:B------:R-:W-:-:S07]  /*14d0*/  @P2 FADD.FTZ R157, R116, R157 ;  /* 0x0000009d749d2221 */ /* 0x000fce0000010000 */
.L_x_10364:
[----:B------:R-:W-:-:S04]  /*14e0*/  F2FP.F16.F32.PACK_AB R112, RZ, R157 ;  /* 0x0000009dff70723e */ /* 0x000fc800000000ff */
[----:B------:R-:W-:-:S07]  /*14f0*/  PRMT R110, R112, 0x7610, R110 ;  /* 0x00007610706e7816 */ /* 0x000fce000000006e */
.L_x_10365:
[----:B------:R-:W-:Y:S01]  /*1500*/  HADD2.F32 R161, -RZ, R114.H1_H1 ;  /* 0x30000072ffa17230 */ /* 0x000fe20000004100 */
[----:B------:R-:W-:Y:S06]  /*1510*/  @P3 BRA `(.L_x_10366) ;  /* 0x0000000000203947 */ /* 0x000fec0003800000 */
[----:B------:R-:W-:-:S04]  /*1520*/  ISETP.NE.U32.AND P4, PT, RZ, UR18, PT ;  /* 0x00000012ff007c0c */ /* 0x000fc8000bf85070 */
[----:B------:R-:W-:-:S13]  /*1530*/  ISETP.NE.AND.EX P4, PT, RZ, UR19, PT, P4 ;  /* 0x00000013ff007c0c */ /* 0x000fda000bf85340 */
[----:B------:R-:W-:Y:S05]  /*1540*/  @P4 BRA `(.L_x_10367) ;  /* 0x0000000000084947 */ /* 0x000fea0003800000 */
[----:B------:R-:W-:Y:S05]  /*1550*/  @P0 BRA `(.L_x_10368) ;  /* 0x0000000000200947 */ /* 0x000fea0003800000 */
[----:B------:R-:W-:Y:S05]  /*1560*/  BRA `(.L_x_10369) ;  /* 0x0000000000247947 */ /* 0x000fea0003800000 */
.L_x_10367:
[----:B-----5:R-:W-:-:S05]  /*1570*/  HADD2.F32 R112, -RZ, R106.H1_H1 ;  /* 0x3000006aff707230 */ /* 0x020fca0000004100 */
[----:B------:R-:W-:Y:S01]  /*1580*/  FADD.FTZ R161, R112, R161 ;  /* 0x000000a170a17221 */ /* 0x000fe20000010000 */
[----:B------:R-:W-:Y:S06]  /*1590*/  BRA `(.L_x_10368) ;  /* 0x0000000000107947 */ /* 0x000fec0003800000 */
.L_x_10366:
[----:B-----5:R-:W-:Y:S02]  /*15a0*/  HADD2.F32 R112, -RZ, R102.H1_H1 ;  /* 0x30000066ff707230 */ /* 0x020fe40000004100 */
[----:B------:R-:W-:-:S03]  /*15b0*/  @P2 HADD2.F32 R114, -RZ, R106.H1_H1 ;  /* 0x3000006aff722230 */ /* 0x000fc60000004100 */
[----:B------:R-:W-:-:S04]  /*15c0*/  FADD.FTZ R161, R112, R161 ;  /* 0x000000a170a17221 */ /* 0x000fc80000010000 */
[----:B------:R-:W-:-:S07]  /*15d0*/  @P2 FADD.FTZ R161, R114, R161 ;  /* 0x000000a172a12221 */ /* 0x000fce0000010000 */
.L_x_10368:
[----:B------:R-:W-:-:S04]  /*15e0*/  F2FP.F16.F32.PACK_AB R112, RZ, R161 ;  /* 0x000000a1ff70723e */ /* 0x000fc800000000ff */
[----:B------:R-:W-:-:S07]  /*15f0*/  PRMT R110, R110, 0x5410, R112 ;  /* 0x000054106e6e7816 */ /* 0x000fce0000000070 */
.L_x_10369:
[----:B------:R-:W-:Y:S01]  /*1600*/  HADD2.F32 R163, -RZ, R115.H0_H0 ;  /* 0x20000073ffa37230 */ /* 0x000fe20000004100 */
[----:B------:R-:W-:Y:S06]  /*1610*/  @P3 BRA `(.L_x_10370) ;  /* 0x0000000000203947 */ /* 0x000fec0003800000 */
[----:B------:R-:W-:-:S04]  /*1620*/  ISETP.NE.U32.AND P4, PT, RZ, UR18, PT ;  /* 0x00000012ff007c0c */ /* 0x000fc8000bf85070 */
[----:B------:R-:W-:-:S13]  /*1630*/  ISETP.NE.AND.EX P4, PT, RZ, UR19, PT, P4 ;  /* 0x00000013ff007c0c */ /* 0x000fda000bf85340 */
[----:B------:R-:W-:Y:S05]  /*1640*/  @P4 BRA `(.L_x_10371) ;  /* 0x0000000000084947 */ /* 0x000fea0003800000 */
[----:B------:R-:W-:Y:S05]  /*1650*/  @P0 BRA `(.L_x_10372) ;  /* 0x0000000000200947 */ /* 0x000fea0003800000 */
[----:B------:R-:W-:Y:S05]  /*1660*/  BRA `(.L_x_10373) ;  /* 0x0000000000247947 */ /* 0x000fea0003800000 */
.L_x_10371:
[----:B-----5:R-:W-:-:S05]  /*1670*/  HADD2.F32 R112, -RZ, R107.H0_H0 ;  /* 0x2000006bff707230 */ /* 0x020fca0000004100 */
[----:B------:R-:W-:Y:S01]  /*1680*/  FADD.FTZ R163, R112, R163 ;  /* 0x000000a370a37221 */ /* 0x000fe20000010000 */
[----:B------:R-:W-:Y:S06]  /*1690*/  BRA `(.L_x_10372) ;  /* 0x0000000000107947 */ /* 0x000fec0003800000 */
.L_x_10370:
[----:B-----5:R-:W-:Y:S02]  /*16a0*/  HADD2.F32 R112, -RZ, R103.H0_H0 ;  /* 0x20000067ff707230 */ /* 0x020fe40000004100 */
[----:B------:R-:W-:-:S03]  /*16b0*/  @P2 HADD2.F32 R114, -RZ, R107.H0_H0 ;  /* 0x2000006bff722230 */ /* 0x000fc60000004100 */
[----:B------:R-:W-:-:S04]  /*16c0*/  FADD.FTZ R163, R112, R163 ;  /* 0x000000a370a37221 */ /* 0x000fc80000010000 */
[----:B------:R-:W-:-:S07]  /*16d0*/  @P2 FADD.FTZ R163, R114, R163 ;  /* 0x000000a372a32221 */ /* 0x000fce0000010000 */
.L_x_10372:
[----:B------:R-:W-:-:S04]  /*16e0*/  F2FP.F16.F32.PACK_AB R112, RZ, R163 ;  /* 0x000000a3ff70723e */ /* 0x000fc800000000ff */
[----:B------:R-:W-:-:S07]  /*16f0*/  PRMT R111, R112, 0x7610, R111 ;  /* 0x00007610706f7816 */ /* 0x000fce000000006f */
.L_x_10373:
[----:B------:R-:W-:Y:S01]  /*1700*/  HADD2.F32 R165, -RZ, R115.H1_H1 ;  /* 0x30000073ffa57230 */ /* 0x000fe20000004100 */
[----:B------:R-:W-:Y:S06]  /*1710*/  @P3 BRA `(.L_x_10374) ;  /* 0x0000000000203947 */ /* 0x000fec0003800000 */
[----:B------:R-:W-:-:S04]  /*1720*/  ISETP.NE.U32.AND P4, PT, RZ, UR18, PT ;  /* 0x00000012ff007c0c */ /* 0x000fc8000bf85070 */
[----:B------:R-:W-:-:S13]  /*1730*/  ISETP.NE.AND.EX P4, PT, RZ, UR19, PT, P4 ;  /* 0x00000013ff007c0c */ /* 0x000fda000bf85340 */
[----:B------:R-:W-:Y:S05]  /*1740*/  @P4 BRA `(.L_x_10375) ;  /* 0x0000000000084947 */ /* 0x000fea0003800000 */
[----:B------:R-:W-:Y:S05]  /*1750*/  @P0 BRA `(.L_x_10376) ;  /* 0x0000000000200947 */ /* 0x000fea0003800000 */
[----:B------:R-:W-:Y:S05]  /*1760*/  BRA `(.L_x_10377) ;  /* 0x0000000000247947 */ /* 0x000fea0003800000 */
.L_x_10375:
[----:B-----5:R-:W-:-:S05]  /*1770*/  HADD2.F32 R112, -RZ, R107.H1_H1 ;  /* 0x3000006bff707230 */ /* 0x020fca0000004100 */
[----:B------:R-:W-:Y:S01]  /*1780*/  FADD.FTZ R165, R112, R165 ;  /* 0x000000a570a57221 */ /* 0x000fe20000010000 */
[----:B------:R-:W-:Y:S06]  /*1790*/  BRA `(.L_x_10376) ;  /* 0x0000000000107947 */ /* 0x000fec0003800000 */
.L_x_10374:
[----:B-----5:R-:W-:Y:S02]  /*17a0*/  HADD2.F32 R112, -RZ, R103.H1_H1 ;  /* 0x30000067ff707230 */ /* 0x020fe40000004100 */
[----:B------:R-:W-:-:S03]  /*17b0*/  @P2 HADD2.F32 R114, -RZ, R107.H1_H1 ;  /* 0x3000006bff722230 */ /* 0x000fc60000004100 */
[----:B------:R-:W-:-:S04]  /*17c0*/  FADD.FTZ R165, R112, R165 ;  /* 0x000000a570a57221 */ /* 0x000fc80000010000 */
[----:B------:R-:W-:-:S07]  /*17d0*/  @P2 FADD.FTZ R165, R114, R165 ;  /* 0x000000a572a52221 */ /* 0x000fce0000010000 */
.L_x_10376:
[----:B------:R-:W-:-:S04]  /*17e0*/  F2FP.F16.F32.PACK_AB R112, RZ, R165 ;  /* 0x000000a5ff70723e */ /* 0x000fc800000000ff */
[----:B------:R-:W-:-:S07]  /*17f0*/  PRMT R111, R111, 0x5410, R112 ;  /* 0x000054106f6f7816 */ /* 0x000fce0000000070 */
.L_x_10377:
        /* <DEDUP_REMOVED lines=20> */
.L_x_10379:
[----:B-----5:R-:W-:-:S05]  /*1940*/  HADD2.F32 R3, -RZ, R104.H0_H0 ;  /* 0x20000068ff037230 */ /* 0x020fca0000004100 */
[----:B------:R-:W-:Y:S01]  /*1950*/  FADD.FTZ R126, R3, R126 ;  /* 0x0000007e037e7221 */ /* 0x000fe20000010000 */
[----:B------:R-:W-:Y:S06]  /*1960*/  BRA `(.L_x_10380) ;  /* 0x0000000000107947 */ /* 0x000fec0003800000 */
.L_x_10378:
[----:B-----5:R-:W-:Y:S02]  /*1970*/  HADD2.F32 R3, -RZ, R100.H0_H0 ;  /* 0x20000064ff037230 */ /* 0x020fe40000004100 */
[----:B------:R-:W-:-:S03]  /*1980*/  @P2 HADD2.F32 R117, -RZ, R104.H0_H0 ;  /* 0x20000068ff752230 */ /* 0x000fc60000004100 */
[----:B------:R-:W-:-:S04]  /*1990*/  FADD.FTZ R126, R3, R126 ;  /* 0x0000007e037e7221 */ /* 0x000fc80000010000 */
[----:B------:R-:W-:-:S07]  /*19a0*/  @P2 FADD.FTZ R126, R117, R126 ;  /* 0x0000007e757e2221 */ /* 0x000fce0000010000 */
.L_x_10380:
[----:B------:R-:W-:-:S04]  /*19b0*/  F2FP.F16.F32.PACK_AB R2, RZ, R126 ;  /* 0x0000007eff02723e */ /* 0x000fc800000000ff */
[----:B------:R-:W-:-:S07]  /*19c0*/  PRMT R108, R2, 0x7610, R108 ;  /* 0x00007610026c7816 */ /* 0x000fce000000006c */
.L_x_10381:
[----:B------:R-:W-:Y:S01]  /*19d0*/  HADD2.F32 R119, -RZ, R112.H1_H1 ;  /* 0x30000070ff777230 */ /* 0x000fe20000004100 */
[----:B------:R-:W-:Y:S06]  /*19e0*/  @P3 BRA `(.L_x_10382) ;  /* 0x0000000000203947 */ /* 0x000fec0003800000 */
[----:B------:R-:W-:-:S04]  /*19f0*/  ISETP.NE.U32.AND P4, PT, RZ, UR18, PT ;  /* 0x00000012ff007c0c */ /* 0x000fc8000bf85070 */
[----:B------:R-:W-:-:S13]  /*1a00*/  ISETP.NE.AND.EX P4, PT, RZ, UR19, PT, P4 ;  /* 0x00000013ff007c0c */ /* 0x000fda000bf85340 */
[----:B------:R-:W-:Y:S05]  /*1a10*/  @P4 BRA `(.L_x_10383) ;  /* 0x0000000000084947 */ /* 0x000fea0003800000 */
[----:B------:R-:W-:Y:S05]  /*1a20*/  @P0 BRA `(.L_x_10384) ;  /* 0x0000000000200947 */ /* 0x000fea0003800000 */
[----:B------:R-:W-:Y:S05]  /*1a30*/  BRA `(.L_x_10385) ;  /* 0x0000000000247947 */ /* 0x000fea0003800000 */
.L_x_10383:
[----:B-----5:R-:W-:-:S05]  /*1a40*/  HADD2.F32 R2, -RZ, R104.H1_H1 ;  /* 0x30000068ff027230 */ /* 0x020fca0000004100 */
[----:B------:R-:W-:Y:S01]  /*1a50*/  FADD.FTZ R119, R2, R119 ;  /* 0x0000007702777221 */ /* 0x000fe20000010000 */
[----:B------:R-:W-:Y:S06]  /*1a60*/  BRA `(.L_x_10384) ;  /* 0x0000000000107947 */ /* 0x000fec0003800000 */
.L_x_10382:
[----:B-----5:R-:W-:Y:S02]  /*1a70*/  HADD2.F32 R2, -RZ, R100.H1_H1 ;  /* 0x30000064ff027230 */ /* 0x020fe40000004100 */
[----:B------:R-:W-:-:S03]  /*1a80*/  @P2 HADD2.F32 R112, -RZ, R104.H1_H1 ;  /* 0x30000068ff702230 */ /* 0x000fc60000004100 */
[----:B------:R-:W-:-:S04]  /*1a90*/  FADD.FTZ R119, R2, R119 ;  /* 0x0000007702777221 */ /* 0x000fc80000010000 */
[----:B------:R-:W-:-:S07]  /*1aa0*/  @P2 FADD.FTZ R119, R112, R119 ;  /* 0x0000007770772221 */ /* 0x000fce0000010000 */
.L_x_10384:
[----:B------:R-:W-:-:S04]  /*1ab0*/  F2FP.F16.F32.PACK_AB R2, RZ, R119 ;  /* 0x00000077ff02723e */ /* 0x000fc800000000ff */
[----:B------:R-:W-:-:S07]  /*1ac0*/  PRMT R108, R108, 0x5410, R2 ;  /* 0x000054106c6c7816 */ /* 0x000fce0000000002 */
.L_x_10385:
[----:B------:R-:W-:Y:S01]  /*1ad0*/  HADD2.F32 R117, -RZ, R113.H0_H0 ;  /* 0x20000071ff757230 */ /* 0x000fe20000004100 */
[----:B------:R-:W-:Y:S06]  /*1ae0*/  @P3 BRA `(.L_x_10386) ;  /* 0x0000000000203947 */ /* 0x000fec0003800000 */
[----:B------:R-:W-:-:S04]  /*1af0*/  ISETP.NE.U32.AND P4, PT, RZ, UR18, PT ;  /* 0x00000012ff007c0c */ /* 0x000fc8000bf85070 */
[----:B------:R-:W-:-:S13]  /*1b00*/  ISETP.NE.AND.EX P4, PT, RZ, UR19, PT, P4 ;  /* 0x00000013ff007c0c */ /* 0x000fda000bf85340 */
[----:B------:R-:W-:Y:S05]  /*1b10*/  @P4 BRA `(.L_x_10387) ;  /* 0x0000000000084947 */ /* 0x000fea0003800000 */
[----:B------:R-:W-:Y:S05]  /*1b20*/  @P0 BRA `(.L_x_10388) ;  /* 0x0000000000200947 */ /* 0x000fea0003800000 */
[----:B------:R-:W-:Y:S05]  /*1b30*/  BRA `(.L_x_10389) ;  /* 0x0000000000247947 */ /* 0x000fea0003800000 */
.L_x_10387:
[----:B-----5:R-:W-:-:S05]  /*1b40*/  HADD2.F32 R2, -RZ, R105.H0_H0 ;  /* 0x20000069ff027230 */ /* 0x020fca0000004100 */
[----:B------:R-:W-:Y:S01]  /*1b50*/  FADD.FTZ R117, R2, R117 ;  /* 0x0000007502757221 */ /* 0x000fe20000010000 */
[----:B------:R-:W-:Y:S06]  /*1b60*/  BRA `(.L_x_10388) ;  /* 0x0000000000107947 */ /* 0x000fec0003800000 */
.L_x_10386:
[----:B-----5:R-:W-:Y:S02]  /*1b70*/  HADD2.F32 R2, -RZ, R101.H0_H0 ;  /* 0x20000065ff027230 */ /* 0x020fe40000004100 */
[----:B------:R-:W-:-:S03]  /*1b80*/  @P2 HADD2.F32 R112, -RZ, R105.H0_H0 ;  /* 0x20000069ff702230 */ /* 0x000fc60000004100 */
[----:B------:R-:W-:-:S04]  /*1b90*/  FADD.FTZ R117, R2, R117 ;  /* 0x0000007502757221 */ /* 0x000fc80000010000 */
[----:B------:R-:W-:-:S07]  /*1ba0*/  @P2 FADD.FTZ R117, R112, R117 ;  /* 0x0000007570752221 */ /* 0x000fce0000010000 */
.L_x_10388:
[----:B------:R-:W-:-:S04]  /*1bb0*/  F2FP.F16.F32.PACK_AB R2, RZ, R117 ;  /* 0x00000075ff02723e */ /* 0x000fc800000000ff */
[----:B------:R-:W-:-:S07]  /*1bc0*/  PRMT R109, R2, 0x7610, R109 ;  /* 0x00007610026d7816 */ /* 0x000fce000000006d */
.L_x_10389:
[----:B------:R-:W-:Y:S01]  /*1bd0*/  HADD2.F32 R118, -RZ, R113.H1_H1 ;  /* 0x30000071ff767230 */ /* 0x000fe20000004100 */
[----:B------:R-:W-:Y:S06]  /*1be0*/  @P3 BRA `(.L_x_10390) ;  /* 0x0000000000203947 */ /* 0x000fec0003800000 */
[----:B------:R-:W-:-:S04]  /*1bf0*/  ISETP.NE.U32.AND P4, PT, RZ, UR18, PT ;  /* 0x00000012ff007c0c */ /* 0x000fc8000bf85070 */
[----:B------:R-:W-:-:S13]  /*1c00*/  ISETP.NE.AND.EX P4, PT, RZ, UR19, PT, P4 ;  /* 0x00000013ff007c0c */ /* 0x000fda000bf85340 */
[----:B------:R-:W-:Y:S05]  /*1c10*/  @P4 BRA `(.L_x_10391) ;  /* 0x0000000000084947 */ /* 0x000fea0003800000 */
[----:B------:R-:W-:Y:S05]  /*1c20*/  @P0 BRA `(.L_x_10392) ;  /* 0x0000000000200947 */ /* 0x000fea0003800000 */
[----:B------:R-:W-:Y:S05]  /*1c30*/  BRA `(.L_x_10393) ;  /* 0x0000000000247947 */ /* 0x000fea0003800000 */
.L_x_10391:
[----:B-----5:R-:W-:-:S05]  /*1c40*/  HADD2.F32 R3, -RZ, R105.H1_H1 ;  /* 0x30000069ff037230 */ /* 0x020fca0000004100 */
[----:B------:R-:W-:Y:S01]  /*1c50*/  FADD.FTZ R118, R3, R118 ;  /* 0x0000007603767221 */ /* 0x000fe20000010000 */
[----:B------:R-:W-:Y:S06]  /*1c60*/  BRA `(.L_x_10392) ;  /* 0x0000000000107947 */ /* 0x000fec0003800000 */
.L_x_10390:
[----:B-----5:R-:W-:Y:S02]  /*1c70*/  HADD2.F32 R3, -RZ, R101.H1_H1 ;  /* 0x30000065ff037230 */ /* 0x020fe40000004100 */
[----:B------:R-:W-:-:S03]  /*1c80*/  @P2 HADD2.F32 R113, -RZ, R105.H1_H1 ;  /* 0x30000069ff712230 */ /* 0x000fc60000004100 */
[----:B------:R-:W-:-:S04]  /*1c90*/  FADD.FTZ R118, R3, R118 ;  /* 0x0000007603767221 */ /* 0x000fc80000010000 */
[----:B------:R-:W-:-:S07]  /*1ca0*/  @P2 FADD.FTZ R118, R113, R118 ;  /* 0x0000007671762221 */ /* 0x000fce0000010000 */
.L_x_10392:
[----:B------:R-:W-:-:S04]  /*1cb0*/  F2FP.F16.F32.PACK_AB R2, RZ, R118 ;  /* 0x00000076ff02723e */ /* 0x000fc800000000ff */
[----:B------:R-:W-:-:S07]  /*1cc0*/  PRMT R109, R109, 0x5410, R2 ;  /* 0x000054106d6d7816 */ /* 0x000fce0000000002 */
.L_x_10393:
[----:B------:R-:W-:Y:S01]  /*1cd0*/  HADD2.F32 R116, -RZ, R114.H0_H0 ;  /* 0x20000072ff747230 */ /* 0x000fe20000004100 */
[----:B------:R-:W-:Y:S06]  /*1ce0*/  @P3 BRA `(.L_x_10394) ;  /* 0x0000000000203947 */ /* 0x000fec0003800000 */
[----:B------:R-:W-:-:S04]  /*1cf0*/  ISETP.NE.U32.AND P4, PT, RZ, UR18, PT ;  /* 0x00000012ff007c0c */ /* 0x000fc8000bf85070 */
[----:B------:R-:W-:-:S13]  /*1d00*/  ISETP.NE.AND.EX P4, PT, RZ, UR19, PT, P4 ;  /* 0x00000013ff007c0c */ /* 0x000fda000bf85340 */
[----:B------:R-:W-:Y:S05]  /*1d10*/  @P4 BRA `(.L_x_10395) ;  /* 0x0000000000084947 */ /* 0x000fea0003800000 */
[----:B------:R-:W-:Y:S05]  /*1d20*/  @P0 BRA `(.L_x_10396) ;  /* 0x0000000000200947 */ /* 0x000fea0003800000 */
[----:B------:R-:W-:Y:S05]  /*1d30*/  BRA `(.L_x_10397) ;  /* 0x0000000000247947 */ /* 0x000fea0003800000 */
.L_x_10395:
[----:B-----5:R-:W-:-:S05]  /*1d40*/  HADD2.F32 R3, -RZ, R106.H0_H0 ;  /* 0x2000006aff037230 */ /* 0x020fca0000004100 */
[----:B------:R-:W-:Y:S01]  /*1d50*/  FADD.FTZ R116, R3, R116 ;  /* 0x0000007403747221 */ /* 0x000fe20000010000 */
[----:B------:R-:W-:Y:S06]  /*1d60*/  BRA `(.L_x_10396) ;  /* 0x0000000000107947 */ /* 0x000fec0003800000 */
.L_x_10394:
[----:B-----5:R-:W-:Y:S02]  /*1d70*/  HADD2.F32 R3, -RZ, R102.H0_H0 ;  /* 0x20000066ff037230 */ /* 0x020fe40000004100 */
[----:B------:R-:W-:-:S03]  /*1d80*/  @P2 HADD2.F32 R113, -RZ, R106.H0_H0 ;  /* 0x2000006aff712230 */ /* 0x000fc60000004100 */
[----:B------:R-:W-:-:S04]  /*1d90*/  FADD.FTZ R116, R3, R116 ;  /* 0x0000007403747221 */ /* 0x000fc80000010000 */
[----:B------:R-:W-:-:S07]  /*1da0*/  @P2 FADD.FTZ R116, R113, R116 ;  /* 0x0000007471742221 */ /* 0x000fce0000010000 */
.L_x_10396:
[----:B------:R-:W-:-:S04]  /*1db0*/  F2FP.F16.F32.PACK_AB R2, RZ, R116 ;  /* 0x00000074ff02723e */ /* 0x000fc800000000ff */
[----:B------:R-:W-:-:S07]  /*1dc0*/  PRMT R110, R2, 0x7610, R110 ;  /* 0x00007610026e7816 */ /* 0x000fce000000006e */
.L_x_10397:
[----:B------:R-:W-:Y:S01]  /*1dd0*/  HADD2.F32 R114, -RZ, R114.H1_H1 ;  /* 0x30000072ff727230 */ /* 0x000fe20000004100 */
[----:B------:R-:W-:Y:S06]  /*1de0*/  @P3 BRA `(.L_x_10398) ;  /* 0x0000000000203947 */ /* 0x000fec0003800000 */
[----:B------:R-:W-:-:S04]  /*1df0*/  ISETP.NE.U32.AND P4, PT, RZ, UR18, PT ;  /* 0x00000012ff007c0c */ /* 0x000fc8000bf85070 */
[----:B------:R-:W-:-:S13]  /*1e00*/  ISETP.NE.AND.EX P4, PT, RZ, UR19, PT, P4 ;  /* 0x00000013ff007c0c */ /* 0x000fda000bf85340 */
[----:B------:R-:W-:Y:S05]  /*1e10*/  @P4 BRA `(.L_x_10399) ;  /* 0x0000000000084947 */ /* 0x000fea0003800000 */
[----:B------:R-:W-:Y:S05]  /*1e20*/  @P0 BRA `(.L_x_10400) ;  /* 0x0000000000200947 */ /* 0x000fea0003800000 */
[----:B------:R-:W-:Y:S05]  /*1e30*/  BRA `(.L_x_10401) ;  /* 0x0000000000247947 */ /* 0x000fea0003800000 */
.L_x_10399:
[----:B-----5:R-:W-:-:S05]  /*1e40*/  HADD2.F32 R3, -RZ, R106.H1_H1 ;  /* 0x3000006aff037230 */ /* 0x020fca0000004100 */
[----:B------:R-:W-:Y:S01]  /*1e50*/  FADD.FTZ R114, R3, R114 ;  /* 0x0000007203727221 */ /* 0x000fe20000010000 */
[----:B------:R-:W-:Y:S06]  /*1e60*/  BRA `(.L_x_10400) ;  /* 0x0000000000107947 */ /* 0x000fec0003800000 */
.L_x_10398:
[----:B-----5:R-:W-:Y:S02]  /*1e70*/  HADD2.F32 R3, -RZ, R102.H1_H1 ;  /* 0x30000066ff037230 */ /* 0x020fe40000004100 */
[----:B------:R-:W-:-:S03]  /*1e80*/  @P2 HADD2.F32 R113, -RZ, R106.H1_H1 ;  /* 0x3000006aff712230 */ /* 0x000fc60000004100 */
[----:B------:R-:W-:-:S04]  /*1e90*/  FADD.FTZ R114, R3, R114 ;  /* 0x0000007203727221 */ /* 0x000fc80000010000 */
[----:B------:R-:W-:-:S07]  /*1ea0*/  @P2 FADD.FTZ R114, R113, R114 ;  /* 0x0000007271722221 */ /* 0x000fce0000010000 */
.L_x_10400:
[----:B------:R-:W-:-:S04]  /*1eb0*/  F2FP.F16.F32.PACK_AB R2, RZ, R114 ;  /* 0x00000072ff02723e */ /* 0x000fc800000000ff */
[----:B------:R-:W-:-:S07]  /*1ec0*/  PRMT R110, R110, 0x5410, R2 ;  /* 0x000054106e6e7816 */ /* 0x000fce0000000002 */
.L_x_10401:
[----:B------:R-:W-:Y:S01]  /*1ed0*/  HADD2.F32 R128, -RZ, R115.H0_H0 ;  /* 0x20000073ff807230 */ /* 0x000fe20000004100 */
[----:B------:R-:W-:Y:S06]  /*1ee0*/  @P3 BRA `(.L_x_10402) ;  /* 0x0000000000203947 */ /* 0x000fec0003800000 */
[----:B------:R-:W-:-:S04]  /*1ef0*/  ISETP.NE.U32.AND P4, PT, RZ, UR18, PT ;  /* 0x00000012ff007c0c */ /* 0x000fc8000bf85070 */
[----:B------:R-:W-:-:S13]  /*1f00*/  ISETP.NE.AND.EX P4, PT, RZ, UR19, PT, P4 ;  /* 0x00000013ff007c0c */ /* 0x000fda000bf85340 */
[----:B------:R-:W-:Y:S05]  /*1f10*/  @P4 BRA `(.L_x_10403) ;  /* 0x0000000000084947 */ /* 0x000fea0003800000 */
[----:B------:R-:W-:Y:S05]  /*1f20*/  @P0 BRA `(.L_x_10404) ;  /* 0x0000000000200947 */ /* 0x000fea0003800000 */
[----:B------:R-:W-:Y:S05]  /*1f30*/  BRA `(.L_x_10405) ;  /* 0x0000000000247947 */ /* 0x000fea0003800000 */
.L_x_10403:
[----:B-----5:R-:W-:-:S05]  /*1f40*/  HADD2.F32 R3, -RZ, R107.H0_H0 ;  /* 0x2000006bff037230 */ /* 0x020fca0000004100 */
[----:B------:R-:W-:Y:S01]  /*1f50*/  FADD.FTZ R128, R3, R128 ;  /* 0x0000008003807221 */ /* 0x000fe20000010000 */
[----:B------:R-:W-:Y:S06]  /*1f60*/  BRA `(.L_x_10404) ;  /* 0x0000000000107947 */ /* 0x000fec0003800000 */
.L_x_10402:
[----:B-----5:R-:W-:Y:S02]  /*1f70*/  HADD2.F32 R3, -RZ, R103.H0_H0 ;  /* 0x20000067ff037230 */ /* 0x020fe40000004100 */
[----:B------:R-:W-:-:S03]  /*1f80*/  @P2 HADD2.F32 R113, -RZ, R107.H0_H0 ;  /* 0x2000006bff712230 */ /* 0x000fc60000004100 */
[----:B------:R-:W-:-:S04]  /*1f90*/  FADD.FTZ R128, R3, R128 ;  /* 0x0000008003807221 */ /* 0x000fc80000010000 */
[----:B------:R-:W-:-:S07]  /*1fa0*/  @P2 FADD.FTZ R128, R113, R128 ;  /* 0x0000008071802221 */ /* 0x000fce0000010000 */
.L_x_10404:
[----:B------:R-:W-:-:S04]  /*1fb0*/  F2FP.F16.F32.PACK_AB R2, RZ, R128 ;  /* 0x00000080ff02723e */ /* 0x000fc800000000ff */
[----:B------:R-:W-:-:S07]  /*1fc0*/  PRMT R111, R2, 0x7610, R111 ;  /* 0x00007610026f7816 */ /* 0x000fce000000006f */
.L_x_10405:
[----:B------:R-:W-:Y:S01]  /*1fd0*/  HADD2.F32 R115, -RZ, R115.H1_H1 ;  /* 0x30000073ff737230 */ /* 0x000fe20000004100 */
[----:B------:R-:W-:Y:S06]  /*1fe0*/  @P3 BRA `(.L_x_10406) ;  /* 0x0000000000203947 */ /* 0x000fec0003800000 */
[----:B------:R-:W-:-:S04]  /*1ff0*/  ISETP.NE.U32.AND P2, PT, RZ, UR18, PT ;  /* 0x00000012ff007c0c */ /* 0x000fc8000bf45070 */
[----:B------:R-:W-:-:S13]  /*2000*/  ISETP.NE.AND.EX P2, PT, RZ, UR19, PT, P2 ;  /* 0x00000013ff007c0c */ /* 0x000fda000bf45320 */
[----:B------:R-:W-:Y:S05]  /*2010*/  @P2 BRA `(.L_x_10407) ;  /* 0x0000000000082947 */ /* 0x000fea0003800000 */
[----:B------:R-:W-:Y:S05]  /*2020*/  @P0 BRA `(.L_x_10408) ;  /* 0x0000000000200947 */ /* 0x000fea0003800000 */
[----:B------:R-:W-:Y:S05]  /*2030*/  BRA `(.L_x_10409) ;  /* 0x0000000000247947 */ /* 0x000fea0003800000 */
.L_x_10407:
[----:B-----5:R-:W-:-:S05]  /*2040*/  HADD2.F32 R2, -RZ, R107.H1_H1 ;  /* 0x3000006bff027230 */ /* 0x020fca0000004100 */
[----:B------:R-:W-:Y:S01]  /*2050*/  FADD.FTZ R115, R2, R115 ;  /* 0x0000007302737221 */ /* 0x000fe20000010000 */
[----:B------:R-:W-:Y:S06]  /*2060*/  BRA `(.L_x_10408) ;  /* 0x0000000000107947 */ /* 0x000fec0003800000 */
.L_x_10406:
[----:B-----5:R-:W-:Y:S02]  /*2070*/  HADD2.F32 R2, -RZ, R103.H1_H1 ;  /* 0x30000067ff027230 */ /* 0x020fe40000004100 */
[----:B------:R-:W-:-:S03]  /*2080*/  @P2 HADD2.F32 R112, -RZ, R107.H1_H1 ;  /* 0x3000006bff702230 */ /* 0x000fc60000004100 */
[----:B------:R-:W-:-:S04]  /*2090*/  FADD.FTZ R115, R2, R115 ;  /* 0x0000007302737221 */ /* 0x000fc80000010000 */
[----:B------:R-:W-:-:S07]  /*20a0*/  @P2 FADD.FTZ R115, R112, R115 ;  /* 0x0000007370732221 */ /* 0x000fce0000010000 */
.L_x_10408:
[----:B------:R-:W-:-:S04]  /*20b0*/  F2FP.F16.F32.PACK_AB R2, RZ, R115 ;  /* 0x00000073ff02723e */ /* 0x000fc800000000ff */
[----:B------:R-:W-:-:S07]  /*20c0*/  PRMT R111, R111, 0x5410, R2 ;  /* 0x000054106f6f7816 */ /* 0x000fce0000000002 */
.L_x_10409:
        /* <DEDUP_REMOVED lines=101> */
.L_x_10422:
        /* <DEDUP_REMOVED lines=14> */
[----:B------:R-:W-:Y:S02]  /*2800*/  LOP3.LUT P3, RZ, R125, 0x1f, R120, 0xf8, !PT ;  /* 0x0000001f7dff7812 */ /* 0x000fe4000786f878 */
[----:B0-----:R-:W-:Y:S02]  /*2810*/  @!P4 LEA R132, R112, R130, 0x3 ;  /* 0x000000827084c211 */ /* 0x001fe400078e18ff */
        /* <DEDUP_REMOVED lines=88> */
[----:B------:R-:W-:Y:S01]  /*2da0*/  F2FP.F16.F32.PACK_AB R112, R113, R112 ;  /* 0x000000707170723e */ /* 0x000fe200000000ff */
[----:B------:R-:W-:Y:S01]  /*2db0*/  FFMA.FTZ R113, R50, R137, R98 ;  /* 0x0000008932717223 */ /* 0x000fe20000010062 */
[----:B0-----:R-:W-:Y:S01]  /*2dc0*/  SHF.L.U32 R2, R129, 0x4, RZ ;  /* 0x0000000481027819 */ /* 0x001fe200000006ff */
[----:B------:R-:W-:Y:S01]  /*2dd0*/  FFMA.FTZ R0, R51, R134, R99 ;  /* 0x0000008633007223 */ /* 0x000fe20000010063 */
[----:B------:R-:W-:Y:S01]  /*2de0*/  FFMA.FTZ R114, R44, R147, R92 ;  /* 0x000000932c727223 */ /* 0x000fe2000001005c */
[----:B------:R-:W-:Y:S01]  /*2df0*/  FFMA.FTZ R3, R45, R144, R93 ;  /* 0x000000902d037223 */ /* 0x000fe2000001005d */
[----:B------:R-:W-:Y:S01]  /*2e00*/  F2FP.F16.F32.PACK_AB R115, R116, R115 ;  /* 0x000000737473723e */ /* 0x000fe200000000ff */
[----:B------:R-:W-:Y:S01]  /*2e10*/  FFMA.FTZ R153, R22, R153, R70 ;  /* 0x0000009916997223 */ /* 0x000fe20000010046 */
[----:B------:R-:W-:Y:S01]  /*2e20*/  SHF.R.U32.HI R130, RZ, 0x1c, R129 ;  /* 0x0000001cff827819 */ /* 0x000fe20000011681 */
[C---:B------:R-:W-:Y:S01]  /*2e30*/  FMUL.FTZ R129, R131.reuse, R132 ;  /* 0x0000008483817220 */ /* 0x040fe20000410000 */
[----:B------:R-:W-:Y:S01]  /*2e40*/  IADD3 R116, P3, R2, UR10, RZ ;  /* 0x0000000a02747c10 */ /* 0x000fe2000ff7e0ff */
[----:B------:R-:W-:Y:S01]  /*2e50*/  FMUL.FTZ R132, R131, R118 ;  /* 0x0000007683847220 */ /* 0x000fe20000410000 */
[----:B------:R-:W-:Y:S01]  /*2e60*/  FFMA.FTZ R118, R23, R138, R71 ;  /* 0x0000008a17767223 */ /* 0x000fe20000010047 */
[----:B------:R-:W-:Y:S01]  /*2e70*/  F2FP.F16.F32.PACK_AB R113, R0, R113 ;  /* 0x000000710071723e */ /* 0x000fe200000000ff */
[----:B------:R-:W-:Y:S01]  /*2e80*/  FMUL.FTZ R136, R131, R136 ;  /* 0x0000008883887220 */ /* 0x000fe20000410000 */
[----:B------:R-:W-:Y:S01]  /*2e90*/  F2FP.F16.F32.PACK_AB R114, R3, R114 ;  /* 0x000000720372723e */ /* 0x000fe200000000ff */
[C---:B------:R-:W-:Y:S01]  /*2ea0*/  FMUL.FTZ R143, R131.reuse, R140 ;  /* 0x0000008c838f7220 */ /* 0x040fe20000410000 */
[----:B------:R-:W-:Y:S01]  /*2eb0*/  IADD3.X R117, R130, UR11, RZ, P3, !PT ;  /* 0x0000000b82757c10 */ /* 0x000fe20009ffe4ff */
[C---:B------:R-:W-:Y:S01]  /*2ec0*/  FMUL.FTZ R142, R131.reuse, R142 ;  /* 0x0000008e838e7220 */ /* 0x040fe20000410000 */
[----:B------:R-:W-:Y:S01]  /*2ed0*/  FMUL.FTZ R138, R131, R119 ;  /* 0x00000077838a7220 */ /* 0x000fe20000410000 */
[----:B------:R-:W-:Y:S01]  /*2ee0*/  FFMA.FTZ R133, R24, R133, R72 ;  /* 0x0000008518857223 */ /* 0x000fe20000010048 */
[----:B------:R-:W-:Y:S01]  /*2ef0*/  FFMA.FTZ R126, R25, R126, R73 ;  /* 0x0000007e197e7223 */ /* 0x000fe20000010049 */
[----:B------:R-:W-:Y:S01]  /*2f00*/  F2FP.F16.F32.PACK_AB R119, R118, R153 ;  /* 0x000000997677723e */ /* 0x000fe200000000ff */
        /* <DEDUP_REMOVED lines=19> */
[-C--:B------:R-:W-:Y:S01]  /*3040*/  FFMA.FTZ R131, R39, R152.reuse, R87 ;  /* 0x0000009827837223 */ /* 0x080fe20000010057 */
[----:B------:R-:W-:Y:S01]  /*3050*/  FFMA.FTZ R152, R15, R152, R63 ;  /* 0x000000980f987223 */ /* 0x000fe2000001003f */
[----:B------:R-:W-:Y:S01]  /*3060*/  IADD3 R123, R123, UR14, RZ ;  /* 0x0000000e7b7b7c10 */ /* 0x000fe2000fffe0ff */
[----:B0-----:R-:W-:Y:S01]  /*3070*/  FFMA.FTZ R113, R43, R142, R91 ;  /* 0x0000008e2b717223 */ /* 0x001fe2000001005b */
[----:B------:R-:W-:Y:S01]  /*3080*/  F2FP.F16.F32.PACK_AB R116, R126, R133 ;  /* 0x000000857e74723e */ /* 0x000fe200000000ff */
[----:B------:R-:W-:Y:S01]  /*3090*/  FFMA.FTZ R114, R36, R145, R84 ;  /* 0x0000009124727223 */ /* 0x000fe20000010054 */
[----:B------:R-:W-:Y:S01]  /*30a0*/  SHF.L.U32 R126, R141, 0x4, RZ ;  /* 0x000000048d7e7819 */ /* 0x000fe200000006ff */
[----:B------:R-:W-:Y:S01]  /*30b0*/  FFMA.FTZ R115, R37, R148, R85 ;  /* 0x0000009425737223 */ /* 0x000fe20000010055 */
[----:B------:R-:W-:Y:S01]  /*30c0*/  F2FP.F16.F32.PACK_AB R112, R147, R128 ;  /* 0x000000809370723e */ /* 0x000fe200000000ff */
[----:B------:R-:W-:Y:S01]  /*30d0*/  FFMA.FTZ R128, R38, R149, R86 ;  /* 0x0000009526807223 */ /* 0x000fe20000010056 */
[----:B------:R-:W-:Y:S01]  /*30e0*/  F2FP.F16.F32.PACK_AB R113, R113, R140 ;  /* 0x0000008c7171723e */ /* 0x000fe200000000ff */
[----:B------:R-:W-:Y:S01]  /*30f0*/  FFMA.FTZ R133, R17, R136, R65 ;  /* 0x0000008811857223 */ /* 0x000fe20000010041 */
[----:B------:R-:W-:Y:S01]  /*3100*/  IADD3 R140, P3, R2, UR12, RZ ;  /* 0x0000000c028c7c10 */ /* 0x000fe2000ff7e0ff */
[----:B------:R-:W-:Y:S01]  /*3110*/  FFMA.FTZ R142, R19, R142, R67 ;  /* 0x0000008e138e7223 */ /* 0x000fe20000010043 */
[----:B------:R-:W-:-:S02]  /*3120*/  SHF.R.U32.HI R2, RZ, 0x1c, R141 ;  /* 0x0000001cff027819 */ /* 0x000fc4000001168d */
[----:B------:R-:W-:Y:S02]  /*3130*/  IADD3 R146, P4, R126, UR10, RZ ;  /* 0x0000000a7e927c10 */ /* 0x000fe4000ff9e0ff */
[----:B------:R-:W-:Y:S01]  /*3140*/  F2FP.F16.F32.PACK_AB R117, R134, R137 ;  /* 0x000000898675723e */ /* 0x000fe200000000ff */
[----:B------:R-:W-:Y:S01]  /*3150*/  FFMA.FTZ R134, R32, R135, R80 ;  /* 0x0000008720867223 */ /* 0x000fe20000010050 */
[----:B------:R-:W-:Y:S01]  /*3160*/  F2FP.F16.F32.PACK_AB R114, R115, R114 ;  /* 0x000000727372723e */ /* 0x000fe200000000ff */
[----:B------:R-:W-:Y:S01]  /*3170*/  FFMA.FTZ R137, R13, R148, R61 ;  /* 0x000000940d897223 */ /* 0x000fe2000001003d */
[----:B------:R-:W-:Y:S01]  /*3180*/  IADD3.X R141, R130, UR13, RZ, P3, !PT ;  /* 0x0000000d828d7c10 */ /* 0x000fe20009ffe4ff */
[----:B------:R-:W-:Y:S01]  /*3190*/  FFMA.FTZ R130, R12, R145, R60 ;  /* 0x000000910c827223 */ /* 0x000fe2000001003c */
[----:B------:R-:W-:Y:S01]  /*31a0*/  F2FP.F16.F32.PACK_AB R115, R131, R128 ;  /* 0x000000808373723e */ /* 0x000fe200000000ff */
[----:B------:R-:W-:Y:S01]  /*31b0*/  FFMA.FTZ R128, R16, R129, R64 ;  /* 0x0000008110807223 */ /* 0x000fe20000010040 */
[----:B------:R-:W-:Y:S01]  /*31c0*/  IADD3.X R147, R2, UR11, RZ, P4, !PT ;  /* 0x0000000b02937c10 */ /* 0x000fe2000a7fe4ff */
[----:B------:R0:W-:Y:S01]  /*31d0*/  STG.E.128 desc[UR4][R140.64], R116 ;  /* 0x000000748c007986 */ /* 0x0001e2000c101d04 */
[----:B------:R-:W-:Y:S01]  /*31e0*/  FFMA.FTZ R129, R18, R143, R66 ;  /* 0x0000008f12817223 */ /* 0x000fe20000010042 */
[----:B------:R-:W-:Y:S01]  /*31f0*/  FFMA.FTZ R143, R33, R156, R81 ;  /* 0x0000009c218f7223 */ /* 0x000fe20000010051 */
[----:B------:R-:W-:Y:S01]  /*3200*/  F2FP.F16.F32.PACK_AB R128, R133, R128 ;  /* 0x000000808580723e */ /* 0x000fe200000000ff */
[----:B------:R1:W-:Y:S01]  /*3210*/  STG.E.128 desc[UR4][R146.64], R112 ;  /* 0x0000007092007986 */ /* 0x0003e2000c101d04 */
[----:B------:R-:W-:Y:S01]  /*3220*/  SHF.L.U32 R133, R159, 0x4, RZ ;  /* 0x000000049f857819 */ /* 0x000fe200000006ff */
[----:B------:R-:W-:Y:S01]  /*3230*/  FFMA.FTZ R131, R14, R149, R62 ;  /* 0x000000950e837223 */ /* 0x000fe2000001003e */
[----:B------:R-:W-:-:S02]  /*3240*/  SHF.R.U32.HI R159, RZ, 0x1c, R159 ;  /* 0x0000001cff9f7819 */ /* 0x000fc4000001169f */
[----:B------:R-:W-:Y:S02]  /*3250*/  IADD3 R136, P4, R133, UR10, RZ ;  /* 0x0000000a85887c10 */ /* 0x000fe4000ff9e0ff */
[----:B------:R-:W-:Y:S02]  /*3260*/  F2FP.F16.F32.PACK_AB R131, R152, R131 ;  /* 0x000000839883723e */ /* 0x000fe400000000ff */
[----:B------:R-:W-:Y:S02]  /*3270*/  F2FP.F16.F32.PACK_AB R130, R137, R130 ;  /* 0x000000828982723e */ /* 0x000fe400000000ff */
[----:B------:R-:W-:Y:S02]  /*3280*/  F2FP.F16.F32.PACK_AB R129, R142, R129 ;  /* 0x000000818e81723e */ /* 0x000fe400000000ff */
        /* <DEDUP_REMOVED lines=21> */
[----:B------:R-:W-:-:S02]  /*33e0*/  IADD3 R132, P6, R133, UR12, RZ ;  /* 0x0000000c85847c10 */ /* 0x000fc4000ffde0ff */
[----:B------:R-:W-:Y:S02]  /*33f0*/  IADD3.X R135, R2, UR13, RZ, P3, !PT ;  /* 0x0000000d02877c10 */ /* 0x000fe40009ffe4ff */
[----:B------:R-:W-:Y:S02]  /*3400*/  F2FP.F16.F32.PACK_AB R119, R138, R119 ;  /* 0x000000778a77723e */ /* 0x000fe400000000ff */
[----:B------:R-:W-:Y:S01]  /*3410*/  F2FP.F16.F32.PACK_AB R117, R0, R117 ;  /* 0x000000750075723e */ /* 0x000fe200000000ff */
[----:B------:R0:W-:Y:S01]  /*3420*/  STG.E.128 desc[UR4][R134.64], R128 ;  /* 0x0000008086007986 */ /* 0x0001e2000c101d04 */
[----:B------:R-:W-:Y:S02]  /*3430*/  F2FP.F16.F32.PACK_AB R116, R3, R116 ;  /* 0x000000740374723e */ /* 0x000fe400000000ff */
[----:B------:R-:W-:Y:S01]  /*3440*/  IADD3.X R133, R159, UR13, RZ, P6, !PT ;  /* 0x0000000d9f857c10 */ /* 0x000fe2000b7fe4ff */
[----:B------:R0:W-:Y:S01]  /*3450*/  STG.E.128 desc[UR4][R136.64], R112 ;  /* 0x0000007088007986 */ /* 0x0001e2000c101d04 */
[----:B------:R-:W-:-:S02]  /*3460*/  ISETP.GE.AND P3, PT, R123, UR15, PT ;  /* 0x0000000f7b007c0c */ /* 0x000fc4000bf66270 */
[----:B------:R-:W-:Y:S01]  /*3470*/  SEL R0, RZ, 0x1, P2 ;  /* 0x00000001ff007807 */ /* 0x000fe20001000000 */
[----:B------:R0:W-:Y:S10]  /*3480*/  STG.E.128 desc[UR4][R132.64], R116 ;  /* 0x0000007484007986 */ /* 0x0001f4000c101d04 */
[----:B------:R-:W-:Y:S05]  /*3490*/  @!P3 BRA `(.L_x_10411) ;  /* 0xffffffd00060b947 */ /* 0x000fea000383ffff */
[----:B------:R-:W-:Y:S05]  /*34a0*/  EXIT ;  /* 0x000000000000794d */ /* 0x000fea0003800000 */
.L_x_10410:
[----:B------:R-:W-:Y:S01]  /*34b0*/  HFMA2.MMA R140, -RZ, RZ, 0, 5.9604644775390625e-08 ;  /* 0x00000001ff8c7435 */ /* 0x000fe200000001ff */
[----:B------:R-:W-:Y:S02]  /*34c0*/  MOV R138, R0 ;  /* 0x00000000008a7202 */ /* 0x000fe40000000f00 */
[----:B------:R-:W-:Y:S02]  /*34d0*/  MOV R142, 0x1f ;  /* 0x0000001f008e7802 */ /* 0x000fe40000000f00 */
[----:B------:R-:W-:-:S07]  /*34e0*/  MOV R136, 0xffffffff ;  /* 0xffffffff00887802 */ /* 0x000fce0000000f00 */
[----:B-----5:R-:W-:Y:S05]  /*34f0*/  WARPSYNC.COLLECTIVE R136, `(.L_x_10412) ;  /* 0x0000000088087348 */ /* 0x020fea0003c00000 */
[----:B------:R0:W1:Y:S02]  /*3500*/  SHFL.BFLY P4, R134, R138, R140, R142 ;  /* 0x0c00008c8a867389 */ /* 0x000064000008008e */
[----:B01---5:R-:W-:Y:S01]  /*3510*/  ENDCOLLECTIVE ;  /* 0x000000000000791b */ /* 0x023fe20003800000 */
.L_x_10412:
[----:B------:R-:W-:Y:S01]  /*3520*/  HFMA2.MMA R140, -RZ, RZ, 0, 1.1920928955078125e-07 ;  /* 0x00000002ff8c7435 */ /* 0x000fe200000001ff */
[----:B------:R-:W-:-:S05]  /*3530*/  MOV R3, R134 ;  /* 0x0000008600037202 */ /* 0x000fca0000000f00 */
[----:B------:R-:W-:-:S05]  /*3540*/  FADD.FTZ R3, R0, R3 ;  /* 0x0000000300037221 */ /* 0x000fca0000010000 */
[----:B------:R-:W-:-:S07]  /*3550*/  MOV R138, R3 ;  /* 0x00000003008a7202 */ /* 0x000fce0000000f00 */
[----:B------:R-:W-:Y:S05]  /*3560*/  WARPSYNC.COLLECTIVE R136, `(.L_x_10413) ;  /* 0x0000000088087348 */ /* 0x000fea0003c00000 */
[----:B------:R0:W1:Y:S02]  /*3570*/  SHFL.BFLY P4, R134, R138, R140, R142 ;  /* 0x0c00008c8a867389 */ /* 0x000064000008008e */
[----:B01----:R-:W-:Y:S01]  /*3580*/  ENDCOLLECTIVE ;  /* 0x000000000000791b */ /* 0x003fe20003800000 */
.L_x_10413:
[----:B------:R-:W-:Y:S01]  /*3590*/  HFMA2.MMA R140, -RZ, RZ, 0, 2.384185791015625e-07 ;  /* 0x00000004ff8c7435 */ /* 0x000fe200000001ff */
[----:B------:R-:W-:-:S05]  /*35a0*/  MOV R2, R134 ;  /* 0x0000008600027202 */ /* 0x000fca0000000f00 */
[----:B------:R-:W-:-:S05]  /*35b0*/  FADD.FTZ R113, R3, R2 ;  /* 0x0000000203717221 */ /* 0x000fca0000010000 */
[----:B------:R-:W-:-:S07]  /*35c0*/  MOV R138, R113 ;  /* 0x00000071008a7202 */ /* 0x000fce0000000f00 */
[----:B------:R-:W-:Y:S05]  /*35d0*/  WARPSYNC.COLLECTIVE R136, `(.L_x_10414) ;  /* 0x0000000088087348 */ /* 0x000fea0003c00000 */
[----:B------:R0:W1:Y:S02]  /*35e0*/  SHFL.BFLY P4, R134, R138, R140, R142 ;  /* 0x0c00008c8a867389 */ /* 0x000064000008008e */
[----:B01----:R-:W-:Y:S01]  /*35f0*/  ENDCOLLECTIVE ;  /* 0x000000000000791b */ /* 0x003fe20003800000 */
.L_x_10414:
[----:B------:R-:W-:Y:S01]  /*3600*/  HFMA2.MMA R140, -RZ, RZ, 0, 4.76837158203125e-07 ;  /* 0x00000008ff8c7435 */ /* 0x000fe200000001ff */
[----:B------:R-:W-:-:S05]  /*3610*/  MOV R2, R134 ;  /* 0x0000008600027202 */ /* 0x000fca0000000f00 */
[----:B------:R-:W-:-:S05]  /*3620*/  FADD.FTZ R130, R113, R2 ;  /* 0x0000000271827221 */ /* 0x000fca0000010000 */
[----:B------:R-:W-:-:S07]  /*3630*/  MOV R138, R130 ;  /* 0x00000082008a7202 */ /* 0x000fce0000000f00 */
[----:B------:R-:W-:Y:S05]  /*3640*/  WARPSYNC.COLLECTIVE R136, `(.L_x_10415) ;  /* 0x0000000088087348 */ /* 0x000fea0003c00000 */
[----:B------:R0:W1:Y:S02]  /*3650*/  SHFL.BFLY P4, R134, R138, R140, R142 ;  /* 0x0c00008c8a867389 */ /* 0x000064000008008e */
[----:B01----:R-:W-:Y:S01]  /*3660*/  ENDCOLLECTIVE ;  /* 0x000000000000791b */ /* 0x003fe20003800000 */
.L_x_10415:
[----:B------:R-:W-:Y:S01]  /*3670*/  HFMA2.MMA R140, -RZ, RZ, 0, 9.5367431640625e-07 ;  /* 0x00000010ff8c7435 */ /* 0x000fe200000001ff */
[----:B------:R-:W-:-:S05]  /*3680*/  MOV R2, R134 ;  /* 0x0000008600027202 */ /* 0x000fca0000000f00 */
[----:B------:R-:W-:-:S05]  /*3690*/  FADD.FTZ R132, R130, R2 ;  /* 0x0000000282847221 */ /* 0x000fca0000010000 */
[----:B------:R-:W-:-:S07]  /*36a0*/  MOV R138, R132 ;  /* 0x00000084008a7202 */ /* 0x000fce0000000f00 */
[----:B------:R-:W-:Y:S05]  /*36b0*/  WARPSYNC.COLLECTIVE R136, `(.L_x_10416) ;  /* 0x0000000088087348 */ /* 0x000fea0003c00000 */
[----:B------:R0:W1:Y:S02]  /*36c0*/  SHFL.BFLY P4, R134, R138, R140, R142 ;  /* 0x0c00008c8a867389 */ /* 0x000064000008008e */
[----:B01----:R-:W-:Y:S01]  /*36d0*/  ENDCOLLECTIVE ;  /* 0x000000000000791b */ /* 0x003fe20003800000 */
.L_x_10416:
        /* <DEDUP_REMOVED lines=56> */
.L_x_10417:
[----:B------:R-:W-:Y:S01]  /*3a60*/  HFMA2.MMA R140, -RZ, RZ, 0, 1.1920928955078125e-07 ;  /* 0x00000002ff8c7435 */ /* 0x000fe200000001ff */
[----:B------:R-:W-:-:S05]  /*3a70*/  MOV R3, R134 ;  /* 0x0000008600037202 */ /* 0x000fca0000000f00 */
[----:B------:R-:W-:-:S05]  /*3a80*/  FADD.FTZ R3, R0, R3 ;  /* 0x0000000300037221 */ /* 0x000fca0000010000 */
[----:B------:R-:W-:-:S07]  /*3a90*/  MOV R138, R3 ;  /* 0x00000003008a7202 */ /* 0x000fce0000000f00 */
[----:B------:R-:W-:Y:S05]  /*3aa0*/  WARPSYNC.COLLECTIVE R136, `(.L_x_10418) ;  /* 0x0000000088087348 */ /* 0x000fea0003c00000 */
[----:B------:R0:W1:Y:S02]  /*3ab0*/  SHFL.BFLY P4, R134, R138, R140, R142 ;  /* 0x0c00008c8a867389 */ /* 0x000064000008008e */
[----:B01----:R-:W-:Y:S01]  /*3ac0*/  ENDCOLLECTIVE ;  /* 0x000000000000791b */ /* 0x003fe20003800000 */
.L_x_10418:
[----:B------:R-:W-:Y:S01]  /*3ad0*/  HFMA2.MMA R140, -RZ, RZ, 0, 2.384185791015625e-07 ;  /* 0x00000004ff8c7435 */ /* 0x000fe200000001ff */
[----:B------:R-:W-:-:S05]  /*3ae0*/  MOV R130, R134 ;  /* 0x0000008600827202 */ /* 0x000fca0000000f00 */
[----:B------:R-:W-:-:S05]  /*3af0*/  FADD.FTZ R130, R3, R130 ;  /* 0x0000008203827221 */ /* 0x000fca0000010000 */
[----:B------:R-:W-:-:S07]  /*3b00*/  MOV R138, R130 ;  /* 0x00000082008a7202 */ /* 0x000fce0000000f00 */
[----:B------:R-:W-:Y:S05]  /*3b10*/  WARPSYNC.COLLECTIVE R136, `(.L_x_10419) ;  /* 0x0000000088087348 */ /* 0x000fea0003c00000 */
[----:B------:R0:W1:Y:S02]  /*3b20*/  SHFL.BFLY P4, R134, R138, R140, R142 ;  /* 0x0c00008c8a867389 */ /* 0x000064000008008e */
[----:B01----:R-:W-:Y:S01]  /*3b30*/  ENDCOLLECTIVE ;  /* 0x000000000000791b */ /* 0x003fe20003800000 */
.L_x_10419:
[----:B------:R-:W-:Y:S01]  /*3b40*/  HFMA2.MMA R140, -RZ, RZ, 0, 4.76837158203125e-07 ;  /* 0x00000008ff8c7435 */ /* 0x000fe200000001ff */
[----:B------:R-:W-:-:S05]  /*3b50*/  MOV R113, R134 ;  /* 0x0000008600717202 */ /* 0x000fca0000000f00 */
[----:B------:R-:W-:-:S05]  /*3b60*/  FADD.FTZ R113, R130, R113 ;  /* 0x0000007182717221 */ /* 0x000fca0000010000 */
[----:B------:R-:W-:-:S07]  /*3b70*/  MOV R138, R113 ;  /* 0x00000071008a7202 */ /* 0x000fce0000000f00 */
[----:B------:R-:W-:Y:S05]  /*3b80*/  WARPSYNC.COLLECTIVE R136, `(.L_x_10420) ;  /* 0x0000000088087348 */ /* 0x000fea0003c00000 */
[----:B------:R0:W1:Y:S02]  /*3b90*/  SHFL.BFLY P4, R134, R138, R140, R142 ;  /* 0x0c00008c8a867389 */ /* 0x000064000008008e */
[----:B01----:R-:W-:Y:S01]  /*3ba0*/  ENDCOLLECTIVE ;  /* 0x000000000000791b */ /* 0x003fe20003800000 */
.L_x_10420:
[----:B------:R-:W-:Y:S01]  /*3bb0*/  HFMA2.MMA R140, -RZ, RZ, 0, 9.5367431640625e-07 ;  /* 0x00000010ff8c7435 */ /* 0x000fe200000001ff */
[----:B------:R-:W-:-:S05]  /*3bc0*/  MOV R132, R134 ;  /* 0x0000008600847202 */ /* 0x000fca0000000f00 */
[----:B------:R-:W-:-:S05]  /*3bd0*/  FADD.FTZ R132, R113, R132 ;  /* 0x0000008471847221 */ /* 0x000fca0000010000 */
[----:B------:R-:W-:-:S07]  /*3be0*/  MOV R138, R132 ;  /* 0x00000084008a7202 */ /* 0x000fce0000000f00 */
[----:B------:R-:W-:Y:S05]  /*3bf0*/  WARPSYNC.COLLECTIVE R136, `(.L_x_10421) ;  /* 0x0000000088087348 */ /* 0x000fea0003c00000 */
[----:B------:R0:W1:Y:S02]  /*3c00*/  SHFL.BFLY P4, R134, R138, R140, R142 ;  /* 0x0c00008c8a867389 */ /* 0x000064000008008e */
[----:B01----:R-:W-:Y:S01]  /*3c10*/  ENDCOLLECTIVE ;  /* 0x000000000000791b */ /* 0x003fe20003800000 */
.L_x_10421:
[----:B------:R-:W-:Y:S05]  /*3c20*/  BRA `(.L_x_10422) ;  /* 0xffffffe800bc7947 */ /* 0x000fea000383ffff */
.L_x_10423:
        /* <DEDUP_REMOVED lines=13> */
.L_x_20581:


//--------------------- .text._ZN10layer_norm31ln_parallel_residual_fwd_kernelINS_13Kernel_traitsIf6__halfS2_S2_fjLj3072ELj1ELj1ELj4ELj16ENS_18Kernel_traits_baseILj3072EfS2_S2_S2_fjLj128EEEEELb0ELb1ELb0EEEvNS_9FwdParamsE --------------------------
	.section	.text._ZN10layer_norm31ln_parallel_residual_fwd_kernelINS_13Kernel_traitsIf6__halfS2_S2_fjLj3072ELj1ELj1ELj4ELj16ENS_18Kernel_traits_baseILj3072EfS2_S2_S2_fjLj128EEEEELb0ELb1ELb0EEEvNS_9FwdParamsE,"ax",@progbits
	.align	128
        .global         _ZN10layer_norm31ln_parallel_residual_fwd_kernelINS_13Kernel_traitsIf6__halfS2_S2_fjLj3072ELj1ELj1ELj4ELj16ENS_18Kernel_traits_baseILj3072EfS2_S2_S2_fjLj128EEEEELb0ELb1ELb0EEEvNS_9FwdParamsE
        .type           _ZN10layer_norm31ln_parallel_residual_fwd_kernelINS_13Kernel_traitsIf6__halfS2_S2_fjLj3072ELj1ELj1ELj4ELj16ENS_18Kernel_traits_baseILj3072EfS2_S2_S2_fjLj128EEEEELb0ELb1ELb0EEEvNS_9FwdParamsE,@function
        .size           _ZN10layer_norm31ln_parallel_residual_fwd_kernelINS_13Kernel_traitsIf6__halfS2_S2_fjLj3072ELj1ELj1ELj4ELj16ENS_18Kernel_traits_baseILj3072EfS2_S2_S2_fjLj128EEEEELb0ELb1ELb0EEEvNS_9FwdParamsE,(.L_x_20582 - _ZN10layer_norm31ln_parallel_residual_fwd_kernelINS_13Kernel_traitsIf6__halfS2_S2_fjLj3072ELj1ELj1ELj4ELj16ENS_18Kernel_traits_baseILj3072EfS2_S2_S2_fjLj128EEEEELb0ELb1ELb0EEEvNS_9FwdParamsE)
        .other          _ZN10layer_norm31ln_parallel_residual_fwd_kernelINS_13Kernel_traitsIf6__halfS2_S2_fjLj3072ELj1ELj1ELj4ELj16ENS_18Kernel_traits_baseILj3072EfS2_S2_S2_fjLj128EEEEELb0ELb1ELb0EEEvNS_9FwdParamsE,@"STO_CUDA_ENTRY STV_DEFAULT"
_ZN10layer_norm31ln_parallel_residual_fwd_kernelINS_13Kernel_traitsIf6__halfS2_S2_fjLj3072ELj1ELj1ELj4ELj16ENS_18Kernel_traits_baseILj3072EfS2_S2_S2_fjLj128EEEEELb0ELb1ELb0EEEvNS_9FwdParamsE:
.text._ZN10layer_norm31ln_parallel_residual_fwd_kernelINS_13Kernel_traitsIf6__halfS2_S2_fjLj3072ELj1ELj1ELj4ELj16ENS_18Kernel_traits_baseILj3072EfS2_S2_S2_fjLj128EEEEELb0ELb1ELb0EEEvNS_9FwdParamsE:
        /* <DEDUP_REMOVED lines=32> */
.L_x_10425:
[----:B------:R-:W-:Y:S05]  /*0200*/  BSYNC B0 ;  /* 0x0000000000007941 */ /* 0x000fea0003800000 */
.L_x_10424:
        /* <DEDUP_REMOVED lines=18> */
.L_x_10427:
[----:B------:R-:W-:Y:S05]  /*0330*/  BSYNC B0 ;  /* 0x0000000000007941 */ /* 0x000fea0003800000 */
.L_x_10426:
        /* <DEDUP_REMOVED lines=17> */
.L_x_10429:
[----:B------:R-:W-:Y:S05]  /*0450*/  BSYNC B0 ;  /* 0x0000000000007941 */ /* 0x000fea0003800000 */
.L_x_10428:
        /* <DEDUP_REMOVED lines=29> */
[----:B------:R-:W-:Y:S01]  /*0630*/  ISETP.NE.AND P3, PT, RZ, UR6, PT ;  /* 0x00000006ff007c0c */ /* 0x000fe2000bf65270 */
[----:B------:R-:W-:Y:S01]  /*0640*/  ULDC UR6, c[0x0][0x290] ;  /* 0x0000a40000067ab9 */ /* 0x000fe20000000800 */
[----:B------:R-:W0:Y:S01]  /*0650*/  MUFU.RCP R4, R4 ;  /* 0x0000000400047308 */ /* 0x000e220000001000 */
[----:B------:R-:W-:Y:S02]  /*0660*/  IADD3 R6, R8, R9, RZ ;  /* 0x0000000908067210 */ /* 0x000fe40007ffe0ff */
[----:B------:R-:W-:Y:S02]  /*0670*/  P2R R8, PR, RZ, 0x8 ;  /* 0x00000008ff087803 */ /* 0x000fe40000000000 */
[----:B------:R-:W-:-:S07]  /*0680*/  SHF.L.U32 R6, R6, 0x3, RZ ;  /* 0x0000000306067819 */ /* 0x000fce00000006ff */
.L_x_10539:
        /* <DEDUP_REMOVED lines=23> */
[----:B-1----:R-:W-:Y:S05]  /*0800*/  @P5 BRA `(.L_x_10432) ;  /* 0x0000000000205947 */ /* 0x002fea0003800000 */
[----:B------:R-:W-:-:S04]  /*0810*/  ISETP.NE.U32.AND P3, PT, RZ, UR12, PT ;  /* 0x0000000cff007c0c */ /* 0x000fc8000bf65070 */
[----:B------:R-:W-:-:S13]  /*0820*/  ISETP.NE.AND.EX P3, PT, RZ, UR13, PT, P3 ;  /* 0x0000000dff007c0c */ /* 0x000fda000bf65330 */
[----:B------:R-:W-:Y:S05]  /*0830*/  @P3 BRA `(.L_x_10433) ;  /* 0x0000000000083947 */ /* 0x000fea0003800000 */
[----:B------:R-:W-:Y:S05]  /*0840*/  @P2 BRA `(.L_x_10434) ;  /* 0x0000000000202947 */ /* 0x000fea0003800000 */
[----:B------:R-:W-:Y:S05]  /*0850*/  BRA `(.L_x_10435) ;  /* 0x0000000000247947 */ /* 0x000fea0003800000 */
.L_x_10433:
[----:B-----5:R-:W-:-:S05]  /*0860*/  HADD2.F32 R14, -RZ, R24.H0_H0 ;  /* 0x20000018ff0e7230 */ /* 0x020fca0000004100 */
[----:B------:R-:W-:Y:S01]  /*0870*/  FADD.FTZ R7, R14, R7 ;  /* 0x000000070e077221 */ /* 0x000fe20000010000 */
[----:B------:R-:W-:Y:S06]  /*0880*/  BRA `(.L_x_10434) ;  /* 0x0000000000107947 */ /* 0x000fec0003800000 */
.L_x_10432:
[----:B-----5:R-:W-:Y:S02]  /*0890*/  HADD2.F32 R14, -RZ, R28.H0_H0 ;  /* 0x2000001cff0e7230 */ /* 0x020fe40000004100 */
[----:B------:R-:W-:-:S03]  /*08a0*/  @P4 HADD2.F32 R16, -RZ, R24.H0_H0 ;  /* 0x20000018ff104230 */ /* 0x000fc60000004100 */
[----:B------:R-:W-:-:S04]  /*08b0*/  FADD.FTZ R7, R14, R7 ;  /* 0x000000070e077221 */ /* 0x000fc80000010000 */
[----:B------:R-:W-:-:S07]  /*08c0*/  @P4 FADD.FTZ R7, R16, R7 ;  /* 0x0000000710074221 */ /* 0x000fce0000010000 */
.L_x_10434:
[----:B------:R-:W-:-:S04]  /*08d0*/  F2FP.F16.F32.PACK_AB R13, RZ, R7 ;  /* 0x00000007ff0d723e */ /* 0x000fc800000000ff */
[----:B------:R-:W-:-:S07]  /*08e0*/  PRMT R20, R13, 0x7610, R20 ;  /* 0x000076100d147816 */ /* 0x000fce0000000014 */
.L_x_10435:
[----:B------:R-:W-:Y:S01]  /*08f0*/  HADD2.F32 R13, -RZ, R80.H1_H1 ;  /* 0x30000050ff0d7230 */ /* 0x000fe20000004100 */
[----:B------:R-:W-:Y:S06]  /*0900*/  @P5 BRA `(.L_x_10436) ;  /* 0x0000000000205947 */ /* 0x000fec0003800000 */
[----:B------:R-:W-:-:S04]  /*0910*/  ISETP.NE.U32.AND P3, PT, RZ, UR12, PT ;  /* 0x0000000cff007c0c */ /* 0x000fc8000bf65070 */
[----:B------:R-:W-:-:S13]  /*0920*/  ISETP.NE.AND.EX P3, PT, RZ, UR13, PT, P3 ;  /* 0x0000000dff007c0c */ /* 0x000fda000bf65330 */
[----:B------:R-:W-:Y:S05]  /*0930*/  @P3 BRA `(.L_x_10437) ;  /* 0x0000000000083947 */ /* 0x000fea0003800000 */
[----:B------:R-:W-:Y:S05]  /*0940*/  @P2 BRA `(.L_x_10438) ;  /* 0x0000000000202947 */ /* 0x000fea0003800000 */
[----:B------:R-:W-:Y:S05]  /*0950*/  BRA `(.L_x_10439) ;  /* 0x0000000000247947 */ /* 0x000fea0003800000 */
.L_x_10437:
[----:B-----5:R-:W-:-:S05]  /*0960*/  HADD2.F32 R14, -RZ, R24.H1_H1 ;  /* 0x30000018ff0e7230 */ /* 0x020fca0000004100 */
[----:B------:R-:W-:Y:S01]  /*0970*/  FADD.FTZ R13, R14, R13 ;  /* 0x0000000d0e0d7221 */ /* 0x000fe20000010000 */
[----:B------:R-:W-:Y:S06]  /*0980*/  BRA `(.L_x_10438) ;  /* 0x0000000000107947 */ /* 0x000fec0003800000 */
.L_x_10436:
[----:B-----5:R-:W-:Y:S02]  /*0990*/  HADD2.F32 R14, -RZ, R28.H1_H1 ;  /* 0x3000001cff0e7230 */ /* 0x020fe40000004100 */
[----:B------:R-:W-:-:S03]  /*09a0*/  @P4 HADD2.F32 R16, -RZ, R24.H1_H1 ;  /* 0x30000018ff104230 */ /* 0x000fc60000004100 */
[----:B------:R-:W-:-:S04]  /*09b0*/  FADD.FTZ R13, R14, R13 ;  /* 0x0000000d0e0d7221 */ /* 0x000fc80000010000 */
[----:B------:R-:W-:-:S07]  /*09c0*/  @P4 FADD.FTZ R13, R16, R13 ;  /* 0x0000000d100d4221 */ /* 0x000fce0000010000 */
.L_x_10438:
[----:B------:R-:W-:-:S04]  /*09d0*/  F2FP.F16.F32.PACK_AB R14, RZ, R13 ;  /* 0x0000000dff0e723e */ /* 0x000fc800000000ff */
[----:B------:R-:W-:-:S07]  /*09e0*/  PRMT R20, R20, 0x5410, R14 ;  /* 0x0000541014147816 */ /* 0x000fce000000000e */
.L_x_10439:
[----:B------:R-:W-:Y:S01]  /*09f0*/  HADD2.F32 R15, -RZ, R81.H0_H0 ;  /* 0x20000051ff0f7230 */ /* 0x000fe20000004100 */
[----:B------:R-:W-:Y:S06]  /*0a00*/  @P5 BRA `(.L_x_10440) ;  /* 0x0000000000205947 */ /* 0x000fec0003800000 */
[----:B------:R-:W-:-:S04]  /*0a10*/  ISETP.NE.U32.AND P3, PT, RZ, UR12, PT ;  /* 0x0000000cff007c0c */ /* 0x000fc8000bf65070 */
[----:B------:R-:W-:-:S13]  /*0a20*/  ISETP.NE.AND.EX P3, PT, RZ, UR13, PT, P3 ;  /* 0x0000000dff007c0c */ /* 0x000fda000bf65330 */
[----:B------:R-:W-:Y:S05]  /*0a30*/  @P3 BRA `(.L_x_10441) ;  /* 0x0000000000083947 */ /* 0x000fea0003800000 */
[----:B------:R-:W-:Y:S05]  /*0a40*/  @P2 BRA `(.L_x_10442) ;  /* 0x0000000000202947 */ /* 0x000fea0003800000 */
[----:B------:R-:W-:Y:S05]  /*0a50*/  BRA `(.L_x_10443) ;  /* 0x0000000000247947 */ /* 0x000fea0003800000 */
.L_x_10441:
[----:B-----5:R-:W-:-:S05]  /*0a60*/  HADD2.F32 R14, -RZ, R25.H0_H0 ;  /* 0x20000019ff0e7230 */ /* 0x020fca0000004100 */
[----:B------:R-:W-:Y:S01]  /*0a70*/  FADD.FTZ R15, R14, R15 ;  /* 0x0000000f0e0f7221 */ /* 0x000fe20000010000 */
[----:B------:R-:W-:Y:S06]  /*0a80*/  BRA `(.L_x_10442) ;  /* 0x0000000000107947 */ /* 0x000fec0003800000 */
.L_x_10440:
[----:B-----5:R-:W-:Y:S02]  /*0a90*/  HADD2.F32 R14, -RZ, R29.H0_H0 ;  /* 0x2000001dff0e7230 */ /* 0x020fe40000004100 */
[----:B------:R-:W-:-:S03]  /*0aa0*/  @P4 HADD2.F32 R16, -RZ, R25.H0_H0 ;  /* 0x20000019ff104230 */ /* 0x000fc60000004100 */
[----:B------:R-:W-:-:S04]  /*0ab0*/  FADD.FTZ R15, R14, R15 ;  /* 0x0000000f0e0f7221 */ /* 0x000fc80000010000 */
[----:B------:R-:W-:-:S07]  /*0ac0*/  @P4 FADD.FTZ R15, R16, R15 ;  /* 0x0000000f100f4221 */ /* 0x000fce0000010000 */
.L_x_10442:
[----:B------:R-:W-:-:S04]  /*0ad0*/  F2FP.F16.F32.PACK_AB R14, RZ, R15 ;  /* 0x0000000fff0e723e */ /* 0x000fc800000000ff */
[----:B------:R-:W-:-:S07]  /*0ae0*/  PRMT R21, R14, 0x7610, R21 ;  /* 0x000076100e157816 */ /* 0x000fce0000000015 */
.L_x_10443:
[----:B------:R-:W-:Y:S01]  /*0af0*/  HADD2.F32 R89, -RZ, R81.H1_H1 ;  /* 0x30000051ff597230 */ /* 0x000fe20000004100 */
[----:B------:R-:W-:Y:S06]  /*0b00*/  @P5 BRA `(.L_x_10444) ;  /* 0x0000000000205947 */ /* 0x000fec0003800000 */
[----:B------:R-:W-:-:S04]  /*0b10*/  ISETP.NE.U32.AND P3, PT, RZ, UR12, PT ;  /* 0x0000000cff007c0c */ /* 0x000fc8000bf65070 */
[----:B------:R-:W-:-:S13]  /*0b20*/  ISETP.NE.AND.EX P3, PT, RZ, UR13, PT, P3 ;  /* 0x0000000dff007c0c */ /* 0x000fda000bf65330 */
[----:B------:R-:W-:Y:S05]  /*0b30*/  @P3 BRA `(.L_x_10445) ;  /* 0x0000000000083947 */ /* 0x000fea0003800000 */
[----:B------:R-:W-:Y:S05]  /*0b40*/  @P2 BRA `(.L_x_10446) ;  /* 0x0000000000202947 */ /* 0x000fea0003800000 */
[----:B------:R-:W-:Y:S05]  /*0b50*/  BRA `(.L_x_10447) ;  /* 0x0000000000247947 */ /* 0x000fea0003800000 */
.L_x_10445:
[----:B-----5:R-:W-:-:S05]  /*0b60*/  HADD2.F32 R14, -RZ, R25.H1_H1 ;  /* 0x30000019ff0e7230 */ /* 0x020fca0000004100 */
[----:B------:R-:W-:Y:S01]  /*0b70*/  FADD.FTZ R89, R14, R89 ;  /* 0x000000590e597221 */ /* 0x000fe20000010000 */
[----:B------:R-:W-:Y:S06]  /*0b80*/  BRA `(.L_x_10446) ;  /* 0x0000000000107947 */ /* 0x000fec0003800000 */
.L_x_10444:
[----:B-----5:R-:W-:Y:S02]  /*0b90*/  HADD2.F32 R14, -RZ, R29.H1_H1 ;  /* 0x3000001dff0e7230 */ /* 0x020fe40000004100 */
[----:B------:R-:W-:-:S03]  /*0ba0*/  @P4 HADD2.F32 R16, -RZ, R25.H1_H1 ;  /* 0x30000019ff104230 */ /* 0x000fc60000004100 */
[----:B------:R-:W-:-:S04]  /*0bb0*/  FADD.FTZ R89, R14, R89 ;  /* 0x000000590e597221 */ /* 0x000fc80000010000 */
[----:B------:R-:W-:-:S07]  /*0bc0*/  @P4 FADD.FTZ R89, R16, R89 ;  /* 0x0000005910594221 */ /* 0x000fce0000010000 */
.L_x_10446:
[----:B------:R-:W-:-:S04]  /*0bd0*/  F2FP.F16.F32.PACK_AB R14, RZ, R89 ;  /* 0x00000059ff0e723e */ /* 0x000fc800000000ff */
[----:B------:R-:W-:-:S07]  /*0be0*/  PRMT R21, R21, 0x5410, R14 ;  /* 0x0000541015157816 */ /* 0x000fce000000000e */
.L_x_10447:
[----:B------:R-:W-:Y:S01]  /*0bf0*/  HADD2.F32 R91, -RZ, R82.H0_H0 ;  /* 0x20000052ff5b7230 */ /* 0x000fe20000004100 */
[----:B------:R-:W-:Y:S06]  /*0c00*/  @P5 BRA `(.L_x_10448) ;  /* 0x0000000000205947 */ /* 0x000fec0003800000 */
[----:B------:R-:W-:-:S04]  /*0c10*/  ISETP.NE.U32.AND P3, PT, RZ, UR12, PT ;  /* 0x0000000cff007c0c */ /* 0x000fc8000bf65070 */
[----:B------:R-:W-:-:S13]  /*0c20*/  ISETP.NE.AND.EX P3, PT, RZ, UR13, PT, P3 ;  /* 0x0000000dff007c0c */ /* 0x000fda000bf65330 */
[----:B------:R-:W-:Y:S05]  /*0c30*/  @P3 BRA `(.L_x_10449) ;  /* 0x0000000000083947 */ /* 0x000fea0003800000 */
[----:B------:R-:W-:Y:S05]  /*0c40*/  @P2 BRA `(.L_x_10450) ;  /* 0x0000000000202947 */ /* 0x000fea0003800000 */
[----:B------:R-:W-:Y:S05]  /*0c50*/  BRA `(.L_x_10451) ;  /* 0x0000000000247947 */ /* 0x000fea0003800000 */
.L_x_10449:
[----:B-----5:R-:W-:-:S05]  /*0c60*/  HADD2.F32 R14, -RZ, R26.H0_H0 ;  /* 0x2000001aff0e7230 */ /* 0x020fca0000004100 */
[----:B------:R-:W-:Y:S01]  /*0c70*/  FADD.FTZ R91, R14, R91 ;  /* 0x0000005b0e5b7221 */ /* 0x000fe20000010000 */
[----:B------:R-:W-:Y:S06]  /*0c80*/  BRA `(.L_x_10450) ;  /* 0x0000000000107947 */ /* 0x000fec0003800000 */
.L_x_10448:
[----:B-----5:R-:W-:Y:S02]  /*0c90*/  HADD2.F32 R14, -RZ, R30.H0_H0 ;  /* 0x2000001eff0e7230 */ /* 0x020fe40000004100 */
[----:B------:R-:W-:-:S03]  /*0ca0*/  @P4 HADD2.F32 R16, -RZ, R26.H0_H0 ;  /* 0x2000001aff104230 */ /* 0x000fc60000004100 */
[----:B------:R-:W-:-:S04]  /*0cb0*/  FADD.FTZ R91, R14, R91 ;  /* 0x0000005b0e5b7221 */ /* 0x000fc80000010000 */
[----:B------:R-:W-:-:S07]  /*0cc0*/  @P4 FADD.FTZ R91, R16, R91 ;  /* 0x0000005b105b4221 */ /* 0x000fce0000010000 */
.L_x_10450:
[----:B------:R-:W-:-:S04]  /*0cd0*/  F2FP.F16.F32.PACK_AB R14, RZ, R91 ;  /* 0x0000005bff0e723e */ /* 0x000fc800000000ff */
[----:B------:R-:W-:-:S07]  /*0ce0*/  PRMT R22, R14, 0x7610, R22 ;  /* 0x000076100e167816 */ /* 0x000fce0000000016 */
.L_x_10451:
[----:B------:R-:W-:Y:S01]  /*0cf0*/  HADD2.F32 R101, -RZ, R82.H1_H1 ;  /* 0x30000052ff657230 */ /* 0x000fe20000004100 */
[----:B------:R-:W-:Y:S06]  /*0d00*/  @P5 BRA `(.L_x_10452) ;  /* 0x0000000000205947 */ /* 0x000fec0003800000 */
[----:B------:R-:W-:-:S04]  /*0d10*/  ISETP.NE.U32.AND P3, PT, RZ, UR12, PT ;  /* 0x0000000cff007c0c */ /* 0x000fc8000bf65070 */
[----:B------:R-:W-:-:S13]  /*0d20*/  ISETP.NE.AND.EX P3, PT, RZ, UR13, PT, P3 ;  /* 0x0000000dff007c0c */ /* 0x000fda000bf65330 */
[----:B------:R-:W-:Y:S05]  /*0d30*/  @P3 BRA `(.L_x_10453) ;  /* 0x0000000000083947 */ /* 0x000fea0003800000 */
[----:B------:R-:W-:Y:S05]  /*0d40*/  @P2 BRA `(.L_x_10454) ;  /* 0x0000000000202947 */ /* 0x000fea0003800000 */
[----:B------:R-:W-:Y:S05]  /*0d50*/  BRA `(.L_x_10455) ;  /* 0x0000000000247947 */ /* 0x000fea0003800000 */
.L_x_10453:
[----:B-----5:R-:W-:-:S05]  /*0d60*/  HADD2.F32 R14, -RZ, R26.H1_H1 ;  /* 0x3000001aff0e7230 */ /* 0x020fca0000004100 */
[----:B------:R-:W-:Y:S01]  /*0d70*/  FADD.FTZ R101, R14, R101 ;  /* 0x000000650e657221 */ /* 0x000fe20000010000 */
[----:B------:R-:W-:Y:S06]  /*0d80*/  BRA `(.L_x_10454) ;  /* 0x0000000000107947 */ /* 0x000fec0003800000 */
.L_x_10452:
[----:B-----5:R-:W-:Y:S02]  /*0d90*/  HADD2.F32 R14, -RZ, R30.H1_H1 ;  /* 0x3000001eff0e7230 */ /* 0x020fe40000004100 */
[----:B------:R-:W-:-:S03]  /*0da0*/  @P4 HADD2.F32 R16, -RZ, R26.H1_H1 ;  /* 0x3000001aff104230 */ /* 0x000fc60000004100 */
[----:B------:R-:W-:-:S04]  /*0db0*/  FADD.FTZ R101, R14, R101 ;  /* 0x000000650e657221 */ /* 0x000fc80000010000 */
[----:B------:R-:W-:-:S07]  /*0dc0*/  @P4 FADD.FTZ R101, R16, R101 ;  /* 0x0000006510654221 */ /* 0x000fce0000010000 */
.L_x_10454:
[----:B------:R-:W-:-:S04]  /*0dd0*/  F2FP.F16.F32.PACK_AB R14, RZ, R101 ;  /* 0x00000065ff0e723e */ /* 0x000fc800000000ff */
[----:B------:R-:W-:-:S07]  /*0de0*/  PRMT R22, R22, 0x5410, R14 ;  /* 0x0000541016167816 */ /* 0x000fce000000000e */
.L_x_10455:
[----:B------:R-:W-:Y:S01]  /*0df0*/  HADD2.F32 R103, -RZ, R83.H0_H0 ;  /* 0x20000053ff677230 */ /* 0x000fe20000004100 */
[----:B------:R-:W-:Y:S06]  /*0e00*/  @P5 BRA `(.L_x_10456) ;  /* 0x0000000000205947 */ /* 0x000fec0003800000 */
[----:B------:R-:W-:-:S04]  /*0e10*/  ISETP.NE.U32.AND P3, PT, RZ, UR12, PT ;  /* 0x0000000cff007c0c */ /* 0x000fc8000bf65070 */
[----:B------:R-:W-:-:S13]  /*0e20*/  ISETP.NE.AND.EX P3, PT, RZ, UR13, PT, P3 ;  /* 0x0000000dff007c0c */ /* 0x000fda000bf65330 */
[----:B------:R-:W-:Y:S05]  /*0e30*/  @P3 BRA `(.L_x_10457) ;  /* 0x0000000000083947 */ /* 0x000fea0003800000 */
[----:B------:R-:W-:Y:S05]  /*0e40*/  @P2 BRA `(.L_x_10458) ;  /* 0x0000000000202947 */ /* 0x000fea0003800000 */
[----:B------:R-:W-:Y:S05]  /*0e50*/  BRA `(.L_x_10459) ;  /* 0x0000000000247947 */ /* 0x000fea0003800000 */
.L_x_10457:
[----:B-----5:R-:W-:-:S05]  /*0e60*/  HADD2.F32 R14, -RZ, R27.H0_H0 ;  /* 0x2000001bff0e7230 */ /* 0x020fca0000004100 */
[----:B------:R-:W-:Y:S01]  /*0e70*/  FADD.FTZ R103, R14, R103 ;  /* 0x000000670e677221 */ /* 0x000fe20000010000 */
[----:B------:R-:W-:Y:S06]  /*0e80*/  BRA `(.L_x_10458) ;  /* 0x0000000000107947 */ /* 0x000fec0003800000 */
.L_x_10456:
[----:B-----5:R-:W-:Y:S02]  /*0e90*/  HADD2.F32 R14, -RZ, R31.H0_H0 ;  /* 0x2000001fff0e7230 */ /* 0x020fe40000004100 */
[----:B------:R-:W-:-:S03]  /*0ea0*/  @P4 HADD2.F32 R16, -RZ, R27.H0_H0 ;  /* 0x2000001bff104230 */ /* 0x000fc60000004100 */
[----:B------:R-:W-:-:S04]  /*0eb0*/  FADD.FTZ R103, R14, R103 ;  /* 0x000000670e677221 */ /* 0x000fc80000010000 */
[----:B------:R-:W-:-:S07]  /*0ec0*/  @P4 FADD.FTZ R103, R16, R103 ;  /* 0x0000006710674221 */ /* 0x000fce0000010000 */
.L_x_10458:
[----:B------:R-:W-:-:S04]  /*0ed0*/  F2FP.F16.F32.PACK_AB R14, RZ, R103 ;  /* 0x00000067ff0e723e */ /* 0x000fc800000000ff */
[----:B------:R-:W-:-:S07]  /*0ee0*/  PRMT R23, R14, 0x7610, R23 ;  /* 0x000076100e177816 */ /* 0x000fce0000000017 */
.L_x_10459:
[----:B------:R-:W-:Y:S01]  /*0ef0*/  HADD2.F32 R113, -RZ, R83.H1_H1 ;  /* 0x30000053ff717230 */ /* 0x000fe20000004100 */
[----:B------:R-:W-:Y:S06]  /*0f00*/  @P5 BRA `(.L_x_10460) ;  /* 0x0000000000205947 */ /* 0x000fec0003800000 */
[----:B------:R-:W-:-:S04]  /*0f10*/  ISETP.NE.U32.AND P3, PT, RZ, UR12, PT ;  /* 0x0000000cff007c0c */ /* 0x000fc8000bf65070 */
[----:B------:R-:W-:-:S13]  /*0f20*/  ISETP.NE.AND.EX P3, PT, RZ, UR13, PT, P3 ;  /* 0x0000000dff007c0c */ /* 0x000fda000bf65330 */
[----:B------:R-:W-:Y:S05]  /*0f30*/  @P3 BRA `(.L_x_10461) ;  /* 0x0000000000083947 */ /* 0x000fea0003800000 */
[----:B------:R-:W-:Y:S05]  /*0f40*/  @P2 BRA `(.L_x_10462) ;  /* 0x0000000000202947 */ /* 0x000fea0003800000 */
[----:B------:R-:W-:Y:S05]  /*0f50*/  BRA `(.L_x_10463) ;  /* 0x0000000000247947 */ /* 0x000fea0003800000 */
.L_x_10461:
[----:B-----5:R-:W-:-:S05]  /*0f60*/  HADD2.F32 R14, -RZ, R27.H1_H1 ;  /* 0x3000001bff0e7230 */ /* 0x020fca0000004100 */
[----:B------:R-:W-:Y:S01]  /*0f70*/  FADD.FTZ R113, R14, R113 ;  /* 0x000000710e717221 */ /* 0x000fe20000010000 */
[----:B------:R-:W-:Y:S06]  /*0f80*/  BRA `(.L_x_10462) ;  /* 0x0000000000107947 */ /* 0x000fec0003800000 */
.L_x_10460:
[----:B-----5:R-:W-:Y:S02]  /*0f90*/  HADD2.F32 R14, -RZ, R31.H1_H1 ;  /* 0x3000001fff0e7230 */ /* 0x020fe40000004100 */
[----:B------:R-:W-:-:S03]  /*0fa0*/  @P4 HADD2.F32 R16, -RZ, R27.H1_H1 ;  /* 0x3000001bff104230 */ /* 0x000fc60000004100 */
[----:B------:R-:W-:-:S04]  /*0fb0*/  FADD.FTZ R113, R14, R113 ;  /* 0x000000710e717221 */ /* 0x000fc80000010000 */
[----:B------:R-:W-:-:S07]  /*0fc0*/  @P4 FADD.FTZ R113, R16, R113 ;  /* 0x0000007110714221 */ /* 0x000fce0000010000 */
.L_x_10462:
[----:B------:R-:W-:-:S04]  /*0fd0*/  F2FP.F16.F32.PACK_AB R14, RZ, R113 ;  /* 0x00000071ff0e723e */ /* 0x000fc800000000ff */
[----:B------:R-:W-:-:S07]  /*0fe0*/  PRMT R23, R23, 0x5410, R14 ;  /* 0x0000541017177816 */ /* 0x000fce000000000e */
.L_x_10463:
[----:B------:R-:W1:Y:S01]  /*0ff0*/  @P2 LDC.64 R80, c[0x0][0x238] ;  /* 0x00008e00ff502b82 */ /* 0x000e620000000a00 */
[C---:B------:R-:W-:Y:S02]  /*1000*/  IADD3 R14, R10.reuse, 0x80, RZ ;  /* 0x000000800a0e7810 */ /* 0x040fe40007ffe0ff */
[----:B-1----:R-:W-:-:S04]  /*1010*/  @P2 LEA R80, P3, R10, R80, 0x4 ;  /* 0x000000500a502211 */ /* 0x002fc800078620ff */
[----:B------:R-:W-:-:S05]  /*1020*/  @P2 LEA.HI.X R81, R10, R81, RZ, 0x4, P3 ;  /* 0x000000510a512211 */ /* 0x000fca00018f24ff */
[----:B------:R1:W-:Y:S04]  /*1030*/  @P2 STG.E.128 desc[UR4][R80.64], R20 ;  /* 0x0000001450002986 */ /* 0x0003e8000c101d04 */
.L_x_10431:
[----:B------:R-:W-:Y:S05]  /*1040*/  BSYNC B0 ;  /* 0x0000000000007941 */ /* 0x000fea0003800000 */
.L_x_10430:
        /* <DEDUP_REMOVED lines=25> */
.L_x_10467:
[----:B-----5:R-:W-:-:S05]  /*11e0*/  HADD2.F32 R16, -RZ, R24.H0_H0 ;  /* 0x20000018ff107230 */ /* 0x020fca0000004100 */
[----:B------:R-:W-:Y:S01]  /*11f0*/  FADD.FTZ R9, R16, R9 ;  /* 0x0000000910097221 */ /* 0x000fe20000010000 */
[----:B------:R-:W-:Y:S06]  /*1200*/  BRA `(.L_x_10468) ;  /* 0x0000000000107947 */ /* 0x000fec0003800000 */
.L_x_10466:
[----:B-----5:R-:W-:Y:S02]  /*1210*/  HADD2.F32 R16, -RZ, R28.H0_H0 ;  /* 0x2000001cff107230 */ /* 0x020fe40000004100 */
[----:B------:R-:W-:-:S03]  /*1220*/  @P4 HADD2.F32 R18, -RZ, R24.H0_H0 ;  /* 0x20000018ff124230 */ /* 0x000fc60000004100 */
[----:B------:R-:W-:-:S04]  /*1230*/  FADD.FTZ R9, R16, R9 ;  /* 0x0000000910097221 */ /* 0x000fc80000010000 */
[----:B------:R-:W-:-:S07]  /*1240*/  @P4 FADD.FTZ R9, R18, R9 ;  /* 0x0000000912094221 */ /* 0x000fce0000010000 */
.L_x_10468:
[----:B------:R-:W-:-:S04]  /*1250*/  F2FP.F16.F32.PACK_AB R16, RZ, R9 ;  /* 0x00000009ff10723e */ /* 0x000fc800000000ff */
[----:B------:R-:W-:-:S07]  /*1260*/  PRMT R20, R16, 0x7610, R20 ;  /* 0x0000761010147816 */ /* 0x000fce0000000014 */
.L_x_10469:
[----:B------:R-:W-:Y:S01]  /*1270*/  HADD2.F32 R17, -RZ, R80.H1_H1 ;  /* 0x30000050ff117230 */ /* 0x000fe20000004100 */
[----:B------:R-:W-:Y:S06]  /*1280*/  @P5 BRA `(.L_x_10470) ;  /* 0x0000000000205947 */ /* 0x000fec0003800000 */
[----:B------:R-:W-:-:S04]  /*1290*/  ISETP.NE.U32.AND P3, PT, RZ, UR12, PT ;  /* 0x0000000cff007c0c */ /* 0x000fc8000bf65070 */
[----:B------:R-:W-:-:S13]  /*12a0*/  ISETP.NE.AND.EX P3, PT, RZ, UR13, PT, P3 ;  /* 0x0000000dff007c0c */ /* 0x000fda000bf65330 */
[----:B------:R-:W-:Y:S05]  /*12b0*/  @P3 BRA `(.L_x_10471) ;  /* 0x0000000000083947 */ /* 0x000fea0003800000 */
[----:B------:R-:W-:Y:S05]  /*12c0*/  @P2 BRA `(.L_x_10472) ;  /* 0x0000000000202947 */ /* 0x000fea0003800000 */
[----:B------:R-:W-:Y:S05]  /*12d0*/  BRA `(.L_x_10473) ;  /* 0x0000000000247947 */ /* 0x000fea0003800000 */
.L_x_10471:
[----:B-----5:R-:W-:-:S05]  /*12e0*/  HADD2.F32 R16, -RZ, R24.H1_H1 ;  /* 0x30000018ff107230 */ /* 0x020fca0000004100 */
[----:B------:R-:W-:Y:S01]  /*12f0*/  FADD.FTZ R17, R16, R17 ;  /* 0x0000001110117221 */ /* 0x000fe20000010000 */
[----:B------:R-:W-:Y:S06]  /*1300*/  BRA `(.L_x_10472) ;  /* 0x0000000000107947 */ /* 0x000fec0003800000 */
.L_x_10470:
[----:B-----5:R-:W-:Y:S02]  /*1310*/  HADD2.F32 R16, -RZ, R28.H1_H1 ;  /* 0x3000001cff107230 */ /* 0x020fe40000004100 */
[----:B------:R-:W-:-:S03]  /*1320*/  @P4 HADD2.F32 R18, -RZ, R24.H1_H1 ;  /* 0x30000018ff124230 */ /* 0x000fc60000004100 */
[----:B------:R-:W-:-:S04]  /*1330*/  FADD.FTZ R17, R16, R17 ;  /* 0x0000001110117221 */ /* 0x000fc80000010000 */
[----:B------:R-:W-:-:S07]  /*1340*/  @P4 FADD.FTZ R17, R18, R17 ;  /* 0x0000001112114221 */ /* 0x000fce0000010000 */
.L_x_10472:
[----:B------:R-:W-:-:S04]  /*1350*/  F2FP.F16.F32.PACK_AB R16, RZ, R17 ;  /* 0x00000011ff10723e */ /* 0x000fc800000000ff */
[----:B------:R-:W-:-:S07]  /*1360*/  PRMT R20, R20, 0x5410, R16 ;  /* 0x0000541014147816 */ /* 0x000fce0000000010 */
.L_x_10473:
[----:B------:R-:W-:Y:S01]  /*1370*/  HADD2.F32 R19, -RZ, R81.H0_H0 ;  /* 0x20000051ff137230 */ /* 0x000fe20000004100 */
[----:B------:R-:W-:Y:S06]  /*1380*/  @P5 BRA `(.L_x_10474) ;  /* 0x0000000000205947 */ /* 0x000fec0003800000 */
[----:B------:R-:W-:-:S04]  /*1390*/  ISETP.NE.U32.AND P3, PT, RZ, UR12, PT ;  /* 0x0000000cff007c0c */ /* 0x000fc8000bf65070 */
[----:B------:R-:W-:-:S13]  /*13a0*/  ISETP.NE.AND.EX P3, PT, RZ, UR13, PT, P3 ;  /* 0x0000000dff007c0c */ /* 0x000fda000bf65330 */
[----:B------:R-:W-:Y:S05]  /*13b0*/  @P3 BRA `(.L_x_10475) ;  /* 0x0000000000083947 */ /* 0x000fea0003800000 */
[----:B------:R-:W-:Y:S05]  /*13c0*/  @P2 BRA `(.L_x_10476) ;  /* 0x0000000000202947 */ /* 0x000fea0003800000 */
[----:B------:R-:W-:Y:S05]  /*13d0*/  BRA `(.L_x_10477) ;  /* 0x0000000000247947 */ /* 0x000fea0003800000 */
.L_x_10475:
[----:B-----5:R-:W-:-:S05]  /*13e0*/  HADD2.F32 R16, -RZ, R25.H0_H0 ;  /* 0x20000019ff107230 */ /* 0x020fca0000004100 */
[----:B------:R-:W-:Y:S01]  /*13f0*/  FADD.FTZ R19, R16, R19 ;  /* 0x0000001310137221 */ /* 0x000fe20000010000 */
[----:B------:R-:W-:Y:S06]  /*1400*/  BRA `(.L_x_10476) ;  /* 0x0000000000107947 */ /* 0x000fec0003800000 */
.L_x_10474:
[----:B-----5:R-:W-:Y:S02]  /*1410*/  HADD2.F32 R16, -RZ, R29.H0_H0 ;  /* 0x2000001dff107230 */ /* 0x020fe40000004100 */
[----:B------:R-:W-:-:S03]  /*1420*/  @P4 HADD2.F32 R18, -RZ, R25.H0_H0 ;  /* 0x20000019ff124230 */ /* 0x000fc60000004100 */
[----:B------:R-:W-:-:S04]  /*1430*/  FADD.FTZ R19, R16, R19 ;  /* 0x0000001310137221 */ /* 0x000fc80000010000 */
[----:B------:R-:W-:-:S07]  /*1440*/  @P4 FADD.FTZ R19, R18, R19 ;  /* 0x0000001312134221 */ /* 0x000fce0000010000 */
.L_x_10476:
[----:B------:R-:W-:-:S04]  /*1450*/  F2FP.F16.F32.PACK_AB R16, RZ, R19 ;  /* 0x00000013ff10723e */ /* 0x000fc800000000ff */
[----:B------:R-:W-:-:S07]  /*1460*/  PRMT R21, R16, 0x7610, R21 ;  /* 0x0000761010157816 */ /* 0x000fce0000000015 */
.L_x_10477:
[----:B------:R-:W-:Y:S01]  /*1470*/  HADD2.F32 R93, -RZ, R81.H1_H1 ;  /* 0x30000051ff5d7230 */ /* 0x000fe20000004100 */
[----:B------:R-:W-:Y:S06]  /*1480*/  @P5 BRA `(.L_x_10478) ;  /* 0x0000000000205947 */ /* 0x000fec0003800000 */
[----:B------:R-:W-:-:S04]  /*1490*/  ISETP.NE.U32.AND P3, PT, RZ, UR12, PT ;  /* 0x0000000cff007c0c */ /* 0x000fc8000bf65070 */
[----:B------:R-:W-:-:S13]  /*14a0*/  ISETP.NE.AND.EX P3, PT, RZ, UR13, PT, P3 ;  /* 0x0000000dff007c0c */ /* 0x000fda000bf65330 */
[----:B------:R-:W-:Y:S05]  /*14b0*/  @P3 BRA `(.L_x_10479) ;  /* 0x0000000000083947 */ /* 0x000fea0003800000 */
[----:B------:R-:W-:Y:S05]  /*14c0*/  @P2 BRA `(.L_x_10480) ;  /* 0x0000000000202947 */ /* 0x000fea0003800000 */
[----:B------:R-:W-:Y:S05]  /*14d0*/  BRA `(.L_x_10481) ;  /* 0x0000000000247947 */ /* 0x000fea0003800000 */
.L_x_10479:
[----:B-----5:R-:W-:-:S05]  /*14e0*/  HADD2.F32 R16, -RZ, R25.H1_H1 ;  /* 0x30000019ff107230 */ /* 0x020fca0000004100 */
[----:B------:R-:W-:Y:S01]  /*14f0*/  FADD.FTZ R93, R16, R93 ;  /* 0x0000005d105d7221 */ /* 0x000fe20000010000 */
[----:B------:R-:W-:Y:S06]  /*1500*/  BRA `(.L_x_10480) ;  /* 0x0000000000107947 */ /* 0x000fec0003800000 */
.L_x_10478:
[----:B-----5:R-:W-:Y:S02]  /*1510*/  HADD2.F32 R16, -RZ, R29.H1_H1 ;  /* 0x3000001dff107230 */ /* 0x020fe40000004100 */
[----:B------:R-:W-:-:S03]  /*1520*/  @P4 HADD2.F32 R18, -RZ, R25.H1_H1 ;  /* 0x30000019ff124230 */ /* 0x000fc60000004100 */
[----:B------:R-:W-:-:S04]  /*1530*/  FADD.FTZ R93, R16, R93 ;  /* 0x0000005d105d7221 */ /* 0x000fc80000010000 */
[----:B------:R-:W-:-:S07]  /*1540*/  @P4 FADD.FTZ R93, R18, R93 ;  /* 0x0000005d125d4221 */ /* 0x000fce0000010000 */
.L_x_10480:
[----:B------:R-:W-:-:S04]  /*1550*/  F2FP.F16.F32.PACK_AB R16, RZ, R93 ;  /* 0x0000005dff10723e */ /* 0x000fc800000000ff */
[----:B------:R-:W-:-:S07]  /*1560*/  PRMT R21, R21, 0x5410, R16 ;  /* 0x0000541015157816 */ /* 0x000fce0000000010 */
.L_x_10481:
[----:B------:R-:W-:Y:S01]  /*1570*/  HADD2.F32 R95, -RZ, R82.H0_H0 ;  /* 0x20000052ff5f7230 */ /* 0x000fe20000004100 */
[----:B------:R-:W-:Y:S06]  /*1580*/  @P5 BRA `(.L_x_10482) ;  /* 0x0000000000205947 */ /* 0x000fec0003800000 */
[----:B------:R-:W-:-:S04]  /*1590*/  ISETP.NE.U32.AND P3, PT, RZ, UR12, PT ;  /* 0x0000000cff007c0c */ /* 0x000fc8000bf65070 */
[----:B------:R-:W-:-:S13]  /*15a0*/  ISETP.NE.AND.EX P3, PT, RZ, UR13, PT, P3 ;  /* 0x0000000dff007c0c */ /* 0x000fda000bf65330 */
[----:B------:R-:W-:Y:S05]  /*15b0*/  @P3 BRA `(.L_x_10483) ;  /* 0x0000000000083947 */ /* 0x000fea0003800000 */
[----:B------:R-:W-:Y:S05]  /*15c0*/  @P2 BRA `(.L_x_10484) ;  /* 0x0000000000202947 */ /* 0x000fea0003800000 */
[----:B------:R-:W-:Y:S05]  /*15d0*/  BRA `(.L_x_10485) ;  /* 0x0000000000247947 */ /* 0x000fea0003800000 */
.L_x_10483:
[----:B-----5:R-:W-:-:S05]  /*15e0*/  HADD2.F32 R16, -RZ, R26.H0_H0 ;  /* 0x2000001aff107230 */ /* 0x020fca0000004100 */
[----:B------:R-:W-:Y:S01]  /*15f0*/  FADD.FTZ R95, R16, R95 ;  /* 0x0000005f105f7221 */ /* 0x000fe20000010000 */
[----:B------:R-:W-:Y:S06]  /*1600*/  BRA `(.L_x_10484) ;  /* 0x0000000000107947 */ /* 0x000fec0003800000 */
.L_x_10482:
[----:B-----5:R-:W-:Y:S02]  /*1610*/  HADD2.F32 R16, -RZ, R30.H0_H0 ;  /* 0x2000001eff107230 */ /* 0x020fe40000004100 */
[----:B------:R-:W-:-:S03]  /*1620*/  @P4 HADD2.F32 R18, -RZ, R26.H0_H0 ;  /* 0x2000001aff124230 */ /* 0x000fc60000004100 */
[----:B------:R-:W-:-:S04]  /*1630*/  FADD.FTZ R95, R16, R95 ;  /* 0x0000005f105f7221 */ /* 0x000fc80000010000 */
[----:B------:R-:W-:-:S07]  /*1640*/  @P4 FADD.FTZ R95, R18, R95 ;  /* 0x0000005f125f4221 */ /* 0x000fce0000010000 */
.L_x_10484:
[----:B------:R-:W-:-:S04]  /*1650*/  F2FP.F16.F32.PACK_AB R16, RZ, R95 ;  /* 0x0000005fff10723e */ /* 0x000fc800000000ff */
[----:B------:R-:W-:-:S07]  /*1660*/  PRMT R22, R16, 0x7610, R22 ;  /* 0x0000761010167816 */ /* 0x000fce0000000016 */
.L_x_10485:
[----:B------:R-:W-:Y:S01]  /*1670*/  HADD2.F32 R105, -RZ, R82.H1_H1 ;  /* 0x30000052ff697230 */ /* 0x000fe20000004100 */
[----:B------:R-:W-:Y:S06]  /*1680*/  @P5 BRA `(.L_x_10486) ;  /* 0x0000000000205947 */ /* 0x000fec0003800000 */
[----:B------:R-:W-:-:S04]  /*1690*/  ISETP.NE.U32.AND P3, PT, RZ, UR12, PT ;  /* 0x0000000cff007c0c */ /* 0x000fc8000bf65070 */
[----:B------:R-:W-:-:S13]  /*16a0*/  ISETP.NE.AND.EX P3, PT, RZ, UR13, PT, P3 ;  /* 0x0000000dff007c0c */ /* 0x000fda000bf65330 */
[----:B------:R-:W-:Y:S05]  /*16b0*/  @P3 BRA `(.L_x_10487) ;  /* 0x0000000000083947 */ /* 0x000fea0003800000 */
[----:B------:R-:W-:Y:S05]  /*16c0*/  @P2 BRA `(.L_x_10488) ;  /* 0x0000000000202947 */ /* 0x000fea0003800000 */
[----:B------:R-:W-:Y:S05]  /*16d0*/  BRA `(.L_x_10489) ;  /* 0x0000000000247947 */ /* 0x000fea0003800000 */
.L_x_10487:
[----:B-----5:R-:W-:-:S05]  /*16e0*/  HADD2.F32 R16, -RZ, R26.H1_H1 ;  /* 0x3000001aff107230 */ /* 0x020fca0000004100 */
[----:B------:R-:W-:Y:S01]  /*16f0*/  FADD.FTZ R105, R16, R105 ;  /* 0x0000006910697221 */ /* 0x000fe20000010000 */
[----:B------:R-:W-:Y:S06]  /*1700*/  BRA `(.L_x_10488) ;  /* 0x0000000000107947 */ /* 0x000fec0003800000 */
.L_x_10486:
[----:B-----5:R-:W-:Y:S02]  /*1710*/  HADD2.F32 R16, -RZ, R30.H1_H1 ;  /* 0x3000001eff107230 */ /* 0x020fe40000004100 */
[----:B------:R-:W-:-:S03]  /*1720*/  @P4 HADD2.F32 R18, -RZ, R26.H1_H1 ;  /* 0x3000001aff124230 */ /* 0x000fc60000004100 */
[----:B------:R-:W-:-:S04]  /*1730*/  FADD.FTZ R105, R16, R105 ;  /* 0x0000006910697221 */ /* 0x000fc80000010000 */
[----:B------:R-:W-:-:S07]  /*1740*/  @P4 FADD.FTZ R105, R18, R105 ;  /* 0x0000006912694221 */ /* 0x000fce0000010000 */
.L_x_10488:
[----:B------:R-:W-:-:S04]  /*1750*/  F2FP.F16.F32.PACK_AB R16, RZ, R105 ;  /* 0x00000069ff10723e */ /* 0x000fc800000000ff */
[----:B------:R-:W-:-:S07]  /*1760*/  PRMT R22, R22, 0x5410, R16 ;  /* 0x0000541016167816 */ /* 0x000fce0000000010 */
.L_x_10489:
[----:B------:R-:W-:Y:S01]  /*1770*/  HADD2.F32 R107, -RZ, R83.H0_H0 ;  /* 0x20000053ff6b7230 */ /* 0x000fe20000004100 */
[----:B------:R-:W-:Y:S06]  /*1780*/  @P5 BRA `(.L_x_10490) ;  /* 0x0000000000205947 */ /* 0x000fec0003800000 */
[----:B------:R-:W-:-:S04]  /*1790*/  ISETP.NE.U32.AND P3, PT, RZ, UR12, PT ;  /* 0x0000000cff007c0c */ /* 0x000fc8000bf65070 */
[----:B------:R-:W-:-:S13]  /*17a0*/  ISETP.NE.AND.EX P3, PT, RZ, UR13, PT, P3 ;  /* 0x0000000dff007c0c */ /* 0x000fda000bf65330 */
[----:B------:R-:W-:Y:S05]  /*17b0*/  @P3 BRA `(.L_x_10491) ;  /* 0x0000000000083947 */ /* 0x000fea0003800000 */
[----:B------:R-:W-:Y:S05]  /*17c0*/  @P2 BRA `(.L_x_10492) ;  /* 0x0000000000202947 */ /* 0x000fea0003800000 */
[----:B------:R-:W-:Y:S05]  /*17d0*/  BRA `(.L_x_10493) ;  /* 0x0000000000247947 */ /* 0x000fea0003800000 */
.L_x_10491:
[----:B-----5:R-:W-:-:S05]  /*17e0*/  HADD2.F32 R16, -RZ, R27.H0_H0 ;  /* 0x2000001bff107230 */ /* 0x020fca0000004100 */
[----:B------:R-:W-:Y:S01]  /*17f0*/  FADD.FTZ R107, R16, R107 ;  /* 0x0000006b106b7221 */ /* 0x000fe20000010000 */
[----:B------:R-:W-:Y:S06]  /*1800*/  BRA `(.L_x_10492) ;  /* 0x0000000000107947 */ /* 0x000fec0003800000 */
.L_x_10490:
[----:B-----5:R-:W-:Y:S02]  /*1810*/  HADD2.F32 R16, -RZ, R31.H0_H0 ;  /* 0x2000001fff107230 */ /* 0x020fe40000004100 */
[----:B------:R-:W-:-:S03]  /*1820*/  @P4 HADD2.F32 R18, -RZ, R27.H0_H0 ;  /* 0x2000001bff124230 */ /* 0x000fc60000004100 */
[----:B------:R-:W-:-:S04]  /*1830*/  FADD.FTZ R107, R16, R107 ;  /* 0x0000006b106b7221 */ /* 0x000fc80000010000 */
[----:B------:R-:W-:-:S07]  /*1840*/  @P4 FADD.FTZ R107, R18, R107 ;  /* 0x0000006b126b4221 */ /* 0x000fce0000010000 */
.L_x_10492:
[----:B------:R-:W-:-:S04]  /*1850*/  F2FP.F16.F32.PACK_AB R16, RZ, R107 ;  /* 0x0000006bff10723e */ /* 0x000fc800000000ff */
[----:B------:R-:W-:-:S07]  /*1860*/  PRMT R23, R16, 0x7610, R23 ;  /* 0x0000761010177816 */ /* 0x000fce0000000017 */
.L_x_10493:
[----:B------:R-:W-:Y:S01]  /*1870*/  HADD2.F32 R117, -RZ, R83.H1_H1 ;  /* 0x30000053ff757230 */ /* 0x000fe20000004100 */
[----:B------:R-:W-:Y:S06]  /*1880*/  @P5 BRA `(.L_x_10494) ;  /* 0x0000000000205947 */ /* 0x000fec0003800000 */
[----:B------:R-:W-:-:S04]  /*1890*/  ISETP.NE.U32.AND P3, PT, RZ, UR12, PT ;  /* 0x0000000cff007c0c */ /* 0x000fc8000bf65070 */
[----:B------:R-:W-:-:S13]  /*18a0*/  ISETP.NE.AND.EX P3, PT, RZ, UR13, PT, P3 ;  /* 0x0000000dff007c0c */ /* 0x000fda000bf65330 */
[----:B------:R-:W-:Y:S05]  /*18b0*/  @P3 BRA `(.L_x_10495) ;  /* 0x0000000000083947 */ /* 0x000fea0003800000 */
[----:B------:R-:W-:Y:S05]  /*18c0*/  @P2 BRA `(.L_x_10496) ;  /* 0x0000000000202947 */ /* 0x000fea0003800000 */
[----:B------:R-:W-:Y:S05]  /*18d0*/  BRA `(.L_x_10497) ;  /* 0x0000000000247947 */ /* 0x000fea0003800000 */
.L_x_10495:
[----:B-----5:R-:W-:-:S05]  /*18e0*/  HADD2.F32 R16, -RZ, R27.H1_H1 ;  /* 0x3000001bff107230 */ /* 0x020fca0000004100 */
[----:B------:R-:W-:Y:S01]  /*18f0*/  FADD.FTZ R117, R16, R117 ;  /* 0x0000007510757221 */ /* 0x000fe20000010000 */
[----:B------:R-:W-:Y:S06]  /*1900*/  BRA `(.L_x_10496) ;  /* 0x0000000000107947 */ /* 0x000fec0003800000 */
.L_x_10494:
[----:B-----5:R-:W-:Y:S02]  /*1910*/  HADD2.F32 R16, -RZ, R31.H1_H1 ;  /* 0x3000001fff107230 */ /* 0x020fe40000004100 */
[----:B------:R-:W-:-:S03]  /*1920*/  @P4 HADD2.F32 R18, -RZ, R27.H1_H1 ;  /* 0x3000001bff124230 */ /* 0x000fc60000004100 */
[----:B------:R-:W-:-:S04]  /*1930*/  FADD.FTZ R117, R16, R117 ;  /* 0x0000007510757221 */ /* 0x000fc80000010000 */
[----:B------:R-:W-:-:S07]  /*1940*/  @P4 FADD.FTZ R117, R18, R117 ;  /* 0x0000007512754221 */ /* 0x000fce0000010000 */
.L_x_10496:
[----:B------:R-:W-:-:S04]  /*1950*/  F2FP.F16.F32.PACK_AB R16, RZ, R117 ;  /* 0x00000075ff10723e */ /* 0x000fc800000000ff */
[----:B------:R-:W-:-:S07]  /*1960*/  PRMT R23, R23, 0x5410, R16 ;  /* 0x0000541017177816 */ /* 0x000fce0000000010 */
.L_x_10497:
[----:B------:R-:W1:Y:S02]  /*1970*/  @P2 LDC.64 R80, c[0x0][0x238] ;  /* 0x00008e00ff502b82 */ /* 0x000e640000000a00 */
[----:B-1----:R-:W-:-:S04]  /*1980*/  @P2 LEA R80, P3, R14, R80, 0x4 ;  /* 0x000000500e502211 */ /* 0x002fc800078620ff */
[C---:B------:R-:W-:Y:S02]  /*1990*/  @P2 LEA.HI.X R81, R14.reuse, R81, RZ, 0x4, P3 ;  /* 0x000000510e512211 */ /* 0x040fe400018f24ff */
[----:B------:R-:W-:-:S03]  /*19a0*/  IADD3 R14, R14, 0x80, RZ ;  /* 0x000000800e0e7810 */ /* 0x000fc60007ffe0ff */
[----:B------:R2:W-:Y:S04]  /*19b0*/  @P2 STG.E.128 desc[UR4][R80.64], R20 ;  /* 0x0000001450002986 */ /* 0x0005e8000c101d04 */
.L_x_10465:
[----:B------:R-:W-:Y:S05]  /*19c0*/  BSYNC B0 ;  /* 0x0000000000007941 */ /* 0x000fea0003800000 */
.L_x_10464:
        /* <DEDUP_REMOVED lines=24> */
.L_x_10501:
[----:B-----5:R-:W-:-:S05]  /*1b50*/  HADD2.F32 R16, -RZ, R24.H0_H0 ;  /* 0x20000018ff107230 */ /* 0x020fca0000004100 */
[----:B------:R-:W-:Y:S01]  /*1b60*/  FADD.FTZ R11, R16, R11 ;  /* 0x0000000b100b7221 */ /* 0x000fe20000010000 */
[----:B------:R-:W-:Y:S06]  /*1b70*/  BRA `(.L_x_10502) ;  /* 0x0000000000107947 */ /* 0x000fec0003800000 */
.L_x_10500:
[----:B-----5:R-:W-:Y:S02]  /*1b80*/  HADD2.F32 R16, -RZ, R28.H0_H0 ;  /* 0x2000001cff107230 */ /* 0x020fe40000004100 */
[----:B------:R-:W-:-:S03]  /*1b90*/  @P4 HADD2.F32 R18, -RZ, R24.H0_H0 ;  /* 0x20000018ff124230 */ /* 0x000fc60000004100 */
[----:B------:R-:W-:-:S04]  /*1ba0*/  FADD.FTZ R11, R16, R11 ;  /* 0x0000000b100b7221 */ /* 0x000fc80000010000 */
[----:B------:R-:W-:-:S07]  /*1bb0*/  @P4 FADD.FTZ R11, R18, R11 ;  /* 0x0000000b120b4221 */ /* 0x000fce0000010000 */
.L_x_10502:
[----:B------:R-:W-:-:S04]  /*1bc0*/  F2FP.F16.F32.PACK_AB R16, RZ, R11 ;  /* 0x0000000bff10723e */ /* 0x000fc800000000ff */
[----:B------:R-:W-:-:S07]  /*1bd0*/  PRMT R20, R16, 0x7610, R20 ;  /* 0x0000761010147816 */ /* 0x000fce0000000014 */
.L_x_10503:
[----:B------:R-:W-:Y:S01]  /*1be0*/  HADD2.F32 R85, -RZ, R80.H1_H1 ;  /* 0x30000050ff557230 */ /* 0x000fe20000004100 */
[----:B------:R-:W-:Y:S06]  /*1bf0*/  @P5 BRA `(.L_x_10504) ;  /* 0x0000000000205947 */ /* 0x000fec0003800000 */
[----:B------:R-:W-:-:S04]  /*1c00*/  ISETP.NE.U32.AND P3, PT, RZ, UR12, PT ;  /* 0x0000000cff007c0c */ /* 0x000fc8000bf65070 */
[----:B------:R-:W-:-:S13]  /*1c10*/  ISETP.NE.AND.EX P3, PT, RZ, UR13, PT, P3 ;  /* 0x0000000dff007c0c */ /* 0x000fda000bf65330 */
[----:B------:R-:W-:Y:S05]  /*1c20*/  @P3 BRA `(.L_x_10505) ;  /* 0x0000000000083947 */ /* 0x000fea0003800000 */
[----:B------:R-:W-:Y:S05]  /*1c30*/  @P2 BRA `(.L_x_10506) ;  /* 0x0000000000202947 */ /* 0x000fea0003800000 */
[----:B------:R-:W-:Y:S05]  /*1c40*/  BRA `(.L_x_10507) ;  /* 0x0000000000247947 */ /* 0x000fea0003800000 */
.L_x_10505:
[----:B-----5:R-:W-:-:S05]  /*1c50*/  HADD2.F32 R16, -RZ, R24.H1_H1 ;  /* 0x30000018ff107230 */ /* 0x020fca0000004100 */
[----:B------:R-:W-:Y:S01]  /*1c60*/  FADD.FTZ R85, R16, R85 ;  /* 0x0000005510557221 */ /* 0x000fe20000010000 */
[----:B------:R-:W-:Y:S06]  /*1c70*/  BRA `(.L_x_10506) ;  /* 0x0000000000107947 */ /* 0x000fec0003800000 */
.L_x_10504:
[----:B-----5:R-:W-:Y:S02]  /*1c80*/  HADD2.F32 R16, -RZ, R28.H1_H1 ;  /* 0x3000001cff107230 */ /* 0x020fe40000004100 */
[----:B------:R-:W-:-:S03]  /*1c90*/  @P4 HADD2.F32 R18, -RZ, R24.H1_H1 ;  /* 0x30000018ff124230 */ /* 0x000fc60000004100 */
[----:B------:R-:W-:-:S04]  /*1ca0*/  FADD.FTZ R85, R16, R85 ;  /* 0x0000005510557221 */ /* 0x000fc80000010000 */
[----:B------:R-:W-:-:S07]  /*1cb0*/  @P4 FADD.FTZ R85, R18, R85 ;  /* 0x0000005512554221 */ /* 0x000fce0000010000 */
.L_x_10506:
[----:B------:R-:W-:-:S04]  /*1cc0*/  F2FP.F16.F32.PACK_AB R16, RZ, R85 ;  /* 0x00000055ff10723e */ /* 0x000fc800000000ff */
[----:B------:R-:W-:-:S07]  /*1cd0*/  PRMT R20, R20, 0x5410, R16 ;  /* 0x0000541014147816 */ /* 0x000fce0000000010 */
.L_x_10507:
[----:B------:R-:W-:Y:S01]  /*1ce0*/  HADD2.F32 R87, -RZ, R81.H0_H0 ;  /* 0x20000051ff577230 */ /* 0x000fe20000004100 */
[----:B------:R-:W-:Y:S06]  /*1cf0*/  @P5 BRA `(.L_x_10508) ;  /* 0x0000000000205947 */ /* 0x000fec0003800000 */
[----:B------:R-:W-:-:S04]  /*1d00*/  ISETP.NE.U32.AND P3, PT, RZ, UR12, PT ;  /* 0x0000000cff007c0c */ /* 0x000fc8000bf65070 */
[----:B------:R-:W-:-:S13]  /*1d10*/  ISETP.NE.AND.EX P3, PT, RZ, UR13, PT, P3 ;  /* 0x0000000dff007c0c */ /* 0x000fda000bf65330 */
[----:B------:R-:W-:Y:S05]  /*1d20*/  @P3 BRA `(.L_x_10509) ;  /* 0x0000000000083947 */ /* 0x000fea0003800000 */
[----:B------:R-:W-:Y:S05]  /*1d30*/  @P2 BRA `(.L_x_10510) ;  /* 0x0000000000202947 */ /* 0x000fea0003800000 */
[----:B------:R-:W-:Y:S05]  /*1d40*/  BRA `(.L_x_10511) ;  /* 0x0000000000247947 */ /* 0x000fea0003800000 */
.L_x_10509:
[----:B-----5:R-:W-:-:S05]  /*1d50*/  HADD2.F32 R16, -RZ, R25.H0_H0 ;  /* 0x20000019ff107230 */ /* 0x020fca0000004100 */
[----:B------:R-:W-:Y:S01]  /*1d60*/  FADD.FTZ R87, R16, R87 ;  /* 0x0000005710577221 */ /* 0x000fe20000010000 */
[----:B------:R-:W-:Y:S06]  /*1d70*/  BRA `(.L_x_10510) ;  /* 0x0000000000107947 */ /* 0x000fec0003800000 */
.L_x_10508:
[----:B-----5:R-:W-:Y:S02]  /*1d80*/  HADD2.F32 R16, -RZ, R29.H0_H0 ;  /* 0x2000001dff107230 */ /* 0x020fe40000004100 */
[----:B------:R-:W-:-:S03]  /*1d90*/  @P4 HADD2.F32 R18, -RZ, R25.H0_H0 ;  /* 0x20000019ff124230 */ /* 0x000fc60000004100 */
[----:B------:R-:W-:-:S04]  /*1da0*/  FADD.FTZ R87, R16, R87 ;  /* 0x0000005710577221 */ /* 0x000fc80000010000 */
[----:B------:R-:W-:-:S07]  /*1db0*/  @P4 FADD.FTZ R87, R18, R87 ;  /* 0x0000005712574221 */ /* 0x000fce0000010000 */
.L_x_10510:
[----:B------:R-:W-:-:S04]  /*1dc0*/  F2FP.F16.F32.PACK_AB R16, RZ, R87 ;  /* 0x00000057ff10723e */ /* 0x000fc800000000ff */
[----:B------:R-:W-:-:S07]  /*1dd0*/  PRMT R21, R16, 0x7610, R21 ;  /* 0x0000761010157816 */ /* 0x000fce0000000015 */
.L_x_10511:
[----:B------:R-:W-:Y:S01]  /*1de0*/  HADD2.F32 R97, -RZ, R81.H1_H1 ;  /* 0x30000051ff617230 */ /* 0x000fe20000004100 */
[----:B------:R-:W-:Y:S06]  /*1df0*/  @P5 BRA `(.L_x_10512) ;  /* 0x0000000000205947 */ /* 0x000fec0003800000 */
[----:B------:R-:W-:-:S04]  /*1e00*/  ISETP.NE.U32.AND P3, PT, RZ, UR12, PT ;  /* 0x0000000cff007c0c */ /* 0x000fc8000bf65070 */
[----:B------:R-:W-:-:S13]  /*1e10*/  ISETP.NE.AND.EX P3, PT, RZ, UR13, PT, P3 ;  /* 0x0000000dff007c0c */ /* 0x000fda000bf65330 */
[----:B------:R-:W-:Y:S05]  /*1e20*/  @P3 BRA `(.L_x_10513) ;  /* 0x0000000000083947 */ /* 0x000fea0003800000 */
[----:B------:R-:W-:Y:S05]  /*1e30*/  @P2 BRA `(.L_x_10514) ;  /* 0x0000000000202947 */ /* 0x000fea0003800000 */
[----:B------:R-:W-:Y:S05]  /*1e40*/  BRA `(.L_x_10515) ;  /* 0x0000000000247947 */ /* 0x000fea0003800000 */
.L_x_10513:
[----:B-----5:R-:W-:-:S05]  /*1e50*/  HADD2.F32 R16, -RZ, R25.H1_H1 ;  /* 0x30000019ff107230 */ /* 0x020fca0000004100 */
[----:B------:R-:W-:Y:S01]  /*1e60*/  FADD.FTZ R97, R16, R97 ;  /* 0x0000006110617221 */ /* 0x000fe20000010000 */
[----:B------:R-:W-:Y:S06]  /*1e70*/  BRA `(.L_x_10514) ;  /* 0x0000000000107947 */ /* 0x000fec0003800000 */
.L_x_10512:
[----:B-----5:R-:W-:Y:S02]  /*1e80*/  HADD2.F32 R16, -RZ, R29.H1_H1 ;  /* 0x3000001dff107230 */ /* 0x020fe40000004100 */
[----:B------:R-:W-:-:S03]  /*1e90*/  @P4 HADD2.F32 R18, -RZ, R25.H1_H1 ;  /* 0x30000019ff124230 */ /* 0x000fc60000004100 */
[----:B------:R-:W-:-:S04]  /*1ea0*/  FADD.FTZ R97, R16, R97 ;  /* 0x0000006110617221 */ /* 0x000fc80000010000 */
[----:B------:R-:W-:-:S07]  /*1eb0*/  @P4 FADD.FTZ R97, R18, R97 ;  /* 0x0000006112614221 */ /* 0x000fce0000010000 */
.L_x_10514:
[----:B------:R-:W-:-:S04]  /*1ec0*/  F2FP.F16.F32.PACK_AB R16, RZ, R97 ;  /* 0x00000061ff10723e */ /* 0x000fc800000000ff */
[----:B------:R-:W-:-:S07]  /*1ed0*/  PRMT R21, R21, 0x5410, R16 ;  /* 0x0000541015157816 */ /* 0x000fce0000000010 */
.L_x_10515:
[----:B------:R-:W-:Y:S01]  /*1ee0*/  HADD2.F32 R99, -RZ, R82.H0_H0 ;  /* 0x20000052ff637230 */ /* 0x000fe20000004100 */
[----:B------:R-:W-:Y:S06]  /*1ef0*/  @P5 BRA `(.L_x_10516) ;  /* 0x0000000000205947 */ /* 0x000fec0003800000 */
[----:B------:R-:W-:-:S04]  /*1f00*/  ISETP.NE.U32.AND P3, PT, RZ, UR12, PT ;  /* 0x0000000cff007c0c */ /* 0x000fc8000bf65070 */
[----:B------:R-:W-:-:S13]  /*1f10*/  ISETP.NE.AND.EX P3, PT, RZ, UR13, PT, P3 ;  /* 0x0000000dff007c0c */ /* 0x000fda000bf65330 */
[----:B------:R-:W-:Y:S05]  /*1f20*/  @P3 BRA `(.L_x_10517) ;  /* 0x0000000000083947 */ /* 0x000fea0003800000 */
[----:B------:R-:W-:Y:S05]  /*1f30*/  @P2 BRA `(.L_x_10518) ;  /* 0x0000000000202947 */ /* 0x000fea0003800000 */
[----:B------:R-:W-:Y:S05]  /*1f40*/  BRA `(.L_x_10519) ;  /* 0x0000000000247947 */ /* 0x000fea0003800000 */
.L_x_10517:
[----:B-----5:R-:W-:-:S05]  /*1f50*/  HADD2.F32 R16, -RZ, R26.H0_H0 ;  /* 0x2000001aff107230 */ /* 0x020fca0000004100 */
[----:B------:R-:W-:Y:S01]  /*1f60*/  FADD.FTZ R99, R16, R99 ;  /* 0x0000006310637221 */ /* 0x000fe20000010000 */
[----:B------:R-:W-:Y:S06]  /*1f70*/  BRA `(.L_x_10518) ;  /* 0x0000000000107947 */ /* 0x000fec0003800000 */
.L_x_10516:
[----:B-----5:R-:W-:Y:S02]  /*1f80*/  HADD2.F32 R16, -RZ, R30.H0_H0 ;  /* 0x2000001eff107230 */ /* 0x020fe40000004100 */
[----:B------:R-:W-:-:S03]  /*1f90*/  @P4 HADD2.F32 R18, -RZ, R26.H0_H0 ;  /* 0x2000001aff124230 */ /* 0x000fc60000004100 */
[----:B------:R-:W-:-:S04]  /*1fa0*/  FADD.FTZ R99, R16, R99 ;  /* 0x0000006310637221 */ /* 0x000fc80000010000 */
[----:B------:R-:W-:-:S07]  /*1fb0*/  @P4 FADD.FTZ R99, R18, R99 ;  /* 0x0000006312634221 */ /* 0x000fce0000010000 */
.L_x_10518:
[----:B------:R-:W-:-:S04]  /*1fc0*/  F2FP.F16.F32.PACK_AB R16, RZ, R99 ;  /* 0x00000063ff10723e */ /* 0x000fc800000000ff */
[----:B------:R-:W-:-:S07]  /*1fd0*/  PRMT R22, R16, 0x7610, R22 ;  /* 0x0000761010167816 */ /* 0x000fce0000000016 */
.L_x_10519:
[----:B------:R-:W-:Y:S01]  /*1fe0*/  HADD2.F32 R109, -RZ, R82.H1_H1 ;  /* 0x30000052ff6d7230 */ /* 0x000fe20000004100 */
[----:B------:R-:W-:Y:S06]  /*1ff0*/  @P5 BRA `(.L_x_10520) ;  /* 0x0000000000205947 */ /* 0x000fec0003800000 */
[----:B------:R-:W-:-:S04]  /*2000*/  ISETP.NE.U32.AND P3, PT, RZ, UR12, PT ;  /* 0x0000000cff007c0c */ /* 0x000fc8000bf65070 */
[----:B------:R-:W-:-:S13]  /*2010*/  ISETP.NE.AND.EX P3, PT, RZ, UR13, PT, P3 ;  /* 0x0000000dff007c0c */ /* 0x000fda000bf65330 */
[----:B------:R-:W-:Y:S05]  /*2020*/  @P3 BRA `(.L_x_10521) ;  /* 0x0000000000083947 */ /* 0x000fea0003800000 */
[----:B------:R-:W-:Y:S05]  /*2030*/  @P2 BRA `(.L_x_10522) ;  /* 0x0000000000202947 */ /* 0x000fea0003800000 */
[----:B------:R-:W-:Y:S05]  /*2040*/  BRA `(.L_x_10523) ;  /* 0x0000000000247947 */ /* 0x000fea0003800000 */
.L_x_10521:
[----:B-----5:R-:W-:-:S05]  /*2050*/  HADD2.F32 R16, -RZ, R26.H1_H1 ;  /* 0x3000001aff107230 */ /* 0x020fca0000004100 */
[----:B------:R-:W-:Y:S01]  /*2060*/  FADD.FTZ R109, R16, R109 ;  /* 0x0000006d106d7221 */ /* 0x000fe20000010000 */
[----:B------:R-:W-:Y:S06]  /*2070*/  BRA `(.L_x_10522) ;  /* 0x0000000000107947 */ /* 0x000fec0003800000 */
.L_x_10520:
[----:B-----5:R-:W-:Y:S02]  /*2080*/  HADD2.F32 R16, -RZ, R30.H1_H1 ;  /* 0x3000001eff107230 */ /* 0x020fe40000004100 */
[----:B------:R-:W-:-:S03]  /*2090*/  @P4 HADD2.F32 R18, -RZ, R26.H1_H1 ;  /* 0x3000001aff124230 */ /* 0x000fc60000004100 */
[----:B------:R-:W-:-:S04]  /*20a0*/  FADD.FTZ R109, R16, R109 ;  /* 0x0000006d106d7221 */ /* 0x000fc80000010000 */
[----:B------:R-:W-:-:S07]  /*20b0*/  @P4 FADD.FTZ R109, R18, R109 ;  /* 0x0000006d126d4221 */ /* 0x000fce0000010000 */
.L_x_10522:
[----:B------:R-:W-:-:S04]  /*20c0*/  F2FP.F16.F32.PACK_AB R16, RZ, R109 ;  /* 0x0000006dff10723e */ /* 0x000fc800000000ff */
[----:B------:R-:W-:-:S07]  /*20d0*/  PRMT R22, R22, 0x5410, R16 ;  /* 0x0000541016167816 */ /* 0x000fce0000000010 */
.L_x_10523:
[----:B------:R-:W-:Y:S01]  /*20e0*/  HADD2.F32 R111, -RZ, R83.H0_H0 ;  /* 0x20000053ff6f7230 */ /* 0x000fe20000004100 */
[----:B------:R-:W-:Y:S06]  /*20f0*/  @P5 BRA `(.L_x_10524) ;  /* 0x0000000000205947 */ /* 0x000fec0003800000 */
[----:B------:R-:W-:-:S04]  /*2100*/  ISETP.NE.U32.AND P3, PT, RZ, UR12, PT ;  /* 0x0000000cff007c0c */ /* 0x000fc8000bf65070 */
[----:B------:R-:W-:-:S13]  /*2110*/  ISETP.NE.AND.EX P3, PT, RZ, UR13, PT, P3 ;  /* 0x0000000dff007c0c */ /* 0x000fda000bf65330 */
[----:B------:R-:W-:Y:S05]  /*2120*/  @P3 BRA `(.L_x_10525) ;  /* 0x0000000000083947 */ /* 0x000fea0003800000 */
[----:B------:R-:W-:Y:S05]  /*2130*/  @P2 BRA `(.L_x_10526) ;  /* 0x0000000000202947 */ /* 0x000fea0003800000 */
[----:B------:R-:W-:Y:S05]  /*2140*/  BRA `(.L_x_10527) ;  /* 0x0000000000247947 */ /* 0x000fea0003800000 */
.L_x_10525:
[----:B-----5:R-:W-:-:S05]  /*2150*/  HADD2.F32 R16, -RZ, R27.H0_H0 ;  /* 0x2000001bff107230 */ /* 0x020fca0000004100 */
[----:B------:R-:W-:Y:S01]  /*2160*/  FADD.FTZ R111, R16, R111 ;  /* 0x0000006f106f7221 */ /* 0x000fe20000010000 */
[----:B------:R-:W-:Y:S06]  /*2170*/  BRA `(.L_x_10526) ;  /* 0x0000000000107947 */ /* 0x000fec0003800000 */
.L_x_10524:
[----:B-----5:R-:W-:Y:S02]  /*2180*/  HADD2.F32 R16, -RZ, R31.H0_H0 ;  /* 0x2000001fff107230 */ /* 0x020fe40000004100 */
[----:B------:R-:W-:-:S03]  /*2190*/  @P4 HADD2.F32 R18, -RZ, R27.H0_H0 ;  /* 0x2000001bff124230 */ /* 0x000fc60000004100 */
[----:B------:R-:W-:-:S04]  /*21a0*/  FADD.FTZ R111, R16, R111 ;  /* 0x0000006f106f7221 */ /* 0x000fc80000010000 */
[----:B------:R-:W-:-:S07]  /*21b0*/  @P4 FADD.FTZ R111, R18, R111 ;  /* 0x0000006f126f4221 */ /* 0x000fce0000010000 */
.L_x_10526:
[----:B------:R-:W-:-:S04]  /*21c0*/  F2FP.F16.F32.PACK_AB R16, RZ, R111 ;  /* 0x0000006fff10723e */ /* 0x000fc800000000ff */
[----:B------:R-:W-:-:S07]  /*21d0*/  PRMT R23, R16, 0x7610, R23 ;  /* 0x0000761010177816 */ /* 0x000fce0000000017 */
.L_x_10527:
[----:B------:R-:W-:Y:S01]  /*21e0*/  HADD2.F32 R119, -RZ, R83.H1_H1 ;  /* 0x30000053ff777230 */ /* 0x000fe20000004100 */
[----:B------:R-:W-:Y:S06]  /*21f0*/  @P5 BRA `(.L_x_10528) ;  /* 0x0000000000205947 */ /* 0x000fec0003800000 */
[----:B------:R-:W-:-:S04]  /*2200*/  ISETP.NE.U32.AND P3, PT, RZ, UR12, PT ;  /* 0x0000000cff007c0c */ /* 0x000fc8000bf65070 */
[----:B------:R-:W-:-:S13]  /*2210*/  ISETP.NE.AND.EX P3, PT, RZ, UR13, PT, P3 ;  /* 0x0000000dff007c0c */ /* 0x000fda000bf65330 */
[----:B------:R-:W-:Y:S05]  /*2220*/  @P3 BRA `(.L_x_10529) ;  /* 0x0000000000083947 */ /* 0x000fea0003800000 */
[----:B------:R-:W-:Y:S05]  /*2230*/  @P2 BRA `(.L_x_10530) ;  /* 0x0000000000202947 */ /* 0x000fea0003800000 */
[----:B------:R-:W-:Y:S05]  /*2240*/  BRA `(.L_x_10531) ;  /* 0x0000000000247947 */ /* 0x000fea0003800000 */
.L_x_10529:
[----:B-----5:R-:W-:-:S05]  /*2250*/  HADD2.F32 R16, -RZ, R27.H1_H1 ;  /* 0x3000001bff107230 */ /* 0x020fca0000004100 */
[----:B------:R-:W-:Y:S01]  /*2260*/  FADD.FTZ R119, R16, R119 ;  /* 0x0000007710777221 */ /* 0x000fe20000010000 */
[----:B------:R-:W-:Y:S06]  /*2270*/  BRA `(.L_x_10530) ;  /* 0x0000000000107947 */ /* 0x000fec0003800000 */
.L_x_10528:
[----:B-----5:R-:W-:Y:S02]  /*2280*/  HADD2.F32 R16, -RZ, R31.H1_H1 ;  /* 0x3000001fff107230 */ /* 0x020fe40000004100 */
[----:B------:R-:W-:-:S03]  /*2290*/  @P4 HADD2.F32 R18, -RZ, R27.H1_H1 ;  /* 0x3000001bff124230 */ /* 0x000fc60000004100 */
[----:B------:R-:W-:-:S04]  /*22a0*/  FADD.FTZ R119, R16, R119 ;  /* 0x0000007710777221 */ /* 0x000fc80000010000 */
[----:B------:R-:W-:-:S07]  /*22b0*/  @P4 FADD.FTZ R119, R18, R119 ;  /* 0x0000007712774221 */ /* 0x000fce0000010000 */
.L_x_10530:
[----:B------:R-:W-:-:S04]  /*22c0*/  F2FP.F16.F32.PACK_AB R16, RZ, R119 ;  /* 0x00000077ff10723e */ /* 0x000fc800000000ff */
[----:B------:R-:W-:-:S07]  /*22d0*/  PRMT R23, R23, 0x5410, R16 ;  /* 0x0000541017177816 */ /* 0x000fce0000000010 */
.L_x_10531:
[----:B------:R-:W1:Y:S02]  /*22e0*/  @P2 LDC.64 R80, c[0x0][0x238] ;  /* 0x00008e00ff502b82 */ /* 0x000e640000000a00 */
[----:B-1----:R-:W-:-:S04]  /*22f0*/  @P2 LEA R80, P3, R14, R80, 0x4 ;  /* 0x000000500e502211 */ /* 0x002fc800078620ff */
[----:B------:R-:W-:-:S05]  /*2300*/  @P2 LEA.HI.X R81, R14, R81, RZ, 0x4, P3 ;  /* 0x000000510e512211 */ /* 0x000fca00018f24ff */
[----:B------:R3:W-:Y:S04]  /*2310*/  @P2 STG.E.128 desc[UR4][R80.64], R20 ;  /* 0x0000001450002986 */ /* 0x0007e8000c101d04 */
.L_x_10499:
[----:B------:R-:W-:Y:S05]  /*2320*/  BSYNC B0 ;  /* 0x0000000000007941 */ /* 0x000fea0003800000 */
.L_x_10498:
        /* <DEDUP_REMOVED lines=29> */
[----:B------:R-:W-:Y:S01]  /*2500*/  FADD.FTZ R12, R109, R12 ;  /* 0x0000000c6d0c7221 */ /* 0x000fe20000010000 */
[----:B------:R-:W-:-:S03]  /*2510*/  @!P4 IADD3 R14, R14, 0x4, RZ ;  /* 0x000000040e0ec810 */ /* 0x000fc60007ffe0ff */
        /* <DEDUP_REMOVED lines=73> */
.L_x_10550:
        /* <DEDUP_REMOVED lines=19> */
[----:B------:R-:W-:Y:S01]  /*2ae0*/  CS2R R80, SRZ ;  /* 0x0000000000507805 */ /* 0x000fe2000001ff00 */
[----:B------:R-:W-:Y:S01]  /*2af0*/  HFMA2.MMA R12, -RZ, RZ, 0, 0 ;  /* 0x00000000ff0c7435 */ /* 0x000fe200000001ff */
[----:B------:R-:W-:-:S05]  /*2b00*/  @!P3 LEA R14, R14, R115, 0x3 ;  /* 0x000000730e0eb211 */ /* 0x000fca00078e18ff */
[----:B------:R-:W-:Y:S01]  /*2b10*/  @!P3 MOV R12, R6 ;  /* 0x00000006000cb202 */ /* 0x000fe20000000f00 */
        /* <DEDUP_REMOVED lines=83> */
.L_x_10534:
[----:B------:R-:W-:Y:S05]  /*3050*/  BSYNC B0 ;  /* 0x0000000000007941 */ /* 0x000fea0003800000 */
.L_x_10533:
        /* <DEDUP_REMOVED lines=35> */
.L_x_10536:
[----:B------:R-:W-:Y:S05]  /*3290*/  BSYNC B0 ;  /* 0x0000000000007941 */ /* 0x000fea0003800000 */
.L_x_10535:
        /* <DEDUP_REMOVED lines=33> */
.L_x_10538:
[----:B------:R-:W-:Y:S05]  /*34b0*/  BSYNC B0 ;  /* 0x0000000000007941 */ /* 0x000fea0003800000 */
.L_x_10537:
[----:B------:R-:W-:Y:S02]  /*34c0*/  IADD3 R5, R5, UR8, RZ ;  /* 0x0000000805057c10 */ /* 0x000fe4000fffe0ff */
[----:B------:R-:W-:Y:S02]  /*34d0*/  SEL R12, RZ, 0x1, P4 ;  /* 0x00000001ff0c7807 */ /* 0x000fe40002000000 */
[----:B------:R-:W-:-:S13]  /*34e0*/  ISETP.GE.AND P3, PT, R5, UR9, PT ;  /* 0x0000000905007c0c */ /* 0x000fda000bf66270 */
[----:B------:R-:W-:Y:S05]  /*34f0*/  @!P3 BRA `(.L_x_10539) ;  /* 0xffffffd00064b947 */ /* 0x000fea000383ffff */
[----:B------:R-:W-:Y:S05]  /*3500*/  EXIT ;  /* 0x000000000000794d */ /* 0x000fea0003800000 */
.L_x_10532:
[----:B------:R-:W-:Y:S01]  /*3510*/  HFMA2.MMA R88, -RZ, RZ, 0, 5.9604644775390625e-08 ;  /* 0x00000001ff587435 */ /* 0x000fe200000001ff */
[----:B------:R-:W-:Y:S02]  /*3520*/  MOV R121, R18 ;  /* 0x0000001200797202 */ /* 0x000fe40000000f00 */
[----:B------:R-:W-:Y:S02]  /*3530*/  MOV R123, 0x1f ;  /* 0x0000001f007b7802 */ /* 0x000fe40000000f00 */
[----:B------:R-:W-:-:S07]  /*3540*/  MOV R86, 0xffffffff ;  /* 0xffffffff00567802 */ /* 0x000fce0000000f00 */
[----:B0123-5:R-:W-:Y:S05]  /*3550*/  WARPSYNC.COLLECTIVE R86, `(.L_x_10540) ;  /* 0x0000000056087348 */ /* 0x02ffea0003c00000 */
[----:B------:R4:W0:Y:S02]  /*3560*/  SHFL.BFLY P6, R115, R121, R88, R123 ;  /* 0x0c00005879737389 */ /* 0x00082400000c007b */
[----:B012345:R-:W-:Y:S01]  /*3570*/  ENDCOLLECTIVE ;  /* 0x000000000000791b */ /* 0x03ffe20003800000 */
.L_x_10540:
[----:B------:R-:W-:Y:S01]  /*3580*/  HFMA2.MMA R88, -RZ, RZ, 0, 1.1920928955078125e-07 ;  /* 0x00000002ff587435 */ /* 0x000fe200000001ff */
[----:B------:R-:W-:-:S05]  /*3590*/  MOV R81, R115 ;  /* 0x0000007300517202 */ /* 0x000fca0000000f00 */
[----:B------:R-:W-:-:S05]  /*35a0*/  FADD.FTZ R81, R18, R81 ;  /* 0x0000005112517221 */ /* 0x000fca0000010000 */
[----:B------:R-:W-:-:S07]  /*35b0*/  MOV R121, R81 ;  /* 0x0000005100797202 */ /* 0x000fce0000000f00 */
[----:B------:R-:W-:Y:S05]  /*35c0*/  WARPSYNC.COLLECTIVE R86, `(.L_x_10541) ;  /* 0x0000000056087348 */ /* 0x000fea0003c00000 */
[----:B------:R0:W1:Y:S02]  /*35d0*/  SHFL.BFLY P6, R115, R121, R88, R123 ;  /* 0x0c00005879737389 */ /* 0x00006400000c007b */
[----:B01----:R-:W-:Y:S01]  /*35e0*/  ENDCOLLECTIVE ;  /* 0x000000000000791b */ /* 0x003fe20003800000 */
.L_x_10541:
[----:B------:R-:W-:Y:S01]  /*35f0*/  HFMA2.MMA R88, -RZ, RZ, 0, 2.384185791015625e-07 ;  /* 0x00000004ff587435 */ /* 0x000fe200000001ff */
[----:B------:R-:W-:-:S05]  /*3600*/  MOV R12, R115 ;  /* 0x00000073000c7202 */ /* 0x000fca0000000f00 */
[----:B------:R-:W-:-:S05]  /*3610*/  FADD.FTZ R82, R81, R12 ;  /* 0x0000000c51527221 */ /* 0x000fca0000010000 */
[----:B------:R-:W-:-:S07]  /*3620*/  MOV R121, R82 ;  /* 0x0000005200797202 */ /* 0x000fce0000000f00 */
[----:B------:R-:W-:Y:S05]  /*3630*/  WARPSYNC.COLLECTIVE R86, `(.L_x_10542) ;  /* 0x0000000056087348 */ /* 0x000fea0003c00000 */
[----:B------:R0:W1:Y:S02]  /*3640*/  SHFL.BFLY P6, R115, R121, R88, R123 ;  /* 0x0c00005879737389 */ /* 0x00006400000c007b */
[----:B01----:R-:W-:Y:S01]  /*3650*/  ENDCOLLECTIVE ;  /* 0x000000000000791b */ /* 0x003fe20003800000 */
.L_x_10542:
[----:B------:R-:W-:Y:S01]  /*3660*/  HFMA2.MMA R88, -RZ, RZ, 0, 4.76837158203125e-07 ;  /* 0x00000008ff587435 */ /* 0x000fe200000001ff */
[----:B------:R-:W-:-:S05]  /*3670*/  MOV R83, R115 ;  /* 0x0000007300537202 */ /* 0x000fca0000000f00 */
[----:B------:R-:W-:-:S05]  /*3680*/  FADD.FTZ R83, R82, R83 ;  /* 0x0000005352537221 */ /* 0x000fca0000010000 */
[----:B------:R-:W-:-:S07]  /*3690*/  MOV R121, R83 ;  /* 0x0000005300797202 */ /* 0x000fce0000000f00 */
[----:B------:R-:W-:Y:S05]  /*36a0*/  WARPSYNC.COLLECTIVE R86, `(.L_x_10543) ;  /* 0x0000000056087348 */ /* 0x000fea0003c00000 */
[----:B------:R0:W1:Y:S02]  /*36b0*/  SHFL.BFLY P6, R115, R121, R88, R123 ;  /* 0x0c00005879737389 */ /* 0x00006400000c007b */
[----:B01----:R-:W-:Y:S01]  /*36c0*/  ENDCOLLECTIVE ;  /* 0x000000000000791b */ /* 0x003fe20003800000 */
.L_x_10543:
[----:B------:R-:W-:Y:S01]  /*36d0*/  HFMA2.MMA R88, -RZ, RZ, 0, 9.5367431640625e-07 ;  /* 0x00000010ff587435 */ /* 0x000fe200000001ff */
[----:B------:R-:W-:-:S05]  /*36e0*/  MOV R12, R115 ;  /* 0x00000073000c7202 */ /* 0x000fca0000000f00 */
[----:B------:R-:W-:-:S05]  /*36f0*/  FADD.FTZ R84, R83, R12 ;  /* 0x0000000c53547221 */ /* 0x000fca0000010000 */
[----:B------:R-:W-:-:S07]  /*3700*/  MOV R121, R84 ;  /* 0x0000005400797202 */ /* 0x000fce0000000f00 */
[----:B------:R-:W-:Y:S05]  /*3710*/  WARPSYNC.COLLECTIVE R86, `(.L_x_10544) ;  /* 0x0000000056087348 */ /* 0x000fea0003c00000 */
[----:B------:R0:W1:Y:S02]  /*3720*/  SHFL.BFLY P6, R115, R121, R88, R123 ;  /* 0x0c00005879737389 */ /* 0x00006400000c007b */
[----:B01----:R-:W-:Y:S01]  /*3730*/  ENDCOLLECTIVE ;  /* 0x000000000000791b */ /* 0x003fe20003800000 */
.L_x_10544:
        /* <DEDUP_REMOVED lines=56> */
.L_x_10545:
[----:B------:R-:W-:Y:S01]  /*3ac0*/  HFMA2.MMA R88, -RZ, RZ, 0, 1.1920928955078125e-07 ;  /* 0x00000002ff587435 */ /* 0x000fe200000001ff */
[----:B------:R-:W-:-:S05]  /*3ad0*/  MOV R81, R115 ;  /* 0x0000007300517202 */ /* 0x000fca0000000f00 */
[----:B------:R-:W-:-:S05]  /*3ae0*/  FADD.FTZ R81, R12, R81 ;  /* 0x000000510c517221 */ /* 0x000fca0000010000 */
[----:B------:R-:W-:-:S07]  /*3af0*/  MOV R121, R81 ;  /* 0x0000005100797202 */ /* 0x000fce0000000f00 */
[----:B------:R-:W-:Y:S05]  /*3b00*/  WARPSYNC.COLLECTIVE R86, `(.L_x_10546) ;  /* 0x0000000056087348 */ /* 0x000fea0003c00000 */
[----:B------:R0:W1:Y:S02]  /*3b10*/  SHFL.BFLY P6, R115, R121, R88, R123 ;  /* 0x0c00005879737389 */ /* 0x00006400000c007b */
[----:B01----:R-:W-:Y:S01]  /*3b20*/  ENDCOLLECTIVE ;  /* 0x000000000000791b */ /* 0x003fe20003800000 */
.L_x_10546:
[----:B------:R-:W-:Y:S01]  /*3b30*/  HFMA2.MMA R88, -RZ, RZ, 0, 2.384185791015625e-07 ;  /* 0x00000004ff587435 */ /* 0x000fe200000001ff */
[----:B------:R-:W-:-:S05]  /*3b40*/  MOV R18, R115 ;  /* 0x0000007300127202 */ /* 0x000fca0000000f00 */
[----:B------:R-:W-:-:S05]  /*3b50*/  FADD.FTZ R18, R81, R18 ;  /* 0x0000001251127221 */ /* 0x000fca0000010000 */
[----:B------:R-:W-:-:S07]  /*3b60*/  MOV R121, R18 ;  /* 0x0000001200797202 */ /* 0x000fce0000000f00 */
[----:B------:R-:W-:Y:S05]  /*3b70*/  WARPSYNC.COLLECTIVE R86, `(.L_x_10547) ;  /* 0x0000000056087348 */ /* 0x000fea0003c00000 */
[----:B------:R0:W1:Y:S02]  /*3b80*/  SHFL.BFLY P6, R115, R121, R88, R123 ;  /* 0x0c00005879737389 */ /* 0x00006400000c007b */
[----:B01----:R-:W-:Y:S01]  /*3b90*/  ENDCOLLECTIVE ;  /* 0x000000000000791b */ /* 0x003fe20003800000 */
.L_x_10547:
[----:B------:R-:W-:Y:S01]  /*3ba0*/  HFMA2.MMA R88, -RZ, RZ, 0, 4.76837158203125e-07 ;  /* 0x00000008ff587435 */ /* 0x000fe200000001ff */
[----:B------:R-:W-:-:S05]  /*3bb0*/  MOV R83, R115 ;  /* 0x0000007300537202 */ /* 0x000fca0000000f00 */
[----:B------:R-:W-:-:S05]  /*3bc0*/  FADD.FTZ R83, R18, R83 ;  /* 0x0000005312537221 */ /* 0x000fca0000010000 */
[----:B------:R-:W-:-:S07]  /*3bd0*/  MOV R121, R83 ;  /* 0x0000005300797202 */ /* 0x000fce0000000f00 */
[----:B------:R-:W-:Y:S05]  /*3be0*/  WARPSYNC.COLLECTIVE R86, `(.L_x_10548) ;  /* 0x0000000056087348 */ /* 0x000fea0003c00000 */
[----:B------:R0:W1:Y:S02]  /*3bf0*/  SHFL.BFLY P6, R115, R121, R88, R123 ;  /* 0x0c00005879737389 */ /* 0x00006400000c007b */
[----:B01----:R-:W-:Y:S01]  /*3c00*/  ENDCOLLECTIVE ;  /* 0x000000000000791b */ /* 0x003fe20003800000 */
.L_x_10548:
[----:B------:R-:W-:Y:S01]  /*3c10*/  HFMA2.MMA R88, -RZ, RZ, 0, 9.5367431640625e-07 ;  /* 0x00000010ff587435 */ /* 0x000fe200000001ff */
[----:B------:R-:W-:-:S05]  /*3c20*/  MOV R82, R115 ;  /* 0x0000007300527202 */ /* 0x000fca0000000f00 */
[----:B------:R-:W-:-:S05]  /*3c30*/  FADD.FTZ R82, R83, R82 ;  /* 0x0000005253527221 */ /* 0x000fca0000010000 */
[----:B------:R-:W-:-:S07]  /*3c40*/  MOV R121, R82 ;  /* 0x0000005200797202 */ /* 0x000fce0000000f00 */
[----:B------:R-:W-:Y:S05]  /*3c50*/  WARPSYNC.COLLECTIVE R86, `(.L_x_10549) ;  /* 0x0000000056087348 */ /* 0x000fea0003c00000 */
[----:B------:R0:W1:Y:S02]  /*3c60*/  SHFL.BFLY P6, R115, R121, R88, R123 ;  /* 0x0c00005879737389 */ /* 0x00006400000c007b */
[----:B01----:R-:W-:Y:S01]  /*3c70*/  ENDCOLLECTIVE ;  /* 0x000000000000791b */ /* 0x003fe20003800000 */
.L_x_10549:
[----:B------:R-:W-:Y:S05]  /*3c80*/  BRA `(.L_x_10550) ;  /* 0xffffffec00487947 */ /* 0x000fea000383ffff */
.L_x_10551:
        /* <DEDUP_REMOVED lines=15> */
.L_x_20582:


//--------------------- .text._ZN10layer_norm31ln_parallel_residual_fwd_kernelINS_13Kernel_traitsIf6__halfS2_S2_fjLj3072ELj1ELj1ELj4ELj16ENS_18Kernel_traits_baseILj3072EfS2_S2_S2_fjLj128EEEEELb0ELb1ELb1EEEvNS_9FwdParamsE --------------------------
	.section	.text._ZN10layer_norm31ln_parallel_residual_fwd_kernelINS_13Kernel_traitsIf6__halfS2_S2_fjLj3072ELj1ELj1ELj4ELj16ENS_18Kernel_traits_baseILj3072EfS2_S2_S2_fjLj128EEEEELb0ELb1ELb1EEEvNS_9FwdParamsE,"ax",@progbits
	.align	128
        .global         _ZN10layer_norm31ln_parallel_residual_fwd_kernelINS_13Kernel_traitsIf6__halfS2_S2_fjLj3072ELj1ELj1ELj4ELj16ENS_18Kernel_traits_baseILj3072EfS2_S2_S2_fjLj128EEEEELb0ELb1ELb1EEEvNS_9FwdParamsE
        .type           _ZN10layer_norm31ln_parallel_residual_fwd_kernelINS_13Kernel_traitsIf6__halfS2_S2_fjLj3072ELj1ELj1ELj4ELj16ENS_18Kernel_traits_baseILj3072EfS2_S2_S2_fjLj128EEEEELb0ELb1ELb1EEEvNS_9FwdParamsE,@function
        .size           _ZN10layer_norm31ln_parallel_residual_fwd_kernelINS_13Kernel_traitsIf6__halfS2_S2_fjLj3072ELj1ELj1ELj4ELj16ENS_18Kernel_traits_baseILj3072EfS2_S2_S2_fjLj128EEEEELb0ELb1ELb1EEEvNS_9FwdParamsE,(.L_x_20583 - _ZN10layer_norm31ln_parallel_residual_fwd_kernelINS_13Kernel_traitsIf6__halfS2_S2_fjLj3072ELj1ELj1ELj4ELj16ENS_18Kernel_traits_baseILj3072EfS2_S2_S2_fjLj128EEEEELb0ELb1ELb1EEEvNS_9FwdParamsE)
        .other          _ZN10layer_norm31ln_parallel_residual_fwd_kernelINS_13Kernel_traitsIf6__halfS2_S2_fjLj3072ELj1ELj1ELj4ELj16ENS_18Kernel_traits_baseILj3072EfS2_S2_S2_fjLj128EEEEELb0ELb1ELb1EEEvNS_9FwdParamsE,@"STO_CUDA_ENTRY STV_DEFAULT"
_ZN10layer_norm31ln_parallel_residual_fwd_kernelINS_13Kernel_traitsIf6__halfS2_S2_fjLj3072ELj1ELj1ELj4ELj16ENS_18Kernel_traits_baseILj3072EfS2_S2_S2_fjLj128EEEEELb0ELb1ELb1EEEvNS_9FwdParamsE:
.text._ZN10layer_norm31ln_parallel_residual_fwd_kernelINS_13Kernel_traitsIf6__halfS2_S2_fjLj3072ELj1ELj1ELj4ELj16ENS_18Kernel_traits_baseILj3072EfS2_S2_S2_fjLj128EEEEELb0ELb1ELb1EEEvNS_9FwdParamsE:
        /* <DEDUP_REMOVED lines=58> */
.L_x_10649:
        /* <DEDUP_REMOVED lines=24> */
.L_x_10553:
[----:B-----5:R-:W-:-:S05]  /*0520*/  HADD2.F32 R0, -RZ, R56.H0_H0 ;  /* 0x20000038ff007230 */ /* 0x020fca0000004100 */
[----:B------:R-:W-:Y:S01]  /*0530*/  FADD.FTZ R77, R77, R0 ;  /* 0x000000004d4d7221 */ /* 0x000fe20000010000 */
[----:B------:R-:W-:Y:S06]  /*0540*/  BRA `(.L_x_10554) ;  /* 0x0000000000107947 */ /* 0x000fec0003800000 */
.L_x_10552:
[----:B-----5:R-:W-:Y:S02]  /*0550*/  HADD2.F32 R0, -RZ, R52.H0_H0 ;  /* 0x20000034ff007230 */ /* 0x020fe40000004100 */
[----:B------:R-:W-:-:S03]  /*0560*/  @P2 HADD2.F32 R70, -RZ, R56.H0_H0 ;  /* 0x20000038ff462230 */ /* 0x000fc60000004100 */
[----:B------:R-:W-:-:S04]  /*0570*/  FADD.FTZ R77, R77, R0 ;  /* 0x000000004d4d7221 */ /* 0x000fc80000010000 */
[----:B------:R-:W-:-:S07]  /*0580*/  @P2 FADD.FTZ R77, R77, R70 ;  /* 0x000000464d4d2221 */ /* 0x000fce0000010000 */
.L_x_10554:
[----:B------:R-:W-:-:S04]  /*0590*/  F2FP.F16.F32.PACK_AB R0, RZ, R77 ;  /* 0x0000004dff00723e */ /* 0x000fc800000000ff */
[----:B------:R-:W-:-:S07]  /*05a0*/  PRMT R60, R0, 0x7610, R60 ;  /* 0x00007610003c7816 */ /* 0x000fce000000003c */
.L_x_10555:
[----:B------:R-:W-:Y:S01]  /*05b0*/  HADD2.F32 R79, -RZ, R64.H1_H1 ;  /* 0x30000040ff4f7230 */ /* 0x000fe20000004100 */
[----:B------:R-:W-:Y:S06]  /*05c0*/  @P3 BRA `(.L_x_10556) ;  /* 0x0000000000203947 */ /* 0x000fec0003800000 */
[----:B------:R-:W-:-:S04]  /*05d0*/  ISETP.NE.U32.AND P4, PT, RZ, UR10, PT ;  /* 0x0000000aff007c0c */ /* 0x000fc8000bf85070 */
[----:B------:R-:W-:-:S13]  /*05e0*/  ISETP.NE.AND.EX P4, PT, RZ, UR11, PT, P4 ;  /* 0x0000000bff007c0c */ /* 0x000fda000bf85340 */
[----:B------:R-:W-:Y:S05]  /*05f0*/  @P4 BRA `(.L_x_10557) ;  /* 0x0000000000084947 */ /* 0x000fea0003800000 */
[----:B------:R-:W-:Y:S05]  /*0600*/  @P0 BRA `(.L_x_10558) ;  /* 0x0000000000200947 */ /* 0x000fea0003800000 */
[----:B------:R-:W-:Y:S05]  /*0610*/  BRA `(.L_x_10559) ;  /* 0x0000000000247947 */ /* 0x000fea0003800000 */
.L_x_10557:
[----:B-----5:R-:W-:-:S05]  /*0620*/  HADD2.F32 R0, -RZ, R56.H1_H1 ;  /* 0x30000038ff007230 */ /* 0x020fca0000004100 */
[----:B------:R-:W-:Y:S01]  /*0630*/  FADD.FTZ R79, R79, R0 ;  /* 0x000000004f4f7221 */ /* 0x000fe20000010000 */
[----:B------:R-:W-:Y:S06]  /*0640*/  BRA `(.L_x_10558) ;  /* 0x0000000000107947 */ /* 0x000fec0003800000 */
.L_x_10556:
[----:B-----5:R-:W-:Y:S02]  /*0650*/  HADD2.F32 R0, -RZ, R52.H1_H1 ;  /* 0x30000034ff007230 */ /* 0x020fe40000004100 */
[----:B------:R-:W-:-:S03]  /*0660*/  @P2 HADD2.F32 R64, -RZ, R56.H1_H1 ;  /* 0x30000038ff402230 */ /* 0x000fc60000004100 */
[----:B------:R-:W-:-:S04]  /*0670*/  FADD.FTZ R79, R79, R0 ;  /* 0x000000004f4f7221 */ /* 0x000fc80000010000 */
[----:B------:R-:W-:-:S07]  /*0680*/  @P2 FADD.FTZ R79, R79, R64 ;  /* 0x000000404f4f2221 */ /* 0x000fce0000010000 */
.L_x_10558:
[----:B------:R-:W-:-:S04]  /*0690*/  F2FP.F16.F32.PACK_AB R0, RZ, R79 ;  /* 0x0000004fff00723e */ /* 0x000fc800000000ff */
[----:B------:R-:W-:-:S07]  /*06a0*/  PRMT R60, R60, 0x5410, R0 ;  /* 0x000054103c3c7816 */ /* 0x000fce0000000000 */
.L_x_10559:
[----:B------:R-:W-:Y:S01]  /*06b0*/  HADD2.F32 R81, -RZ, R65.H0_H0 ;  /* 0x20000041ff517230 */ /* 0x000fe20000004100 */
[----:B------:R-:W-:Y:S06]  /*06c0*/  @P3 BRA `(.L_x_10560) ;  /* 0x0000000000203947 */ /* 0x000fec0003800000 */
[----:B------:R-:W-:-:S04]  /*06d0*/  ISETP.NE.U32.AND P4, PT, RZ, UR10, PT ;  /* 0x0000000aff007c0c */ /* 0x000fc8000bf85070 */
[----:B------:R-:W-:-:S13]  /*06e0*/  ISETP.NE.AND.EX P4, PT, RZ, UR11, PT, P4 ;  /* 0x0000000bff007c0c */ /* 0x000fda000bf85340 */
[----:B------:R-:W-:Y:S05]  /*06f0*/  @P4 BRA `(.L_x_10561) ;  /* 0x0000000000084947 */ /* 0x000fea0003800000 */
[----:B------:R-:W-:Y:S05]  /*0700*/  @P0 BRA `(.L_x_10562) ;  /* 0x0000000000200947 */ /* 0x000fea0003800000 */
[----:B------:R-:W-:Y:S05]  /*0710*/  BRA `(.L_x_10563) ;  /* 0x0000000000247947 */ /* 0x000fea0003800000 */
.L_x_10561:
[----:B-----5:R-:W-:-:S05]  /*0720*/  HADD2.F32 R0, -RZ, R57.H0_H0 ;  /* 0x20000039ff007230 */ /* 0x020fca0000004100 */
[----:B------:R-:W-:Y:S01]  /*0730*/  FADD.FTZ R81, R81, R0 ;  /* 0x0000000051517221 */ /* 0x000fe20000010000 */
[----:B------:R-:W-:Y:S06]  /*0740*/  BRA `(.L_x_10562) ;  /* 0x0000000000107947 */ /* 0x000fec0003800000 */
.L_x_10560:
[----:B-----5:R-:W-:Y:S02]  /*0750*/  HADD2.F32 R0, -RZ, R53.H0_H0 ;  /* 0x20000035ff007230 */ /* 0x020fe40000004100 */
[----:B------:R-:W-:-:S03]  /*0760*/  @P2 HADD2.F32 R64, -RZ, R57.H0_H0 ;  /* 0x20000039ff402230 */ /* 0x000fc60000004100 */
[----:B------:R-:W-:-:S04]  /*0770*/  FADD.FTZ R81, R81, R0 ;  /* 0x0000000051517221 */ /* 0x000fc80000010000 */
[----:B------:R-:W-:-:S07]  /*0780*/  @P2 FADD.FTZ R81, R81, R64 ;  /* 0x0000004051512221 */ /* 0x000fce0000010000 */
.L_x_10562:
[----:B------:R-:W-:-:S04]  /*0790*/  F2FP.F16.F32.PACK_AB R0, RZ, R81 ;  /* 0x00000051ff00723e */ /* 0x000fc800000000ff */
[----:B------:R-:W-:-:S07]  /*07a0*/  PRMT R61, R0, 0x7610, R61 ;  /* 0x00007610003d7816 */ /* 0x000fce000000003d */
.L_x_10563:
[----:B------:R-:W-:Y:S01]  /*07b0*/  HADD2.F32 R83, -RZ, R65.H1_H1 ;  /* 0x30000041ff537230 */ /* 0x000fe20000004100 */
[----:B------:R-:W-:Y:S06]  /*07c0*/  @P3 BRA `(.L_x_10564) ;  /* 0x0000000000203947 */ /* 0x000fec0003800000 */
[----:B------:R-:W-:-:S04]  /*07d0*/  ISETP.NE.U32.AND P4, PT, RZ, UR10, PT ;  /* 0x0000000aff007c0c */ /* 0x000fc8000bf85070 */
[----:B------:R-:W-:-:S13]  /*07e0*/  ISETP.NE.AND.EX P4, PT, RZ, UR11, PT, P4 ;  /* 0x0000000bff007c0c */ /* 0x000fda000bf85340 */
[----:B------:R-:W-:Y:S05]  /*07f0*/  @P4 BRA `(.L_x_10565) ;  /* 0x0000000000084947 */ /* 0x000fea0003800000 */
[----:B------:R-:W-:Y:S05]  /*0800*/  @P0 BRA `(.L_x_10566) ;  /* 0x0000000000200947 */ /* 0x000fea0003800000 */
[----:B------:R-:W-:Y:S05]  /*0810*/  BRA `(.L_x_10567) ;  /* 0x0000000000247947 */ /* 0x000fea0003800000 */
.L_x_10565:
[----:B-----5:R-:W-:-:S05]  /*0820*/  HADD2.F32 R0, -RZ, R57.H1_H1 ;  /* 0x30000039ff007230 */ /* 0x020fca0000004100 */
[----:B------:R-:W-:Y:S01]  /*0830*/  FADD.FTZ R83, R83, R0 ;  /* 0x0000000053537221 */ /* 0x000fe20000010000 */
[----:B------:R-:W-:Y:S06]  /*0840*/  BRA `(.L_x_10566) ;  /* 0x0000000000107947 */ /* 0x000fec0003800000 */
.L_x_10564:
[----:B-----5:R-:W-:Y:S02]  /*0850*/  HADD2.F32 R0, -RZ, R53.H1_H1 ;  /* 0x30000035ff007230 */ /* 0x020fe40000004100 */
[----:B------:R-:W-:-:S03]  /*0860*/  @P2 HADD2.F32 R64, -RZ, R57.H1_H1 ;  /* 0x30000039ff402230 */ /* 0x000fc60000004100 */
[----:B------:R-:W-:-:S04]  /*0870*/  FADD.FTZ R83, R83, R0 ;  /* 0x0000000053537221 */ /* 0x000fc80000010000 */
[----:B------:R-:W-:-:S07]  /*0880*/  @P2 FADD.FTZ R83, R83, R64 ;  /* 0x0000004053532221 */ /* 0x000fce0000010000 */
.L_x_10566:
[----:B------:R-:W-:-:S04]  /*0890*/  F2FP.F16.F32.PACK_AB R0, RZ, R83 ;  /* 0x00000053ff00723e */ /* 0x000fc800000000ff */
[----:B------:R-:W-:-:S07]  /*08a0*/  PRMT R61, R61, 0x5410, R0 ;  /* 0x000054103d3d7816 */ /* 0x000fce0000000000 */
.L_x_10567:
[----:B------:R-:W-:Y:S01]  /*08b0*/  HADD2.F32 R85, -RZ, R66.H0_H0 ;  /* 0x20000042ff557230 */ /* 0x000fe20000004100 */
[----:B------:R-:W-:Y:S06]  /*08c0*/  @P3 BRA `(.L_x_10568) ;  /* 0x0000000000203947 */ /* 0x000fec0003800000 */
[----:B------:R-:W-:-:S04]  /*08d0*/  ISETP.NE.U32.AND P4, PT, RZ, UR10, PT ;  /* 0x0000000aff007c0c */ /* 0x000fc8000bf85070 */
[----:B------:R-:W-:-:S13]  /*08e0*/  ISETP.NE.AND.EX P4, PT, RZ, UR11, PT, P4 ;  /* 0x0000000bff007c0c */ /* 0x000fda000bf85340 */
[----:B------:R-:W-:Y:S05]  /*08f0*/  @P4 BRA `(.L_x_10569) ;  /* 0x0000000000084947 */ /* 0x000fea0003800000 */
[----:B------:R-:W-:Y:S05]  /*0900*/  @P0 BRA `(.L_x_10570) ;  /* 0x0000000000200947 */ /* 0x000fea0003800000 */
[----:B------:R-:W-:Y:S05]  /*0910*/  BRA `(.L_x_10571) ;  /* 0x0000000000247947 */ /* 0x000fea0003800000 */
.L_x_10569:
[----:B-----5:R-:W-:-:S05]  /*0920*/  HADD2.F32 R0, -RZ, R58.H0_H0 ;  /* 0x2000003aff007230 */ /* 0x020fca0000004100 */
[----:B------:R-:W-:Y:S01]  /*0930*/  FADD.FTZ R85, R85, R0 ;  /* 0x0000000055557221 */ /* 0x000fe20000010000 */
[----:B------:R-:W-:Y:S06]  /*0940*/  BRA `(.L_x_10570) ;  /* 0x0000000000107947 */ /* 0x000fec0003800000 */
.L_x_10568:
[----:B-----5:R-:W-:Y:S02]  /*0950*/  HADD2.F32 R0, -RZ, R54.H0_H0 ;  /* 0x20000036ff007230 */ /* 0x020fe40000004100 */
[----:B------:R-:W-:-:S03]  /*0960*/  @P2 HADD2.F32 R64, -RZ, R58.H0_H0 ;  /* 0x2000003aff402230 */ /* 0x000fc60000004100 */
[----:B------:R-:W-:-:S04]  /*0970*/  FADD.FTZ R85, R85, R0 ;  /* 0x0000000055557221 */ /* 0x000fc80000010000 */
[----:B------:R-:W-:-:S07]  /*0980*/  @P2 FADD.FTZ R85, R85, R64 ;  /* 0x0000004055552221 */ /* 0x000fce0000010000 */
.L_x_10570:
[----:B------:R-:W-:-:S04]  /*0990*/  F2FP.F16.F32.PACK_AB R0, RZ, R85 ;  /* 0x00000055ff00723e */ /* 0x000fc800000000ff */
[----:B------:R-:W-:-:S07]  /*09a0*/  PRMT R62, R0, 0x7610, R62 ;  /* 0x00007610003e7816 */ /* 0x000fce000000003e */
.L_x_10571:
[----:B------:R-:W-:Y:S01]  /*09b0*/  HADD2.F32 R87, -RZ, R66.H1_H1 ;  /* 0x30000042ff577230 */ /* 0x000fe20000004100 */
[----:B------:R-:W-:Y:S06]  /*09c0*/  @P3 BRA `(.L_x_10572) ;  /* 0x0000000000203947 */ /* 0x000fec0003800000 */
[----:B------:R-:W-:-:S04]  /*09d0*/  ISETP.NE.U32.AND P4, PT, RZ, UR10, PT ;  /* 0x0000000aff007c0c */ /* 0x000fc8000bf85070 */
[----:B------:R-:W-:-:S13]  /*09e0*/  ISETP.NE.AND.EX P4, PT, RZ, UR11, PT, P4 ;  /* 0x0000000bff007c0c */ /* 0x000fda000bf85340 */
[----:B------:R-:W-:Y:S05]  /*09f0*/  @P4 BRA `(.L_x_10573) ;  /* 0x0000000000084947 */ /* 0x000fea0003800000 */
[----:B------:R-:W-:Y:S05]  /*0a00*/  @P0 BRA `(.L_x_10574) ;  /* 0x0000000000200947 */ /* 0x000fea0003800000 */
[----:B------:R-:W-:Y:S05]  /*0a10*/  BRA `(.L_x_10575) ;  /* 0x0000000000247947 */ /* 0x000fea0003800000 */
.L_x_10573:
[----:B-----5:R-:W-:-:S05]  /*0a20*/  HADD2.F32 R0, -RZ, R58.H1_H1 ;  /* 0x3000003aff007230 */ /* 0x020fca0000004100 */
[----:B------:R-:W-:Y:S01]  /*0a30*/  FADD.FTZ R87, R87, R0 ;  /* 0x0000000057577221 */ /* 0x000fe20000010000 */
[----:B------:R-:W-:Y:S06]  /*0a40*/  BRA `(.L_x_10574) ;  /* 0x0000000000107947 */ /* 0x000fec0003800000 */
.L_x_10572:
[----:B-----5:R-:W-:Y:S02]  /*0a50*/  HADD2.F32 R0, -RZ, R54.H1_H1 ;  /* 0x30000036ff007230 */ /* 0x020fe40000004100 */
[----:B------:R-:W-:-:S03]  /*0a60*/  @P2 HADD2.F32 R64, -RZ, R58.H1_H1 ;  /* 0x3000003aff402230 */ /* 0x000fc60000004100 */
[----:B------:R-:W-:-:S04]  /*0a70*/  FADD.FTZ R87, R87, R0 ;  /* 0x0000000057577221 */ /* 0x000fc80000010000 */
[----:B------:R-:W-:-:S07]  /*0a80*/  @P2 FADD.FTZ R87, R87, R64 ;  /* 0x0000004057572221 */ /* 0x000fce0000010000 */
.L_x_10574:
[----:B------:R-:W-:-:S04]  /*0a90*/  F2FP.F16.F32.PACK_AB R0, RZ, R87 ;  /* 0x00000057ff00723e */ /* 0x000fc800000000ff */
[----:B------:R-:W-:-:S07]  /*0aa0*/  PRMT R62, R62, 0x5410, R0 ;  /* 0x000054103e3e7816 */ /* 0x000fce0000000000 */
.L_x_10575:
[----:B------:R-:W-:Y:S01]  /*0ab0*/  HADD2.F32 R89, -RZ, R67.H0_H0 ;  /* 0x20000043ff597230 */ /* 0x000fe20000004100 */
[----:B------:R-:W-:Y:S06]  /*0ac0*/  @P3 BRA `(.L_x_10576) ;  /* 0x0000000000203947 */ /* 0x000fec0003800000 */
[----:B------:R-:W-:-:S04]  /*0ad0*/  ISETP.NE.U32.AND P4, PT, RZ, UR10, PT ;  /* 0x0000000aff007c0c */ /* 0x000fc8000bf85070 */
[----:B------:R-:W-:-:S13]  /*0ae0*/  ISETP.NE.AND.EX P4, PT, RZ, UR11, PT, P4 ;  /* 0x0000000bff007c0c */ /* 0x000fda000bf85340 */
[----:B------:R-:W-:Y:S05]  /*0af0*/  @P4 BRA `(.L_x_10577) ;  /* 0x0000000000084947 */ /* 0x000fea0003800000 */
[----:B------:R-:W-:Y:S05]  /*0b00*/  @P0 BRA `(.L_x_10578) ;  /* 0x0000000000200947 */ /* 0x000fea0003800000 */
[----:B------:R-:W-:Y:S05]  /*0b10*/  BRA `(.L_x_10579) ;  /* 0x0000000000247947 */ /* 0x000fea0003800000 */
.L_x_10577:
[----:B-----5:R-:W-:-:S05]  /*0b20*/  HADD2.F32 R0, -RZ, R59.H0_H0 ;  /* 0x2000003bff007230 */ /* 0x020fca0000004100 */
[----:B------:R-:W-:Y:S01]  /*0b30*/  FADD.FTZ R89, R89, R0 ;  /* 0x0000000059597221 */ /* 0x000fe20000010000 */
[----:B------:R-:W-:Y:S06]  /*0b40*/  BRA `(.L_x_10578) ;  /* 0x0000000000107947 */ /* 0x000fec0003800000 */
.L_x_10576:
[----:B-----5:R-:W-:Y:S02]  /*0b50*/  HADD2.F32 R0, -RZ, R55.H0_H0 ;  /* 0x20000037ff007230 */ /* 0x020fe40000004100 */
[----:B------:R-:W-:-:S03]  /*0b60*/  @P2 HADD2.F32 R64, -RZ, R59.H0_H0 ;  /* 0x2000003bff402230 */ /* 0x000fc60000004100 */
[----:B------:R-:W-:-:S04]  /*0b70*/  FADD.FTZ R89, R89, R0 ;  /* 0x0000000059597221 */ /* 0x000fc80000010000 */
[----:B------:R-:W-:-:S07]  /*0b80*/  @P2 FADD.FTZ R89, R89, R64 ;  /* 0x0000004059592221 */ /* 0x000fce0000010000 */
.L_x_10578:
[----:B------:R-:W-:-:S04]  /*0b90*/  F2FP.F16.F32.PACK_AB R0, RZ, R89 ;  /* 0x00000059ff00723e */ /* 0x000fc800000000ff */
[----:B------:R-:W-:-:S07]  /*0ba0*/  PRMT R63, R0, 0x7610, R63 ;  /* 0x00007610003f7816 */ /* 0x000fce000000003f */
.L_x_10579:
[----:B------:R-:W-:Y:S01]  /*0bb0*/  HADD2.F32 R91, -RZ, R67.H1_H1 ;  /* 0x30000043ff5b7230 */ /* 0x000fe20000004100 */
[----:B------:R-:W-:Y:S06]  /*0bc0*/  @P3 BRA `(.L_x_10580) ;  /* 0x0000000000203947 */ /* 0x000fec0003800000 */
[----:B------:R-:W-:-:S04]  /*0bd0*/  ISETP.NE.U32.AND P4, PT, RZ, UR10, PT ;  /* 0x0000000aff007c0c */ /* 0x000fc8000bf85070 */
[----:B------:R-:W-:-:S13]  /*0be0*/  ISETP.NE.AND.EX P4, PT, RZ, UR11, PT, P4 ;  /* 0x0000000bff007c0c */ /* 0x000fda000bf85340 */
[----:B------:R-:W-:Y:S05]  /*0bf0*/  @P4 BRA `(.L_x_10581) ;  /* 0x0000000000084947 */ /* 0x000fea0003800000 */
[----:B------:R-:W-:Y:S05]  /*0c00*/  @P0 BRA `(.L_x_10582) ;  /* 0x0000000000200947 */ /* 0x000fea0003800000 */
[----:B------:R-:W-:Y:S05]  /*0c10*/  BRA `(.L_x_10583) ;  /* 0x0000000000247947 */ /* 0x000fea0003800000 */
.L_x_10581:
[----:B-----5:R-:W-:-:S05]  /*0c20*/  HADD2.F32 R0, -RZ, R59.H1_H1 ;  /* 0x3000003bff007230 */ /* 0x020fca0000004100 */
[----:B------:R-:W-:Y:S01]  /*0c30*/  FADD.FTZ R91, R91, R0 ;  /* 0x000000005b5b7221 */ /* 0x000fe20000010000 */
[----:B------:R-:W-:Y:S06]  /*0c40*/  BRA `(.L_x_10582) ;  /* 0x0000000000107947 */ /* 0x000fec0003800000 */
.L_x_10580:
[----:B-----5:R-:W-:Y:S02]  /*0c50*/  HADD2.F32 R0, -RZ, R55.H1_H1 ;  /* 0x30000037ff007230 */ /* 0x020fe40000004100 */
[----:B------:R-:W-:-:S03]  /*0c60*/  @P2 HADD2.F32 R64, -RZ, R59.H1_H1 ;  /* 0x3000003bff402230 */ /* 0x000fc60000004100 */
[----:B------:R-:W-:-:S04]  /*0c70*/  FADD.FTZ R91, R91, R0 ;  /* 0x000000005b5b7221 */ /* 0x000fc80000010000 */
[----:B------:R-:W-:-:S07]  /*0c80*/  @P2 FADD.FTZ R91, R91, R64 ;  /* 0x000000405b5b2221 */ /* 0x000fce0000010000 */
.L_x_10582:
[----:B------:R-:W-:-:S04]  /*0c90*/  F2FP.F16.F32.PACK_AB R0, RZ, R91 ;  /* 0x0000005bff00723e */ /* 0x000fc800000000ff */
[----:B------:R-:W-:-:S07]  /*0ca0*/  PRMT R63, R63, 0x5410, R0 ;  /* 0x000054103f3f7816 */ /* 0x000fce0000000000 */
.L_x_10583:
        /* <DEDUP_REMOVED lines=19> */
.L_x_10585:
[----:B-----5:R-:W-:-:S05]  /*0de0*/  HADD2.F32 R0, -RZ, R56.H0_H0 ;  /* 0x20000038ff007230 */ /* 0x020fca0000004100 */
[----:B------:R-:W-:Y:S01]  /*0df0*/  FADD.FTZ R105, R0, R105 ;  /* 0x0000006900697221 */ /* 0x000fe20000010000 */
[----:B------:R-:W-:Y:S06]  /*0e00*/  BRA `(.L_x_10586) ;  /* 0x0000000000107947 */ /* 0x000fec0003800000 */
.L_x_10584:
[----:B-----5:R-:W-:Y:S02]  /*0e10*/  HADD2.F32 R0, -RZ, R52.H0_H0 ;  /* 0x20000034ff007230 */ /* 0x020fe40000004100 */
[----:B------:R-:W-:-:S03]  /*0e20*/  @P2 HADD2.F32 R70, -RZ, R56.H0_H0 ;  /* 0x20000038ff462230 */ /* 0x000fc60000004100 */
[----:B------:R-:W-:-:S04]  /*0e30*/  FADD.FTZ R105, R0, R105 ;  /* 0x0000006900697221 */ /* 0x000fc80000010000 */
[----:B------:R-:W-:-:S07]  /*0e40*/  @P2 FADD.FTZ R105, R70, R105 ;  /* 0x0000006946692221 */ /* 0x000fce0000010000 */
.L_x_10586:
[----:B------:R-:W-:-:S04]  /*0e50*/  F2FP.F16.F32.PACK_AB R0, RZ, R105 ;  /* 0x00000069ff00723e */ /* 0x000fc800000000ff */
[----:B------:R-:W-:-:S07]  /*0e60*/  PRMT R60, R0, 0x7610, R60 ;  /* 0x00007610003c7816 */ /* 0x000fce000000003c */
.L_x_10587:
[----:B------:R-:W-:Y:S01]  /*0e70*/  HADD2.F32 R107, -RZ, R64.H1_H1 ;  /* 0x30000040ff6b7230 */ /* 0x000fe20000004100 */
[----:B------:R-:W-:Y:S06]  /*0e80*/  @P3 BRA `(.L_x_10588) ;  /* 0x0000000000203947 */ /* 0x000fec0003800000 */
[----:B------:R-:W-:-:S04]  /*0e90*/  ISETP.NE.U32.AND P4, PT, RZ, UR10, PT ;  /* 0x0000000aff007c0c */ /* 0x000fc8000bf85070 */
[----:B------:R-:W-:-:S13]  /*0ea0*/  ISETP.NE.AND.EX P4, PT, RZ, UR11, PT, P4 ;  /* 0x0000000bff007c0c */ /* 0x000fda000bf85340 */
[----:B------:R-:W-:Y:S05]  /*0eb0*/  @P4 BRA `(.L_x_10589) ;  /* 0x0000000000084947 */ /* 0x000fea0003800000 */
[----:B------:R-:W-:Y:S05]  /*0ec0*/  @P0 BRA `(.L_x_10590) ;  /* 0x0000000000200947 */ /* 0x000fea0003800000 */
[----:B------:R-:W-:Y:S05]  /*0ed0*/  BRA `(.L_x_10591) ;  /* 0x0000000000247947 */ /* 0x000fea0003800000 */
.L_x_10589:
[----:B-----5:R-:W-:-:S05]  /*0ee0*/  HADD2.F32 R0, -RZ, R56.H1_H1 ;  /* 0x30000038ff007230 */ /* 0x020fca0000004100 */
[----:B------:R-:W-:Y:S01]  /*0ef0*/  FADD.FTZ R107, R0, R107 ;  /* 0x0000006b006b7221 */ /* 0x000fe20000010000 */
[----:B------:R-:W-:Y:S06]  /*0f00*/  BRA `(.L_x_10590) ;  /* 0x0000000000107947 */ /* 0x000fec0003800000 */
.L_x_10588:
[----:B-----5:R-:W-:Y:S02]  /*0f10*/  HADD2.F32 R0, -RZ, R52.H1_H1 ;  /* 0x30000034ff007230 */ /* 0x020fe40000004100 */
[----:B------:R-:W-:-:S03]  /*0f20*/  @P2 HADD2.F32 R64, -RZ, R56.H1_H1 ;  /* 0x30000038ff402230 */ /* 0x000fc60000004100 */
[----:B------:R-:W-:-:S04]  /*0f30*/  FADD.FTZ R107, R0, R107 ;  /* 0x0000006b006b7221 */ /* 0x000fc80000010000 */
[----:B------:R-:W-:-:S07]  /*0f40*/  @P2 FADD.FTZ R107, R64, R107 ;  /* 0x0000006b406b2221 */ /* 0x000fce0000010000 */
.L_x_10590:
[----:B------:R-:W-:-:S04]  /*0f50*/  F2FP.F16.F32.PACK_AB R0, RZ, R107 ;  /* 0x0000006bff00723e */ /* 0x000fc800000000ff */
[----:B------:R-:W-:-:S07]  /*0f60*/  PRMT R60, R60, 0x5410, R0 ;  /* 0x000054103c3c7816 */ /* 0x000fce0000000000 */
.L_x_10591:
[----:B------:R-:W-:Y:S01]  /*0f70*/  HADD2.F32 R101, -RZ, R65.H0_H0 ;  /* 0x20000041ff657230 */ /* 0x000fe20000004100 */
[----:B------:R-:W-:Y:S06]  /*0f80*/  @P3 BRA `(.L_x_10592) ;  /* 0x0000000000203947 */ /* 0x000fec0003800000 */
[----:B------:R-:W-:-:S04]  /*0f90*/  ISETP.NE.U32.AND P4, PT, RZ, UR10, PT ;  /* 0x0000000aff007c0c */ /* 0x000fc8000bf85070 */
[----:B------:R-:W-:-:S13]  /*0fa0*/  ISETP.NE.AND.EX P4, PT, RZ, UR11, PT, P4 ;  /* 0x0000000bff007c0c */ /* 0x000fda000bf85340 */
[----:B------:R-:W-:Y:S05]  /*0fb0*/  @P4 BRA `(.L_x_10593) ;  /* 0x0000000000084947 */ /* 0x000fea0003800000 */
[----:B------:R-:W-:Y:S05]  /*0fc0*/  @P0 BRA `(.L_x_10594) ;  /* 0x0000000000200947 */ /* 0x000fea0003800000 */
[----:B------:R-:W-:Y:S05]  /*0fd0*/  BRA `(.L_x_10595) ;  /* 0x0000000000247947 */ /* 0x000fea0003800000 */
.L_x_10593:
[----:B-----5:R-:W-:-:S05]  /*0fe0*/  HADD2.F32 R0, -RZ, R57.H0_H0 ;  /* 0x20000039ff007230 */ /* 0x020fca0000004100 */
[----:B------:R-:W-:Y:S01]  /*0ff0*/  FADD.FTZ R101, R0, R101 ;  /* 0x0000006500657221 */ /* 0x000fe20000010000 */
[----:B------:R-:W-:Y:S06]  /*1000*/  BRA `(.L_x_10594) ;  /* 0x0000000000107947 */ /* 0x000fec0003800000 */
.L_x_10592:
[----:B-----5:R-:W-:Y:S02]  /*1010*/  HADD2.F32 R0, -RZ, R53.H0_H0 ;  /* 0x20000035ff007230 */ /* 0x020fe40000004100 */
[----:B------:R-:W-:-:S03]  /*1020*/  @P2 HADD2.F32 R64, -RZ, R57.H0_H0 ;  /* 0x20000039ff402230 */ /* 0x000fc60000004100 */
[----:B------:R-:W-:-:S04]  /*1030*/  FADD.FTZ R101, R0, R101 ;  /* 0x0000006500657221 */ /* 0x000fc80000010000 */
[----:B------:R-:W-:-:S07]  /*1040*/  @P2 FADD.FTZ R101, R64, R101 ;  /* 0x0000006540652221 */ /* 0x000fce0000010000 */
.L_x_10594:
[----:B------:R-:W-:-:S04]  /*1050*/  F2FP.F16.F32.PACK_AB R0, RZ, R101 ;  /* 0x00000065ff00723e */ /* 0x000fc800000000ff */
[----:B------:R-:W-:-:S07]  /*1060*/  PRMT R61, R0, 0x7610, R61 ;  /* 0x00007610003d7816 */ /* 0x000fce000000003d */
.L_x_10595:
[----:B------:R-:W-:Y:S01]  /*1070*/  HADD2.F32 R103, -RZ, R65.H1_H1 ;  /* 0x30000041ff677230 */ /* 0x000fe20000004100 */
[----:B------:R-:W-:Y:S06]  /*1080*/  @P3 BRA `(.L_x_10596) ;  /* 0x0000000000203947 */ /* 0x000fec0003800000 */
[----:B------:R-:W-:-:S04]  /*1090*/  ISETP.NE.U32.AND P4, PT, RZ, UR10, PT ;  /* 0x0000000aff007c0c */ /* 0x000fc8000bf85070 */
[----:B------:R-:W-:-:S13]  /*10a0*/  ISETP.NE.AND.EX P4, PT, RZ, UR11, PT, P4 ;  /* 0x0000000bff007c0c */ /* 0x000fda000bf85340 */
[----:B------:R-:W-:Y:S05]  /*10b0*/  @P4 BRA `(.L_x_10597) ;  /* 0x0000000000084947 */ /* 0x000fea0003800000 */
[----:B------:R-:W-:Y:S05]  /*10c0*/  @P0 BRA `(.L_x_10598) ;  /* 0x0000000000200947 */ /* 0x000fea0003800000 */
[----:B------:R-:W-:Y:S05]  /*10d0*/  BRA `(.L_x_10599) ;  /* 0x0000000000247947 */ /* 0x000fea0003800000 */
.L_x_10597:
[----:B-----5:R-:W-:-:S05]  /*10e0*/  HADD2.F32 R0, -RZ, R57.H1_H1 ;  /* 0x30000039ff007230 */ /* 0x020fca0000004100 */
[----:B------:R-:W-:Y:S01]  /*10f0*/  FADD.FTZ R103, R0, R103 ;  /* 0x0000006700677221 */ /* 0x000fe20000010000 */
[----:B------:R-:W-:Y:S06]  /*1100*/  BRA `(.L_x_10598) ;  /* 0x0000000000107947 */ /* 0x000fec0003800000 */
.L_x_10596:
[----:B-----5:R-:W-:Y:S02]  /*1110*/  HADD2.F32 R0, -RZ, R53.H1_H1 ;  /* 0x30000035ff007230 */ /* 0x020fe40000004100 */
[----:B------:R-:W-:-:S03]  /*1120*/  @P2 HADD2.F32 R64, -RZ, R57.H1_H1 ;  /* 0x30000039ff402230 */ /* 0x000fc60000004100 */
[----:B------:R-:W-:-:S04]  /*1130*/  FADD.FTZ R103, R0, R103 ;  /* 0x0000006700677221 */ /* 0x000fc80000010000 */
[----:B------:R-:W-:-:S07]  /*1140*/  @P2 FADD.FTZ R103, R64, R103 ;  /* 0x0000006740672221 */ /* 0x000fce0000010000 */
.L_x_10598:
[----:B------:R-:W-:-:S04]  /*1150*/  F2FP.F16.F32.PACK_AB R0, RZ, R103 ;  /* 0x00000067ff00723e */ /* 0x000fc800000000ff */
[----:B------:R-:W-:-:S07]  /*1160*/  PRMT R61, R61, 0x5410, R0 ;  /* 0x000054103d3d7816 */ /* 0x000fce0000000000 */
.L_x_10599:
[----:B------:R-:W-:Y:S01]  /*1170*/  HADD2.F32 R93, -RZ, R66.H0_H0 ;  /* 0x20000042ff5d7230 */ /* 0x000fe20000004100 */
[----:B------:R-:W-:Y:S06]  /*1180*/  @P3 BRA `(.L_x_10600) ;  /* 0x0000000000203947 */ /* 0x000fec0003800000 */
[----:B------:R-:W-:-:S04]  /*1190*/  ISETP.NE.U32.AND P4, PT, RZ, UR10, PT ;  /* 0x0000000aff007c0c */ /* 0x000fc8000bf85070 */
[----:B------:R-:W-:-:S13]  /*11a0*/  ISETP.NE.AND.EX P4, PT, RZ, UR11, PT, P4 ;  /* 0x0000000bff007c0c */ /* 0x000fda000bf85340 */
[----:B------:R-:W-:Y:S05]  /*11b0*/  @P4 BRA `(.L_x_10601) ;  /* 0x0000000000084947 */ /* 0x000fea0003800000 */
[----:B------:R-:W-:Y:S05]  /*11c0*/  @P0 BRA `(.L_x_10602) ;  /* 0x0000000000200947 */ /* 0x000fea0003800000 */
[----:B------:R-:W-:Y:S05]  /*11d0*/  BRA `(.L_x_10603) ;  /* 0x0000000000247947 */ /* 0x000fea0003800000 */
.L_x_10601:
[----:B-----5:R-:W-:-:S05]  /*11e0*/  HADD2.F32 R0, -RZ, R58.H0_H0 ;  /* 0x2000003aff007230 */ /* 0x020fca0000004100 */
[----:B------:R-:W-:Y:S01]  /*11f0*/  FADD.FTZ R93, R0, R93 ;  /* 0x0000005d005d7221 */ /* 0x000fe20000010000 */
[----:B------:R-:W-:Y:S06]  /*1200*/  BRA `(.L_x_10602) ;  /* 0x0000000000107947 */ /* 0x000fec0003800000 */
.L_x_10600:
[----:B-----5:R-:W-:Y:S02]  /*1210*/  HADD2.F32 R0, -RZ, R54.H0_H0 ;  /* 0x20000036ff007230 */ /* 0x020fe40000004100 */
[----:B------:R-:W-:-:S03]  /*1220*/  @P2 HADD2.F32 R64, -RZ, R58.H0_H0 ;  /* 0x2000003aff402230 */ /* 0x000fc60000004100 */
[----:B------:R-:W-:-:S04]  /*1230*/  FADD.FTZ R93, R0, R93 ;  /* 0x0000005d005d7221 */ /* 0x000fc80000010000 */
[----:B------:R-:W-:-:S07]  /*1240*/  @P2 FADD.FTZ R93, R64, R93 ;  /* 0x0000005d405d2221 */ /* 0x000fce0000010000 */
.L_x_10602:
[----:B------:R-:W-:-:S04]  /*1250*/  F2FP.F16.F32.PACK_AB R0, RZ, R93 ;  /* 0x0000005dff00723e */ /* 0x000fc800000000ff */
[----:B------:R-:W-:-:S07]  /*1260*/  PRMT R62, R0, 0x7610, R62 ;  /* 0x00007610003e7816 */ /* 0x000fce000000003e */
.L_x_10603:
[----:B------:R-:W-:Y:S01]  /*1270*/  HADD2.F32 R95, -RZ, R66.H1_H1 ;  /* 0x30000042ff5f7230 */ /* 0x000fe20000004100 */
[----:B------:R-:W-:Y:S06]  /*1280*/  @P3 BRA `(.L_x_10604) ;  /* 0x0000000000203947 */ /* 0x000fec0003800000 */
[----:B------:R-:W-:-:S04]  /*1290*/  ISETP.NE.U32.AND P4, PT, RZ, UR10, PT ;  /* 0x0000000aff007c0c */ /* 0x000fc8000bf85070 */
[----:B------:R-:W-:-:S13]  /*12a0*/  ISETP.NE.AND.EX P4, PT, RZ, UR11, PT, P4 ;  /* 0x0000000bff007c0c */ /* 0x000fda000bf85340 */
[----:B------:R-:W-:Y:S05]  /*12b0*/  @P4 BRA `(.L_x_10605) ;  /* 0x0000000000084947 */ /* 0x000fea0003800000 */
[----:B------:R-:W-:Y:S05]  /*12c0*/  @P0 BRA `(.L_x_10606) ;  /* 0x0000000000200947 */ /* 0x000fea0003800000 */
[----:B------:R-:W-:Y:S05]  /*12d0*/  BRA `(.L_x_10607) ;  /* 0x0000000000247947 */ /* 0x000fea0003800000 */
.L_x_10605:
[----:B-----5:R-:W-:-:S05]  /*12e0*/  HADD2.F32 R0, -RZ, R58.H1_H1 ;  /* 0x3000003aff007230 */ /* 0x020fca0000004100 */
[----:B------:R-:W-:Y:S01]  /*12f0*/  FADD.FTZ R95, R0, R95 ;  /* 0x0000005f005f7221 */ /* 0x000fe20000010000 */
[----:B------:R-:W-:Y:S06]  /*1300*/  BRA `(.L_x_10606) ;  /* 0x0000000000107947 */ /* 0x000fec0003800000 */
.L_x_10604:
[----:B-----5:R-:W-:Y:S02]  /*1310*/  HADD2.F32 R0, -RZ, R54.H1_H1 ;  /* 0x30000036ff007230 */ /* 0x020fe40000004100 */
[----:B------:R-:W-:-:S03]  /*1320*/  @P2 HADD2.F32 R64, -RZ, R58.H1_H1 ;  /* 0x3000003aff402230 */ /* 0x000fc60000004100 */
[----:B------:R-:W-:-:S04]  /*1330*/  FADD.FTZ R95, R0, R95 ;  /* 0x0000005f005f7221 */ /* 0x000fc80000010000 */
[----:B------:R-:W-:-:S07]  /*1340*/  @P2 FADD.FTZ R95, R64, R95 ;  /* 0x0000005f405f2221 */ /* 0x000fce0000010000 */
.L_x_10606:
[----:B------:R-:W-:-:S04]  /*1350*/  F2FP.F16.F32.PACK_AB R0, RZ, R95 ;  /* 0x0000005fff00723e */ /* 0x000fc800000000ff */
[----:B------:R-:W-:-:S07]  /*1360*/  PRMT R62, R62, 0x5410, R0 ;  /* 0x000054103e3e7816 */ /* 0x000fce0000000000 */
.L_x_10607:
[----:B------:R-:W-:Y:S01]  /*1370*/  HADD2.F32 R97, -RZ, R67.H0_H0 ;  /* 0x20000043ff617230 */ /* 0x000fe20000004100 */
[----:B------:R-:W-:Y:S06]  /*1380*/  @P3 BRA `(.L_x_10608) ;  /* 0x0000000000203947 */ /* 0x000fec0003800000 */
[----:B------:R-:W-:-:S04]  /*1390*/  ISETP.NE.U32.AND P4, PT, RZ, UR10, PT ;  /* 0x0000000aff007c0c */ /* 0x000fc8000bf85070 */
[----:B------:R-:W-:-:S13]  /*13a0*/  ISETP.NE.AND.EX P4, PT, RZ, UR11, PT, P4 ;  /* 0x0000000bff007c0c */ /* 0x000fda000bf85340 */
[----:B------:R-:W-:Y:S05]  /*13b0*/  @P4 BRA `(.L_x_10609) ;  /* 0x0000000000084947 */ /* 0x000fea0003800000 */
[----:B------:R-:W-:Y:S05]  /*13c0*/  @P0 BRA `(.L_x_10610) ;  /* 0x0000000000200947 */ /* 0x000fea0003800000 */
[----:B------:R-:W-:Y:S05]  /*13d0*/  BRA `(.L_x_10611) ;  /* 0x0000000000247947 */ /* 0x000fea0003800000 */
.L_x_10609:
[----:B-----5:R-:W-:-:S05]  /*13e0*/  HADD2.F32 R0, -RZ, R59.H0_H0 ;  /* 0x2000003bff007230 */ /* 0x020fca0000004100 */
[----:B------:R-:W-:Y:S01]  /*13f0*/  FADD.FTZ R97, R0, R97 ;  /* 0x0000006100617221 */ /* 0x000fe20000010000 */
[----:B------:R-:W-:Y:S06]  /*1400*/  BRA `(.L_x_10610) ;  /* 0x0000000000107947 */ /* 0x000fec0003800000 */
.L_x_10608:
[----:B-----5:R-:W-:Y:S02]  /*1410*/  HADD2.F32 R0, -RZ, R55.H0_H0 ;  /* 0x20000037ff007230 */ /* 0x020fe40000004100 */
[----:B------:R-:W-:-:S03]  /*1420*/  @P2 HADD2.F32 R64, -RZ, R59.H0_H0 ;  /* 0x2000003bff402230 */ /* 0x000fc60000004100 */
[----:B------:R-:W-:-:S04]  /*1430*/  FADD.FTZ R97, R0, R97 ;  /* 0x0000006100617221 */ /* 0x000fc80000010000 */
[----:B------:R-:W-:-:S07]  /*1440*/  @P2 FADD.FTZ R97, R64, R97 ;  /* 0x0000006140612221 */ /* 0x000fce0000010000 */
.L_x_10610:
[----:B------:R-:W-:-:S04]  /*1450*/  F2FP.F16.F32.PACK_AB R0, RZ, R97 ;  /* 0x00000061ff00723e */ /* 0x000fc800000000ff */
[----:B------:R-:W-:-:S07]  /*1460*/  PRMT R63, R0, 0x7610, R63 ;  /* 0x00007610003f7816 */ /* 0x000fce000000003f */
.L_x_10611:
[----:B------:R-:W-:Y:S01]  /*1470*/  HADD2.F32 R99, -RZ, R67.H1_H1 ;  /* 0x30000043ff637230 */ /* 0x000fe20000004100 */
[----:B------:R-:W-:Y:S06]  /*1480*/  @P3 BRA `(.L_x_10612) ;  /* 0x0000000000203947 */ /* 0x000fec0003800000 */
[----:B------:R-:W-:-:S04]  /*1490*/  ISETP.NE.U32.AND P4, PT, RZ, UR10, PT ;  /* 0x0000000aff007c0c */ /* 0x000fc8000bf85070 */
[----:B------:R-:W-:-:S13]  /*14a0*/  ISETP.NE.AND.EX P4, PT, RZ, UR11, PT, P4 ;  /* 0x0000000bff007c0c */ /* 0x000fda000bf85340 */
[----:B------:R-:W-:Y:S05]  /*14b0*/  @P4 BRA `(.L_x_10613) ;  /* 0x0000000000084947 */ /* 0x000fea0003800000 */
[----:B------:R-:W-:Y:S05]  /*14c0*/  @P0 BRA `(.L_x_10614) ;  /* 0x0000000000200947 */ /* 0x000fea0003800000 */
[----:B------:R-:W-:Y:S05]  /*14d0*/  BRA `(.L_x_10615) ;  /* 0x0000000000247947 */ /* 0x000fea0003800000 */
.L_x_10613:
[----:B-----5:R-:W-:-:S05]  /*14e0*/  HADD2.F32 R0, -RZ, R59.H1_H1 ;  /* 0x3000003bff007230 */ /* 0x020fca0000004100 */
[----:B------:R-:W-:Y:S01]  /*14f0*/  FADD.FTZ R99, R0, R99 ;  /* 0x0000006300637221 */ /* 0x000fe20000010000 */
[----:B------:R-:W-:Y:S06]  /*1500*/  BRA `(.L_x_10614) ;  /* 0x0000000000107947 */ /* 0x000fec0003800000 */
.L_x_10612:
[----:B-----5:R-:W-:Y:S02]  /*1510*/  HADD2.F32 R0, -RZ, R55.H1_H1 ;  /* 0x30000037ff007230 */ /* 0x020fe40000004100 */
[----:B------:R-:W-:-:S03]  /*1520*/  @P2 HADD2.F32 R64, -RZ, R59.H1_H1 ;  /* 0x3000003bff402230 */ /* 0x000fc60000004100 */
[----:B------:R-:W-:-:S04]  /*1530*/  FADD.FTZ R99, R0, R99 ;  /* 0x0000006300637221 */ /* 0x000fc80000010000 */
[----:B------:R-:W-:-:S07]  /*1540*/  @P2 FADD.FTZ R99, R64, R99 ;  /* 0x0000006340632221 */ /* 0x000fce0000010000 */
.L_x_10614:
[----:B------:R-:W-:-:S04]  /*1550*/  F2FP.F16.F32.PACK_AB R0, RZ, R99 ;  /* 0x00000063ff00723e */ /* 0x000fc800000000ff */
[----:B------:R-:W-:-:S07]  /*1560*/  PRMT R63, R63, 0x5410, R0 ;  /* 0x000054103f3f7816 */ /* 0x000fce0000000000 */
.L_x_10615:
        /* <DEDUP_REMOVED lines=19> */
.L_x_10617:
[----:B-----5:R-:W-:-:S05]  /*16a0*/  HADD2.F32 R0, -RZ, R56.H0_H0 ;  /* 0x20000038ff007230 */ /* 0x020fca0000004100 */
[----:B------:R-:W-:Y:S01]  /*16b0*/  FADD.FTZ R75, R0, R75 ;  /* 0x0000004b004b7221 */ /* 0x000fe20000010000 */
[----:B------:R-:W-:Y:S06]  /*16c0*/  BRA `(.L_x_10618) ;  /* 0x0000000000107947 */ /* 0x000fec0003800000 */
.L_x_10616:
[----:B-----5:R-:W-:Y:S02]  /*16d0*/  HADD2.F32 R0, -RZ, R52.H0_H0 ;  /* 0x20000034ff007230 */ /* 0x020fe40000004100 */
[----:B------:R-:W-:-:S03]  /*16e0*/  @P2 HADD2.F32 R70, -RZ, R56.H0_H0 ;  /* 0x20000038ff462230 */ /* 0x000fc60000004100 */
[----:B------:R-:W-:-:S04]  /*16f0*/  FADD.FTZ R75, R0, R75 ;  /* 0x0000004b004b7221 */ /* 0x000fc80000010000 */
[----:B------:R-:W-:-:S07]  /*1700*/  @P2 FADD.FTZ R75, R70, R75 ;  /* 0x0000004b464b2221 */ /* 0x000fce0000010000 */
.L_x_10618:
[----:B------:R-:W-:-:S04]  /*1710*/  F2FP.F16.F32.PACK_AB R0, RZ, R75 ;  /* 0x0000004bff00723e */ /* 0x000fc800000000ff */
[----:B------:R-:W-:-:S07]  /*1720*/  PRMT R60, R0, 0x7610, R60 ;  /* 0x00007610003c7816 */ /* 0x000fce000000003c */
.L_x_10619:
[----:B------:R-:W-:Y:S01]  /*1730*/  HADD2.F32 R109, -RZ, R64.H1_H1 ;  /* 0x30000040ff6d7230 */ /* 0x000fe20000004100 */
[----:B------:R-:W-:Y:S06]  /*1740*/  @P3 BRA `(.L_x_10620) ;  /* 0x0000000000203947 */ /* 0x000fec0003800000 */
[----:B------:R-:W-:-:S04]  /*1750*/  ISETP.NE.U32.AND P4, PT, RZ, UR10, PT ;  /* 0x0000000aff007c0c */ /* 0x000fc8000bf85070 */
[----:B------:R-:W-:-:S13]  /*1760*/  ISETP.NE.AND.EX P4, PT, RZ, UR11, PT, P4 ;  /* 0x0000000bff007c0c */ /* 0x000fda000bf85340 */
[----:B------:R-:W-:Y:S05]  /*1770*/  @P4 BRA `(.L_x_10621) ;  /* 0x0000000000084947 */ /* 0x000fea0003800000 */
[----:B------:R-:W-:Y:S05]  /*1780*/  @P0 BRA `(.L_x_10622) ;  /* 0x0000000000200947 */ /* 0x000fea0003800000 */
[----:B------:R-:W-:Y:S05]  /*1790*/  BRA `(.L_x_10623) ;  /* 0x0000000000247947 */ /* 0x000fea0003800000 */
.L_x_10621:
[----:B-----5:R-:W-:-:S05]  /*17a0*/  HADD2.F32 R0, -RZ, R56.H1_H1 ;  /* 0x30000038ff007230 */ /* 0x020fca0000004100 */
[----:B------:R-:W-:Y:S01]  /*17b0*/  FADD.FTZ R109, R0, R109 ;  /* 0x0000006d006d7221 */ /* 0x000fe20000010000 */
[----:B------:R-:W-:Y:S06]  /*17c0*/  BRA `(.L_x_10622) ;  /* 0x0000000000107947 */ /* 0x000fec0003800000 */
.L_x_10620:
[----:B-----5:R-:W-:Y:S02]  /*17d0*/  HADD2.F32 R0, -RZ, R52.H1_H1 ;  /* 0x30000034ff007230 */ /* 0x020fe40000004100 */
[----:B------:R-:W-:-:S03]  /*17e0*/  @P2 HADD2.F32 R64, -RZ, R56.H1_H1 ;  /* 0x30000038ff402230 */ /* 0x000fc60000004100 */
[----:B------:R-:W-:-:S04]  /*17f0*/  FADD.FTZ R109, R0, R109 ;  /* 0x0000006d006d7221 */ /* 0x000fc80000010000 */
[----:B------:R-:W-:-:S07]  /*1800*/  @P2 FADD.FTZ R109, R64, R109 ;  /* 0x0000006d406d2221 */ /* 0x000fce0000010000 */
.L_x_10622:
[----:B------:R-:W-:-:S04]  /*1810*/  F2FP.F16.F32.PACK_AB R0, RZ, R109 ;  /* 0x0000006dff00723e */ /* 0x000fc800000000ff */
[----:B------:R-:W-:-:S07]  /*1820*/  PRMT R60, R60, 0x5410, R0 ;  /* 0x000054103c3c7816 */ /* 0x000fce0000000000 */
.L_x_10623:
[----:B------:R-:W-:Y:S01]  /*1830*/  HADD2.F32 R111, -RZ, R65.H0_H0 ;  /* 0x20000041ff6f7230 */ /* 0x000fe20000004100 */
[----:B------:R-:W-:Y:S06]  /*1840*/  @P3 BRA `(.L_x_10624) ;  /* 0x0000000000203947 */ /* 0x000fec0003800000 */
[----:B------:R-:W-:-:S04]  /*1850*/  ISETP.NE.U32.AND P4, PT, RZ, UR10, PT ;  /* 0x0000000aff007c0c */ /* 0x000fc8000bf85070 */
[----:B------:R-:W-:-:S13]  /*1860*/  ISETP.NE.AND.EX P4, PT, RZ, UR11, PT, P4 ;  /* 0x0000000bff007c0c */ /* 0x000fda000bf85340 */
[----:B------:R-:W-:Y:S05]  /*1870*/  @P4 BRA `(.L_x_10625) ;  /* 0x0000000000084947 */ /* 0x000fea0003800000 */
[----:B------:R-:W-:Y:S05]  /*1880*/  @P0 BRA `(.L_x_10626) ;  /* 0x0000000000200947 */ /* 0x000fea0003800000 */
[----:B------:R-:W-:Y:S05]  /*1890*/  BRA `(.L_x_10627) ;  /* 0x0000000000247947 */ /* 0x000fea0003800000 */
.L_x_10625:
[----:B-----5:R-:W-:-:S05]  /*18a0*/  HADD2.F32 R0, -RZ, R57.H0_H0 ;  /* 0x20000039ff007230 */ /* 0x020fca0000004100 */
[----:B------:R-:W-:Y:S01]  /*18b0*/  FADD.FTZ R111, R0, R111 ;  /* 0x0000006f006f7221 */ /* 0x000fe20000010000 */
[----:B------:R-:W-:Y:S06]  /*18c0*/  BRA `(.L_x_10626) ;  /* 0x0000000000107947 */ /* 0x000fec0003800000 */
.L_x_10624:
[----:B-----5:R-:W-:Y:S02]  /*18d0*/  HADD2.F32 R0, -RZ, R53.H0_H0 ;  /* 0x20000035ff007230 */ /* 0x020fe40000004100 */
[----:B------:R-:W-:-:S03]  /*18e0*/  @P2 HADD2.F32 R64, -RZ, R57.H0_H0 ;  /* 0x20000039ff402230 */ /* 0x000fc60000004100 */
[----:B------:R-:W-:-:S04]  /*18f0*/  FADD.FTZ R111, R0, R111 ;  /* 0x0000006f006f7221 */ /* 0x000fc80000010000 */
[----:B------:R-:W-:-:S07]  /*1900*/  @P2 FADD.FTZ R111, R64, R111 ;  /* 0x0000006f406f2221 */ /* 0x000fce0000010000 */
.L_x_10626:
[----:B------:R-:W-:-:S04]  /*1910*/  F2FP.F16.F32.PACK_AB R0, RZ, R111 ;  /* 0x0000006fff00723e */ /* 0x000fc800000000ff */
[----:B------:R-:W-:-:S07]  /*1920*/  PRMT R61, R0, 0x7610, R61 ;  /* 0x00007610003d7816 */ /* 0x000fce000000003d */
.L_x_10627:
[----:B------:R-:W-:Y:S01]  /*1930*/  HADD2.F32 R113, -RZ, R65.H1_H1 ;  /* 0x30000041ff717230 */ /* 0x000fe20000004100 */
[----:B------:R-:W-:Y:S06]  /*1940*/  @P3 BRA `(.L_x_10628) ;  /* 0x0000000000203947 */ /* 0x000fec0003800000 */
[----:B------:R-:W-:-:S04]  /*1950*/  ISETP.NE.U32.AND P4, PT, RZ, UR10, PT ;  /* 0x0000000aff007c0c */ /* 0x000fc8000bf85070 */
[----:B------:R-:W-:-:S13]  /*1960*/  ISETP.NE.AND.EX P4, PT, RZ, UR11, PT, P4 ;  /* 0x0000000bff007c0c */ /* 0x000fda000bf85340 */
[----:B------:R-:W-:Y:S05]  /*1970*/  @P4 BRA `(.L_x_10629) ;  /* 0x0000000000084947 */ /* 0x000fea0003800000 */
[----:B------:R-:W-:Y:S05]  /*1980*/  @P0 BRA `(.L_x_10630) ;  /* 0x0000000000200947 */ /* 0x000fea0003800000 */
[----:B------:R-:W-:Y:S05]  /*1990*/  BRA `(.L_x_10631) ;  /* 0x0000000000247947 */ /* 0x000fea0003800000 */
.L_x_10629:
[----:B-----5:R-:W-:-:S05]  /*19a0*/  HADD2.F32 R0, -RZ, R57.H1_H1 ;  /* 0x30000039ff007230 */ /* 0x020fca0000004100 */
[----:B------:R-:W-:Y:S01]  /*19b0*/  FADD.FTZ R113, R0, R113 ;  /* 0x0000007100717221 */ /* 0x000fe20000010000 */
[----:B------:R-:W-:Y:S06]  /*19c0*/  BRA `(.L_x_10630) ;  /* 0x0000000000107947 */ /* 0x000fec0003800000 */
.L_x_10628:
[----:B-----5:R-:W-:Y:S02]  /*19d0*/  HADD2.F32 R0, -RZ, R53.H1_H1 ;  /* 0x30000035ff007230 */ /* 0x020fe40000004100 */
[----:B------:R-:W-:-:S03]  /*19e0*/  @P2 HADD2.F32 R64, -RZ, R57.H1_H1 ;  /* 0x30000039ff402230 */ /* 0x000fc60000004100 */
[----:B------:R-:W-:-:S04]  /*19f0*/  FADD.FTZ R113, R0, R113 ;  /* 0x0000007100717221 */ /* 0x000fc80000010000 */
[----:B------:R-:W-:-:S07]  /*1a00*/  @P2 FADD.FTZ R113, R64, R113 ;  /* 0x0000007140712221 */ /* 0x000fce0000010000 */
.L_x_10630:
[----:B------:R-:W-:-:S04]  /*1a10*/  F2FP.F16.F32.PACK_AB R0, RZ, R113 ;  /* 0x00000071ff00723e */ /* 0x000fc800000000ff */
[----:B------:R-:W-:-:S07]  /*1a20*/  PRMT R61, R61, 0x5410, R0 ;  /* 0x000054103d3d7816 */ /* 0x000fce0000000000 */
.L_x_10631:
[----:B------:R-:W-:Y:S01]  /*1a30*/  HADD2.F32 R115, -RZ, R66.H0_H0 ;  /* 0x20000042ff737230 */ /* 0x000fe20000004100 */
[----:B------:R-:W-:Y:S06]  /*1a40*/  @P3 BRA `(.L_x_10632) ;  /* 0x0000000000203947 */ /* 0x000fec0003800000 */
[----:B------:R-:W-:-:S04]  /*1a50*/  ISETP.NE.U32.AND P4, PT, RZ, UR10, PT ;  /* 0x0000000aff007c0c */ /* 0x000fc8000bf85070 */
[----:B------:R-:W-:-:S13]  /*1a60*/  ISETP.NE.AND.EX P4, PT, RZ, UR11, PT, P4 ;  /* 0x0000000bff007c0c */ /* 0x000fda000bf85340 */
[----:B------:R-:W-:Y:S05]  /*1a70*/  @P4 BRA `(.L_x_10633) ;  /* 0x0000000000084947 */ /* 0x000fea0003800000 */
[----:B------:R-:W-:Y:S05]  /*1a80*/  @P0 BRA `(.L_x_10634) ;  /* 0x0000000000200947 */ /* 0x000fea0003800000 */
[----:B------:R-:W-:Y:S05]  /*1a90*/  BRA `(.L_x_10635) ;  /* 0x0000000000247947 */ /* 0x000fea0003800000 */
.L_x_10633:
[----:B-----5:R-:W-:-:S05]  /*1aa0*/  HADD2.F32 R0, -RZ, R58.H0_H0 ;  /* 0x2000003aff007230 */ /* 0x020fca0000004100 */
[----:B------:R-:W-:Y:S01]  /*1ab0*/  FADD.FTZ R115, R0, R115 ;  /* 0x0000007300737221 */ /* 0x000fe20000010000 */
[----:B------:R-:W-:Y:S06]  /*1ac0*/  BRA `(.L_x_10634) ;  /* 0x0000000000107947 */ /* 0x000fec0003800000 */
.L_x_10632:
[----:B-----5:R-:W-:Y:S02]  /*1ad0*/  HADD2.F32 R0, -RZ, R54.H0_H0 ;  /* 0x20000036ff007230 */ /* 0x020fe40000004100 */
[----:B------:R-:W-:-:S03]  /*1ae0*/  @P2 HADD2.F32 R64, -RZ, R58.H0_H0 ;  /* 0x2000003aff402230 */ /* 0x000fc60000004100 */
[----:B------:R-:W-:-:S04]  /*1af0*/  FADD.FTZ R115, R0, R115 ;  /* 0x0000007300737221 */ /* 0x000fc80000010000 */
[----:B------:R-:W-:-:S07]  /*1b00*/  @P2 FADD.FTZ R115, R64, R115 ;  /* 0x0000007340732221 */ /* 0x000fce0000010000 */
.L_x_10634:
[----:B------:R-:W-:-:S04]  /*1b10*/  F2FP.F16.F32.PACK_AB R0, RZ, R115 ;  /* 0x00000073ff00723e */ /* 0x000fc800000000ff */
[----:B------:R-:W-:-:S07]  /*1b20*/  PRMT R62, R0, 0x7610, R62 ;  /* 0x00007610003e7816 */ /* 0x000fce000000003e */
.L_x_10635:
[----:B------:R-:W-:Y:S01]  /*1b30*/  HADD2.F32 R117, -RZ, R66.H1_H1 ;  /* 0x30000042ff757230 */ /* 0x000fe20000004100 */
[----:B------:R-:W-:Y:S06]  /*1b40*/  @P3 BRA `(.L_x_10636) ;  /* 0x0000000000203947 */ /* 0x000fec0003800000 */
[----:B------:R-:W-:-:S04]  /*1b50*/  ISETP.NE.U32.AND P4, PT, RZ, UR10, PT ;  /* 0x0000000aff007c0c */ /* 0x000fc8000bf85070 */
[----:B------:R-:W-:-:S13]  /*1b60*/  ISETP.NE.AND.EX P4, PT, RZ, UR11, PT, P4 ;  /* 0x0000000bff007c0c */ /* 0x000fda000bf85340 */
[----:B------:R-:W-:Y:S05]  /*1b70*/  @P4 BRA `(.L_x_10637) ;  /* 0x0000000000084947 */ /* 0x000fea0003800000 */
[----:B------:R-:W-:Y:S05]  /*1b80*/  @P0 BRA `(.L_x_10638) ;  /* 0x0000000000200947 */ /* 0x000fea0003800000 */
[----:B------:R-:W-:Y:S05]  /*1b90*/  BRA `(.L_x_10639) ;  /* 0x0000000000247947 */ /* 0x000fea0003800000 */
.L_x_10637:
[----:B-----5:R-:W-:-:S05]  /*1ba0*/  HADD2.F32 R0, -RZ, R58.H1_H1 ;  /* 0x3000003aff007230 */ /* 0x020fca0000004100 */
[----:B------:R-:W-:Y:S01]  /*1bb0*/  FADD.FTZ R117, R0, R117 ;  /* 0x0000007500757221 */ /* 0x000fe20000010000 */
[----:B------:R-:W-:Y:S06]  /*1bc0*/  BRA `(.L_x_10638) ;  /* 0x0000000000107947 */ /* 0x000fec0003800000 */
.L_x_10636:
[----:B-----5:R-:W-:Y:S02]  /*1bd0*/  HADD2.F32 R0, -RZ, R54.H1_H1 ;  /* 0x30000036ff007230 */ /* 0x020fe40000004100 */
[----:B------:R-:W-:-:S03]  /*1be0*/  @P2 HADD2.F32 R64, -RZ, R58.H1_H1 ;  /* 0x3000003aff402230 */ /* 0x000fc60000004100 */
[----:B------:R-:W-:-:S04]  /*1bf0*/  FADD.FTZ R117, R0, R117 ;  /* 0x0000007500757221 */ /* 0x000fc80000010000 */
[----:B------:R-:W-:-:S07]  /*1c00*/  @P2 FADD.FTZ R117, R64, R117 ;  /* 0x0000007540752221 */ /* 0x000fce0000010000 */
.L_x_10638:
[----:B------:R-:W-:-:S04]  /*1c10*/  F2FP.F16.F32.PACK_AB R0, RZ, R117 ;  /* 0x00000075ff00723e */ /* 0x000fc800000000ff */
[----:B------:R-:W-:-:S07]  /*1c20*/  PRMT R62, R62, 0x5410, R0 ;  /* 0x000054103e3e7816 */ /* 0x000fce0000000000 */
.L_x_10639:
[----:B------:R-:W-:Y:S01]  /*1c30*/  HADD2.F32 R119, -RZ, R67.H0_H0 ;  /* 0x20000043ff777230 */ /* 0x000fe20000004100 */
[----:B------:R-:W-:Y:S06]  /*1c40*/  @P3 BRA `(.L_x_10640) ;  /* 0x0000000000203947 */ /* 0x000fec0003800000 */
[----:B------:R-:W-:-:S04]  /*1c50*/  ISETP.NE.U32.AND P4, PT, RZ, UR10, PT ;  /* 0x0000000aff007c0c */ /* 0x000fc8000bf85070 */
[----:B------:R-:W-:-:S13]  /*1c60*/  ISETP.NE.AND.EX P4, PT, RZ, UR11, PT, P4 ;  /* 0x0000000bff007c0c */ /* 0x000fda000bf85340 */
[----:B------:R-:W-:Y:S05]  /*1c70*/  @P4 BRA `(.L_x_10641) ;  /* 0x0000000000084947 */ /* 0x000fea0003800000 */
[----:B------:R-:W-:Y:S05]  /*1c80*/  @P0 BRA `(.L_x_10642) ;  /* 0x0000000000200947 */ /* 0x000fea0003800000 */
[----:B------:R-:W-:Y:S05]  /*1c90*/  BRA `(.L_x_10643) ;  /* 0x0000000000247947 */ /* 0x000fea0003800000 */
.L_x_10641:
[----:B-----5:R-:W-:-:S05]  /*1ca0*/  HADD2.F32 R0, -RZ, R59.H0_H0 ;  /* 0x2000003bff007230 */ /* 0x020fca0000004100 */
[----:B------:R-:W-:Y:S01]  /*1cb0*/  FADD.FTZ R119, R0, R119 ;  /* 0x0000007700777221 */ /* 0x000fe20000010000 */
[----:B------:R-:W-:Y:S06]  /*1cc0*/  BRA `(.L_x_10642) ;  /* 0x0000000000107947 */ /* 0x000fec0003800000 */
.L_x_10640:
[----:B-----5:R-:W-:Y:S02]  /*1cd0*/  HADD2.F32 R0, -RZ, R55.H0_H0 ;  /* 0x20000037ff007230 */ /* 0x020fe40000004100 */
[----:B------:R-:W-:-:S03]  /*1ce0*/  @P2 HADD2.F32 R64, -RZ, R59.H0_H0 ;  /* 0x2000003bff402230 */ /* 0x000fc60000004100 */
[----:B------:R-:W-:-:S04]  /*1cf0*/  FADD.FTZ R119, R0, R119 ;  /* 0x0000007700777221 */ /* 0x000fc80000010000 */
[----:B------:R-:W-:-:S07]  /*1d00*/  @P2 FADD.FTZ R119, R64, R119 ;  /* 0x0000007740772221 */ /* 0x000fce0000010000 */
.L_x_10642:
[----:B------:R-:W-:-:S04]  /*1d10*/  F2FP.F16.F32.PACK_AB R0, RZ, R119 ;  /* 0x00000077ff00723e */ /* 0x000fc800000000ff */
[----:B------:R-:W-:-:S07]  /*1d20*/  PRMT R63, R0, 0x7610, R63 ;  /* 0x00007610003f7816 */ /* 0x000fce000000003f */
.L_x_10643:
[----:B------:R-:W-:Y:S01]  /*1d30*/  HADD2.F32 R67, -RZ, R67.H1_H1 ;  /* 0x30000043ff437230 */ /* 0x000fe20000004100 */
[----:B------:R-:W-:Y:S06]  /*1d40*/  @P3 BRA `(.L_x_10644) ;  /* 0x0000000000203947 */ /* 0x000fec0003800000 */
[----:B------:R-:W-:-:S04]  /*1d50*/  ISETP.NE.U32.AND P2, PT, RZ, UR10, PT ;  /* 0x0000000aff007c0c */ /* 0x000fc8000bf45070 */
[----:B------:R-:W-:-:S13]  /*1d60*/  ISETP.NE.AND.EX P2, PT, RZ, UR11, PT, P2 ;  /* 0x0000000bff007c0c */ /* 0x000fda000bf45320 */
[----:B------:R-:W-:Y:S05]  /*1d70*/  @P2 BRA `(.L_x_10645) ;  /* 0x0000000000082947 */ /* 0x000fea0003800000 */
[----:B------:R-:W-:Y:S05]  /*1d80*/  @P0 BRA `(.L_x_10646) ;  /* 0x0000000000200947 */ /* 0x000fea0003800000 */
[----:B------:R-:W-:Y:S05]  /*1d90*/  BRA `(.L_x_10647) ;  /* 0x0000000000247947 */ /* 0x000fea0003800000 */
.L_x_10645:
[----:B-----5:R-:W-:-:S05]  /*1da0*/  HADD2.F32 R0, -RZ, R59.H1_H1 ;  /* 0x3000003bff007230 */ /* 0x020fca0000004100 */
[----:B------:R-:W-:Y:S01]  /*1db0*/  FADD.FTZ R67, R0, R67 ;  /* 0x0000004300437221 */ /* 0x000fe20000010000 */
[----:B------:R-:W-:Y:S06]  /*1dc0*/  BRA `(.L_x_10646) ;  /* 0x0000000000107947 */ /* 0x000fec0003800000 */
.L_x_10644:
[----:B-----5:R-:W-:Y:S02]  /*1dd0*/  HADD2.F32 R0, -RZ, R55.H1_H1 ;  /* 0x30000037ff007230 */ /* 0x020fe40000004100 */
[----:B------:R-:W-:-:S03]  /*1de0*/  @P2 HADD2.F32 R64, -RZ, R59.H1_H1 ;  /* 0x3000003bff402230 */ /* 0x000fc60000004100 */
[----:B------:R-:W-:-:S04]  /*1df0*/  FADD.FTZ R67, R0, R67 ;  /* 0x0000004300437221 */ /* 0x000fc80000010000 */
[----:B------:R-:W-:-:S07]  /*1e00*/  @P2 FADD.FTZ R67, R64, R67 ;  /* 0x0000004340432221 */ /* 0x000fce0000010000 */
.L_x_10646:
[----:B------:R-:W-:-:S04]  /*1e10*/  F2FP.F16.F32.PACK_AB R0, RZ, R67 ;  /* 0x00000043ff00723e */ /* 0x000fc800000000ff */
[----:B------:R-:W-:-:S07]  /*1e20*/  PRMT R63, R63, 0x5410, R0 ;  /* 0x000054103f3f7816 */ /* 0x000fce0000000000 */
.L_x_10647:
        /* <DEDUP_REMOVED lines=102> */
.L_x_10660:
        /* <DEDUP_REMOVED lines=17> */
[----:B---3--:R-:W-:-:S04]  /*25a0*/  @!P4 LEA R125, R72, R70, 0x18 ;  /* 0x00000046487dc211 */ /* 0x008fc800078ec0ff */
[----:B------:R-:W-:Y:S01]  /*25b0*/  @!P4 LEA R70, R66, R125, 0x3 ;  /* 0x0000007d4246c211 */ /* 0x000fe200078e18ff */
        /* <DEDUP_REMOVED lines=84> */
[----:B------:R-:W-:-:S03]  /*2b00*/  F2FP.F16.F32.PACK_AB R64, R106, R69 ;  /* 0x000000456a40723e */ /* 0x000fc600000000ff */
[----:B------:R-:W-:Y:S01]  /*2b10*/  FFMA.FTZ R112, R31, R112, R7 ;  /* 0x000000701f707223 */ /* 0x000fe20000010007 */
[----:B------:R-:W-:Y:S01]  /*2b20*/  FFMA.FTZ R77, R33, R116, R9 ;  /* 0x00000074214d7223 */ /* 0x000fe20000010009 */
[C---:B------:R-:W-:Y:S01]  /*2b30*/  FMUL.FTZ R74, R83.reuse, R74 ;  /* 0x0000004a534a7220 */ /* 0x040fe20000410000 */
[----:B------:R-:W1:Y:S01]  /*2b40*/  @!P3 LDC.64 R106, c[0x0][0x258] ;  /* 0x00009600ff6abb82 */ /* 0x000e620000000a00 */
[C---:B------:R-:W-:Y:S01]  /*2b50*/  FMUL.FTZ R69, R83.reuse, R72 ;  /* 0x0000004853457220 */ /* 0x040fe20000410000 */
[----:B------:R-:W-:Y:S01]  /*2b60*/  F2FP.F16.F32.PACK_AB R65, R112, R75 ;  /* 0x0000004b7041723e */ /* 0x000fe200000000ff */
[----:B------:R-:W-:Y:S01]  /*2b70*/  FMUL.FTZ R75, R83, R86 ;  /* 0x00000056534b7220 */ /* 0x000fe20000410000 */
[----:B------:R-:W-:Y:S01]  /*2b80*/  F2FP.F16.F32.PACK_AB R66, R77, R66 ;  /* 0x000000424d42723e */ /* 0x000fe200000000ff */
        /* <DEDUP_REMOVED lines=15> */
[----:B------:R-:W-:Y:S01]  /*2c80*/  F2FP.F16.F32.PACK_AB R74, R77, R74 ;  /* 0x0000004a4d4a723e */ /* 0x000fe200000000ff */
[C---:B------:R-:W-:Y:S01]  /*2c90*/  FMUL.FTZ R87, R83.reuse, R100 ;  /* 0x0000006453577220 */ /* 0x040fe20000410000 */
[----:B------:R-:W-:Y:S01]  /*2ca0*/  F2FP.F16.F32.PACK_AB R72, R72, R69 ;  /* 0x000000454848723e */ /* 0x000fe200000000ff */
        /* <DEDUP_REMOVED lines=19> */
[----:B------:R-:W-:-:S02]  /*2de0*/  F2FP.F16.F32.PACK_AB R67, R120, R67 ;  /* 0x000000437843723e */ /* 0x000fc400000000ff */
[----:B------:R-:W-:Y:S01]  /*2df0*/  F2FP.F16.F32.PACK_AB R75, R98, R75 ;  /* 0x0000004b624b723e */ /* 0x000fe200000000ff */
[----:B-1----:R-:W-:Y:S01]  /*2e00*/  @!P3 IMAD.WIDE R106, R3, 0x4, R106 ;  /* 0x00000004036ab825 */ /* 0x002fe200078e026a */
[----:B------:R-:W-:Y:S01]  /*2e10*/  F2FP.F16.F32.PACK_AB R79, R110, R79 ;  /* 0x0000004f6e4f723e */ /* 0x000fe200000000ff */
[----:B------:R0:W-:Y:S01]  /*2e20*/  @!P3 STG.E desc[UR4][R108.64], R0 ;  /* 0x000000006c00b986 */ /* 0x0001e2000c101904 */
[----:B------:R-:W-:Y:S02]  /*2e30*/  F2FP.F16.F32.PACK_AB R78, R87, R78 ;  /* 0x0000004e574e723e */ /* 0x000fe400000000ff */
[----:B------:R-:W-:Y:S01]  /*2e40*/  F2FP.F16.F32.PACK_AB R77, R96, R77 ;  /* 0x0000004d604d723e */ /* 0x000fe200000000ff */
[----:B------:R0:W-:Y:S01]  /*2e50*/  @!P3 STG.E desc[UR4][R106.64], R83 ;  /* 0x000000536a00b986 */ /* 0x0001e2000c101904 */
[----:B------:R-:W-:Y:S02]  /*2e60*/  F2FP.F16.F32.PACK_AB R76, R76, R69 ;  /* 0x000000454c4c723e */ /* 0x000fe400000000ff */
        /* <DEDUP_REMOVED lines=8> */
.L_x_10648:
[----:B------:R-:W-:Y:S01]  /*2ef0*/  HFMA2.MMA R125, -RZ, RZ, 0, 5.9604644775390625e-08 ;  /* 0x00000001ff7d7435 */ /* 0x000fe200000001ff */
[----:B------:R-:W-:Y:S02]  /*2f00*/  MOV R78, R0 ;  /* 0x00000000004e7202 */ /* 0x000fe40000000f00 */
[----:B------:R-:W-:Y:S02]  /*2f10*/  MOV R80, 0x1f ;  /* 0x0000001f00507802 */ /* 0x000fe40000000f00 */
[----:B------:R-:W-:-:S07]  /*2f20*/  MOV R76, 0xffffffff ;  /* 0xffffffff004c7802 */ /* 0x000fce0000000f00 */
[----:B-----5:R-:W-:Y:S05]  /*2f30*/  WARPSYNC.COLLECTIVE R76, `(.L_x_10650) ;  /* 0x000000004c087348 */ /* 0x020fea0003c00000 */
[----:B------:R0:W1:Y:S02]  /*2f40*/  SHFL.BFLY P4, R123, R78, R125, R80 ;  /* 0x0c00007d4e7b7389 */ /* 0x0000640000080050 */
[----:B01---5:R-:W-:Y:S01]  /*2f50*/  ENDCOLLECTIVE ;  /* 0x000000000000791b */ /* 0x023fe20003800000 */
.L_x_10650:
[----:B------:R-:W-:Y:S01]  /*2f60*/  HFMA2.MMA R125, -RZ, RZ, 0, 1.1920928955078125e-07 ;  /* 0x00000002ff7d7435 */ /* 0x000fe200000001ff */
[----:B------:R-:W-:-:S05]  /*2f70*/  MOV R65, R123 ;  /* 0x0000007b00417202 */ /* 0x000fca0000000f00 */
[----:B------:R-:W-:-:S05]  /*2f80*/  FADD.FTZ R65, R0, R65 ;  /* 0x0000004100417221 */ /* 0x000fca0000010000 */
[----:B------:R-:W-:-:S07]  /*2f90*/  MOV R78, R65 ;  /* 0x00000041004e7202 */ /* 0x000fce0000000f00 */
[----:B------:R-:W-:Y:S05]  /*2fa0*/  WARPSYNC.COLLECTIVE R76, `(.L_x_10651) ;  /* 0x000000004c087348 */ /* 0x000fea0003c00000 */
[----:B------:R0:W1:Y:S02]  /*2fb0*/  SHFL.BFLY P4, R123, R78, R125, R80 ;  /* 0x0c00007d4e7b7389 */ /* 0x0000640000080050 */
[----:B01----:R-:W-:Y:S01]  /*2fc0*/  ENDCOLLECTIVE ;  /* 0x000000000000791b */ /* 0x003fe20003800000 */
.L_x_10651:
[----:B------:R-:W-:Y:S01]  /*2fd0*/  HFMA2.MMA R125, -RZ, RZ, 0, 2.384185791015625e-07 ;  /* 0x00000004ff7d7435 */ /* 0x000fe200000001ff */
[----:B------:R-:W-:-:S05]  /*2fe0*/  MOV R64, R123 ;  /* 0x0000007b00407202 */ /* 0x000fca0000000f00 */
[----:B------:R-:W-:-:S05]  /*2ff0*/  FADD.FTZ R72, R65, R64 ;  /* 0x0000004041487221 */ /* 0x000fca0000010000 */
[----:B------:R-:W-:-:S07]  /*3000*/  MOV R78, R72 ;  /* 0x00000048004e7202 */ /* 0x000fce0000000f00 */
[----:B------:R-:W-:Y:S05]  /*3010*/  WARPSYNC.COLLECTIVE R76, `(.L_x_10652) ;  /* 0x000000004c087348 */ /* 0x000fea0003c00000 */
[----:B------:R0:W1:Y:S02]  /*3020*/  SHFL.BFLY P4, R123, R78, R125, R80 ;  /* 0x0c00007d4e7b7389 */ /* 0x0000640000080050 */
[----:B01----:R-:W-:Y:S01]  /*3030*/  ENDCOLLECTIVE ;  /* 0x000000000000791b */ /* 0x003fe20003800000 */
.L_x_10652:
[----:B------:R-:W-:Y:S01]  /*3040*/  HFMA2.MMA R125, -RZ, RZ, 0, 4.76837158203125e-07 ;  /* 0x00000008ff7d7435 */ /* 0x000fe200000001ff */
[----:B------:R-:W-:-:S05]  /*3050*/  MOV R121, R123 ;  /* 0x0000007b00797202 */ /* 0x000fca0000000f00 */
[----:B------:R-:W-:-:S05]  /*3060*/  FADD.FTZ R121, R72, R121 ;  /* 0x0000007948797221 */ /* 0x000fca0000010000 */
[----:B------:R-:W-:-:S07]  /*3070*/  MOV R78, R121 ;  /* 0x00000079004e7202 */ /* 0x000fce0000000f00 */
[----:B------:R-:W-:Y:S05]  /*3080*/  WARPSYNC.COLLECTIVE R76, `(.L_x_10653) ;  /* 0x000000004c087348 */ /* 0x000fea0003c00000 */
[----:B------:R0:W1:Y:S02]  /*3090*/  SHFL.BFLY P4, R123, R78, R125, R80 ;  /* 0x0c00007d4e7b7389 */ /* 0x0000640000080050 */
[----:B01----:R-:W-:Y:S01]  /*30a0*/  ENDCOLLECTIVE ;  /* 0x000000000000791b */ /* 0x003fe20003800000 */
.L_x_10653:
[----:B------:R-:W-:Y:S01]  /*30b0*/  HFMA2.MMA R125, -RZ, RZ, 0, 9.5367431640625e-07 ;  /* 0x00000010ff7d7435 */ /* 0x000fe200000001ff */
[----:B------:R-:W-:-:S05]  /*30c0*/  MOV R64, R123 ;  /* 0x0000007b00407202 */ /* 0x000fca0000000f00 */
[----:B------:R-:W-:-:S05]  /*30d0*/  FADD.FTZ R74, R121, R64 ;  /* 0x00000040794a7221 */ /* 0x000fca0000010000 */
[----:B------:R-:W-:-:S07]  /*30e0*/  MOV R78, R74 ;  /* 0x0000004a004e7202 */ /* 0x000fce0000000f00 */
[----:B------:R-:W-:Y:S05]  /*30f0*/  WARPSYNC.COLLECTIVE R76, `(.L_x_10654) ;  /* 0x000000004c087348 */ /* 0x000fea0003c00000 */
[----:B------:R0:W1:Y:S02]  /*3100*/  SHFL.BFLY P4, R123, R78, R125, R80 ;  /* 0x0c00007d4e7b7389 */ /* 0x0000640000080050 */
[----:B01----:R-:W-:Y:S01]  /*3110*/  ENDCOLLECTIVE ;  /* 0x000000000000791b */ /* 0x003fe20003800000 */
.L_x_10654:
        /* <DEDUP_REMOVED lines=55> */
.L_x_10655:
[----:B------:R-:W-:Y:S01]  /*3490*/  HFMA2.MMA R125, -RZ, RZ, 0, 1.1920928955078125e-07 ;  /* 0x00000002ff7d7435 */ /* 0x000fe200000001ff */
[----:B------:R-:W-:-:S05]  /*34a0*/  MOV R65, R123 ;  /* 0x0000007b00417202 */ /* 0x000fca0000000f00 */
[----:B------:R-:W-:-:S05]  /*34b0*/  FADD.FTZ R65, R0, R65 ;  /* 0x0000004100417221 */ /* 0x000fca0000010000 */
[----:B------:R-:W-:-:S07]  /*34c0*/  MOV R78, R65 ;  /* 0x00000041004e7202 */ /* 0x000fce0000000f00 */
[----:B------:R-:W-:Y:S05]  /*34d0*/  WARPSYNC.COLLECTIVE R76, `(.L_x_10656) ;  /* 0x000000004c087348 */ /* 0x000fea0003c00000 */
[----:B------:R0:W1:Y:S02]  /*34e0*/  SHFL.BFLY P4, R123, R78, R125, R80 ;  /* 0x0c00007d4e7b7389 */ /* 0x0000640000080050 */
[----:B01----:R-:W-:Y:S01]  /*34f0*/  ENDCOLLECTIVE ;  /* 0x000000000000791b */ /* 0x003fe20003800000 */
.L_x_10656:
[----:B------:R-:W-:Y:S01]  /*3500*/  HFMA2.MMA R125, -RZ, RZ, 0, 2.384185791015625e-07 ;  /* 0x00000004ff7d7435 */ /* 0x000fe200000001ff */
[----:B------:R-:W-:-:S05]  /*3510*/  MOV R72, R123 ;  /* 0x0000007b00487202 */ /* 0x000fca0000000f00 */
[----:B------:R-:W-:-:S05]  /*3520*/  FADD.FTZ R72, R65, R72 ;  /* 0x0000004841487221 */ /* 0x000fca0000010000 */
[----:B------:R-:W-:-:S07]  /*3530*/  MOV R78, R72 ;  /* 0x00000048004e7202 */ /* 0x000fce0000000f00 */
[----:B------:R-:W-:Y:S05]  /*3540*/  WARPSYNC.COLLECTIVE R76, `(.L_x_10657) ;  /* 0x000000004c087348 */ /* 0x000fea0003c00000 */
[----:B------:R0:W1:Y:S02]  /*3550*/  SHFL.BFLY P4, R123, R78, R125, R80 ;  /* 0x0c00007d4e7b7389 */ /* 0x0000640000080050 */
[----:B01----:R-:W-:Y:S01]  /*3560*/  ENDCOLLECTIVE ;  /* 0x000000000000791b */ /* 0x003fe20003800000 */
.L_x_10657:
[----:B------:R-:W-:Y:S01]  /*3570*/  HFMA2.MMA R125, -RZ, RZ, 0, 4.76837158203125e-07 ;  /* 0x00000008ff7d7435 */ /* 0x000fe200000001ff */
[----:B------:R-:W-:-:S05]  /*3580*/  MOV R121, R123 ;  /* 0x0000007b00797202 */ /* 0x000fca0000000f00 */
[----:B------:R-:W-:-:S05]  /*3590*/  FADD.FTZ R121, R72, R121 ;  /* 0x0000007948797221 */ /* 0x000fca0000010000 */
[----:B------:R-:W-:-:S07]  /*35a0*/  MOV R78, R121 ;  /* 0x00000079004e7202 */ /* 0x000fce0000000f00 */
[----:B------:R-:W-:Y:S05]  /*35b0*/  WARPSYNC.COLLECTIVE R76, `(.L_x_10658) ;  /* 0x000000004c087348 */ /* 0x000fea0003c00000 */
[----:B------:R0:W1:Y:S02]  /*35c0*/  SHFL.BFLY P4, R123, R78, R125, R80 ;  /* 0x0c00007d4e7b7389 */ /* 0x0000640000080050 */
[----:B01----:R-:W-:Y:S01]  /*35d0*/  ENDCOLLECTIVE ;  /* 0x000000000000791b */ /* 0x003fe20003800000 */
.L_x_10658:
[----:B------:R-:W-:Y:S01]  /*35e0*/  HFMA2.MMA R125, -RZ, RZ, 0, 9.5367431640625e-07 ;  /* 0x00000010ff7d7435 */ /* 0x000fe200000001ff */
[----:B------:R-:W-:-:S05]  /*35f0*/  MOV R74, R123 ;  /* 0x0000007b004a7202 */ /* 0x000fca0000000f00 */
[----:B------:R-:W-:-:S05]  /*3600*/  FADD.FTZ R74, R121, R74 ;  /* 0x0000004a794a7221 */ /* 0x000fca0000010000 */
[----:B------:R-:W-:-:S07]  /*3610*/  MOV R78, R74 ;  /* 0x0000004a004e7202 */ /* 0x000fce0000000f00 */
[----:B------:R-:W-:Y:S05]  /*3620*/  WARPSYNC.COLLECTIVE R76, `(.L_x_10659) ;  /* 0x000000004c087348 */ /* 0x000fea0003c00000 */
[----:B------:R0:W1:Y:S02]  /*3630*/  SHFL.BFLY P4, R123, R78, R125, R80 ;  /* 0x0c00007d4e7b7389 */ /* 0x0000640000080050 */
[----:B01----:R-:W-:Y:S01]  /*3640*/  ENDCOLLECTIVE ;  /* 0x000000000000791b */ /* 0x003fe20003800000 */
.L_x_10659:
[----:B------:R-:W-:Y:S01]  /*3650*/  MOV R125, R123 ;  /* 0x0000007b007d7202 */ /* 0x000fe20000000f00 */
[----:B------:R-:W-:Y:S06]  /*3660*/  BRA `(.L_x_10660) ;  /* 0xffffffec00887947 */ /* 0x000fec000383ffff */
.L_x_10661:
        /* <DEDUP_REMOVED lines=9> */
.L_x_20583:


//--------------------- .text._ZN10layer_norm31ln_parallel_residual_fwd_kernelINS_13Kernel_traitsIf6__halfS2_S2_fjLj3072ELj1ELj1ELj4ELj16ENS_18Kernel_traits_baseILj3072EfS2_S2_S2_fjLj128EEEEELb1ELb0ELb0EEEvNS_9FwdParamsE --------------------------
	.section	.text._ZN10layer_norm31ln_parallel_residual_fwd_kernelINS_13Kernel_traitsIf6__halfS2_S2_fjLj3072ELj1ELj1ELj4ELj16ENS_18Kernel_traits_baseILj3072EfS2_S2_S2_fjLj128EEEEELb1ELb0ELb0EEEvNS_9FwdParamsE,"ax",@progbits
	.align	128
        .global         _ZN10layer_norm31ln_parallel_residual_fwd_kernelINS_13Kernel_traitsIf6__halfS2_S2_fjLj3072ELj1ELj1ELj4ELj16ENS_18Kernel_traits_baseILj3072EfS2_S2_S2_fjLj128EEEEELb1ELb0ELb0EEEvNS_9FwdParamsE
        .type           _ZN10layer_norm31ln_parallel_residual_fwd_kernelINS_13Kernel_traitsIf6__halfS2_S2_fjLj3072ELj1ELj1ELj4ELj16ENS_18Kernel_traits_baseILj3072EfS2_S2_S2_fjLj128EEEEELb1ELb0ELb0EEEvNS_9FwdParamsE,@function
        .size           _ZN10layer_norm31ln_parallel_residual_fwd_kernelINS_13Kernel_traitsIf6__halfS2_S2_fjLj3072ELj1ELj1ELj4ELj16ENS_18Kernel_traits_baseILj3072EfS2_S2_S2_fjLj128EEEEELb1ELb0ELb0EEEvNS_9FwdParamsE,(.L_x_20584 - _ZN10layer_norm31ln_parallel_residual_fwd_kernelINS_13Kernel_traitsIf6__halfS2_S2_fjLj3072ELj1ELj1ELj4ELj16ENS_18Kernel_traits_baseILj3072EfS2_S2_S2_fjLj128EEEEELb1ELb0ELb0EEEvNS_9FwdParamsE)
        .other          _ZN10layer_norm31ln_parallel_residual_fwd_kernelINS_13Kernel_traitsIf6__halfS2_S2_fjLj3072ELj1ELj1ELj4ELj16ENS_18Kernel_traits_baseILj3072EfS2_S2_S2_fjLj128EEEEELb1ELb0ELb0EEEvNS_9FwdParamsE,@"STO_CUDA_ENTRY STV_DEFAULT"
_ZN10layer_norm31ln_parallel_residual_fwd_kernelINS_13Kernel_traitsIf6__halfS2_S2_fjLj3072ELj1ELj1ELj4ELj16ENS_18Kernel_traits_baseILj3072EfS2_S2_S2_fjLj128EEEEELb1ELb0ELb0EEEvNS_9FwdParamsE:
.text._ZN10layer_norm31ln_parallel_residual_fwd_kernelINS_13Kernel_traitsIf6__halfS2_S2_fjLj3072ELj1ELj1ELj4ELj16ENS_18Kernel_traits_baseILj3072EfS2_S2_S2_fjLj128EEEEELb1ELb0ELb0EEEvNS_9FwdParamsE:
        /* <DEDUP_REMOVED lines=114> */
.L_x_10663:
[----:B------:R-:W-:Y:S05]  /*0720*/  BSYNC B0 ;  /* 0x0000000000007941 */ /* 0x000fea0003800000 */
.L_x_10662:
        /* <DEDUP_REMOVED lines=36> */
.L_x_10665:
[----:B------:R-:W-:Y:S05]  /*0970*/  BSYNC B0 ;  /* 0x0000000000007941 */ /* 0x000fea0003800000 */
.L_x_10664:
        /* <DEDUP_REMOVED lines=35> */
.L_x_10667:
[----:B------:R-:W-:Y:S05]  /*0bb0*/  BSYNC B0 ;  /* 0x0000000000007941 */ /* 0x000fea0003800000 */
.L_x_10666:
        /* <DEDUP_REMOVED lines=57> */
.L_x_11067:
        /* <DEDUP_REMOVED lines=34> */
.L_x_10671:
[----:B------:R-:W-:-:S07]  /*1170*/  IMAD.MOV.U32 R151, RZ, RZ, R154 ;  /* 0x000000ffff977224 */ /* 0x000fce00078e009a */
.L_x_10672:
[----:B------:R-:W-:Y:S05]  /*1180*/  BSYNC B1 ;  /* 0x0000000000017941 */ /* 0x000fea0003800000 */
.L_x_10670:
        /* <DEDUP_REMOVED lines=16> */
.L_x_10676:
[----:B------:R-:W-:Y:S05]  /*1290*/  BSYNC B2 ;  /* 0x0000000000027941 */ /* 0x000fea0003800000 */
.L_x_10675:
        /* <DEDUP_REMOVED lines=44> */
.L_x_10674:
[----:B------:R-:W-:Y:S05]  /*1560*/  BSYNC B1 ;  /* 0x0000000000017941 */ /* 0x000fea0003800000 */
.L_x_10673:
        /* <DEDUP_REMOVED lines=8> */
[----:B------:R-:W4:Y:S03]  /*15f0*/  LDC R112, c[0x0][0x298] ;  /* 0x0000a600ff707b82 */ /* 0x000f260000000800 */
[----:B0-----:R-:W-:Y:S01]  /*1600*/  FSETP.GTU.FTZ.AND P3, PT, R116, R113, PT ;  /* 0x000000717400720b */ /* 0x001fe20003f7c000 */
[----:B----4-:R-:W-:-:S12]  /*1610*/  FMUL.FTZ R119, R119, R112 ;  /* 0x0000007077777220 */ /* 0x010fd80000410000 */
        /* <DEDUP_REMOVED lines=9> */
.L_x_10677:
        /* <DEDUP_REMOVED lines=12> */
.L_x_10680:
[----:B------:R-:W-:-:S07]  /*1770*/  IMAD.MOV.U32 R164, RZ, RZ, R154 ;  /* 0x000000ffffa47224 */ /* 0x000fce00078e009a */
.L_x_10681:
[----:B------:R-:W-:Y:S05]  /*1780*/  BSYNC B1 ;  /* 0x0000000000017941 */ /* 0x000fea0003800000 */
.L_x_10679:
        /* <DEDUP_REMOVED lines=16> */
.L_x_10685:
[----:B------:R-:W-:Y:S05]  /*1890*/  BSYNC B2 ;  /* 0x0000000000027941 */ /* 0x000fea0003800000 */
.L_x_10684:
        /* <DEDUP_REMOVED lines=44> */
.L_x_10683:
[----:B------:R-:W-:Y:S05]  /*1b60*/  BSYNC B1 ;  /* 0x0000000000017941 */ /* 0x000fea0003800000 */
.L_x_10682:
        /* <DEDUP_REMOVED lines=10> */
.L_x_10678:
        /* <DEDUP_REMOVED lines=12> */
.L_x_10687:
[----:B------:R-:W-:-:S07]  /*1cd0*/  IMAD.MOV.U32 R164, RZ, RZ, R154 ;  /* 0x000000ffffa47224 */ /* 0x000fce00078e009a */
.L_x_10688:
[----:B------:R-:W-:Y:S05]  /*1ce0*/  BSYNC B1 ;  /* 0x0000000000017941 */ /* 0x000fea0003800000 */
.L_x_10686:
        /* <DEDUP_REMOVED lines=16> */
.L_x_10692:
[----:B------:R-:W-:Y:S05]  /*1df0*/  BSYNC B2 ;  /* 0x0000000000027941 */ /* 0x000fea0003800000 */
.L_x_10691:
        /* <DEDUP_REMOVED lines=44> */
.L_x_10690:
[----:B------:R-:W-:Y:S05]  /*20c0*/  BSYNC B1 ;  /* 0x0000000000017941 */ /* 0x000fea0003800000 */
.L_x_10689:
        /* <DEDUP_REMOVED lines=15> */
.L_x_10693:
        /* <DEDUP_REMOVED lines=12> */
.L_x_10696:
[----:B------:R-:W-:-:S07]  /*2280*/  IMAD.MOV.U32 R115, RZ, RZ, R154 ;  /* 0x000000ffff737224 */ /* 0x000fce00078e009a */
.L_x_10697:
[----:B------:R-:W-:Y:S05]  /*2290*/  BSYNC B1 ;  /* 0x0000000000017941 */ /* 0x000fea0003800000 */
.L_x_10695:
        /* <DEDUP_REMOVED lines=16> */
.L_x_10701:
[----:B------:R-:W-:Y:S05]  /*23a0*/  BSYNC B2 ;  /* 0x0000000000027941 */ /* 0x000fea0003800000 */
.L_x_10700:
        /* <DEDUP_REMOVED lines=43> */
.L_x_10699:
[----:B------:R-:W-:Y:S05]  /*2660*/  BSYNC B1 ;  /* 0x0000000000017941 */ /* 0x000fea0003800000 */
.L_x_10698:
        /* <DEDUP_REMOVED lines=10> */
.L_x_10694:
        /* <DEDUP_REMOVED lines=12> */
.L_x_10703:
[----:B------:R-:W-:-:S07]  /*27d0*/  MOV R164, R154 ;  /* 0x0000009a00a47202 */ /* 0x000fce0000000f00 */
.L_x_10704:
[----:B------:R-:W-:Y:S05]  /*27e0*/  BSYNC B1 ;  /* 0x0000000000017941 */ /* 0x000fea0003800000 */
.L_x_10702:
        /* <DEDUP_REMOVED lines=16> */
.L_x_10708:
[----:B------:R-:W-:Y:S05]  /*28f0*/  BSYNC B2 ;  /* 0x0000000000027941 */ /* 0x000fea0003800000 */
.L_x_10707:
        /* <DEDUP_REMOVED lines=44> */
.L_x_10706:
[----:B------:R-:W-:Y:S05]  /*2bc0*/  BSYNC B1 ;  /* 0x0000000000017941 */ /* 0x000fea0003800000 */
.L_x_10705:
        /* <DEDUP_REMOVED lines=11> */
[----:B------:R-:W-:Y:S01]  /*2c80*/  HADD2.F32 R116, -RZ, R101.H0_H0 ;  /* 0x20000065ff747230 */ /* 0x000fe20000004100 */
[----:B------:R-:W-:-:S04]  /*2c90*/  MOV R108, R115 ;  /* 0x00000073006c7202 */ /* 0x000fc80000000f00 */
[----:B------:R-:W-:Y:S01]  /*2ca0*/  FADD.FTZ R169, R116, R169 ;  /* 0x000000a974a97221 */ /* 0x000fe20000010000 */
[----:B------:R-:W-:Y:S06]  /*2cb0*/  BRA `(.L_x_10710) ;  /* 0x0000000400587947 */ /* 0x000fec0003800000 */
.L_x_10709:
        /* <DEDUP_REMOVED lines=12> */
.L_x_10712:
[----:B------:R-:W-:-:S07]  /*2d80*/  IMAD.MOV.U32 R156, RZ, RZ, R154 ;  /* 0x000000ffff9c7224 */ /* 0x000fce00078e009a */
.L_x_10713:
[----:B------:R-:W-:Y:S05]  /*2d90*/  BSYNC B1 ;  /* 0x0000000000017941 */ /* 0x000fea0003800000 */
.L_x_10711:
        /* <DEDUP_REMOVED lines=16> */
.L_x_10717:
[----:B------:R-:W-:Y:S05]  /*2ea0*/  BSYNC B2 ;  /* 0x0000000000027941 */ /* 0x000fea0003800000 */
.L_x_10716:
        /* <DEDUP_REMOVED lines=44> */
.L_x_10715:
[----:B------:R-:W-:Y:S05]  /*3170*/  BSYNC B1 ;  /* 0x0000000000017941 */ /* 0x000fea0003800000 */
.L_x_10714:
        /* <DEDUP_REMOVED lines=10> */
.L_x_10710:
        /* <DEDUP_REMOVED lines=12> */
.L_x_10719:
[----:B------:R-:W-:-:S07]  /*32e0*/  IMAD.MOV.U32 R164, RZ, RZ, R154 ;  /* 0x000000ffffa47224 */ /* 0x000fce00078e009a */
.L_x_10720:
[----:B------:R-:W-:Y:S05]  /*32f0*/  BSYNC B1 ;  /* 0x0000000000017941 */ /* 0x000fea0003800000 */
.L_x_10718:
        /* <DEDUP_REMOVED lines=16> */
.L_x_10724:
[----:B------:R-:W-:Y:S05]  /*3400*/  BSYNC B2 ;  /* 0x0000000000027941 */ /* 0x000fea0003800000 */
.L_x_10723:
        /* <DEDUP_REMOVED lines=44> */
.L_x_10722:
[----:B------:R-:W-:Y:S05]  /*36d0*/  BSYNC B1 ;  /* 0x0000000000017941 */ /* 0x000fea0003800000 */
.L_x_10721:
        /* <DEDUP_REMOVED lines=15> */
.L_x_10725:
        /* <DEDUP_REMOVED lines=12> */
.L_x_10728:
[----:B------:R-:W-:-:S07]  /*3890*/  IMAD.MOV.U32 R157, RZ, RZ, R154 ;  /* 0x000000ffff9d7224 */ /* 0x000fce00078e009a */
.L_x_10729:
[----:B------:R-:W-:Y:S05]  /*38a0*/  BSYNC B1 ;  /* 0x0000000000017941 */ /* 0x000fea0003800000 */
.L_x_10727:
        /* <DEDUP_REMOVED lines=16> */
.L_x_10733:
[----:B------:R-:W-:Y:S05]  /*39b0*/  BSYNC B2 ;  /* 0x0000000000027941 */ /* 0x000fea0003800000 */
.L_x_10732:
        /* <DEDUP_REMOVED lines=44> */
.L_x_10731:
[----:B------:R-:W-:Y:S05]  /*3c80*/  BSYNC B1 ;  /* 0x0000000000017941 */ /* 0x000fea0003800000 */
.L_x_10730:
        /* <DEDUP_REMOVED lines=10> */
.L_x_10726:
        /* <DEDUP_REMOVED lines=12> */
.L_x_10735:
[----:B------:R-:W-:-:S07]  /*3df0*/  IMAD.MOV.U32 R115, RZ, RZ, R154 ;  /* 0x000000ffff737224 */ /* 0x000fce00078e009a */
.L_x_10736:
[----:B------:R-:W-:Y:S05]  /*3e00*/  BSYNC B1 ;  /* 0x0000000000017941 */ /* 0x000fea0003800000 */
.L_x_10734:
        /* <DEDUP_REMOVED lines=16> */
.L_x_10740:
[----:B------:R-:W-:Y:S05]  /*3f10*/  BSYNC B2 ;  /* 0x0000000000027941 */ /* 0x000fea0003800000 */
.L_x_10739:
        /* <DEDUP_REMOVED lines=44> */
.L_x_10738:
[----:B------:R-:W-:Y:S05]  /*41e0*/  BSYNC B1 ;  /* 0x0000000000017941 */ /* 0x000fea0003800000 */
.L_x_10737:
        /* <DEDUP_REMOVED lines=15> */
.L_x_10741:
        /* <DEDUP_REMOVED lines=12> */
.L_x_10744:
[----:B------:R-:W-:-:S07]  /*43a0*/  MOV R115, R154 ;  /* 0x0000009a00737202 */ /* 0x000fce0000000f00 */
.L_x_10745:
[----:B------:R-:W-:Y:S05]  /*43b0*/  BSYNC B1 ;  /* 0x0000000000017941 */ /* 0x000fea0003800000 */
.L_x_10743:
        /* <DEDUP_REMOVED lines=16> */
.L_x_10749:
[----:B------:R-:W-:Y:S05]  /*44c0*/  BSYNC B2 ;  /* 0x0000000000027941 */ /* 0x000fea0003800000 */
.L_x_10748:
        /* <DEDUP_REMOVED lines=44> */
.L_x_10747:
[----:B------:R-:W-:Y:S05]  /*4790*/  BSYNC B1 ;  /* 0x0000000000017941 */ /* 0x000fea0003800000 */
.L_x_10746:
        /* <DEDUP_REMOVED lines=10> */
.L_x_10742:
        /* <DEDUP_REMOVED lines=12> */
.L_x_10751:
[----:B------:R-:W-:-:S07]  /*4900*/  MOV R115, R154 ;  /* 0x0000009a00737202 */ /* 0x000fce0000000f00 */
.L_x_10752:
[----:B------:R-:W-:Y:S05]  /*4910*/  BSYNC B1 ;  /* 0x0000000000017941 */ /* 0x000fea0003800000 */
.L_x_10750:
        /* <DEDUP_REMOVED lines=16> */
.L_x_10756:
[----:B------:R-:W-:Y:S05]  /*4a20*/  BSYNC B2 ;  /* 0x0000000000027941 */ /* 0x000fea0003800000 */
.L_x_10755:
        /* <DEDUP_REMOVED lines=44> */
.L_x_10754:
[----:B------:R-:W-:Y:S05]  /*4cf0*/  BSYNC B1 ;  /* 0x0000000000017941 */ /* 0x000fea0003800000 */
.L_x_10753:
        /* <DEDUP_REMOVED lines=13> */
.L_x_10757:
        /* <DEDUP_REMOVED lines=12> */
.L_x_10760:
[----:B------:R-:W-:-:S07]  /*4e90*/  IMAD.MOV.U32 R110, RZ, RZ, R154 ;  /* 0x000000ffff6e7224 */ /* 0x000fce00078e009a */
.L_x_10761:
[----:B------:R-:W-:Y:S05]  /*4ea0*/  BSYNC B1 ;  /* 0x0000000000017941 */ /* 0x000fea0003800000 */
.L_x_10759:
        /* <DEDUP_REMOVED lines=16> */
.L_x_10765:
[----:B------:R-:W-:Y:S05]  /*4fb0*/  BSYNC B2 ;  /* 0x0000000000027941 */ /* 0x000fea0003800000 */
.L_x_10764:
        /* <DEDUP_REMOVED lines=44> */
.L_x_10763:
[----:B------:R-:W-:Y:S05]  /*5280*/  BSYNC B1 ;  /* 0x0000000000017941 */ /* 0x000fea0003800000 */
.L_x_10762:
        /* <DEDUP_REMOVED lines=10> */
.L_x_10758:
        /* <DEDUP_REMOVED lines=12> */
.L_x_10767:
[----:B------:R-:W-:-:S07]  /*53f0*/  IMAD.MOV.U32 R110, RZ, RZ, R154 ;  /* 0x000000ffff6e7224 */ /* 0x000fce00078e009a */
.L_x_10768:
[----:B------:R-:W-:Y:S05]  /*5400*/  BSYNC B1 ;  /* 0x0000000000017941 */ /* 0x000fea0003800000 */
.L_x_10766:
        /* <DEDUP_REMOVED lines=16> */
.L_x_10772:
[----:B------:R-:W-:Y:S05]  /*5510*/  BSYNC B2 ;  /* 0x0000000000027941 */ /* 0x000fea0003800000 */
.L_x_10771:
        /* <DEDUP_REMOVED lines=44> */
.L_x_10770:
[----:B------:R-:W-:Y:S05]  /*57e0*/  BSYNC B1 ;  /* 0x0000000000017941 */ /* 0x000fea0003800000 */
.L_x_10769:
        /* <DEDUP_REMOVED lines=9> */
[----:B------:R-:W-:Y:S02]  /*5880*/  HADD2.F32 R110, -RZ, R103.H0_H0 ;  /* 0x20000067ff6e7230 */ /* 0x000fe40000004100 */
[----:B------:R-:W-:-:S03]  /*5890*/  IMAD.MOV.U32 R108, RZ, RZ, R109 ;  /* 0x000000ffff6c7224 */ /* 0x000fc600078e006d */
[----:B------:R-:W-:Y:S01]  /*58a0*/  FADD.FTZ R193, R110, R193 ;  /* 0x000000c16ec17221 */ /* 0x000fe20000010000 */
[----:B------:R-:W-:Y:S06]  /*58b0*/  BRA `(.L_x_10774) ;  /* 0x0000000400587947 */ /* 0x000fec0003800000 */
.L_x_10773:
        /* <DEDUP_REMOVED lines=12> */
.L_x_10776:
[----:B------:R-:W-:-:S07]  /*5980*/  IMAD.MOV.U32 R110, RZ, RZ, R154 ;  /* 0x000000ffff6e7224 */ /* 0x000fce00078e009a */
.L_x_10777:
[----:B------:R-:W-:Y:S05]  /*5990*/  BSYNC B1 ;  /* 0x0000000000017941 */ /* 0x000fea0003800000 */
.L_x_10775:
        /* <DEDUP_REMOVED lines=16> */
.L_x_10781:
[----:B------:R-:W-:Y:S05]  /*5aa0*/  BSYNC B2 ;  /* 0x0000000000027941 */ /* 0x000fea0003800000 */
.L_x_10780:
        /* <DEDUP_REMOVED lines=44> */
.L_x_10779:
[----:B------:R-:W-:Y:S05]  /*5d70*/  BSYNC B1 ;  /* 0x0000000000017941 */ /* 0x000fea0003800000 */
.L_x_10778:
        /* <DEDUP_REMOVED lines=10> */
.L_x_10774:
        /* <DEDUP_REMOVED lines=12> */
.L_x_10783:
[----:B------:R-:W-:-:S07]  /*5ee0*/  IMAD.MOV.U32 R110, RZ, RZ, R154 ;  /* 0x000000ffff6e7224 */ /* 0x000fce00078e009a */
.L_x_10784:
[----:B------:R-:W-:Y:S05]  /*5ef0*/  BSYNC B1 ;  /* 0x0000000000017941 */ /* 0x000fea0003800000 */
.L_x_10782:
        /* <DEDUP_REMOVED lines=16> */
.L_x_10788:
[----:B------:R-:W-:Y:S05]  /*6000*/  BSYNC B2 ;  /* 0x0000000000027941 */ /* 0x000fea0003800000 */
.L_x_10787:
        /* <DEDUP_REMOVED lines=44> */
.L_x_10786:
[----:B------:R-:W-:Y:S05]  /*62d0*/  BSYNC B1 ;  /* 0x0000000000017941 */ /* 0x000fea0003800000 */
.L_x_10785:
        /* <DEDUP_REMOVED lines=13> */
.L_x_10789:
        /* <DEDUP_REMOVED lines=12> */
.L_x_10792:
[----:B------:R-:W-:-:S07]  /*6470*/  MOV R115, R154 ;  /* 0x0000009a00737202 */ /* 0x000fce0000000f00 */
.L_x_10793:
[----:B------:R-:W-:Y:S05]  /*6480*/  BSYNC B1 ;  /* 0x0000000000017941 */ /* 0x000fea0003800000 */
.L_x_10791:
        /* <DEDUP_REMOVED lines=16> */
.L_x_10797:
[----:B------:R-:W-:Y:S05]  /*6590*/  BSYNC B2 ;  /* 0x0000000000027941 */ /* 0x000fea0003800000 */
.L_x_10796:
        /* <DEDUP_REMOVED lines=44> */
.L_x_10795:
[----:B------:R-:W-:Y:S05]  /*6860*/  BSYNC B1 ;  /* 0x0000000000017941 */ /* 0x000fea0003800000 */
.L_x_10794:
        /* <DEDUP_REMOVED lines=10> */
.L_x_10790:
        /* <DEDUP_REMOVED lines=43> */
[----:B------:R-:W-:Y:S02]  /*6bc0*/  LOP3.LUT R109, R108, 0xff00, R109, 0xf8, !PT ;  /* 0x0000ff006c6d7812 */ /* 0x000fe400078ef86d */
[----:B------:R-:W-:Y:S01]  /*6bd0*/  IADD3 R108, P0, R118, UR12, RZ ;  /* 0x0000000c766c7c10 */ /* 0x000fe2000ff1e0ff */
[----:B------:R-:W-:Y:S01]  /*6be0*/  IMAD.WIDE.U32 R112, R112, 0x10000, RZ ;  /* 0x0001000070707825 */ /* 0x000fe200078e00ff */
        /* <DEDUP_REMOVED lines=8> */
.L_x_10798:
[----:B------:R-:W-:-:S07]  /*6c70*/  VIADD R118, R209, 0x80 ;  /* 0x00000080d1767836 */ /* 0x000fce0000000000 */
.L_x_10669:
[----:B------:R-:W-:Y:S05]  /*6c80*/  BSYNC B0 ;  /* 0x0000000000007941 */ /* 0x000fea0003800000 */
.L_x_10668:
        /* <DEDUP_REMOVED lines=29> */
.L_x_10802:
[----:B------:R-:W-:-:S07]  /*6e60*/  MOV R163, R154 ;  /* 0x0000009a00a37202 */ /* 0x000fce0000000f00 */
.L_x_10803:
[----:B------:R-:W-:Y:S05]  /*6e70*/  BSYNC B1 ;  /* 0x0000000000017941 */ /* 0x000fea0003800000 */
.L_x_10801:
        /* <DEDUP_REMOVED lines=16> */
.L_x_10807:
[----:B------:R-:W-:Y:S05]  /*6f80*/  BSYNC B2 ;  /* 0x0000000000027941 */ /* 0x000fea0003800000 */
.L_x_10806:
        /* <DEDUP_REMOVED lines=44> */
.L_x_10805:
[----:B------:R-:W-:Y:S05]  /*7250*/  BSYNC B1 ;  /* 0x0000000000017941 */ /* 0x000fea0003800000 */
.L_x_10804:
        /* <DEDUP_REMOVED lines=20> */
.L_x_10808:
        /* <DEDUP_REMOVED lines=12> */
.L_x_10811:
[----:B------:R-:W-:-:S07]  /*7460*/  MOV R170, R154 ;  /* 0x0000009a00aa7202 */ /* 0x000fce0000000f00 */
.L_x_10812:
[----:B------:R-:W-:Y:S05]  /*7470*/  BSYNC B1 ;  /* 0x0000000000017941 */ /* 0x000fea0003800000 */
.L_x_10810:
        /* <DEDUP_REMOVED lines=16> */
.L_x_10816:
[----:B------:R-:W-:Y:S05]  /*7580*/  BSYNC B2 ;  /* 0x0000000000027941 */ /* 0x000fea0003800000 */
.L_x_10815:
        /* <DEDUP_REMOVED lines=43> */
.L_x_10814:
[----:B------:R-:W-:Y:S05]  /*7840*/  BSYNC B1 ;  /* 0x0000000000017941 */ /* 0x000fea0003800000 */
.L_x_10813:
        /* <DEDUP_REMOVED lines=10> */
.L_x_10809:
        /* <DEDUP_REMOVED lines=12> */
.L_x_10818:
[----:B------:R-:W-:-:S07]  /*79b0*/  IMAD.MOV.U32 R168, RZ, RZ, R154 ;  /* 0x000000ffffa87224 */ /* 0x000fce00078e009a */
.L_x_10819:
[----:B------:R-:W-:Y:S05]  /*79c0*/  BSYNC B1 ;  /* 0x0000000000017941 */ /* 0x000fea0003800000 */
.L_x_10817:
        /* <DEDUP_REMOVED lines=16> */
.L_x_10823:
[----:B------:R-:W-:Y:S05]  /*7ad0*/  BSYNC B2 ;  /* 0x0000000000027941 */ /* 0x000fea0003800000 */
.L_x_10822:
        /* <DEDUP_REMOVED lines=44> */
.L_x_10821:
[----:B------:R-:W-:Y:S05]  /*7da0*/  BSYNC B1 ;  /* 0x0000000000017941 */ /* 0x000fea0003800000 */
.L_x_10820:
        /* <DEDUP_REMOVED lines=15> */
.L_x_10824:
        /* <DEDUP_REMOVED lines=12> */
.L_x_10827:
[----:B------:R-:W-:-:S07]  /*7f60*/  IMAD.MOV.U32 R168, RZ, RZ, R154 ;  /* 0x000000ffffa87224 */ /* 0x000fce00078e009a */
.L_x_10828:
[----:B------:R-:W-:Y:S05]  /*7f70*/  BSYNC B1 ;  /* 0x0000000000017941 */ /* 0x000fea0003800000 */
.L_x_10826:
        /* <DEDUP_REMOVED lines=16> */
.L_x_10832:
[----:B------:R-:W-:Y:S05]  /*8080*/  BSYNC B2 ;  /* 0x0000000000027941 */ /* 0x000fea0003800000 */
.L_x_10831:
        /* <DEDUP_REMOVED lines=43> */
.L_x_10830:
[----:B------:R-:W-:Y:S05]  /*8340*/  BSYNC B1 ;  /* 0x0000000000017941 */ /* 0x000fea0003800000 */
.L_x_10829:
        /* <DEDUP_REMOVED lines=10> */
.L_x_10825:
        /* <DEDUP_REMOVED lines=12> */
.L_x_10834:
[----:B------:R-:W-:-:S07]  /*84b0*/  MOV R168, R154 ;  /* 0x0000009a00a87202 */ /* 0x000fce0000000f00 */
.L_x_10835:
[----:B------:R-:W-:Y:S05]  /*84c0*/  BSYNC B1 ;  /* 0x0000000000017941 */ /* 0x000fea0003800000 */
.L_x_10833:
        /* <DEDUP_REMOVED lines=16> */
.L_x_10839:
[----:B------:R-:W-:Y:S05]  /*85d0*/  BSYNC B2 ;  /* 0x0000000000027941 */ /* 0x000fea0003800000 */
.L_x_10838:
        /* <DEDUP_REMOVED lines=44> */
.L_x_10837:
[----:B------:R-:W-:Y:S05]  /*88a0*/  BSYNC B1 ;  /* 0x0000000000017941 */ /* 0x000fea0003800000 */
.L_x_10836:
        /* <DEDUP_REMOVED lines=15> */
.L_x_10840:
        /* <DEDUP_REMOVED lines=12> */
.L_x_10843:
[----:B------:R-:W-:-:S07]  /*8a60*/  IMAD.MOV.U32 R156, RZ, RZ, R154 ;  /* 0x000000ffff9c7224 */ /* 0x000fce00078e009a */
.L_x_10844:
[----:B------:R-:W-:Y:S05]  /*8a70*/  BSYNC B1 ;  /* 0x0000000000017941 */ /* 0x000fea0003800000 */
.L_x_10842:
        /* <DEDUP_REMOVED lines=16> */
.L_x_10848:
[----:B------:R-:W-:Y:S05]  /*8b80*/  BSYNC B2 ;  /* 0x0000000000027941 */ /* 0x000fea0003800000 */
.L_x_10847:
        /* <DEDUP_REMOVED lines=44> */
.L_x_10846:
[----:B------:R-:W-:Y:S05]  /*8e50*/  BSYNC B1 ;  /* 0x0000000000017941 */ /* 0x000fea0003800000 */
.L_x_10845:
        /* <DEDUP_REMOVED lines=10> */
.L_x_10841:
        /* <DEDUP_REMOVED lines=12> */
.L_x_10850:
[----:B------:R-:W-:-:S07]  /*8fc0*/  IMAD.MOV.U32 R168, RZ, RZ, R154 ;  /* 0x000000ffffa87224 */ /* 0x000fce00078e009a */
.L_x_10851:
[----:B------:R-:W-:Y:S05]  /*8fd0*/  BSYNC B1 ;  /* 0x0000000000017941 */ /* 0x000fea0003800000 */
.L_x_10849:
        /* <DEDUP_REMOVED lines=16> */
.L_x_10855:
[----:B------:R-:W-:Y:S05]  /*90e0*/  BSYNC B2 ;  /* 0x0000000000027941 */ /* 0x000fea0003800000 */
.L_x_10854:
        /* <DEDUP_REMOVED lines=44> */
.L_x_10853:
[----:B------:R-:W-:Y:S05]  /*93b0*/  BSYNC B1 ;  /* 0x0000000000017941 */ /* 0x000fea0003800000 */
.L_x_10852:
        /* <DEDUP_REMOVED lines=15> */
.L_x_10856:
        /* <DEDUP_REMOVED lines=12> */
.L_x_10859:
[----:B------:R-:W-:-:S07]  /*9570*/  IMAD.MOV.U32 R157, RZ, RZ, R154 ;  /* 0x000000ffff9d7224 */ /* 0x000fce00078e009a */
.L_x_10860:
[----:B------:R-:W-:Y:S05]  /*9580*/  BSYNC B1 ;  /* 0x0000000000017941 */ /* 0x000fea0003800000 */
.L_x_10858:
        /* <DEDUP_REMOVED lines=16> */
.L_x_10864:
[----:B------:R-:W-:Y:S05]  /*9690*/  BSYNC B2 ;  /* 0x0000000000027941 */ /* 0x000fea0003800000 */
.L_x_10863:
        /* <DEDUP_REMOVED lines=44> */
.L_x_10862:
[----:B------:R-:W-:Y:S05]  /*9960*/  BSYNC B1 ;  /* 0x0000000000017941 */ /* 0x000fea0003800000 */
.L_x_10861:
        /* <DEDUP_REMOVED lines=10> */
.L_x_10857:
        /* <DEDUP_REMOVED lines=12> */
.L_x_10866:
[----:B------:R-:W-:-:S07]  /*9ad0*/  IMAD.MOV.U32 R168, RZ, RZ, R154 ;  /* 0x000000ffffa87224 */ /* 0x000fce00078e009a */
.L_x_10867:
[----:B------:R-:W-:Y:S05]  /*9ae0*/  BSYNC B1 ;  /* 0x0000000000017941 */ /* 0x000fea0003800000 */
.L_x_10865:
        /* <DEDUP_REMOVED lines=16> */
.L_x_10871:
[----:B------:R-:W-:Y:S05]  /*9bf0*/  BSYNC B2 ;  /* 0x0000000000027941 */ /* 0x000fea0003800000 */
.L_x_10870:
        /* <DEDUP_REMOVED lines=44> */
.L_x_10869:
[----:B------:R-:W-:Y:S05]  /*9ec0*/  BSYNC B1 ;  /* 0x0000000000017941 */ /* 0x000fea0003800000 */
.L_x_10868:
        /* <DEDUP_REMOVED lines=15> */
.L_x_10872:
        /* <DEDUP_REMOVED lines=12> */
.L_x_10875:
[----:B------:R-:W-:-:S07]  /*a080*/  MOV R158, R154 ;  /* 0x0000009a009e7202 */ /* 0x000fce0000000f00 */
.L_x_10876:
[----:B------:R-:W-:Y:S05]  /*a090*/  BSYNC B1 ;  /* 0x0000000000017941 */ /* 0x000fea0003800000 */
.L_x_10874:
        /* <DEDUP_REMOVED lines=16> */
.L_x_10880:
[----:B------:R-:W-:Y:S05]  /*a1a0*/  BSYNC B2 ;  /* 0x0000000000027941 */ /* 0x000fea0003800000 */
.L_x_10879:
        /* <DEDUP_REMOVED lines=44> */
.L_x_10878:
[----:B------:R-:W-:Y:S05]  /*a470*/  BSYNC B1 ;  /* 0x0000000000017941 */ /* 0x000fea0003800000 */
.L_x_10877:
        /* <DEDUP_REMOVED lines=10> */
.L_x_10873:
        /* <DEDUP_REMOVED lines=12> */
.L_x_10882:
[----:B------:R-:W-:-:S07]  /*a5e0*/  MOV R168, R154 ;  /* 0x0000009a00a87202 */ /* 0x000fce0000000f00 */
.L_x_10883:
[----:B------:R-:W-:Y:S05]  /*a5f0*/  BSYNC B1 ;  /* 0x0000000000017941 */ /* 0x000fea0003800000 */
.L_x_10881:
        /* <DEDUP_REMOVED lines=16> */
.L_x_10887:
[----:B------:R-:W-:Y:S05]  /*a700*/  BSYNC B2 ;  /* 0x0000000000027941 */ /* 0x000fea0003800000 */
.L_x_10886:
        /* <DEDUP_REMOVED lines=44> */
.L_x_10885:
[----:B------:R-:W-:Y:S05]  /*a9d0*/  BSYNC B1 ;  /* 0x0000000000017941 */ /* 0x000fea0003800000 */
.L_x_10884:
        /* <DEDUP_REMOVED lines=13> */
.L_x_10888:
        /* <DEDUP_REMOVED lines=12> */
.L_x_10891:
[----:B------:R-:W-:-:S07]  /*ab70*/  IMAD.MOV.U32 R110, RZ, RZ, R154 ;  /* 0x000000ffff6e7224 */ /* 0x000fce00078e009a */
.L_x_10892:
[----:B------:R-:W-:Y:S05]  /*ab80*/  BSYNC B1 ;  /* 0x0000000000017941 */ /* 0x000fea0003800000 */
.L_x_10890:
        /* <DEDUP_REMOVED lines=16> */
.L_x_10896:
[----:B------:R-:W-:Y:S05]  /*ac90*/  BSYNC B2 ;  /* 0x0000000000027941 */ /* 0x000fea0003800000 */
.L_x_10895:
        /* <DEDUP_REMOVED lines=44> */
.L_x_10894:
[----:B------:R-:W-:Y:S05]  /*af60*/  BSYNC B1 ;  /* 0x0000000000017941 */ /* 0x000fea0003800000 */
.L_x_10893:
        /* <DEDUP_REMOVED lines=10> */
.L_x_10889:
        /* <DEDUP_REMOVED lines=12> */
.L_x_10898:
[----:B------:R-:W-:-:S07]  /*b0d0*/  IMAD.MOV.U32 R110, RZ, RZ, R154 ;  /* 0x000000ffff6e7224 */ /* 0x000fce00078e009a */
.L_x_10899:
[----:B------:R-:W-:Y:S05]  /*b0e0*/  BSYNC B1 ;  /* 0x0000000000017941 */ /* 0x000fea0003800000 */
.L_x_10897:
        /* <DEDUP_REMOVED lines=16> */
.L_x_10903:
[----:B------:R-:W-:Y:S05]  /*b1f0*/  BSYNC B2 ;  /* 0x0000000000027941 */ /* 0x000fea0003800000 */
.L_x_10902:
        /* <DEDUP_REMOVED lines=44> */
.L_x_10901:
[----:B------:R-:W-:Y:S05]  /*b4c0*/  BSYNC B1 ;  /* 0x0000000000017941 */ /* 0x000fea0003800000 */
.L_x_10900:
        /* <DEDUP_REMOVED lines=13> */
.L_x_10904:
        /* <DEDUP_REMOVED lines=12> */
.L_x_10907:
[----:B------:R-:W-:-:S07]  /*b660*/  IMAD.MOV.U32 R110, RZ, RZ, R154 ;  /* 0x000000ffff6e7224 */ /* 0x000fce00078e009a */
.L_x_10908:
[----:B------:R-:W-:Y:S05]  /*b670*/  BSYNC B1 ;  /* 0x0000000000017941 */ /* 0x000fea0003800000 */
.L_x_10906:
        /* <DEDUP_REMOVED lines=16> */
.L_x_10912:
[----:B------:R-:W-:Y:S05]  /*b780*/  BSYNC B2 ;  /* 0x0000000000027941 */ /* 0x000fea0003800000 */
.L_x_10911:
        /* <DEDUP_REMOVED lines=44> */
.L_x_10910:
[----:B------:R-:W-:Y:S05]  /*ba50*/  BSYNC B1 ;  /* 0x0000000000017941 */ /* 0x000fea0003800000 */
.L_x_10909:
        /* <DEDUP_REMOVED lines=10> */
.L_x_10905:
        /* <DEDUP_REMOVED lines=12> */
.L_x_10914:
[----:B------:R-:W-:-:S07]  /*bbc0*/  IMAD.MOV.U32 R110, RZ, RZ, R154 ;  /* 0x000000ffff6e7224 */ /* 0x000fce00078e009a */
.L_x_10915:
[----:B------:R-:W-:Y:S05]  /*bbd0*/  BSYNC B1 ;  /* 0x0000000000017941 */ /* 0x000fea0003800000 */
.L_x_10913:
        /* <DEDUP_REMOVED lines=16> */
.L_x_10919:
[----:B------:R-:W-:Y:S05]  /*bce0*/  BSYNC B2 ;  /* 0x0000000000027941 */ /* 0x000fea0003800000 */
.L_x_10918:
        /* <DEDUP_REMOVED lines=44> */
.L_x_10917:
[----:B------:R-:W-:Y:S05]  /*bfb0*/  BSYNC B1 ;  /* 0x0000000000017941 */ /* 0x000fea0003800000 */
.L_x_10916:
        /* <DEDUP_REMOVED lines=13> */
.L_x_10920:
        /* <DEDUP_REMOVED lines=12> */
.L_x_10923:
[----:B------:R-:W-:-:S07]  /*c150*/  MOV R116, R154 ;  /* 0x0000009a00747202 */ /* 0x000fce0000000f00 */
.L_x_10924:
[----:B------:R-:W-:Y:S05]  /*c160*/  BSYNC B1 ;  /* 0x0000000000017941 */ /* 0x000fea0003800000 */
.L_x_10922:
        /* <DEDUP_REMOVED lines=16> */
.L_x_10928:
[----:B------:R-:W-:Y:S05]  /*c270*/  BSYNC B2 ;  /* 0x0000000000027941 */ /* 0x000fea0003800000 */
.L_x_10927:
        /* <DEDUP_REMOVED lines=44> */
.L_x_10926:
[----:B------:R-:W-:Y:S05]  /*c540*/  BSYNC B1 ;  /* 0x0000000000017941 */ /* 0x000fea0003800000 */
.L_x_10925:
        /* <DEDUP_REMOVED lines=10> */
.L_x_10921:
        /* <DEDUP_REMOVED lines=54> */
.L_x_10929:
[----:B------:R-:W-:-:S07]  /*c950*/  VIADD R118, R118, 0x80 ;  /* 0x0000008076767836 */ /* 0x000fce0000000000 */
.L_x_10800:
[----:B------:R-:W-:Y:S05]  /*c960*/  BSYNC B0 ;  /* 0x0000000000007941 */ /* 0x000fea0003800000 */
.L_x_10799:
        /* <DEDUP_REMOVED lines=29> */
.L_x_10933:
[----:B------:R-:W-:-:S07]  /*cb40*/  MOV R166, R154 ;  /* 0x0000009a00a67202 */ /* 0x000fce0000000f00 */
.L_x_10934:
[----:B------:R-:W-:Y:S05]  /*cb50*/  BSYNC B1 ;  /* 0x0000000000017941 */ /* 0x000fea0003800000 */
.L_x_10932:
        /* <DEDUP_REMOVED lines=16> */
.L_x_10938:
[----:B------:R-:W-:Y:S05]  /*cc60*/  BSYNC B2 ;  /* 0x0000000000027941 */ /* 0x000fea0003800000 */
.L_x_10937:
[----:B------:R-:W-:Y:S01]  /*cc70*/  IMAD.HI.U32 R114, R121, -0x326172a9, RZ ;  /* 0xcd9e8d5779727827 */ /* 0x000fe200078e00ff */
        /* <DEDUP_REMOVED lines=43> */
.L_x_10936:
[----:B------:R-:W-:Y:S05]  /*cf30*/  BSYNC B1 ;  /* 0x0000000000017941 */ /* 0x000fea0003800000 */
.L_x_10935:
        /* <DEDUP_REMOVED lines=20> */
.L_x_10939:
        /* <DEDUP_REMOVED lines=12> */
.L_x_10942:
[----:B------:R-:W-:-:S07]  /*d140*/  MOV R170, R154 ;  /* 0x0000009a00aa7202 */ /* 0x000fce0000000f00 */
.L_x_10943:
[----:B------:R-:W-:Y:S05]  /*d150*/  BSYNC B1 ;  /* 0x0000000000017941 */ /* 0x000fea0003800000 */
.L_x_10941:
        /* <DEDUP_REMOVED lines=16> */
.L_x_10947:
[----:B------:R-:W-:Y:S05]  /*d260*/  BSYNC B2 ;  /* 0x0000000000027941 */ /* 0x000fea0003800000 */
.L_x_10946:
        /* <DEDUP_REMOVED lines=41> */
[----:B------:R-:W-:Y:S01]  /*d500*/  LOP3.LUT R145, R153, R112, R143, 0x96, !PT ;  /* 0x0000007099917212 */ /* 0x000fe200078e968f */
[----:B------:R-:W-:-:S07]  /*d510*/  IMAD.MOV.U32 R112, RZ, RZ, RZ ;  /* 0x000000ffff707224 */ /* 0x000fce00078e00ff */
.L_x_10945:
[----:B------:R-:W-:Y:S05]  /*d520*/  BSYNC B1 ;  /* 0x0000000000017941 */ /* 0x000fea0003800000 */
.L_x_10944:
        /* <DEDUP_REMOVED lines=10> */
.L_x_10940:
        /* <DEDUP_REMOVED lines=12> */
.L_x_10949:
[----:B------:R-:W-:-:S07]  /*d690*/  MOV R168, R154 ;  /* 0x0000009a00a87202 */ /* 0x000fce0000000f00 */
.L_x_10950:
[----:B------:R-:W-:Y:S05]  /*d6a0*/  BSYNC B1 ;  /* 0x0000000000017941 */ /* 0x000fea0003800000 */
.L_x_10948:
        /* <DEDUP_REMOVED lines=16> */
.L_x_10954:
[----:B------:R-:W-:Y:S05]  /*d7b0*/  BSYNC B2 ;  /* 0x0000000000027941 */ /* 0x000fea0003800000 */
.L_x_10953:
        /* <DEDUP_REMOVED lines=40> */
[----:B------:R-:W-:Y:S02]  /*da40*/  LOP3.LUT R146, R117, R146, R144, 0x96, !PT ;  /* 0x0000009275927212 */ /* 0x000fe400078e9690 */
[----:B------:R-:W-:Y:S01]  /*da50*/  MOV R154, R116 ;  /* 0x00000074009a7202 */ /* 0x000fe20000000f00 */
[----:B------:R-:W-:Y:S01]  /*da60*/  IMAD.MOV.U32 R152, RZ, RZ, R114 ;  /* 0x000000ffff987224 */ /* 0x000fe200078e0072 */
[----:B------:R-:W-:-:S07]  /*da70*/  LOP3.LUT R145, R115, R112, R143, 0x96, !PT ;  /* 0x0000007073917212 */ /* 0x000fce00078e968f */
.L_x_10952:
[----:B------:R-:W-:Y:S05]  /*da80*/  BSYNC B1 ;  /* 0x0000000000017941 */ /* 0x000fea0003800000 */
.L_x_10951:
        /* <DEDUP_REMOVED lines=15> */
.L_x_10955:
        /* <DEDUP_REMOVED lines=12> */
.L_x_10958:
[----:B------:R-:W-:-:S07]  /*dc40*/  IMAD.MOV.U32 R168, RZ, RZ, R154 ;  /* 0x000000ffffa87224 */ /* 0x000fce00078e009a */
.L_x_10959:
[----:B------:R-:W-:Y:S05]  /*dc50*/  BSYNC B1 ;  /* 0x0000000000017941 */ /* 0x000fea0003800000 */
.L_x_10957:
        /* <DEDUP_REMOVED lines=16> */
.L_x_10963:
[----:B------:R-:W-:Y:S05]  /*dd60*/  BSYNC B2 ;  /* 0x0000000000027941 */ /* 0x000fea0003800000 */
.L_x_10962:
        /* <DEDUP_REMOVED lines=43> */
.L_x_10961:
[----:B------:R-:W-:Y:S05]  /*e020*/  BSYNC B1 ;  /* 0x0000000000017941 */ /* 0x000fea0003800000 */
.L_x_10960:
        /* <DEDUP_REMOVED lines=10> */
.L_x_10956:
        /* <DEDUP_REMOVED lines=12> */
.L_x_10965:
[----:B------:R-:W-:-:S07]  /*e190*/  IMAD.MOV.U32 R168, RZ, RZ, R154 ;  /* 0x000000ffffa87224 */ /* 0x000fce00078e009a */
.L_x_10966:
[----:B------:R-:W-:Y:S05]  /*e1a0*/  BSYNC B1 ;  /* 0x0000000000017941 */ /* 0x000fea0003800000 */
.L_x_10964:
        /* <DEDUP_REMOVED lines=16> */
.L_x_10970:
[----:B------:R-:W-:Y:S05]  /*e2b0*/  BSYNC B2 ;  /* 0x0000000000027941 */ /* 0x000fea0003800000 */
.L_x_10969:
        /* <DEDUP_REMOVED lines=44> */
.L_x_10968:
[----:B------:R-:W-:Y:S05]  /*e580*/  BSYNC B1 ;  /* 0x0000000000017941 */ /* 0x000fea0003800000 */
.L_x_10967:
        /* <DEDUP_REMOVED lines=15> */
.L_x_10971:
        /* <DEDUP_REMOVED lines=12> */
.L_x_10974:
[----:B------:R-:W-:-:S07]  /*e740*/  MOV R156, R154 ;  /* 0x0000009a009c7202 */ /* 0x000fce0000000f00 */
.L_x_10975:
[----:B------:R-:W-:Y:S05]  /*e750*/  BSYNC B1 ;  /* 0x0000000000017941 */ /* 0x000fea0003800000 */
.L_x_10973:
        /* <DEDUP_REMOVED lines=16> */
.L_x_10979:
[----:B------:R-:W-:Y:S05]  /*e860*/  BSYNC B2 ;  /* 0x0000000000027941 */ /* 0x000fea0003800000 */
.L_x_10978:
        /* <DEDUP_REMOVED lines=44> */
.L_x_10977:
[----:B------:R-:W-:Y:S05]  /*eb30*/  BSYNC B1 ;  /* 0x0000000000017941 */ /* 0x000fea0003800000 */
.L_x_10976:
        /* <DEDUP_REMOVED lines=10> */
.L_x_10972:
        /* <DEDUP_REMOVED lines=12> */
.L_x_10981:
[----:B------:R-:W-:-:S07]  /*eca0*/  IMAD.MOV.U32 R168, RZ, RZ, R154 ;  /* 0x000000ffffa87224 */ /* 0x000fce00078e009a */
.L_x_10982:
[----:B------:R-:W-:Y:S05]  /*ecb0*/  BSYNC B1 ;  /* 0x0000000000017941 */ /* 0x000fea0003800000 */
.L_x_10980:
        /* <DEDUP_REMOVED lines=16> */
.L_x_10986:
[----:B------:R-:W-:Y:S05]  /*edc0*/  BSYNC B2 ;  /* 0x0000000000027941 */ /* 0x000fea0003800000 */
.L_x_10985:
        /* <DEDUP_REMOVED lines=44> */
.L_x_10984:
[----:B------:R-:W-:Y:S05]  /*f090*/  BSYNC B1 ;  /* 0x0000000000017941 */ /* 0x000fea0003800000 */
.L_x_10983:
        /* <DEDUP_REMOVED lines=15> */
.L_x_10987:
        /* <DEDUP_REMOVED lines=12> */
.L_x_10990:
[----:B------:R-:W-:-:S07]  /*f250*/  MOV R157, R154 ;  /* 0x0000009a009d7202 */ /* 0x000fce0000000f00 */
.L_x_10991:
[----:B------:R-:W-:Y:S05]  /*f260*/  BSYNC B1 ;  /* 0x0000000000017941 */ /* 0x000fea0003800000 */
.L_x_10989:
        /* <DEDUP_REMOVED lines=16> */
.L_x_10995:
[----:B------:R-:W-:Y:S05]  /*f370*/  BSYNC B2 ;  /* 0x0000000000027941 */ /* 0x000fea0003800000 */
.L_x_10994:
        /* <DEDUP_REMOVED lines=44> */
.L_x_10993:
[----:B------:R-:W-:Y:S05]  /*f640*/  BSYNC B1 ;  /* 0x0000000000017941 */ /* 0x000fea0003800000 */
.L_x_10992:
        /* <DEDUP_REMOVED lines=10> */
.L_x_10988:
        /* <DEDUP_REMOVED lines=12> */
.L_x_10997:
[----:B------:R-:W-:-:S07]  /*f7b0*/  IMAD.MOV.U32 R168, RZ, RZ, R154 ;  /* 0x000000ffffa87224 */ /* 0x000fce00078e009a */
.L_x_10998:
[----:B------:R-:W-:Y:S05]  /*f7c0*/  BSYNC B1 ;  /* 0x0000000000017941 */ /* 0x000fea0003800000 */
.L_x_10996:
        /* <DEDUP_REMOVED lines=16> */
.L_x_11002:
[----:B------:R-:W-:Y:S05]  /*f8d0*/  BSYNC B2 ;  /* 0x0000000000027941 */ /* 0x000fea0003800000 */
.L_x_11001:
        /* <DEDUP_REMOVED lines=44> */
.L_x_11000:
[----:B------:R-:W-:Y:S05]  /*fba0*/  BSYNC B1 ;  /* 0x0000000000017941 */ /* 0x000fea0003800000 */
.L_x_10999:
        /* <DEDUP_REMOVED lines=15> */
.L_x_11003:
        /* <DEDUP_REMOVED lines=12> */
.L_x_11006:
[----:B------:R-:W-:-:S07]  /*fd60*/  MOV R158, R154 ;  /* 0x0000009a009e7202 */ /* 0x000fce0000000f00 */
.L_x_11007:
[----:B------:R-:W-:Y:S05]  /*fd70*/  BSYNC B1 ;  /* 0x0000000000017941 */ /* 0x000fea0003800000 */
.L_x_11005:
        /* <DEDUP_REMOVED lines=16> */
.L_x_11011:
[----:B------:R-:W-:Y:S05]  /*fe80*/  BSYNC B2 ;  /* 0x0000000000027941 */ /* 0x000fea0003800000 */
.L_x_11010:
        /* <DEDUP_REMOVED lines=43> */
[----:B------:R-:W-:-:S11]  /*10140*/  HFMA2.MMA R108, -RZ, RZ, 0, 0 ;  /* 0x00000000ff6c7435 */ /* 0x000fd600000001ff */
.L_x_11009:
[----:B------:R-:W-:Y:S05]  /*10150*/  BSYNC B1 ;  /* 0x0000000000017941 */ /* 0x000fea0003800000 */
.L_x_11008:
        /* <DEDUP_REMOVED lines=10> */
.L_x_11004:
        /* <DEDUP_REMOVED lines=12> */
.L_x_11013:
[----:B------:R-:W-:-:S07]  /*102c0*/  IMAD.MOV.U32 R168, RZ, RZ, R154 ;  /* 0x000000ffffa87224 */ /* 0x000fce00078e009a */
.L_x_11014:
[----:B------:R-:W-:Y:S05]  /*102d0*/  BSYNC B1 ;  /* 0x0000000000017941 */ /* 0x000fea0003800000 */
.L_x_11012:
        /* <DEDUP_REMOVED lines=16> */
.L_x_11018:
[----:B------:R-:W-:Y:S05]  /*103e0*/  BSYNC B2 ;  /* 0x0000000000027941 */ /* 0x000fea0003800000 */
.L_x_11017:
        /* <DEDUP_REMOVED lines=44> */
.L_x_11016:
[----:B------:R-:W-:Y:S05]  /*106b0*/  BSYNC B1 ;  /* 0x0000000000017941 */ /* 0x000fea0003800000 */
.L_x_11015:
        /* <DEDUP_REMOVED lines=13> */
.L_x_11019:
        /* <DEDUP_REMOVED lines=12> */
.L_x_11022:
[----:B------:R-:W-:-:S07]  /*10850*/  MOV R110, R154 ;  /* 0x0000009a006e7202 */ /* 0x000fce0000000f00 */
.L_x_11023:
[----:B------:R-:W-:Y:S05]  /*10860*/  BSYNC B1 ;  /* 0x0000000000017941 */ /* 0x000fea0003800000 */
.L_x_11021:
        /* <DEDUP_REMOVED lines=16> */
.L_x_11027:
[----:B------:R-:W-:Y:S05]  /*10970*/  BSYNC B2 ;  /* 0x0000000000027941 */ /* 0x000fea0003800000 */
.L_x_11026:
        /* <DEDUP_REMOVED lines=44> */
.L_x_11025:
[----:B------:R-:W-:Y:S05]  /*10c40*/  BSYNC B1 ;  /* 0x0000000000017941 */ /* 0x000fea0003800000 */
.L_x_11024:
        /* <DEDUP_REMOVED lines=10> */
.L_x_11020:
        /* <DEDUP_REMOVED lines=12> */
.L_x_11029:
[----:B------:R-:W-:-:S07]  /*10db0*/  IMAD.MOV.U32 R110, RZ, RZ, R154 ;  /* 0x000000ffff6e7224 */ /* 0x000fce00078e009a */
.L_x_11030:
[----:B------:R-:W-:Y:S05]  /*10dc0*/  BSYNC B1 ;  /* 0x0000000000017941 */ /* 0x000fea0003800000 */
.L_x_11028:
        /* <DEDUP_REMOVED lines=16> */
.L_x_11034:
[----:B------:R-:W-:Y:S05]  /*10ed0*/  BSYNC B2 ;  /* 0x0000000000027941 */ /* 0x000fea0003800000 */
.L_x_11033:
        /* <DEDUP_REMOVED lines=44> */
.L_x_11032:
[----:B------:R-:W-:Y:S05]  /*111a0*/  BSYNC B1 ;  /* 0x0000000000017941 */ /* 0x000fea0003800000 */
.L_x_11031:
        /* <DEDUP_REMOVED lines=13> */
.L_x_11035:
        /* <DEDUP_REMOVED lines=12> */
.L_x_11038:
[----:B------:R-:W-:-:S07]  /*11340*/  MOV R110, R154 ;  /* 0x0000009a006e7202 */ /* 0x000fce0000000f00 */
.L_x_11039:
[----:B------:R-:W-:Y:S05]  /*11350*/  BSYNC B1 ;  /* 0x0000000000017941 */ /* 0x000fea0003800000 */
.L_x_11037:
        /* <DEDUP_REMOVED lines=16> */
.L_x_11043:
[----:B------:R-:W-:Y:S05]  /*11460*/  BSYNC B2 ;  /* 0x0000000000027941 */ /* 0x000fea0003800000 */
.L_x_11042:
        /* <DEDUP_REMOVED lines=44> */
.L_x_11041:
[----:B------:R-:W-:Y:S05]  /*11730*/  BSYNC B1 ;  /* 0x0000000000017941 */ /* 0x000fea0003800000 */
.L_x_11040:
        /* <DEDUP_REMOVED lines=10> */
.L_x_11036:
        /* <DEDUP_REMOVED lines=12> */
.L_x_11045:
[----:B------:R-:W-:-:S07]  /*118a0*/  IMAD.MOV.U32 R110, RZ, RZ, R154 ;  /* 0x000000ffff6e7224 */ /* 0x000fce00078e009a */
.L_x_11046:
[----:B------:R-:W-:Y:S05]  /*118b0*/  BSYNC B1 ;  /* 0x0000000000017941 */ /* 0x000fea0003800000 */
.L_x_11044:
        /* <DEDUP_REMOVED lines=16> */
.L_x_11050:
[----:B------:R-:W-:Y:S05]  /*119c0*/  BSYNC B2 ;  /* 0x0000000000027941 */ /* 0x000fea0003800000 */
.L_x_11049:
        /* <DEDUP_REMOVED lines=44> */
.L_x_11048:
[----:B------:R-:W-:Y:S05]  /*11c90*/  BSYNC B1 ;  /* 0x0000000000017941 */ /* 0x000fea0003800000 */
.L_x_11047:
        /* <DEDUP_REMOVED lines=13> */
.L_x_11051:
        /* <DEDUP_REMOVED lines=12> */
.L_x_11054:
[----:B------:R-:W-:-:S07]  /*11e30*/  MOV R116, R154 ;  /* 0x0000009a00747202 */ /* 0x000fce0000000f00 */
.L_x_11055:
[----:B------:R-:W-:Y:S05]  /*11e40*/  BSYNC B1 ;  /* 0x0000000000017941 */ /* 0x000fea0003800000 */
.L_x_11053:
        /* <DEDUP_REMOVED lines=16> */
.L_x_11059:
[----:B------:R-:W-:Y:S05]  /*11f50*/  BSYNC B2 ;  /* 0x0000000000027941 */ /* 0x000fea0003800000 */
.L_x_11058:
        /* <DEDUP_REMOVED lines=40> */
[----:B------:R-:W-:Y:S02]  /*121e0*/  LOP3.LUT R146, R113, R146, R144, 0x96, !PT ;  /* 0x0000009271927212 */ /* 0x000fe400078e9690 */
[----:B------:R-:W-:Y:S01]  /*121f0*/  MOV R154, R112 ;  /* 0x00000070009a7202 */ /* 0x000fe20000000f00 */
[----:B------:R-:W-:Y:S01]  /*12200*/  IMAD.MOV.U32 R152, RZ, RZ, R110 ;  /* 0x000000ffff987224 */ /* 0x000fe200078e006e */
[----:B------:R-:W-:-:S07]  /*12210*/  LOP3.LUT R145, R111, R108, R143, 0x96, !PT ;  /* 0x0000006c6f917212 */ /* 0x000fce00078e968f */
.L_x_11057:
[----:B------:R-:W-:Y:S05]  /*12220*/  BSYNC B1 ;  /* 0x0000000000017941 */ /* 0x000fea0003800000 */
.L_x_11056:
        /* <DEDUP_REMOVED lines=10> */
.L_x_11052:
        /* <DEDUP_REMOVED lines=54> */
.L_x_10931:
[----:B------:R-:W-:Y:S05]  /*12630*/  BSYNC B0 ;  /* 0x0000000000007941 */ /* 0x000fea0003800000 */
.L_x_10930:
        /* <DEDUP_REMOVED lines=104> */
.L_x_11078:
[----:B------:R-:W4:Y:S01]  /*12cc0*/  @!P3 S2R R113, SR_CgaCtaId ;  /* 0x000000000071b919 */ /* 0x000f220000008800 */
[----:B------:R-:W-:Y:S01]  /*12cd0*/  @!P3 MOV R0, 0x400 ;  /* 0x000004000000b802 */ /* 0x000fe20000000f00 */
[----:B------:R-:W-:Y:S05]  /*12ce0*/  WARPSYNC.ALL ;  /* 0x0000000000007948 */ /* 0x000fea0003800000 */
[----:B------:R-:W-:Y:S01]  /*12cf0*/  LOP3.LUT R111, R109, 0x3, RZ, 0xc0, !PT ;  /* 0x000000036d6f7812 */ /* 0x000fe200078ec0ff */
[----:B---3--:R-:W-:Y:S01]  /*12d00*/  FADD.FTZ R109, R114, R115 ;  /* 0x00000073726d7221 */ /* 0x008fe20000010000 */
[----:B----4-:R-:W-:Y:S02]  /*12d10*/  @!P3 LEA R113, R113, R0, 0x18 ;  /* 0x000000007171b211 */ /* 0x010fe400078ec0ff */
[----:B------:R-:W-:-:S05]  /*12d20*/  @!P3 IADD3 R0, R110, R111, RZ ;  /* 0x0000006f6e00b210 */ /* 0x000fca0007ffe0ff */
        /* <DEDUP_REMOVED lines=12> */
[----:B------:R-:W-:-:S02]  /*12df0*/  HFMA2.MMA R0, -RZ, RZ, 0, 0 ;  /* 0x00000000ff007435 */ /* 0x000fc400000001ff */
[----:B------:R-:W-:-:S04]  /*12e00*/  @!P0 IMAD R110, R110, 0x8, R113 ;  /* 0x000000086e6e8824 */ /* 0x000fc800078e0271 */
[----:B------:R-:W-:Y:S01]  /*12e10*/  @!P0 IMAD.MOV.U32 R0, RZ, RZ, R150 ;  /* 0x000000ffff008224 */ /* 0x000fe200078e0096 */
        /* <DEDUP_REMOVED lines=11> */
[----:B0-----:R-:W-:Y:S01]  /*12ed0*/  IMAD.IADD R114, R114, 0x1, R119 ;  /* 0x0000000172727824 */ /* 0x001fe200078e0277 */
[----:B------:R-:W-:-:S04]  /*12ee0*/  I2FP.F32.S32 R119, R119 ;  /* 0x0000007700777245 */ /* 0x000fc80000201400 */
[----:B------:R-:W-:Y:S01]  /*12ef0*/  I2FP.F32.S32 R114, R114 ;  /* 0x0000007200727245 */ /* 0x000fe20000201400 */
[C---:B----4-:R-:W-:Y:S01]  /*12f00*/  FMUL.FTZ R113, R115.reuse, R118 ;  /* 0x0000007673717220 */ /* 0x050fe20000410000 */
[----:B------:R-:W-:-:S03]  /*12f10*/  FADD.FTZ R115, -R115, R108 ;  /* 0x0000006c73737221 */ /* 0x000fc60000010100 */
[----:B------:R-:W-:Y:S01]  /*12f20*/  FFMA.FTZ R0, R110, R108, R113 ;  /* 0x0000006c6e007223 */ /* 0x000fe20000010071 */
[----:B------:R-:W-:Y:S01]  /*12f30*/  FMUL.FTZ R115, R115, R115 ;  /* 0x0000007373737220 */ /* 0x000fe20000410000 */
[----:B-1----:R-:W-:Y:S01]  /*12f40*/  FADD.FTZ R112, R112, R109 ;  /* 0x0000006d70707221 */ /* 0x002fe20000010000 */
[----:B------:R-:W0:Y:S01]  /*12f50*/  MUFU.RCP R114, R114 ;  /* 0x0000007200727308 */ /* 0x000e220000001000 */
        /* <DEDUP_REMOVED lines=68> */
[----:B------:R-:W-:Y:S01]  /*133a0*/  F2FP.F16.F32.PACK_AB R111, R172, R111 ;  /* 0x0000006fac6f723e */ /* 0x000fe200000000ff */
[----:B0-----:R-:W-:Y:S01]  /*133b0*/  IMAD.WIDE.U32 R118, R209, 0x10, R118 ;  /* 0x00000010d1767825 */ /* 0x001fe200078e0076 */
[----:B------:R-:W-:-:S02]  /*133c0*/  F2FP.F16.F32.PACK_AB R115, R170, R115 ;  /* 0x00000073aa73723e */ /* 0x000fc400000000ff */
[----:B------:R-:W-:Y:S01]  /*133d0*/  F2FP.F16.F32.PACK_AB R114, R168, R213 ;  /* 0x000000d5a872723e */ /* 0x000fe200000000ff */
[----:B-1----:R-:W-:Y:S01]  /*133e0*/  IMAD.WIDE.U32 R116, R209, 0x10, R116 ;  /* 0x00000010d1747825 */ /* 0x002fe200078e0074 */
[----:B------:R-:W-:Y:S01]  /*133f0*/  F2FP.F16.F32.PACK_AB R113, R166, R113 ;  /* 0x00000071a671723e */ /* 0x000fe200000000ff */
[----:B------:R0:W-:Y:S01]  /*13400*/  STG.E.128 desc[UR4][R118.64], R108 ;  /* 0x0000006c76007986 */ /* 0x0001e2000c101d04 */
[----:B------:R-:W-:Y:S02]  /*13410*/  F2FP.F16.F32.PACK_AB R112, R211, R112 ;  /* 0x00000070d370723e */ /* 0x000fe400000000ff */
[----:B------:R-:W-:-:S03]  /*13420*/  IADD3 R209, R209, 0x80, RZ ;  /* 0x00000080d1d17810 */ /* 0x000fc60007ffe0ff */
[----:B------:R0:W-:Y:S04]  /*13430*/  STG.E.128 desc[UR4][R116.64], R112 ;  /* 0x0000007074007986 */ /* 0x0001e8000c101d04 */
.L_x_11062:
[----:B------:R-:W-:Y:S05]  /*13440*/  BSYNC B0 ;  /* 0x0000000000007941 */ /* 0x000fea0003800000 */
.L_x_11061:
        /* <DEDUP_REMOVED lines=47> */
[----:B------:R-:W-:Y:S01]  /*13740*/  F2FP.F16.F32.PACK_AB R112, R211, R112 ;  /* 0x00000070d370723e */ /* 0x000fe200000000ff */
[----:B------:R-:W-:-:S04]  /*13750*/  VIADD R209, R209, 0x80 ;  /* 0x00000080d1d17836 */ /* 0x000fc80000000000 */
[----:B------:R3:W-:Y:S03]  /*13760*/  STG.E.128 desc[UR4][R116.64], R112 ;  /* 0x0000007074007986 */ /* 0x0007e6000c101d04 */
.L_x_11064:
[----:B------:R-:W-:Y:S05]  /*13770*/  BSYNC B0 ;  /* 0x0000000000007941 */ /* 0x000fea0003800000 */
.L_x_11063:
        /* <DEDUP_REMOVED lines=28> */
[----:B------:R-:W-:-:S03]  /*13940*/  F2FP.F16.F32.PACK_AB R109, R211, R110 ;  /* 0x0000006ed36d723e */ /* 0x000fc600000000ff */
[----:B------:R-:W-:Y:S01]  /*13950*/  FFMA.FTZ R213, R96, R213, R80 ;  /* 0x000000d560d57223 */ /* 0x000fe20000010050 */
[----:B------:R-:W-:Y:S01]  /*13960*/  F2FP.F16.F32.PACK_AB R110, R215, R112 ;  /* 0x00000070d76e723e */ /* 0x000fe200000000ff */
[----:B------:R-:W-:Y:S01]  /*13970*/  FFMA.FTZ R112, R92, R111, R76 ;  /* 0x0000006f5c707223 */ /* 0x000fe2000001004c */
[----:B------:R-:W-:Y:S01]  /*13980*/  F2FP.F16.F32.PACK_AB R108, R113, R0 ;  /* 0x00000000716c723e */ /* 0x000fe200000000ff */
        /* <DEDUP_REMOVED lines=16> */
.L_x_11066:
[----:B------:R-:W-:Y:S05]  /*13a90*/  BSYNC B0 ;  /* 0x0000000000007941 */ /* 0x000fea0003800000 */
.L_x_11065:
[----:B------:R-:W-:Y:S02]  /*13aa0*/  IADD3 R138, R138, UR16, RZ ;  /* 0x000000108a8a7c10 */ /* 0x000fe4000fffe0ff */
[----:B-1----:R-:W-:Y:S02]  /*13ab0*/  SEL R0, RZ, 0x1, P1 ;  /* 0x00000001ff007807 */ /* 0x002fe40000800000 */
[----:B------:R-:W-:-:S13]  /*13ac0*/  ISETP.GE.AND P0, PT, R138, UR17, PT ;  /* 0x000000118a007c0c */ /* 0x000fda000bf06270 */
[----:B------:R-:W-:Y:S05]  /*13ad0*/  @!P0 BRA `(.L_x_11067) ;  /* 0xfffffed4001c8947 */ /* 0x000fea000383ffff */
[----:B------:R-:W-:Y:S05]  /*13ae0*/  EXIT ;  /* 0x000000000000794d */ /* 0x000fea0003800000 */
.L_x_11060:
[----:B------:R-:W-:Y:S01]  /*13af0*/  IMAD.MOV.U32 R119, RZ, RZ, R112 ;  /* 0x000000ffff777224 */ /* 0x000fe200078e0070 */
[----:B------:R-:W-:Y:S01]  /*13b00*/  MOV R118, 0x1 ;  /* 0x0000000100767802 */ /* 0x000fe20000000f00 */
[----:B------:R-:W-:Y:S01]  /*13b10*/  IMAD.MOV.U32 R211, RZ, RZ, 0x1f ;  /* 0x0000001fffd37424 */ /* 0x000fe200078e00ff */
[----:B------:R-:W-:-:S07]  /*13b20*/  MOV R116, 0xffffffff ;  /* 0xffffffff00747802 */ /* 0x000fce0000000f00 */
[----:B-123-5:R-:W-:Y:S05]  /*13b30*/  WARPSYNC.COLLECTIVE R116, `(.L_x_11068) ;  /* 0x0000000074087348 */ /* 0x02efea0003c00000 */
[----:B------:R0:W4:Y:S02]  /*13b40*/  SHFL.BFLY P4, R117, R119, R118, R211 ;  /* 0x0c00007677757389 */ /* 0x00012400000800d3 */
[----:B012345:R-:W-:Y:S01]  /*13b50*/  ENDCOLLECTIVE ;  /* 0x000000000000791b */ /* 0x03ffe20003800000 */
.L_x_11068:
[----:B------:R-:W-:Y:S02]  /*13b60*/  IMAD.MOV.U32 R118, RZ, RZ, 0x2 ;  /* 0x00000002ff767424 */ /* 0x000fe400078e00ff */
[----:B------:R-:W-:-:S04]  /*13b70*/  IMAD.MOV.U32 R111, RZ, RZ, R117 ;  /* 0x000000ffff6f7224 */ /* 0x000fc800078e0075 */
[----:B------:R-:W-:-:S05]  /*13b80*/  FADD.FTZ R111, R112, R111 ;  /* 0x0000006f706f7221 */ /* 0x000fca0000010000 */
[----:B------:R-:W-:-:S07]  /*13b90*/  MOV R119, R111 ;  /* 0x0000006f00777202 */ /* 0x000fce0000000f00 */
[----:B------:R-:W-:Y:S05]  /*13ba0*/  WARPSYNC.COLLECTIVE R116, `(.L_x_11069) ;  /* 0x0000000074087348 */ /* 0x000fea0003c00000 */
[----:B------:R0:W1:Y:S02]  /*13bb0*/  SHFL.BFLY P4, R117, R119, R118, R211 ;  /* 0x0c00007677757389 */ /* 0x00006400000800d3 */
[----:B01----:R-:W-:Y:S01]  /*13bc0*/  ENDCOLLECTIVE ;  /* 0x000000000000791b */ /* 0x003fe20003800000 */
.L_x_11069:
[----:B------:R-:W-:Y:S01]  /*13bd0*/  HFMA2.MMA R118, -RZ, RZ, 0, 2.384185791015625e-07 ;  /* 0x00000004ff767435 */ /* 0x000fe200000001ff */
[----:B------:R-:W-:-:S05]  /*13be0*/  MOV R0, R117 ;  /* 0x0000007500007202 */ /* 0x000fca0000000f00 */
[----:B------:R-:W-:-:S04]  /*13bf0*/  FADD.FTZ R113, R111, R0 ;  /* 0x000000006f717221 */ /* 0x000fc80000010000 */
[----:B------:R-:W-:-:S07]  /*13c00*/  IMAD.MOV.U32 R119, RZ, RZ, R113 ;  /* 0x000000ffff777224 */ /* 0x000fce00078e0071 */
[----:B------:R-:W-:Y:S05]  /*13c10*/  WARPSYNC.COLLECTIVE R116, `(.L_x_11070) ;  /* 0x0000000074087348 */ /* 0x000fea0003c00000 */
[----:B------:R0:W1:Y:S02]  /*13c20*/  SHFL.BFLY P4, R117, R119, R118, R211 ;  /* 0x0c00007677757389 */ /* 0x00006400000800d3 */
[----:B01----:R-:W-:Y:S01]  /*13c30*/  ENDCOLLECTIVE ;  /* 0x000000000000791b */ /* 0x003fe20003800000 */
.L_x_11070:
[----:B------:R-:W-:Y:S02]  /*13c40*/  IMAD.MOV.U32 R118, RZ, RZ, 0x8 ;  /* 0x00000008ff767424 */ /* 0x000fe400078e00ff */
[----:B------:R-:W-:-:S04]  /*13c50*/  IMAD.MOV.U32 R0, RZ, RZ, R117 ;  /* 0x000000ffff007224 */ /* 0x000fc800078e0075 */
[----:B------:R-:W-:-:S05]  /*13c60*/  FADD.FTZ R114, R113, R0 ;  /* 0x0000000071727221 */ /* 0x000fca0000010000 */
[----:B------:R-:W-:-:S07]  /*13c70*/  MOV R119, R114 ;  /* 0x0000007200777202 */ /* 0x000fce0000000f00 */
[----:B------:R-:W-:Y:S05]  /*13c80*/  WARPSYNC.COLLECTIVE R116, `(.L_x_11071) ;  /* 0x0000000074087348 */ /* 0x000fea0003c00000 */
[----:B------:R0:W1:Y:S02]  /*13c90*/  SHFL.BFLY P4, R117, R119, R118, R211 ;  /* 0x0c00007677757389 */ /* 0x00006400000800d3 */
[----:B01----:R-:W-:Y:S01]  /*13ca0*/  ENDCOLLECTIVE ;  /* 0x000000000000791b */ /* 0x003fe20003800000 */
.L_x_11071:
[----:B------:R-:W-:Y:S01]  /*13cb0*/  HFMA2.MMA R118, -RZ, RZ, 0, 9.5367431640625e-07 ;  /* 0x00000010ff767435 */ /* 0x000fe200000001ff */
[----:B------:R-:W-:-:S05]  /*13cc0*/  MOV R115, R117 ;  /* 0x0000007500737202 */ /* 0x000fca0000000f00 */
[----:B------:R-:W-:-:S04]  /*13cd0*/  FADD.FTZ R115, R114, R115 ;  /* 0x0000007372737221 */ /* 0x000fc80000010000 */
[----:B------:R-:W-:-:S07]  /*13ce0*/  IMAD.MOV.U32 R119, RZ, RZ, R115 ;  /* 0x000000ffff777224 */ /* 0x000fce00078e0073 */
[----:B------:R-:W-:Y:S05]  /*13cf0*/  WARPSYNC.COLLECTIVE R116, `(.L_x_11072) ;  /* 0x0000000074087348 */ /* 0x000fea0003c00000 */
[----:B------:R0:W1:Y:S02]  /*13d00*/  SHFL.BFLY P4, R117, R119, R118, R211 ;  /* 0x0c00007677757389 */ /* 0x00006400000800d3 */
[----:B01----:R-:W-:Y:S01]  /*13d10*/  ENDCOLLECTIVE ;  /* 0x000000000000791b */ /* 0x003fe20003800000 */
.L_x_11072:
        /* <DEDUP_REMOVED lines=57> */
.L_x_11073:
[----:B------:R-:W-:Y:S01]  /*140b0*/  HFMA2.MMA R118, -RZ, RZ, 0, 1.1920928955078125e-07 ;  /* 0x00000002ff767435 */ /* 0x000fe200000001ff */
[----:B------:R-:W-:-:S05]  /*140c0*/  MOV R111, R117 ;  /* 0x00000075006f7202 */ /* 0x000fca0000000f00 */
[----:B------:R-:W-:-:S04]  /*140d0*/  FADD.FTZ R111, R0, R111 ;  /* 0x0000006f006f7221 */ /* 0x000fc80000010000 */
[----:B------:R-:W-:-:S07]  /*140e0*/  IMAD.MOV.U32 R119, RZ, RZ, R111 ;  /* 0x000000ffff777224 */ /* 0x000fce00078e006f */
[----:B------:R-:W-:Y:S05]  /*140f0*/  WARPSYNC.COLLECTIVE R116, `(.L_x_11074) ;  /* 0x0000000074087348 */ /* 0x000fea0003c00000 */
[----:B------:R0:W1:Y:S02]  /*14100*/  SHFL.BFLY P4, R117, R119, R118, R211 ;  /* 0x0c00007677757389 */ /* 0x00006400000800d3 */
[----:B01----:R-:W-:Y:S01]  /*14110*/  ENDCOLLECTIVE ;  /* 0x000000000000791b */ /* 0x003fe20003800000 */
.L_x_11074:
[----:B------:R-:W-:Y:S02]  /*14120*/  IMAD.MOV.U32 R118, RZ, RZ, 0x4 ;  /* 0x00000004ff767424 */ /* 0x000fe400078e00ff */
[----:B------:R-:W-:-:S04]  /*14130*/  IMAD.MOV.U32 R112, RZ, RZ, R117 ;  /* 0x000000ffff707224 */ /* 0x000fc800078e0075 */
[----:B------:R-:W-:-:S05]  /*14140*/  FADD.FTZ R112, R111, R112 ;  /* 0x000000706f707221 */ /* 0x000fca0000010000 */
[----:B------:R-:W-:-:S07]  /*14150*/  MOV R119, R112 ;  /* 0x0000007000777202 */ /* 0x000fce0000000f00 */
[----:B------:R-:W-:Y:S05]  /*14160*/  WARPSYNC.COLLECTIVE R116, `(.L_x_11075) ;  /* 0x0000000074087348 */ /* 0x000fea0003c00000 */
[----:B------:R0:W1:Y:S02]  /*14170*/  SHFL.BFLY P4, R117, R119, R118, R211 ;  /* 0x0c00007677757389 */ /* 0x00006400000800d3 */
[----:B01----:R-:W-:Y:S01]  /*14180*/  ENDCOLLECTIVE ;  /* 0x000000000000791b */ /* 0x003fe20003800000 */
.L_x_11075:
[----:B------:R-:W-:Y:S01]  /*14190*/  HFMA2.MMA R118, -RZ, RZ, 0, 4.76837158203125e-07 ;  /* 0x00000008ff767435 */ /* 0x000fe200000001ff */
[----:B------:R-:W-:-:S05]  /*141a0*/  MOV R113, R117 ;  /* 0x0000007500717202 */ /* 0x000fca0000000f00 */
[----:B------:R-:W-:-:S04]  /*141b0*/  FADD.FTZ R113, R112, R113 ;  /* 0x0000007170717221 */ /* 0x000fc80000010000 */
[----:B------:R-:W-:-:S07]  /*141c0*/  IMAD.MOV.U32 R119, RZ, RZ, R113 ;  /* 0x000000ffff777224 */ /* 0x000fce00078e0071 */
[----:B------:R-:W-:Y:S05]  /*141d0*/  WARPSYNC.COLLECTIVE R116, `(.L_x_11076) ;  /* 0x0000000074087348 */ /* 0x000fea0003c00000 */
[----:B------:R0:W1:Y:S02]  /*141e0*/  SHFL.BFLY P4, R117, R119, R118, R211 ;  /* 0x0c00007677757389 */ /* 0x00006400000800d3 */
[----:B01----:R-:W-:Y:S01]  /*141f0*/  ENDCOLLECTIVE ;  /* 0x000000000000791b */ /* 0x003fe20003800000 */
.L_x_11076:
[----:B------:R-:W-:Y:S02]  /*14200*/  IMAD.MOV.U32 R118, RZ, RZ, 0x10 ;  /* 0x00000010ff767424 */ /* 0x000fe400078e00ff */
[----:B------:R-:W-:-:S04]  /*14210*/  IMAD.MOV.U32 R114, RZ, RZ, R117 ;  /* 0x000000ffff727224 */ /* 0x000fc800078e0075 */
[----:B------:R-:W-:-:S05]  /*14220*/  FADD.FTZ R114, R113, R114 ;  /* 0x0000007271727221 */ /* 0x000fca0000010000 */
[----:B------:R-:W-:-:S07]  /*14230*/  MOV R119, R114 ;  /* 0x0000007200777202 */ /* 0x000fce0000000f00 */
[----:B------:R-:W-:Y:S05]  /*14240*/  WARPSYNC.COLLECTIVE R116, `(.L_x_11077) ;  /* 0x0000000074087348 */ /* 0x000fea0003c00000 */
[----:B------:R0:W1:Y:S02]  /*14250*/  SHFL.BFLY P4, R117, R119, R118, R211 ;  /* 0x0c00007677757389 */ /* 0x00006400000800d3 */
[----:B01----:R-:W-:Y:S01]  /*14260*/  ENDCOLLECTIVE ;  /* 0x000000000000791b */ /* 0x003fe20003800000 */
.L_x_11077:
[----:B------:R-:W-:Y:S01]  /*14270*/  MOV R115, R117 ;  /* 0x0000007500737202 */ /* 0x000fe20000000f00 */
[----:B------:R-:W-:Y:S06]  /*14280*/  BRA `(.L_x_11078) ;  /* 0xffffffe8008c7947 */ /* 0x000fec000383ffff */
.L_x_11079:
        /* <DEDUP_REMOVED lines=15> */
.L_x_20584:


//--------------------- .text._ZN10layer_norm31ln_parallel_residual_fwd_kernelINS_13Kernel_traitsIf6__halfS2_S2_fjLj3072ELj1ELj1ELj4ELj16ENS_18Kernel_traits_baseILj3072EfS2_S2_S2_fjLj128EEEEELb1ELb0ELb1EEEvNS_9FwdParamsE --------------------------
	.section	.text._ZN10layer_norm31ln_parallel_residual_fwd_kernelINS_13Kernel_traitsIf6__halfS2_S2_fjLj3072ELj1ELj1ELj4ELj16ENS_18Kernel_traits_baseILj3072EfS2_S2_S2_fjLj128EEEEELb1ELb0ELb1EEEvNS_9FwdParamsE,"ax",@progbits
	.align	128
        .global         _ZN10layer_norm31ln_parallel_residual_fwd_kernelINS_13Kernel_traitsIf6__halfS2_S2_fjLj3072ELj1ELj1ELj4ELj16ENS_18Kernel_traits_baseILj3072EfS2_S2_S2_fjLj128EEEEELb1ELb0ELb1EEEvNS_9FwdParamsE
        .type           _ZN10layer_norm31ln_parallel_residual_fwd_kernelINS_13Kernel_traitsIf6__halfS2_S2_fjLj3072ELj1ELj1ELj4ELj16ENS_18Kernel_traits_baseILj3072EfS2_S2_S2_fjLj128EEEEELb1ELb0ELb1EEEvNS_9FwdParamsE,@function
        .size           _ZN10layer_norm31ln_parallel_residual_fwd_kernelINS_13Kernel_traitsIf6__halfS2_S2_fjLj3072ELj1ELj1ELj4ELj16ENS_18Kernel_traits_baseILj3072EfS2_S2_S2_fjLj128EEEEELb1ELb0ELb1EEEvNS_9FwdParamsE,(.L_x_20585 - _ZN10layer_norm31ln_parallel_residual_fwd_kernelINS_13Kernel_traitsIf6__halfS2_S2_fjLj3072ELj1ELj1ELj4ELj16ENS_18Kernel_traits_baseILj3072EfS2_S2_S2_fjLj128EEEEELb1ELb0ELb1EEEvNS_9FwdParamsE)
        .other          _ZN10layer_norm31ln_parallel_residual_fwd_kernelINS_13Kernel_traitsIf6__halfS2_S2_fjLj3072ELj1ELj1ELj4ELj16ENS_18Kernel_traits_baseILj3072EfS2_S2_S2_fjLj128EEEEELb1ELb0ELb1EEEvNS_9FwdParamsE,@"STO_CUDA_ENTRY STV_DEFAULT"
_ZN10layer_norm31ln_parallel_residual_fwd_kernelINS_13Kernel_traitsIf6__halfS2_S2_fjLj3072ELj1ELj1ELj4ELj16ENS_18Kernel_traits_baseILj3072EfS2_S2_S2_fjLj128EEEEELb1ELb0ELb1EEEvNS_9FwdParamsE:
.text._ZN10layer_norm31ln_parallel_residual_fwd_kernelINS_13Kernel_traitsIf6__halfS2_S2_fjLj3072ELj1ELj1ELj4ELj16ENS_18Kernel_traits_baseILj3072EfS2_S2_S2_fjLj128EEEEELb1ELb0ELb1EEEvNS_9FwdParamsE:
        /* <DEDUP_REMOVED lines=13> */
[----:B------:R-:W3:Y:S01]  /*00d0*/  S2UR UR8, SR_CTAID.X ;  /* 0x00000000000879c3 */ /* 0x000ee20000002500 */
[----:B------:R-:W4:Y:S07]  /*00e0*/  @P0 LDG.E.64 R2, desc[UR4][R2.64] ;  /* 0x0000000402020981 */ /* 0x000f2e000c1e1b00 */
[----:B------:R-:W3:Y:S01]  /*00f0*/  LDC R9, c[0x0][RZ] ;  /* 0x00000000ff097b82 */ /* 0x000ee20000000800 */
        /* <DEDUP_REMOVED lines=11> */
[----:B------:R-:W-:Y:S01]  /*01b0*/  CS2R R76, SRZ ;  /* 0x00000000004c7805 */ /* 0x000fe2000001ff00 */
[----:B------:R-:W0:Y:S01]  /*01c0*/  @P0 LDG.E.64 R4, desc[UR4][R6.64] ;  /* 0x0000000406040981 */ /* 0x000e22000c1e1b00 */
[----:B------:R-:W-:Y:S02]  /*01d0*/  CS2R R78, SRZ ;  /* 0x00000000004e7805 */ /* 0x000fe4000001ff00 */
[----:B------:R-:W-:Y:S02]  /*01e0*/  CS2R R72, SRZ ;  /* 0x0000000000487805 */ /* 0x000fe4000001ff00 */
[----:B------:R-:W-:Y:S02]  /*01f0*/  CS2R R74, SRZ ;  /* 0x00000000004a7805 */ /* 0x000fe4000001ff00 */
[----:B--2---:R-:W-:-:S02]  /*0200*/  LOP3.LUT R165, R14, 0x7f, RZ, 0xc0, !PT ;  /* 0x0000007f0ea57812 */ /* 0x004fc400078ec0ff */
        /* <DEDUP_REMOVED lines=12> */
[----:B------:R-:W-:Y:S01]  /*02d0*/  ULDC UR9, c[0x0][0x214] ;  /* 0x0000850000097ab9 */ /* 0x000fe20000000800 */
[----:B----4-:R-:W-:-:S02]  /*02e0*/  @P0 R2UR UR6, R2 ;  /* 0x00000000020602ca */ /* 0x010fc400000e0000 */
[----:B------:R-:W-:Y:S02]  /*02f0*/  @P0 R2UR UR7, R3 ;  /* 0x00000000030702ca */ /* 0x000fe400000e0000 */
[----:B0-----:R-:W-:Y:S01]  /*0300*/  @P0 IADD3 R18, P1, R4, R11, RZ ;  /* 0x0000000b04120210 */ /* 0x001fe20007f3e0ff */
[----:B---3--:R-:W-:-:S04]  /*0310*/  IMAD R4, R9, UR8, R14 ;  /* 0x0000000809047c24 */ /* 0x008fc8000f8e020e */
        /* <DEDUP_REMOVED lines=107> */
[----:B------:R-:W-:Y:S01]  /*09d0*/  ULDC.U8 UR8, c[0x0][0x2a0] ;  /* 0x0000a80000087ab9 */ /* 0x000fe20000000000 */
[----:B------:R-:W-:Y:S01]  /*09e0*/  ULDC UR12, c[0x0][0x290] ;  /* 0x0000a400000c7ab9 */ /* 0x000fe20000000800 */
[----:B------:R-:W-:Y:S01]  /*09f0*/  ULDC.64 UR38, c[0x0][0x228] ;  /* 0x00008a0000267ab9 */ /* 0x000fe20000000a00 */
[----:B------:R-:W-:Y:S01]  /*0a00*/  ULDC.64 UR10, c[0x0][0x230] ;  /* 0x00008c00000a7ab9 */ /* 0x000fe20000000a00 */
[----:B------:R-:W-:Y:S01]  /*0a10*/  ULDC.64 UR14, c[0x0][0x2b8] ;  /* 0x0000ae00000e7ab9 */ /* 0x000fe20000000a00 */
[----:B------:R-:W-:Y:S01]  /*0a20*/  ULDC.64 UR16, c[0x0][0x2c0] ;  /* 0x0000b00000107ab9 */ /* 0x000fe20000000a00 */
[----:B0-----:R-:W-:Y:S01]  /*0a30*/  IMAD.HI.U32 R2, R19, -0x326172a9, RZ ;  /* 0xcd9e8d5713027827 */ /* 0x001fe200078e00ff */
[----:B------:R-:W-:Y:S01]  /*0a40*/  LOP3.LUT R3, R8, UR36, R7, 0x96, !PT ;  /* 0x0000002408037c12 */ /* 0x000fe2000f8e9607 */
[----:B------:R-:W-:-:S02]  /*0a50*/  ULDC.64 UR18, c[0x0][0x210] ;  /* 0x0000840000127ab9 */ /* 0x000fc40000000a00 */
[----:B------:R-:W-:Y:S01]  /*0a60*/  IMAD R7, R19, -0x326172a9, RZ ;  /* 0xcd9e8d5713077824 */ /* 0x000fe200078e02ff */
[----:B------:R-:W-:Y:S01]  /*0a70*/  LOP3.LUT R2, R2, UR13, R9, 0x96, !PT ;  /* 0x0000000d02027c12 */ /* 0x000fe2000f8e9609 */
[----:B------:R-:W-:Y:S02]  /*0a80*/  IMAD R8, R17, -0x2daee0ad, RZ ;  /* 0xd2511f5311087824 */ /* 0x000fe400078e02ff */
[----:B------:R-:W-:Y:S01]  /*0a90*/  IMAD.MOV.U32 R9, RZ, RZ, RZ ;  /* 0x000000ffff097224 */ /* 0x000fe200078e00ff */
[----:B------:R-:W-:Y:S01]  /*0aa0*/  ISETP.NE.AND.EX P0, PT, RZ, UR9, PT, P0 ;  /* 0x00000009ff007c0c */ /* 0x000fe2000bf05300 */
[----:B------:R-:W-:Y:S01]  /*0ab0*/  ULDC UR9, c[0x0][0x218] ;  /* 0x0000860000097ab9 */ /* 0x000fe20000000800 */
[----:B------:R-:W-:-:S11]  /*0ac0*/  UISETP.NE.AND UP0, UPT, UR8, URZ, UPT ;  /* 0x0000003f0800728c */ /* 0x000fd6000bf05270 */
.L_x_11468:
[----:B------:R-:W-:Y:S01]  /*0ad0*/  ISETP.NE.U32.AND P1, PT, RZ, UR10, PT ;  /* 0x0000000aff007c0c */ /* 0x000fe2000bf25070 */
[----:B------:R-:W0:Y:S01]  /*0ae0*/  LDC.64 R124, c[0x0][0x220] ;  /* 0x00008800ff7c7b82 */ /* 0x000e220000000a00 */
[----:B------:R-:W-:Y:S02]  /*0af0*/  IMAD R19, R0, UR9, RZ ;  /* 0x0000000900137c24 */ /* 0x000fe4000f8e02ff */
[----:B------:R-:W-:-:S03]  /*0b00*/  ISETP.NE.AND.EX P1, PT, RZ, UR11, PT, P1 ;  /* 0x0000000bff007c0c */ /* 0x000fc6000bf25310 */
[----:B-1----:R-:W-:Y:S02]  /*0b10*/  SHF.R.S32.HI R96, RZ, 0x1f, R19 ;  /* 0x0000001fff607819 */ /* 0x002fe40000011413 */
        /* <DEDUP_REMOVED lines=22> */
.L_x_11081:
[----:B------:R-:W-:-:S07]  /*0c80*/  MOV R19, R7 ;  /* 0x0000000700137202 */ /* 0x000fce0000000f00 */
.L_x_11082:
[----:B------:R-:W-:Y:S05]  /*0c90*/  BSYNC B0 ;  /* 0x0000000000007941 */ /* 0x000fea0003800000 */
.L_x_11080:
        /* <DEDUP_REMOVED lines=16> */
.L_x_11086:
[----:B------:R-:W-:Y:S05]  /*0da0*/  BSYNC B1 ;  /* 0x0000000000017941 */ /* 0x000fea0003800000 */
.L_x_11085:
        /* <DEDUP_REMOVED lines=44> */
.L_x_11084:
[----:B------:R-:W-:Y:S05]  /*1070*/  BSYNC B0 ;  /* 0x0000000000007941 */ /* 0x000fea0003800000 */
.L_x_11083:
[----:B------:R-:W0:Y:S01]  /*1080*/  LDC R158, c[0x0][0x298] ;  /* 0x0000a600ff9e7b82 */ /* 0x000e220000000800 */
[----:B------:R-:W-:Y:S01]  /*1090*/  ISETP.NE.U32.AND P2, PT, RZ, UR38, PT ;  /* 0x00000026ff007c0c */ /* 0x000fe2000bf45070 */
[----:B------:R-:W-:Y:S01]  /*10a0*/  IMAD.MOV.U32 R164, RZ, RZ, 0x2f800000 ;  /* 0x2f800000ffa47424 */ /* 0x000fe200078e00ff */
[----:B------:R-:W-:Y:S02]  /*10b0*/  I2FP.F32.U32 R19, R19 ;  /* 0x0000001300137245 */ /* 0x000fe40000201000 */
[----:B------:R-:W-:-:S03]  /*10c0*/  ISETP.NE.AND.EX P2, PT, RZ, UR39, PT, P2 ;  /* 0x00000027ff007c0c */ /* 0x000fc6000bf45320 */
[----:B------:R-:W1:Y:S01]  /*10d0*/  LDC R159, c[0x0][0x294] ;  /* 0x0000a500ff9f7b82 */ /* 0x000e620000000800 */
[----:B------:R-:W-:Y:S01]  /*10e0*/  FFMA.FTZ R18, R19, R164, 1.1641532182693481445e-10 ;  /* 0x2f00000013127423 */ /* 0x000fe200000100a4 */
[----:B-----5:R-:W-:-:S05]  /*10f0*/  HADD2.F32 R19, -RZ, R96.H0_H0 ;  /* 0x20000060ff137230 */ /* 0x020fca0000004100 */
[----:B0-----:R-:W-:Y:S01]  /*1100*/  FMUL.FTZ R19, R19, R158 ;  /* 0x0000009e13137220 */ /* 0x001fe20000410000 */
[----:B-1----:R-:W-:-:S04]  /*1110*/  FSETP.GTU.FTZ.AND P3, PT, R18, R159, PT ;  /* 0x0000009f1200720b */ /* 0x002fc80003f7c000 */
        /* <DEDUP_REMOVED lines=9> */
.L_x_11087:
        /* <DEDUP_REMOVED lines=12> */
.L_x_11090:
[----:B------:R-:W-:-:S07]  /*1270*/  MOV R10, R7 ;  /* 0x00000007000a7202 */ /* 0x000fce0000000f00 */
.L_x_11091:
[----:B------:R-:W-:Y:S05]  /*1280*/  BSYNC B0 ;  /* 0x0000000000007941 */ /* 0x000fea0003800000 */
.L_x_11089:
        /* <DEDUP_REMOVED lines=16> */
.L_x_11095:
[----:B------:R-:W-:Y:S05]  /*1390*/  BSYNC B1 ;  /* 0x0000000000017941 */ /* 0x000fea0003800000 */
.L_x_11094:
        /* <DEDUP_REMOVED lines=44> */
.L_x_11093:
[----:B------:R-:W-:Y:S05]  /*1660*/  BSYNC B0 ;  /* 0x0000000000007941 */ /* 0x000fea0003800000 */
.L_x_11092:
        /* <DEDUP_REMOVED lines=10> */
.L_x_11088:
        /* <DEDUP_REMOVED lines=12> */
.L_x_11097:
[----:B------:R-:W-:-:S07]  /*17d0*/  MOV R19, R7 ;  /* 0x0000000700137202 */ /* 0x000fce0000000f00 */
.L_x_11098:
[----:B------:R-:W-:Y:S05]  /*17e0*/  BSYNC B0 ;  /* 0x0000000000007941 */ /* 0x000fea0003800000 */
.L_x_11096:
        /* <DEDUP_REMOVED lines=16> */
.L_x_11102:
[----:B------:R-:W-:Y:S05]  /*18f0*/  BSYNC B1 ;  /* 0x0000000000017941 */ /* 0x000fea0003800000 */
.L_x_11101:
        /* <DEDUP_REMOVED lines=40> */
[----:B------:R-:W-:-:S03]  /*1b80*/  LOP3.LUT R2, R107, UR13, R2, 0x96, !PT ;  /* 0x0000000d6b027c12 */ /* 0x000fc6000f8e9602 */
[----:B------:R-:W-:Y:S01]  /*1b90*/  IMAD.MOV.U32 R7, RZ, RZ, R106 ;  /* 0x000000ffff077224 */ /* 0x000fe200078e006a */
[----:B------:R-:W-:Y:S02]  /*1ba0*/  LOP3.LUT R3, R103, UR36, R100, 0x96, !PT ;  /* 0x0000002467037c12 */ /* 0x000fe4000f8e9664 */
[----:B------:R-:W-:-:S07]  /*1bb0*/  MOV R8, R102 ;  /* 0x0000006600087202 */ /* 0x000fce0000000f00 */
.L_x_11100:
[----:B------:R-:W-:Y:S05]  /*1bc0*/  BSYNC B0 ;  /* 0x0000000000007941 */ /* 0x000fea0003800000 */
.L_x_11099:
[----:B------:R-:W-:-:S05]  /*1bd0*/  I2FP.F32.U32 R19, R19 ;  /* 0x0000001300137245 */ /* 0x000fca0000201000 */
[----:B------:R-:W-:Y:S01]  /*1be0*/  FFMA.FTZ R100, R19, R164, 1.1641532182693481445e-10 ;  /* 0x2f00000013647423 */ /* 0x000fe200000100a4 */
[----:B------:R-:W-:-:S04]  /*1bf0*/  HADD2.F32 R19, -RZ, R96.H1_H1 ;  /* 0x30000060ff137230 */ /* 0x000fc80000004100 */
[----:B------:R-:W-:Y:S01]  /*1c00*/  FSETP.GTU.FTZ.AND P3, PT, R100, R159, PT ;  /* 0x0000009f6400720b */ /* 0x000fe20003f7c000 */
[----:B------:R-:W-:-:S03]  /*1c10*/  FMUL.FTZ R19, R19, R158 ;  /* 0x0000009e13137220 */ /* 0x000fc60000410000 */
        /* <DEDUP_REMOVED lines=9> */
.L_x_11103:
        /* <DEDUP_REMOVED lines=12> */
.L_x_11106:
[----:B------:R-:W-:-:S07]  /*1d70*/  IMAD.MOV.U32 R11, RZ, RZ, R7 ;  /* 0x000000ffff0b7224 */ /* 0x000fce00078e0007 */
.L_x_11107:
[----:B------:R-:W-:Y:S05]  /*1d80*/  BSYNC B0 ;  /* 0x0000000000007941 */ /* 0x000fea0003800000 */
.L_x_11105:
        /* <DEDUP_REMOVED lines=16> */
.L_x_11111:
[----:B------:R-:W-:Y:S05]  /*1e90*/  BSYNC B1 ;  /* 0x0000000000017941 */ /* 0x000fea0003800000 */
.L_x_11110:
        /* <DEDUP_REMOVED lines=44> */
.L_x_11109:
[----:B------:R-:W-:Y:S05]  /*2160*/  BSYNC B0 ;  /* 0x0000000000007941 */ /* 0x000fea0003800000 */
.L_x_11108:
        /* <DEDUP_REMOVED lines=10> */
.L_x_11104:
        /* <DEDUP_REMOVED lines=12> */
.L_x_11113:
[----:B------:R-:W-:-:S07]  /*22d0*/  IMAD.MOV.U32 R19, RZ, RZ, R7 ;  /* 0x000000ffff137224 */ /* 0x000fce00078e0007 */
.L_x_11114:
[----:B------:R-:W-:Y:S05]  /*22e0*/  BSYNC B0 ;  /* 0x0000000000007941 */ /* 0x000fea0003800000 */
.L_x_11112:
        /* <DEDUP_REMOVED lines=16> */
.L_x_11118:
[----:B------:R-:W-:Y:S05]  /*23f0*/  BSYNC B1 ;  /* 0x0000000000017941 */ /* 0x000fea0003800000 */
.L_x_11117:
        /* <DEDUP_REMOVED lines=42> */
[----:B------:R-:W-:Y:S01]  /*26a0*/  LOP3.LUT R3, R103, UR36, R100, 0x96, !PT ;  /* 0x0000002467037c12 */ /* 0x000fe2000f8e9664 */
[----:B------:R-:W-:-:S07]  /*26b0*/  IMAD.MOV.U32 R8, RZ, RZ, R102 ;  /* 0x000000ffff087224 */ /* 0x000fce00078e0066 */
.L_x_11116:
[----:B------:R-:W-:Y:S05]  /*26c0*/  BSYNC B0 ;  /* 0x0000000000007941 */ /* 0x000fea0003800000 */
.L_x_11115:
[----:B------:R-:W-:-:S05]  /*26d0*/  I2FP.F32.U32 R19, R19 ;  /* 0x0000001300137245 */ /* 0x000fca0000201000 */
[----:B------:R-:W-:Y:S01]  /*26e0*/  FFMA.FTZ R100, R19, R164, 1.1641532182693481445e-10 ;  /* 0x2f00000013647423 */ /* 0x000fe200000100a4 */
[----:B------:R-:W-:-:S04]  /*26f0*/  HADD2.F32 R19, -RZ, R97.H0_H0 ;  /* 0x20000061ff137230 */ /* 0x000fc80000004100 */
[----:B------:R-:W-:Y:S01]  /*2700*/  FSETP.GTU.FTZ.AND P3, PT, R100, R159, PT ;  /* 0x0000009f6400720b */ /* 0x000fe20003f7c000 */
[----:B------:R-:W-:-:S03]  /*2710*/  FMUL.FTZ R107, R19, R158 ;  /* 0x0000009e136b7220 */ /* 0x000fc60000410000 */
        /* <DEDUP_REMOVED lines=9> */
.L_x_11119:
        /* <DEDUP_REMOVED lines=12> */
.L_x_11122:
[----:B------:R-:W-:-:S07]  /*2870*/  IMAD.MOV.U32 R12, RZ, RZ, R7 ;  /* 0x000000ffff0c7224 */ /* 0x000fce00078e0007 */
.L_x_11123:
[----:B------:R-:W-:Y:S05]  /*2880*/  BSYNC B0 ;  /* 0x0000000000007941 */ /* 0x000fea0003800000 */
.L_x_11121:
        /* <DEDUP_REMOVED lines=16> */
.L_x_11127:
[----:B------:R-:W-:Y:S05]  /*2990*/  BSYNC B1 ;  /* 0x0000000000017941 */ /* 0x000fea0003800000 */
.L_x_11126:
        /* <DEDUP_REMOVED lines=44> */
.L_x_11125:
[----:B------:R-:W-:Y:S05]  /*2c60*/  BSYNC B0 ;  /* 0x0000000000007941 */ /* 0x000fea0003800000 */
.L_x_11124:
        /* <DEDUP_REMOVED lines=10> */
.L_x_11120:
        /* <DEDUP_REMOVED lines=12> */
.L_x_11129:
[----:B------:R-:W-:-:S07]  /*2dd0*/  IMAD.MOV.U32 R100, RZ, RZ, R7 ;  /* 0x000000ffff647224 */ /* 0x000fce00078e0007 */
.L_x_11130:
[----:B------:R-:W-:Y:S05]  /*2de0*/  BSYNC B0 ;  /* 0x0000000000007941 */ /* 0x000fea0003800000 */
.L_x_11128:
        /* <DEDUP_REMOVED lines=16> */
.L_x_11134:
[----:B------:R-:W-:Y:S05]  /*2ef0*/  BSYNC B1 ;  /* 0x0000000000017941 */ /* 0x000fea0003800000 */
.L_x_11133:
        /* <DEDUP_REMOVED lines=44> */
.L_x_11132:
[----:B------:R-:W-:Y:S05]  /*31c0*/  BSYNC B0 ;  /* 0x0000000000007941 */ /* 0x000fea0003800000 */
.L_x_11131:
        /* <DEDUP_REMOVED lines=14> */
.L_x_11135:
        /* <DEDUP_REMOVED lines=12> */
.L_x_11138:
[----:B------:R-:W-:-:S07]  /*3370*/  MOV R13, R7 ;  /* 0x00000007000d7202 */ /* 0x000fce0000000f00 */
.L_x_11139:
[----:B------:R-:W-:Y:S05]  /*3380*/  BSYNC B0 ;  /* 0x0000000000007941 */ /* 0x000fea0003800000 */
.L_x_11137:
        /* <DEDUP_REMOVED lines=16> */
.L_x_11143:
[----:B------:R-:W-:Y:S05]  /*3490*/  BSYNC B1 ;  /* 0x0000000000017941 */ /* 0x000fea0003800000 */
.L_x_11142:
        /* <DEDUP_REMOVED lines=44> */
.L_x_11141:
[----:B------:R-:W-:Y:S05]  /*3760*/  BSYNC B0 ;  /* 0x0000000000007941 */ /* 0x000fea0003800000 */
.L_x_11140:
        /* <DEDUP_REMOVED lines=10> */
.L_x_11136:
        /* <DEDUP_REMOVED lines=12> */
.L_x_11145:
[----:B------:R-:W-:-:S07]  /*38d0*/  MOV R100, R7 ;  /* 0x0000000700647202 */ /* 0x000fce0000000f00 */
.L_x_11146:
[----:B------:R-:W-:Y:S05]  /*38e0*/  BSYNC B0 ;  /* 0x0000000000007941 */ /* 0x000fea0003800000 */
.L_x_11144:
        /* <DEDUP_REMOVED lines=16> */
.L_x_11150:
[----:B------:R-:W-:Y:S05]  /*39f0*/  BSYNC B1 ;  /* 0x0000000000017941 */ /* 0x000fea0003800000 */
.L_x_11149:
        /* <DEDUP_REMOVED lines=44> */
.L_x_11148:
[----:B------:R-:W-:Y:S05]  /*3cc0*/  BSYNC B0 ;  /* 0x0000000000007941 */ /* 0x000fea0003800000 */
.L_x_11147:
        /* <DEDUP_REMOVED lines=14> */
.L_x_11151:
        /* <DEDUP_REMOVED lines=12> */
.L_x_11154:
[----:B------:R-:W-:-:S07]  /*3e70*/  IMAD.MOV.U32 R14, RZ, RZ, R7 ;  /* 0x000000ffff0e7224 */ /* 0x000fce00078e0007 */
.L_x_11155:
[----:B------:R-:W-:Y:S05]  /*3e80*/  BSYNC B0 ;  /* 0x0000000000007941 */ /* 0x000fea0003800000 */
.L_x_11153:
        /* <DEDUP_REMOVED lines=16> */
.L_x_11159:
[----:B------:R-:W-:Y:S05]  /*3f90*/  BSYNC B1 ;  /* 0x0000000000017941 */ /* 0x000fea0003800000 */
.L_x_11158:
        /* <DEDUP_REMOVED lines=44> */
.L_x_11157:
[----:B------:R-:W-:Y:S05]  /*4260*/  BSYNC B0 ;  /* 0x0000000000007941 */ /* 0x000fea0003800000 */
.L_x_11156:
[----:B------:R-:W-:Y:S01]  /*4270*/  I2FP.F32.U32 R101, R14 ;  /* 0x0000000e00657245 */ /* 0x000fe20000201000 */
[----:B------:R-:W-:-:S04]  /*4280*/  HADD2.F32 R103, -RZ, R26.H0_H0 ;  /* 0x2000001aff677230 */ /* 0x000fc80000004100 */
[----:B------:R-:W-:Y:S01]  /*4290*/  FFMA.FTZ R14, R101, R164, 1.1641532182693481445e-10 ;  /* 0x2f000000650e7423 */ /* 0x000fe200000100a4 */
[----:B------:R-:W-:Y:S01]  /*42a0*/  FMUL.FTZ R103, R103, R158 ;  /* 0x0000009e67677220 */ /* 0x000fe20000410000 */
[----:B------:R-:W-:-:S03]  /*42b0*/  @P1 HADD2.F32 R101, -RZ, R22.H0_H0 ;  /* 0x20000016ff651230 */ /* 0x000fc60000004100 */
[----:B------:R-:W-:-:S04]  /*42c0*/  FSETP.GTU.FTZ.AND P3, PT, R14, R159, PT ;  /* 0x0000009f0e00720b */ /* 0x000fc80003f7c000 */
[----:B------:R-:W-:Y:S02]  /*42d0*/  FSEL R103, R103, RZ, !P3 ;  /* 0x000000ff67677208 */ /* 0x000fe40005800000 */
[----:B------:R-:W-:-:S03]  /*42e0*/  SEL R14, RZ, 0x1, P3 ;  /* 0x00000001ff0e7807 */ /* 0x000fc60001800000 */
[----:B------:R-:W-:-:S04]  /*42f0*/  FADD.FTZ R106, R106, R103 ;  /* 0x000000676a6a7221 */ /* 0x000fc80000010000 */
[----:B------:R-:W-:-:S07]  /*4300*/  @P1 FADD.FTZ R106, R106, R101 ;  /* 0x000000656a6a1221 */ /* 0x000fce0000010000 */
.L_x_11152:
        /* <DEDUP_REMOVED lines=12> */
.L_x_11161:
[----:B------:R-:W-:-:S07]  /*43d0*/  IMAD.MOV.U32 R101, RZ, RZ, R7 ;  /* 0x000000ffff657224 */ /* 0x000fce00078e0007 */
.L_x_11162:
[----:B------:R-:W-:Y:S05]  /*43e0*/  BSYNC B0 ;  /* 0x0000000000007941 */ /* 0x000fea0003800000 */
.L_x_11160:
        /* <DEDUP_REMOVED lines=16> */
.L_x_11166:
[----:B------:R-:W-:Y:S05]  /*44f0*/  BSYNC B1 ;  /* 0x0000000000017941 */ /* 0x000fea0003800000 */
.L_x_11165:
        /* <DEDUP_REMOVED lines=44> */
.L_x_11164:
[----:B------:R-:W-:Y:S05]  /*47c0*/  BSYNC B0 ;  /* 0x0000000000007941 */ /* 0x000fea0003800000 */
.L_x_11163:
        /* <DEDUP_REMOVED lines=13> */
.L_x_11167:
        /* <DEDUP_REMOVED lines=12> */
.L_x_11170:
[----:B------:R-:W-:-:S07]  /*4960*/  IMAD.MOV.U32 R15, RZ, RZ, R7 ;  /* 0x000000ffff0f7224 */ /* 0x000fce00078e0007 */
.L_x_11171:
[----:B------:R-:W-:Y:S05]  /*4970*/  BSYNC B0 ;  /* 0x0000000000007941 */ /* 0x000fea0003800000 */
.L_x_11169:
        /* <DEDUP_REMOVED lines=16> */
.L_x_11175:
[----:B------:R-:W-:Y:S05]  /*4a80*/  BSYNC B1 ;  /* 0x0000000000017941 */ /* 0x000fea0003800000 */
.L_x_11174:
        /* <DEDUP_REMOVED lines=44> */
.L_x_11173:
[----:B------:R-:W-:Y:S05]  /*4d50*/  BSYNC B0 ;  /* 0x0000000000007941 */ /* 0x000fea0003800000 */
.L_x_11172:
        /* <DEDUP_REMOVED lines=10> */
.L_x_11168:
        /* <DEDUP_REMOVED lines=12> */
.L_x_11177:
[----:B------:R-:W-:-:S07]  /*4ec0*/  IMAD.MOV.U32 R98, RZ, RZ, R7 ;  /* 0x000000ffff627224 */ /* 0x000fce00078e0007 */
.L_x_11178:
[----:B------:R-:W-:Y:S05]  /*4ed0*/  BSYNC B0 ;  /* 0x0000000000007941 */ /* 0x000fea0003800000 */
.L_x_11176:
        /* <DEDUP_REMOVED lines=16> */
.L_x_11182:
[----:B------:R-:W-:Y:S05]  /*4fe0*/  BSYNC B1 ;  /* 0x0000000000017941 */ /* 0x000fea0003800000 */
.L_x_11181:
        /* <DEDUP_REMOVED lines=44> */
.L_x_11180:
[----:B------:R-:W-:Y:S05]  /*52b0*/  BSYNC B0 ;  /* 0x0000000000007941 */ /* 0x000fea0003800000 */
.L_x_11179:
        /* <DEDUP_REMOVED lines=13> */
.L_x_11183:
        /* <DEDUP_REMOVED lines=12> */
.L_x_11186:
[----:B------:R-:W-:-:S07]  /*5450*/  IMAD.MOV.U32 R16, RZ, RZ, R7 ;  /* 0x000000ffff107224 */ /* 0x000fce00078e0007 */
.L_x_11187:
[----:B------:R-:W-:Y:S05]  /*5460*/  BSYNC B0 ;  /* 0x0000000000007941 */ /* 0x000fea0003800000 */
.L_x_11185:
        /* <DEDUP_REMOVED lines=16> */
.L_x_11191:
[----:B------:R-:W-:Y:S05]  /*5570*/  BSYNC B1 ;  /* 0x0000000000017941 */ /* 0x000fea0003800000 */
.L_x_11190:
        /* <DEDUP_REMOVED lines=44> */
.L_x_11189:
[----:B------:R-:W-:Y:S05]  /*5840*/  BSYNC B0 ;  /* 0x0000000000007941 */ /* 0x000fea0003800000 */
.L_x_11188:
        /* <DEDUP_REMOVED lines=10> */
.L_x_11184:
        /* <DEDUP_REMOVED lines=12> */
.L_x_11193:
[----:B------:R-:W-:-:S07]  /*59b0*/  MOV R98, R7 ;  /* 0x0000000700627202 */ /* 0x000fce0000000f00 */
.L_x_11194:
[----:B------:R-:W-:Y:S05]  /*59c0*/  BSYNC B0 ;  /* 0x0000000000007941 */ /* 0x000fea0003800000 */
.L_x_11192:
        /* <DEDUP_REMOVED lines=16> */
.L_x_11198:
[----:B------:R-:W-:Y:S05]  /*5ad0*/  BSYNC B1 ;  /* 0x0000000000017941 */ /* 0x000fea0003800000 */
.L_x_11197:
        /* <DEDUP_REMOVED lines=44> */
.L_x_11196:
[----:B------:R-:W-:Y:S05]  /*5da0*/  BSYNC B0 ;  /* 0x0000000000007941 */ /* 0x000fea0003800000 */
.L_x_11195:
        /* <DEDUP_REMOVED lines=13> */
.L_x_11199:
        /* <DEDUP_REMOVED lines=12> */
.L_x_11202:
[----:B------:R-:W-:-:S07]  /*5f40*/  IMAD.MOV.U32 R17, RZ, RZ, R7 ;  /* 0x000000ffff117224 */ /* 0x000fce00078e0007 */
.L_x_11203:
[----:B------:R-:W-:Y:S05]  /*5f50*/  BSYNC B0 ;  /* 0x0000000000007941 */ /* 0x000fea0003800000 */
.L_x_11201:
        /* <DEDUP_REMOVED lines=18> */
.L_x_11207:
[----:B------:R-:W-:Y:S05]  /*6080*/  BSYNC B1 ;  /* 0x0000000000017941 */ /* 0x000fea0003800000 */
.L_x_11206:
        /* <DEDUP_REMOVED lines=44> */
.L_x_11205:
[----:B------:R-:W-:Y:S05]  /*6350*/  BSYNC B0 ;  /* 0x0000000000007941 */ /* 0x000fea0003800000 */
.L_x_11204:
        /* <DEDUP_REMOVED lines=10> */
.L_x_11200:
[----:B------:R-:W0:Y:S01]  /*6400*/  LDC.64 R140, c[0x0][0x238] ;  /* 0x00008e00ff8c7b82 */ /* 0x000e220000000a00 */
[----:B------:R-:W-:Y:S02]  /*6410*/  P2R R98, PR, RZ, 0x4 ;  /* 0x00000004ff627803 */ /* 0x000fe40000000000 */
[----:B------:R-:W-:Y:S02]  /*6420*/  ISETP.NE.AND P2, PT, R100, RZ, PT ;  /* 0x000000ff6400720c */ /* 0x000fe40003f45270 */
[----:B------:R-:W-:Y:S02]  /*6430*/  SEL R101, RZ, 0x100, P3 ;  /* 0x00000100ff657807 */ /* 0x000fe40001800000 */
[----:B------:R-:W-:Y:S01]  /*6440*/  ISETP.NE.AND P3, PT, R97, RZ, PT ;  /* 0x000000ff6100720c */ /* 0x000fe20003f65270 */
[----:B------:R-:W1:Y:S01]  /*6450*/  LDC.64 R126, c[0x0][0x240] ;  /* 0x00009000ff7e7b82 */ /* 0x000e620000000a00 */
[----:B------:R-:W-:Y:S02]  /*6460*/  SEL R103, RZ, 0x1000000, P5 ;  /* 0x01000000ff677807 */ /* 0x000fe40002800000 */
[----:B------:R-:W-:-:S02]  /*6470*/  SEL R102, RZ, 0x10000, P4 ;  /* 0x00010000ff667807 */ /* 0x000fc40002000000 */
[----:B------:R-:W-:Y:S02]  /*6480*/  SEL R115, RZ, 0x1, P2 ;  /* 0x00000001ff737807 */ /* 0x000fe40001000000 */
[----:B------:R-:W-:Y:S02]  /*6490*/  ISETP.NE.AND P6, PT, R18, RZ, PT ;  /* 0x000000ff1200720c */ /* 0x000fe40003fc5270 */
[----:B------:R-:W-:Y:S02]  /*64a0*/  ISETP.NE.AND P5, PT, R96, RZ, PT ;  /* 0x000000ff6000720c */ /* 0x000fe40003fa5270 */
[----:B------:R-:W-:Y:S02]  /*64b0*/  ISETP.NE.AND P4, PT, R19, RZ, PT ;  /* 0x000000ff1300720c */ /* 0x000fe40003f85270 */
[----:B------:R-:W-:Y:S02]  /*64c0*/  ISETP.NE.AND P2, PT, R98, RZ, PT ;  /* 0x000000ff6200720c */ /* 0x000fe40003f45270 */
[----:B------:R-:W-:Y:S01]  /*64d0*/  F2FP.F16.F32.PACK_AB R99, R113, R109 ;  /* 0x0000006d7163723e */ /* 0x000fe200000000ff */
[----:B0-----:R-:W-:Y:S01]  /*64e0*/  IMAD.WIDE.U32 R18, R104, 0x10, R140 ;  /* 0x0000001068127825 */ /* 0x001fe200078e008c */
[----:B------:R-:W-:-:S02]  /*64f0*/  F2FP.F16.F32.PACK_AB R98, R110, R106 ;  /* 0x0000006a6e62723e */ /* 0x000fc400000000ff */
[----:B------:R-:W-:Y:S02]  /*6500*/  F2FP.F16.F32.PACK_AB R97, R114, R107 ;  /* 0x0000006b7261723e */ /* 0x000fe400000000ff */
[----:B------:R-:W-:Y:S02]  /*6510*/  F2FP.F16.F32.PACK_AB R96, R108, R105 ;  /* 0x000000696c60723e */ /* 0x000fe400000000ff */
[----:B------:R-:W-:Y:S02]  /*6520*/  SEL R100, RZ, 0x1, P3 ;  /* 0x00000001ff647807 */ /* 0x000fe40001800000 */
[----:B------:R-:W-:Y:S01]  /*6530*/  LOP3.LUT R101, R101, R103, R102, 0xfe, !PT ;  /* 0x0000006765657212 */ /* 0x000fe200078efe66 */
[----:B------:R0:W-:Y:S01]  /*6540*/  STG.E.128 desc[UR4][R18.64], R96 ;  /* 0x0000006012007986 */ /* 0x0001e2000c101d04 */
[----:B------:R-:W-:Y:S02]  /*6550*/  SEL R102, RZ, 0x1, P4 ;  /* 0x00000001ff667807 */ /* 0x000fe40002000000 */
[----:B------:R-:W-:Y:S01]  /*6560*/  SEL R103, RZ, 0x1, P5 ;  /* 0x00000001ff677807 */ /* 0x000fe20002800000 */
[----:B0-----:R-:W-:Y:S01]  /*6570*/  IMAD.WIDE.U32 R18, R100, 0x1000000, RZ ;  /* 0x0100000064127825 */ /* 0x001fe200078e00ff */
[----:B------:R-:W0:Y:S03]  /*6580*/  @P0 LDC.64 R96, c[0x0][0x228] ;  /* 0x00008a00ff600b82 */ /* 0x000e260000000a00 */
[----:B------:R-:W-:Y:S01]  /*6590*/  IMAD.WIDE.U32 R98, R102, 0x10000, RZ ;  /* 0x0001000066627825 */ /* 0x000fe200078e00ff */
[----:B------:R-:W-:-:S03]  /*65a0*/  LOP3.LUT R115, R19, R101, R115, 0xfe, !PT ;  /* 0x0000006513737212 */ /* 0x000fc600078efe73 */
[----:B------:R-:W-:Y:S01]  /*65b0*/  IMAD.WIDE.U32 R102, R103, 0x100, RZ ;  /* 0x0000010067667825 */ /* 0x000fe200078e00ff */
[----:B------:R-:W2:Y:S04]  /*65c0*/  @P1 LDC.64 R100, c[0x0][0x230] ;  /* 0x00008c00ff641b82 */ /* 0x000ea80000000a00 */
[----:B------:R-:W-:Y:S02]  /*65d0*/  LOP3.LUT R19, R103, R115, R99, 0xfe, !PT ;  /* 0x0000007367137212 */ /* 0x000fe400078efe63 */
[----:B------:R-:W-:Y:S02]  /*65e0*/  LOP3.LUT R102, R102, R18, R98, 0xfe, !PT ;  /* 0x0000001266667212 */ /* 0x000fe400078efe62 */
[----:B------:R-:W-:Y:S02]  /*65f0*/  SEL R99, RZ, 0x1, P6 ;  /* 0x00000001ff637807 */ /* 0x000fe40003000000 */
[----:B------:R-:W-:-:S02]  /*6600*/  IADD3 R98, R104, 0x80, RZ ;  /* 0x0000008068627810 */ /* 0x000fc40007ffe0ff */
[----:B------:R-:W-:Y:S01]  /*6610*/  LOP3.LUT R18, R102, R99, RZ, 0xfc, !PT ;  /* 0x0000006366127212 */ /* 0x000fe200078efcff */
[----:B-1----:R-:W-:-:S04]  /*6620*/  IMAD.WIDE.U32 R102, R104, 0x8, R126 ;  /* 0x0000000868667825 */ /* 0x002fc800078e007e */
[C---:B0-----:R-:W-:Y:S01]  /*6630*/  @P0 IMAD.WIDE.U32 R96, R98.reuse, 0x10, R96 ;  /* 0x0000001062600825 */ /* 0x041fe200078e0060 */
[----:B------:R0:W-:Y:S03]  /*6640*/  STG.E.64 desc[UR4][R102.64], R18 ;  /* 0x0000001266007986 */ /* 0x0001e6000c101b04 */
[----:B--2---:R-:W-:-:S04]  /*6650*/  @P1 IMAD.WIDE.U32 R100, R98, 0x10, R100 ;  /* 0x0000001062641825 */ /* 0x004fc800078e0064 */
[----:B0-----:R-:W-:Y:S01]  /*6660*/  IMAD.WIDE.U32 R18, R98, 0x10, R124 ;  /* 0x0000001062127825 */ /* 0x001fe200078e007c */
[----:B------:R-:W-:Y:S06]  /*6670*/  @!P0 BRA `(.L_x_11208) ;  /* 0x0000000000508947 */ /* 0x000fec0003800000 */
[----:B------:R-:W-:Y:S01]  /*6680*/  IMAD.U32 R99, R16, 0x10000, RZ ;  /* 0x0001000010637824 */ /* 0x000fe200078e00ff */
        /* <DEDUP_REMOVED lines=19> */
.L_x_11208:
[----:B------:R1:W5:Y:S04]  /*67c0*/  @P1 LDG.E.128 R20, desc[UR4][R100.64] ;  /* 0x0000000464141981 */ /* 0x000368000c1e1d00 */
[----:B------:R1:W5:Y:S04]  /*67d0*/  @P0 LDG.E.128 R24, desc[UR4][R96.64] ;  /* 0x0000000460180981 */ /* 0x000368000c1e1d00 */
[----:B0-----:R1:W5:Y:S01]  /*67e0*/  LDG.E.128 R100, desc[UR4][R18.64] ;  /* 0x0000000412647981 */ /* 0x001362000c1e1d00 */
[C---:B------:R-:W-:Y:S01]  /*67f0*/  ISETP.NE.AND P3, PT, R111.reuse, 0x1, PT ;  /* 0x000000016f00780c */ /* 0x040fe20003f65270 */
[----:B------:R-:W-:Y:S01]  /*6800*/  BSSY B0, `(.L_x_11209) ;  /* 0x000000c000007945 */ /* 0x000fe20003800000 */
[----:B------:R-:W-:-:S11]  /*6810*/  IADD3 R99, R111, 0x1, RZ ;  /* 0x000000016f637810 */ /* 0x000fd60007ffe0ff */
        /* <DEDUP_REMOVED lines=9> */
.L_x_11210:
[----:B------:R-:W-:-:S07]  /*68b0*/  MOV R18, R7 ;  /* 0x0000000700127202 */ /* 0x000fce0000000f00 */
.L_x_11211:
[----:B------:R-:W-:Y:S05]  /*68c0*/  BSYNC B0 ;  /* 0x0000000000007941 */ /* 0x000fea0003800000 */
.L_x_11209:
        /* <DEDUP_REMOVED lines=16> */
.L_x_11215:
[----:B------:R-:W-:Y:S05]  /*69d0*/  BSYNC B1 ;  /* 0x0000000000017941 */ /* 0x000fea0003800000 */
.L_x_11214:
        /* <DEDUP_REMOVED lines=44> */
.L_x_11213:
[----:B------:R-:W-:Y:S05]  /*6ca0*/  BSYNC B0 ;  /* 0x0000000000007941 */ /* 0x000fea0003800000 */
.L_x_11212:
[----:B------:R-:W-:-:S05]  /*6cb0*/  I2FP.F32.U32 R19, R18 ;  /* 0x0000001200137245 */ /* 0x000fca0000201000 */
[----:B------:R-:W-:Y:S01]  /*6cc0*/  FFMA.FTZ R18, R19, R164, 1.1641532182693481445e-10 ;  /* 0x2f00000013127423 */ /* 0x000fe200000100a4 */
[----:B-----5:R-:W-:-:S04]  /*6cd0*/  HADD2.F32 R19, -RZ, R100.H0_H0 ;  /* 0x20000064ff137230 */ /* 0x020fc80000004100 */
[----:B------:R-:W-:Y:S01]  /*6ce0*/  FSETP.GTU.FTZ.AND P3, PT, R18, R159, PT ;  /* 0x0000009f1200720b */ /* 0x000fe20003f7c000 */
[----:B------:R-:W-:-:S03]  /*6cf0*/  FMUL.FTZ R19, R19, R158 ;  /* 0x0000009e13137220 */ /* 0x000fc60000410000 */
        /* <DEDUP_REMOVED lines=9> */
.L_x_11216:
        /* <DEDUP_REMOVED lines=12> */
.L_x_11219:
[----:B------:R-:W-:-:S07]  /*6e50*/  IMAD.MOV.U32 R10, RZ, RZ, R7 ;  /* 0x000000ffff0a7224 */ /* 0x000fce00078e0007 */
.L_x_11220:
[----:B------:R-:W-:Y:S05]  /*6e60*/  BSYNC B0 ;  /* 0x0000000000007941 */ /* 0x000fea0003800000 */
.L_x_11218:
        /* <DEDUP_REMOVED lines=16> */
.L_x_11224:
[----:B------:R-:W-:Y:S05]  /*6f70*/  BSYNC B1 ;  /* 0x0000000000017941 */ /* 0x000fea0003800000 */
.L_x_11223:
        /* <DEDUP_REMOVED lines=44> */
.L_x_11222:
[----:B------:R-:W-:Y:S05]  /*7240*/  BSYNC B0 ;  /* 0x0000000000007941 */ /* 0x000fea0003800000 */
.L_x_11221:
[----:B------:R-:W-:Y:S01]  /*7250*/  I2FP.F32.U32 R99, R10 ;  /* 0x0000000a00637245 */ /* 0x000fe20000201000 */
[----:B------:R-:W-:Y:S02]  /*7260*/  HADD2.F32 R111, -RZ, R24.H0_H0 ;  /* 0x20000018ff6f7230 */ /* 0x000fe40000004100 */
[----:B------:R-:W-:Y:S02]  /*7270*/  @P1 HADD2.F32 R18, -RZ, R20.H0_H0 ;  /* 0x20000014ff121230 */ /* 0x000fe40000004100 */
[----:B------:R-:W-:Y:S01]  /*7280*/  FFMA.FTZ R10, R99, R164, 1.1641532182693481445e-10 ;  /* 0x2f000000630a7423 */ /* 0x000fe200000100a4 */
[----:B------:R-:W-:-:S04]  /*7290*/  FMUL.FTZ R111, R111, R158 ;  /* 0x0000009e6f6f7220 */ /* 0x000fc80000410000 */
[----:B------:R-:W-:-:S04]  /*72a0*/  FSETP.GTU.FTZ.AND P3, PT, R10, R159, PT ;  /* 0x0000009f0a00720b */ /* 0x000fc80003f7c000 */
[----:B------:R-:W-:-:S05]  /*72b0*/  FSEL R10, R111, RZ, !P3 ;  /* 0x000000ff6f0a7208 */ /* 0x000fca0005800000 */
[----:B------:R-:W-:Y:S01]  /*72c0*/  FADD.FTZ R97, R97, R10 ;  /* 0x0000000a61617221 */ /* 0x000fe20000010000 */
[----:B------:R-:W-:-:S03]  /*72d0*/  SEL R10, RZ, 0x1, P3 ;  /* 0x00000001ff0a7807 */ /* 0x000fc60001800000 */
[----:B------:R-:W-:-:S07]  /*72e0*/  @P1 FADD.FTZ R97, R18, R97 ;  /* 0x0000006112611221 */ /* 0x000fce0000010000 */
.L_x_11217:
        /* <DEDUP_REMOVED lines=12> */
.L_x_11226:
[----:B------:R-:W-:-:S07]  /*73b0*/  MOV R18, R7 ;  /* 0x0000000700127202 */ /* 0x000fce0000000f00 */
.L_x_11227:
[----:B------:R-:W-:Y:S05]  /*73c0*/  BSYNC B0 ;  /* 0x0000000000007941 */ /* 0x000fea0003800000 */
.L_x_11225:
        /* <DEDUP_REMOVED lines=16> */
.L_x_11231:
[----:B------:R-:W-:Y:S05]  /*74d0*/  BSYNC B1 ;  /* 0x0000000000017941 */ /* 0x000fea0003800000 */
.L_x_11230:
        /* <DEDUP_REMOVED lines=41> */
[----:B------:R-:W-:-:S03]  /*7770*/  MOV R7, R120 ;  /* 0x0000007800077202 */ /* 0x000fc60000000f00 */
[----:B------:R-:W-:Y:S01]  /*7780*/  IMAD.MOV.U32 R8, RZ, RZ, R116 ;  /* 0x000000ffff087224 */ /* 0x000fe200078e0074 */
[----:B------:R-:W-:-:S07]  /*7790*/  LOP3.LUT R3, R117, UR36, R118, 0x96, !PT ;  /* 0x0000002475037c12 */ /* 0x000fce000f8e9676 */
.L_x_11229:
[----:B------:R-:W-:Y:S05]  /*77a0*/  BSYNC B0 ;  /* 0x0000000000007941 */ /* 0x000fea0003800000 */
.L_x_11228:
        /* <DEDUP_REMOVED lines=14> */
.L_x_11232:
        /* <DEDUP_REMOVED lines=12> */
.L_x_11235:
[----:B------:R-:W-:-:S07]  /*7950*/  IMAD.MOV.U32 R11, RZ, RZ, R7 ;  /* 0x000000ffff0b7224 */ /* 0x000fce00078e0007 */
.L_x_11236:
[----:B------:R-:W-:Y:S05]  /*7960*/  BSYNC B0 ;  /* 0x0000000000007941 */ /* 0x000fea0003800000 */
.L_x_11234:
        /* <DEDUP_REMOVED lines=16> */
.L_x_11240:
[----:B------:R-:W-:Y:S05]  /*7a70*/  BSYNC B1 ;  /* 0x0000000000017941 */ /* 0x000fea0003800000 */
.L_x_11239:
        /* <DEDUP_REMOVED lines=44> */
.L_x_11238:
[----:B------:R-:W-:Y:S05]  /*7d40*/  BSYNC B0 ;  /* 0x0000000000007941 */ /* 0x000fea0003800000 */
.L_x_11237:
        /* <DEDUP_REMOVED lines=10> */
.L_x_11233:
        /* <DEDUP_REMOVED lines=12> */
.L_x_11242:
[----:B------:R-:W-:-:S07]  /*7eb0*/  MOV R18, R7 ;  /* 0x0000000700127202 */ /* 0x000fce0000000f00 */
.L_x_11243:
[----:B------:R-:W-:Y:S05]  /*7ec0*/  BSYNC B0 ;  /* 0x0000000000007941 */ /* 0x000fea0003800000 */
.L_x_11241:
        /* <DEDUP_REMOVED lines=16> */
.L_x_11247:
[----:B------:R-:W-:Y:S05]  /*7fd0*/  BSYNC B1 ;  /* 0x0000000000017941 */ /* 0x000fea0003800000 */
.L_x_11246:
        /* <DEDUP_REMOVED lines=44> */
.L_x_11245:
[----:B------:R-:W-:Y:S05]  /*82a0*/  BSYNC B0 ;  /* 0x0000000000007941 */ /* 0x000fea0003800000 */
.L_x_11244:
        /* <DEDUP_REMOVED lines=14> */
.L_x_11248:
        /* <DEDUP_REMOVED lines=12> */
.L_x_11251:
[----:B------:R-:W-:-:S07]  /*8450*/  IMAD.MOV.U32 R12, RZ, RZ, R7 ;  /* 0x000000ffff0c7224 */ /* 0x000fce00078e0007 */
.L_x_11252:
[----:B------:R-:W-:Y:S05]  /*8460*/  BSYNC B0 ;  /* 0x0000000000007941 */ /* 0x000fea0003800000 */
.L_x_11250:
        /* <DEDUP_REMOVED lines=16> */
.L_x_11256:
[----:B------:R-:W-:Y:S05]  /*8570*/  BSYNC B1 ;  /* 0x0000000000017941 */ /* 0x000fea0003800000 */
.L_x_11255:
        /* <DEDUP_REMOVED lines=44> */
.L_x_11254:
[----:B------:R-:W-:Y:S05]  /*8840*/  BSYNC B0 ;  /* 0x0000000000007941 */ /* 0x000fea0003800000 */
.L_x_11253:
[----:B------:R-:W-:-:S05]  /*8850*/  I2FP.F32.U32 R111, R12 ;  /* 0x0000000c006f7245 */ /* 0x000fca0000201000 */
[----:B------:R-:W-:Y:S01]  /*8860*/  FFMA.FTZ R12, R111, R164, 1.1641532182693481445e-10 ;  /* 0x2f0000006f0c7423 */ /* 0x000fe200000100a4 */
[----:B------:R-:W-:-:S04]  /*8870*/  HADD2.F32 R111, -RZ, R25.H0_H0 ;  /* 0x20000019ff6f7230 */ /* 0x000fc80000004100 */
[----:B------:R-:W-:Y:S01]  /*8880*/  FSETP.GTU.FTZ.AND P3, PT, R12, R159, PT ;  /* 0x0000009f0c00720b */ /* 0x000fe20003f7c000 */
[----:B------:R-:W-:-:S03]  /*8890*/  FMUL.FTZ R111, R111, R158 ;  /* 0x0000009e6f6f7220 */ /* 0x000fc60000410000 */
[----:B------:R-:W-:Y:S02]  /*88a0*/  SEL R12, RZ, 0x1, P3 ;  /* 0x00000001ff0c7807 */ /* 0x000fe40001800000 */
[----:B------:R-:W-:-:S05]  /*88b0*/  FSEL R111, R111, RZ, !P3 ;  /* 0x000000ff6f6f7208 */ /* 0x000fca0005800000 */
[----:B------:R-:W-:Y:S01]  /*88c0*/  FADD.FTZ R96, R96, R111 ;  /* 0x0000006f60607221 */ /* 0x000fe20000010000 */
[----:B------:R-:W-:-:S05]  /*88d0*/  @P1 HADD2.F32 R111, -RZ, R21.H0_H0 ;  /* 0x20000015ff6f1230 */ /* 0x000fca0000004100 */
[----:B------:R-:W-:-:S07]  /*88e0*/  @P1 FADD.FTZ R96, R111, R96 ;  /* 0x000000606f601221 */ /* 0x000fce0000010000 */
.L_x_11249:
        /* <DEDUP_REMOVED lines=12> */
.L_x_11258:
[----:B------:R-:W-:-:S07]  /*89b0*/  MOV R100, R7 ;  /* 0x0000000700647202 */ /* 0x000fce0000000f00 */
.L_x_11259:
[----:B------:R-:W-:Y:S05]  /*89c0*/  BSYNC B0 ;  /* 0x0000000000007941 */ /* 0x000fea0003800000 */
.L_x_11257:
        /* <DEDUP_REMOVED lines=16> */
.L_x_11263:
[----:B------:R-:W-:Y:S05]  /*8ad0*/  BSYNC B1 ;  /* 0x0000000000017941 */ /* 0x000fea0003800000 */
.L_x_11262:
        /* <DEDUP_REMOVED lines=44> */
.L_x_11261:
[----:B------:R-:W-:Y:S05]  /*8da0*/  BSYNC B0 ;  /* 0x0000000000007941 */ /* 0x000fea0003800000 */
.L_x_11260:
        /* <DEDUP_REMOVED lines=14> */
.L_x_11264:
        /* <DEDUP_REMOVED lines=12> */
.L_x_11267:
[----:B------:R-:W-:-:S07]  /*8f50*/  IMAD.MOV.U32 R13, RZ, RZ, R7 ;  /* 0x000000ffff0d7224 */ /* 0x000fce00078e0007 */
.L_x_11268:
[----:B------:R-:W-:Y:S05]  /*8f60*/  BSYNC B0 ;  /* 0x0000000000007941 */ /* 0x000fea0003800000 */
.L_x_11266:
        /* <DEDUP_REMOVED lines=16> */
.L_x_11272:
[----:B------:R-:W-:Y:S05]  /*9070*/  BSYNC B1 ;  /* 0x0000000000017941 */ /* 0x000fea0003800000 */
.L_x_11271:
        /* <DEDUP_REMOVED lines=44> */
.L_x_11270:
[----:B------:R-:W-:Y:S05]  /*9340*/  BSYNC B0 ;  /* 0x0000000000007941 */ /* 0x000fea0003800000 */
.L_x_11269:
[----:B------:R-:W-:Y:S01]  /*9350*/  I2FP.F32.U32 R13, R13 ;  /* 0x0000000d000d7245 */ /* 0x000fe20000201000 */
[----:B------:R-:W-:-:S04]  /*9360*/  HADD2.F32 R101, -RZ, R25.H1_H1 ;  /* 0x30000019ff657230 */ /* 0x000fc80000004100 */
[----:B------:R-:W-:Y:S01]  /*9370*/  FFMA.FTZ R116, R13, R164, 1.1641532182693481445e-10 ;  /* 0x2f0000000d747423 */ /* 0x000fe200000100a4 */
[----:B------:R-:W-:-:S04]  /*9380*/  FMUL.FTZ R101, R101, R158 ;  /* 0x0000009e65657220 */ /* 0x000fc80000410000 */
[----:B------:R-:W-:-:S04]  /*9390*/  FSETP.GTU.FTZ.AND P3, PT, R116, R159, PT ;  /* 0x0000009f7400720b */ /* 0x000fc80003f7c000 */
[----:B------:R-:W-:Y:S02]  /*93a0*/  FSEL R101, R101, RZ, !P3 ;  /* 0x000000ff65657208 */ /* 0x000fe40005800000 */
[----:B------:R-:W-:-:S03]  /*93b0*/  SEL R13, RZ, 0x1, P3 ;  /* 0x00000001ff0d7807 */ /* 0x000fc60001800000 */
[----:B------:R-:W-:Y:S01]  /*93c0*/  FADD.FTZ R112, R112, R101 ;  /* 0x0000006570707221 */ /* 0x000fe20000010000 */
[----:B------:R-:W-:-:S05]  /*93d0*/  @P1 HADD2.F32 R101, -RZ, R21.H1_H1 ;  /* 0x30000015ff651230 */ /* 0x000fca0000004100 */
[----:B------:R-:W-:-:S07]  /*93e0*/  @P1 FADD.FTZ R112, R101, R112 ;  /* 0x0000007065701221 */ /* 0x000fce0000010000 */
.L_x_11265:
        /* <DEDUP_REMOVED lines=12> */
.L_x_11274:
[----:B------:R-:W-:-:S07]  /*94b0*/  MOV R101, R7 ;  /* 0x0000000700657202 */ /* 0x000fce0000000f00 */
.L_x_11275:
[----:B------:R-:W-:Y:S05]  /*94c0*/  BSYNC B0 ;  /* 0x0000000000007941 */ /* 0x000fea0003800000 */
.L_x_11273:
        /* <DEDUP_REMOVED lines=16> */
.L_x_11279:
[----:B------:R-:W-:Y:S05]  /*95d0*/  BSYNC B1 ;  /* 0x0000000000017941 */ /* 0x000fea0003800000 */
.L_x_11278:
        /* <DEDUP_REMOVED lines=44> */
.L_x_11277:
[----:B------:R-:W-:Y:S05]  /*98a0*/  BSYNC B0 ;  /* 0x0000000000007941 */ /* 0x000fea0003800000 */
.L_x_11276:
        /* <DEDUP_REMOVED lines=10> */
[----:B------:R-:W-:-:S05]  /*9950*/  HADD2.F32 R116, -RZ, R22.H0_H0 ;  /* 0x20000016ff747230 */ /* 0x000fca0000004100 */
[----:B------:R-:W-:Y:S01]  /*9960*/  FADD.FTZ R111, R116, R111 ;  /* 0x0000006f746f7221 */ /* 0x000fe20000010000 */
[----:B------:R-:W-:Y:S01]  /*9970*/  MOV R116, R117 ;  /* 0x0000007500747202 */ /* 0x000fe20000000f00 */
[----:B------:R-:W-:Y:S06]  /*9980*/  BRA `(.L_x_11281) ;  /* 0x0000000400587947 */ /* 0x000fec0003800000 */
.L_x_11280:
        /* <DEDUP_REMOVED lines=12> */
.L_x_11283:
[----:B------:R-:W-:-:S07]  /*9a50*/  IMAD.MOV.U32 R14, RZ, RZ, R7 ;  /* 0x000000ffff0e7224 */ /* 0x000fce00078e0007 */
.L_x_11284:
[----:B------:R-:W-:Y:S05]  /*9a60*/  BSYNC B0 ;  /* 0x0000000000007941 */ /* 0x000fea0003800000 */
.L_x_11282:
        /* <DEDUP_REMOVED lines=16> */
.L_x_11288:
[----:B------:R-:W-:Y:S05]  /*9b70*/  BSYNC B1 ;  /* 0x0000000000017941 */ /* 0x000fea0003800000 */
.L_x_11287:
        /* <DEDUP_REMOVED lines=44> */
.L_x_11286:
[----:B------:R-:W-:Y:S05]  /*9e40*/  BSYNC B0 ;  /* 0x0000000000007941 */ /* 0x000fea0003800000 */
.L_x_11285:
        /* <DEDUP_REMOVED lines=10> */
.L_x_11281:
        /* <DEDUP_REMOVED lines=12> */
.L_x_11290:
[----:B------:R-:W-:-:S07]  /*9fb0*/  MOV R115, R7 ;  /* 0x0000000700737202 */ /* 0x000fce0000000f00 */
.L_x_11291:
[----:B------:R-:W-:Y:S05]  /*9fc0*/  BSYNC B0 ;  /* 0x0000000000007941 */ /* 0x000fea0003800000 */
.L_x_11289:
        /* <DEDUP_REMOVED lines=16> */
.L_x_11295:
[----:B------:R-:W-:Y:S05]  /*a0d0*/  BSYNC B1 ;  /* 0x0000000000017941 */ /* 0x000fea0003800000 */
.L_x_11294:
        /* <DEDUP_REMOVED lines=44> */
.L_x_11293:
[----:B------:R-:W-:Y:S05]  /*a3a0*/  BSYNC B0 ;  /* 0x0000000000007941 */ /* 0x000fea0003800000 */
.L_x_11292:
        /* <DEDUP_REMOVED lines=9> */
[----:B------:R-:W-:-:S05]  /*a440*/  HADD2.F32 R115, -RZ, R22.H1_H1 ;  /* 0x30000016ff737230 */ /* 0x000fca0000004100 */
[----:B------:R-:W-:Y:S01]  /*a450*/  FADD.FTZ R116, R115, R116 ;  /* 0x0000007473747221 */ /* 0x000fe20000010000 */
[----:B------:R-:W-:Y:S01]  /*a460*/  MOV R115, R117 ;  /* 0x0000007500737202 */ /* 0x000fe20000000f00 */
[----:B------:R-:W-:Y:S06]  /*a470*/  BRA `(.L_x_11297) ;  /* 0x0000000400587947 */ /* 0x000fec0003800000 */
.L_x_11296:
        /* <DEDUP_REMOVED lines=12> */
.L_x_11299:
[----:B------:R-:W-:-:S07]  /*a540*/  IMAD.MOV.U32 R15, RZ, RZ, R7 ;  /* 0x000000ffff0f7224 */ /* 0x000fce00078e0007 */
.L_x_11300:
[----:B------:R-:W-:Y:S05]  /*a550*/  BSYNC B0 ;  /* 0x0000000000007941 */ /* 0x000fea0003800000 */
.L_x_11298:
        /* <DEDUP_REMOVED lines=16> */
.L_x_11304:
[----:B------:R-:W-:Y:S05]  /*a660*/  BSYNC B1 ;  /* 0x0000000000017941 */ /* 0x000fea0003800000 */
.L_x_11303:
        /* <DEDUP_REMOVED lines=44> */
.L_x_11302:
[----:B------:R-:W-:Y:S05]  /*a930*/  BSYNC B0 ;  /* 0x0000000000007941 */ /* 0x000fea0003800000 */
.L_x_11301:
[----:B------:R-:W-:-:S05]  /*a940*/  I2FP.F32.U32 R15, R15 ;  /* 0x0000000f000f7245 */ /* 0x000fca0000201000 */
[----:B------:R-:W-:Y:S01]  /*a950*/  FFMA.FTZ R102, R15, R164, 1.1641532182693481445e-10 ;  /* 0x2f0000000f667423 */ /* 0x000fe200000100a4 */
[----:B------:R-:W-:-:S04]  /*a960*/  HADD2.F32 R15, -RZ, R26.H1_H1 ;  /* 0x3000001aff0f7230 */ /* 0x000fc80000004100 */
[----:B------:R-:W-:Y:S01]  /*a970*/  FSETP.GTU.FTZ.AND P4, PT, R102, R159, PT ;  /* 0x0000009f6600720b */ /* 0x000fe20003f9c000 */
[----:B------:R-:W-:-:S05]  /*a980*/  FMUL.FTZ R15, R15, R158 ;  /* 0x0000009e0f0f7220 */ /* 0x000fca0000410000 */
[----:B------:R-:W-:Y:S02]  /*a990*/  FSEL R117, R15, RZ, !P4 ;  /* 0x000000ff0f757208 */ /* 0x000fe40006000000 */
[----:B------:R-:W-:-:S03]  /*a9a0*/  SEL R15, RZ, 0x1, P4 ;  /* 0x00000001ff0f7807 */ /* 0x000fc60002000000 */
[----:B------:R-:W-:Y:S01]  /*a9b0*/  FADD.FTZ R116, R116, R117 ;  /* 0x0000007574747221 */ /* 0x000fe20000010000 */
[----:B------:R-:W-:-:S05]  /*a9c0*/  @P1 HADD2.F32 R117, -RZ, R22.H1_H1 ;  /* 0x30000016ff751230 */ /* 0x000fca0000004100 */
[----:B------:R-:W-:-:S07]  /*a9d0*/  @P1 FADD.FTZ R116, R117, R116 ;  /* 0x0000007475741221 */ /* 0x000fce0000010000 */
.L_x_11297:
        /* <DEDUP_REMOVED lines=12> */
.L_x_11306:
[----:B------:R-:W-:-:S07]  /*aaa0*/  MOV R102, R7 ;  /* 0x0000000700667202 */ /* 0x000fce0000000f00 */
.L_x_11307:
[----:B------:R-:W-:Y:S05]  /*aab0*/  BSYNC B0 ;  /* 0x0000000000007941 */ /* 0x000fea0003800000 */
.L_x_11305:
        /* <DEDUP_REMOVED lines=16> */
.L_x_11311:
[----:B------:R-:W-:Y:S05]  /*abc0*/  BSYNC B1 ;  /* 0x0000000000017941 */ /* 0x000fea0003800000 */
.L_x_11310:
        /* <DEDUP_REMOVED lines=44> */
.L_x_11309:
[----:B------:R-:W-:Y:S05]  /*ae90*/  BSYNC B0 ;  /* 0x0000000000007941 */ /* 0x000fea0003800000 */
.L_x_11308:
[----:B------:R-:W-:-:S05]  /*aea0*/  I2FP.F32.U32 R115, R102 ;  /* 0x0000006600737245 */ /* 0x000fca0000201000 */
[----:B------:R-:W-:Y:S01]  /*aeb0*/  FFMA.FTZ R102, R115, R164, 1.1641532182693481445e-10 ;  /* 0x2f00000073667423 */ /* 0x000fe200000100a4 */
[----:B------:R-:W-:-:S04]  /*aec0*/  HADD2.F32 R115, -RZ, R103.H0_H0 ;  /* 0x20000067ff737230 */ /* 0x000fc80000004100 */
[----:B------:R-:W-:Y:S01]  /*aed0*/  FSETP.GTU.FTZ.AND P4, PT, R102, R159, PT ;  /* 0x0000009f6600720b */ /* 0x000fe20003f9c000 */
[----:B------:R-:W-:-:S05]  /*aee0*/  FMUL.FTZ R115, R115, R158 ;  /* 0x0000009e73737220 */ /* 0x000fca0000410000 */
        /* <DEDUP_REMOVED lines=8> */
.L_x_11312:
        /* <DEDUP_REMOVED lines=12> */
.L_x_11315:
[----:B------:R-:W-:-:S07]  /*b030*/  IMAD.MOV.U32 R16, RZ, RZ, R7 ;  /* 0x000000ffff107224 */ /* 0x000fce00078e0007 */
.L_x_11316:
[----:B------:R-:W-:Y:S05]  /*b040*/  BSYNC B0 ;  /* 0x0000000000007941 */ /* 0x000fea0003800000 */
.L_x_11314:
        /* <DEDUP_REMOVED lines=16> */
.L_x_11320:
[----:B------:R-:W-:Y:S05]  /*b150*/  BSYNC B1 ;  /* 0x0000000000017941 */ /* 0x000fea0003800000 */
.L_x_11319:
        /* <DEDUP_REMOVED lines=44> */
.L_x_11318:
[----:B------:R-:W-:Y:S05]  /*b420*/  BSYNC B0 ;  /* 0x0000000000007941 */ /* 0x000fea0003800000 */
.L_x_11317:
        /* <DEDUP_REMOVED lines=10> */
.L_x_11313:
        /* <DEDUP_REMOVED lines=12> */
.L_x_11322:
[----:B------:R-:W-:-:S07]  /*b590*/  MOV R102, R7 ;  /* 0x0000000700667202 */ /* 0x000fce0000000f00 */
.L_x_11323:
[----:B------:R-:W-:Y:S05]  /*b5a0*/  BSYNC B0 ;  /* 0x0000000000007941 */ /* 0x000fea0003800000 */
.L_x_11321:
        /* <DEDUP_REMOVED lines=16> */
.L_x_11327:
[----:B------:R-:W-:Y:S05]  /*b6b0*/  BSYNC B1 ;  /* 0x0000000000017941 */ /* 0x000fea0003800000 */
.L_x_11326:
        /* <DEDUP_REMOVED lines=44> */
.L_x_11325:
[----:B------:R-:W-:Y:S05]  /*b980*/  BSYNC B0 ;  /* 0x0000000000007941 */ /* 0x000fea0003800000 */
.L_x_11324:
        /* <DEDUP_REMOVED lines=13> */
.L_x_11328:
        /* <DEDUP_REMOVED lines=12> */
.L_x_11331:
[----:B------:R-:W-:-:S07]  /*bb20*/  IMAD.MOV.U32 R17, RZ, RZ, R7 ;  /* 0x000000ffff117224 */ /* 0x000fce00078e0007 */
.L_x_11332:
[----:B------:R-:W-:Y:S05]  /*bb30*/  BSYNC B0 ;  /* 0x0000000000007941 */ /* 0x000fea0003800000 */
.L_x_11330:
        /* <DEDUP_REMOVED lines=18> */
.L_x_11336:
[----:B------:R-:W-:Y:S05]  /*bc60*/  BSYNC B1 ;  /* 0x0000000000017941 */ /* 0x000fea0003800000 */
.L_x_11335:
        /* <DEDUP_REMOVED lines=44> */
.L_x_11334:
[----:B------:R-:W-:Y:S05]  /*bf30*/  BSYNC B0 ;  /* 0x0000000000007941 */ /* 0x000fea0003800000 */
.L_x_11333:
        /* <DEDUP_REMOVED lines=10> */
.L_x_11329:
        /* <DEDUP_REMOVED lines=10> */
[----:B------:R-:W-:Y:S02]  /*c080*/  F2FP.F16.F32.PACK_AB R103, R117, R115 ;  /* 0x000000737567723e */ /* 0x000fe400000000ff */
[----:B------:R-:W-:Y:S02]  /*c090*/  F2FP.F16.F32.PACK_AB R102, R116, R111 ;  /* 0x0000006f7466723e */ /* 0x000fe400000000ff */
[----:B------:R-:W-:-:S02]  /*c0a0*/  F2FP.F16.F32.PACK_AB R101, R112, R96 ;  /* 0x000000607065723e */ /* 0x000fc400000000ff */
[----:B------:R-:W-:Y:S02]  /*c0b0*/  F2FP.F16.F32.PACK_AB R100, R99, R97 ;  /* 0x000000616364723e */ /* 0x000fe400000000ff */
[----:B------:R-:W-:Y:S02]  /*c0c0*/  SEL R119, RZ, 0x1, P1 ;  /* 0x00000001ff777807 */ /* 0x000fe40000800000 */
[----:B------:R-:W-:Y:S01]  /*c0d0*/  ISETP.NE.AND P1, PT, R121, RZ, PT ;  /* 0x000000ff7900720c */ /* 0x000fe20003f25270 */
[----:B------:R0:W-:Y:S01]  /*c0e0*/  STG.E.128 desc[UR4][R18.64], R100 ;  /* 0x0000006412007986 */ /* 0x0001e2000c101d04 */
[----:B------:R-:W-:Y:S02]  /*c0f0*/  LOP3.LUT R120, R120, R122, R123, 0xfe, !PT ;  /* 0x0000007a78787212 */ /* 0x000fe400078efe7b */
[----:B------:R-:W-:Y:S01]  /*c100*/  SEL R121, RZ, 0x1, P3 ;  /* 0x00000001ff797807 */ /* 0x000fe20001800000 */
        /* <DEDUP_REMOVED lines=33> */
.L_x_11337:
        /* <DEDUP_REMOVED lines=21> */
.L_x_11339:
[----:B------:R-:W-:-:S07]  /*c470*/  MOV R18, R7 ;  /* 0x0000000700127202 */ /* 0x000fce0000000f00 */
.L_x_11340:
[----:B------:R-:W-:Y:S05]  /*c480*/  BSYNC B0 ;  /* 0x0000000000007941 */ /* 0x000fea0003800000 */
.L_x_11338:
        /* <DEDUP_REMOVED lines=16> */
.L_x_11344:
[----:B------:R-:W-:Y:S05]  /*c590*/  BSYNC B1 ;  /* 0x0000000000017941 */ /* 0x000fea0003800000 */
.L_x_11343:
        /* <DEDUP_REMOVED lines=44> */
.L_x_11342:
[----:B------:R-:W-:Y:S05]  /*c860*/  BSYNC B0 ;  /* 0x0000000000007941 */ /* 0x000fea0003800000 */
.L_x_11341:
        /* <DEDUP_REMOVED lines=14> */
.L_x_11345:
        /* <DEDUP_REMOVED lines=12> */
.L_x_11348:
[----:B------:R-:W-:-:S07]  /*ca10*/  IMAD.MOV.U32 R10, RZ, RZ, R7 ;  /* 0x000000ffff0a7224 */ /* 0x000fce00078e0007 */
.L_x_11349:
[----:B------:R-:W-:Y:S05]  /*ca20*/  BSYNC B0 ;  /* 0x0000000000007941 */ /* 0x000fea0003800000 */
.L_x_11347:
        /* <DEDUP_REMOVED lines=16> */
.L_x_11353:
[----:B------:R-:W-:Y:S05]  /*cb30*/  BSYNC B1 ;  /* 0x0000000000017941 */ /* 0x000fea0003800000 */
.L_x_11352:
        /* <DEDUP_REMOVED lines=44> */
.L_x_11351:
[----:B------:R-:W-:Y:S05]  /*ce00*/  BSYNC B0 ;  /* 0x0000000000007941 */ /* 0x000fea0003800000 */
.L_x_11350:
        /* <DEDUP_REMOVED lines=10> */
.L_x_11346:
        /* <DEDUP_REMOVED lines=12> */
.L_x_11355:
[----:B------:R-:W-:-:S07]  /*cf70*/  MOV R18, R7 ;  /* 0x0000000700127202 */ /* 0x000fce0000000f00 */
.L_x_11356:
[----:B------:R-:W-:Y:S05]  /*cf80*/  BSYNC B0 ;  /* 0x0000000000007941 */ /* 0x000fea0003800000 */
.L_x_11354:
        /* <DEDUP_REMOVED lines=16> */
.L_x_11360:
[----:B------:R-:W-:Y:S05]  /*d090*/  BSYNC B1 ;  /* 0x0000000000017941 */ /* 0x000fea0003800000 */
.L_x_11359:
        /* <DEDUP_REMOVED lines=44> */
.L_x_11358:
[----:B------:R-:W-:Y:S05]  /*d360*/  BSYNC B0 ;  /* 0x0000000000007941 */ /* 0x000fea0003800000 */
.L_x_11357:
        /* <DEDUP_REMOVED lines=14> */
.L_x_11361:
        /* <DEDUP_REMOVED lines=12> */
.L_x_11364:
[----:B------:R-:W-:-:S07]  /*d510*/  IMAD.MOV.U32 R11, RZ, RZ, R7 ;  /* 0x000000ffff0b7224 */ /* 0x000fce00078e0007 */
.L_x_11365:
[----:B------:R-:W-:Y:S05]  /*d520*/  BSYNC B0 ;  /* 0x0000000000007941 */ /* 0x000fea0003800000 */
.L_x_11363:
        /* <DEDUP_REMOVED lines=16> */
.L_x_11369:
[----:B------:R-:W-:Y:S05]  /*d630*/  BSYNC B1 ;  /* 0x0000000000017941 */ /* 0x000fea0003800000 */
.L_x_11368:
        /* <DEDUP_REMOVED lines=44> */
.L_x_11367:
[----:B------:R-:W-:Y:S05]  /*d900*/  BSYNC B0 ;  /* 0x0000000000007941 */ /* 0x000fea0003800000 */
.L_x_11366:
        /* <DEDUP_REMOVED lines=10> */
.L_x_11362:
        /* <DEDUP_REMOVED lines=12> */
.L_x_11371:
[----:B------:R-:W-:-:S07]  /*da70*/  MOV R18, R7 ;  /* 0x0000000700127202 */ /* 0x000fce0000000f00 */
.L_x_11372:
[----:B------:R-:W-:Y:S05]  /*da80*/  BSYNC B0 ;  /* 0x0000000000007941 */ /* 0x000fea0003800000 */
.L_x_11370:
        /* <DEDUP_REMOVED lines=16> */
.L_x_11376:
[----:B------:R-:W-:Y:S05]  /*db90*/  BSYNC B1 ;  /* 0x0000000000017941 */ /* 0x000fea0003800000 */
.L_x_11375:
        /* <DEDUP_REMOVED lines=44> */
.L_x_11374:
[----:B------:R-:W-:Y:S05]  /*de60*/  BSYNC B0 ;  /* 0x0000000000007941 */ /* 0x000fea0003800000 */
.L_x_11373:
        /* <DEDUP_REMOVED lines=14> */
.L_x_11377:
        /* <DEDUP_REMOVED lines=12> */
.L_x_11380:
[----:B------:R-:W-:-:S07]  /*e010*/  IMAD.MOV.U32 R12, RZ, RZ, R7 ;  /* 0x000000ffff0c7224 */ /* 0x000fce00078e0007 */
.L_x_11381:
[----:B------:R-:W-:Y:S05]  /*e020*/  BSYNC B0 ;  /* 0x0000000000007941 */ /* 0x000fea0003800000 */
.L_x_11379:
        /* <DEDUP_REMOVED lines=16> */
.L_x_11385:
[----:B------:R-:W-:Y:S05]  /*e130*/  BSYNC B1 ;  /* 0x0000000000017941 */ /* 0x000fea0003800000 */
.L_x_11384:
        /* <DEDUP_REMOVED lines=44> */
.L_x_11383:
[----:B------:R-:W-:Y:S05]  /*e400*/  BSYNC B0 ;  /* 0x0000000000007941 */ /* 0x000fea0003800000 */
.L_x_11382:
        /* <DEDUP_REMOVED lines=10> */
.L_x_11378:
        /* <DEDUP_REMOVED lines=12> */
.L_x_11387:
[----:B------:R-:W-:-:S07]  /*e570*/  MOV R18, R7 ;  /* 0x0000000700127202 */ /* 0x000fce0000000f00 */
.L_x_11388:
[----:B------:R-:W-:Y:S05]  /*e580*/  BSYNC B0 ;  /* 0x0000000000007941 */ /* 0x000fea0003800000 */
.L_x_11386:
        /* <DEDUP_REMOVED lines=16> */
.L_x_11392:
[----:B------:R-:W-:Y:S05]  /*e690*/  BSYNC B1 ;  /* 0x0000000000017941 */ /* 0x000fea0003800000 */
.L_x_11391:
        /* <DEDUP_REMOVED lines=44> */
.L_x_11390:
[----:B------:R-:W-:Y:S05]  /*e960*/  BSYNC B0 ;  /* 0x0000000000007941 */ /* 0x000fea0003800000 */
.L_x_11389:
        /* <DEDUP_REMOVED lines=14> */
.L_x_11393:
        /* <DEDUP_REMOVED lines=12> */
.L_x_11396:
[----:B------:R-:W-:-:S07]  /*eb10*/  IMAD.MOV.U32 R13, RZ, RZ, R7 ;  /* 0x000000ffff0d7224 */ /* 0x000fce00078e0007 */
.L_x_11397:
[----:B------:R-:W-:Y:S05]  /*eb20*/  BSYNC B0 ;  /* 0x0000000000007941 */ /* 0x000fea0003800000 */
.L_x_11395:
        /* <DEDUP_REMOVED lines=16> */
.L_x_11401:
[----:B------:R-:W-:Y:S05]  /*ec30*/  BSYNC B1 ;  /* 0x0000000000017941 */ /* 0x000fea0003800000 */
.L_x_11400:
        /* <DEDUP_REMOVED lines=44> */
.L_x_11399:
[----:B------:R-:W-:Y:S05]  /*ef00*/  BSYNC B0 ;  /* 0x0000000000007941 */ /* 0x000fea0003800000 */
.L_x_11398:
        /* <DEDUP_REMOVED lines=10> */
.L_x_11394:
        /* <DEDUP_REMOVED lines=12> */
.L_x_11403:
[----:B------:R-:W-:-:S07]  /*f070*/  MOV R18, R7 ;  /* 0x0000000700127202 */ /* 0x000fce0000000f00 */
.L_x_11404:
[----:B------:R-:W-:Y:S05]  /*f080*/  BSYNC B0 ;  /* 0x0000000000007941 */ /* 0x000fea0003800000 */
.L_x_11402:
        /* <DEDUP_REMOVED lines=16> */
.L_x_11408:
[----:B------:R-:W-:Y:S05]  /*f190*/  BSYNC B1 ;  /* 0x0000000000017941 */ /* 0x000fea0003800000 */
.L_x_11407:
        /* <DEDUP_REMOVED lines=44> */
.L_x_11406:
[----:B------:R-:W-:Y:S05]  /*f460*/  BSYNC B0 ;  /* 0x0000000000007941 */ /* 0x000fea0003800000 */
.L_x_11405:
        /* <DEDUP_REMOVED lines=14> */
.L_x_11409:
        /* <DEDUP_REMOVED lines=12> */
.L_x_11412:
[----:B------:R-:W-:-:S07]  /*f610*/  IMAD.MOV.U32 R14, RZ, RZ, R7 ;  /* 0x000000ffff0e7224 */ /* 0x000fce00078e0007 */
.L_x_11413:
[----:B------:R-:W-:Y:S05]  /*f620*/  BSYNC B0 ;  /* 0x0000000000007941 */ /* 0x000fea0003800000 */
.L_x_11411:
        /* <DEDUP_REMOVED lines=16> */
.L_x_11417:
[----:B------:R-:W-:Y:S05]  /*f730*/  BSYNC B1 ;  /* 0x0000000000017941 */ /* 0x000fea0003800000 */
.L_x_11416:
        /* <DEDUP_REMOVED lines=44> */
.L_x_11415:
[----:B------:R-:W-:Y:S05]  /*fa00*/  BSYNC B0 ;  /* 0x0000000000007941 */ /* 0x000fea0003800000 */
.L_x_11414:
        /* <DEDUP_REMOVED lines=10> */
.L_x_11410:
        /* <DEDUP_REMOVED lines=12> */
.L_x_11419:
[----:B------:R-:W-:-:S07]  /*fb70*/  MOV R18, R7 ;  /* 0x0000000700127202 */ /* 0x000fce0000000f00 */
.L_x_11420:
[----:B------:R-:W-:Y:S05]  /*fb80*/  BSYNC B0 ;  /* 0x0000000000007941 */ /* 0x000fea0003800000 */
.L_x_11418:
        /* <DEDUP_REMOVED lines=16> */
.L_x_11424:
[----:B------:R-:W-:Y:S05]  /*fc90*/  BSYNC B1 ;  /* 0x0000000000017941 */ /* 0x000fea0003800000 */
.L_x_11423:
        /* <DEDUP_REMOVED lines=42> */
[----:B------:R-:W-:Y:S02]  /*ff40*/  LOP3.LUT R2, R123, UR13, R2, 0x96, !PT ;  /* 0x0000000d7b027c12 */ /* 0x000fe4000f8e9602 */
[----:B------:R-:W-:-:S07]  /*ff50*/  MOV R7, R122 ;  /* 0x0000007a00077202 */ /* 0x000fce0000000f00 */
.L_x_11422:
[----:B------:R-:W-:Y:S05]  /*ff60*/  BSYNC B0 ;  /* 0x0000000000007941 */ /* 0x000fea0003800000 */
.L_x_11421:
        /* <DEDUP_REMOVED lines=13> */
.L_x_11425:
        /* <DEDUP_REMOVED lines=12> */
.L_x_11428:
[----:B------:R-:W-:-:S07]  /*10100*/  IMAD.MOV.U32 R15, RZ, RZ, R7 ;  /* 0x000000ffff0f7224 */ /* 0x000fce00078e0007 */
.L_x_11429:
[----:B------:R-:W-:Y:S05]  /*10110*/  BSYNC B0 ;  /* 0x0000000000007941 */ /* 0x000fea0003800000 */
.L_x_11427:
        /* <DEDUP_REMOVED lines=16> */
.L_x_11433:
[----:B------:R-:W-:Y:S05]  /*10220*/  BSYNC B1 ;  /* 0x0000000000017941 */ /* 0x000fea0003800000 */
.L_x_11432:
        /* <DEDUP_REMOVED lines=44> */
.L_x_11431:
[----:B------:R-:W-:Y:S05]  /*104f0*/  BSYNC B0 ;  /* 0x0000000000007941 */ /* 0x000fea0003800000 */
.L_x_11430:
        /* <DEDUP_REMOVED lines=10> */
.L_x_11426:
        /* <DEDUP_REMOVED lines=12> */
.L_x_11435:
[----:B------:R-:W-:-:S07]  /*10660*/  MOV R18, R7 ;  /* 0x0000000700127202 */ /* 0x000fce0000000f00 */
.L_x_11436:
[----:B------:R-:W-:Y:S05]  /*10670*/  BSYNC B0 ;  /* 0x0000000000007941 */ /* 0x000fea0003800000 */
.L_x_11434:
        /* <DEDUP_REMOVED lines=16> */
.L_x_11440:
[----:B------:R-:W-:Y:S05]  /*10780*/  BSYNC B1 ;  /* 0x0000000000017941 */ /* 0x000fea0003800000 */
.L_x_11439:
        /* <DEDUP_REMOVED lines=44> */
.L_x_11438:
[----:B------:R-:W-:Y:S05]  /*10a50*/  BSYNC B0 ;  /* 0x0000000000007941 */ /* 0x000fea0003800000 */
.L_x_11437:
        /* <DEDUP_REMOVED lines=13> */
.L_x_11441:
        /* <DEDUP_REMOVED lines=12> */
.L_x_11444:
[----:B------:R-:W-:-:S07]  /*10bf0*/  IMAD.MOV.U32 R16, RZ, RZ, R7 ;  /* 0x000000ffff107224 */ /* 0x000fce00078e0007 */
.L_x_11445:
[----:B------:R-:W-:Y:S05]  /*10c00*/  BSYNC B0 ;  /* 0x0000000000007941 */ /* 0x000fea0003800000 */
.L_x_11443:
        /* <DEDUP_REMOVED lines=16> */
.L_x_11449:
[----:B------:R-:W-:Y:S05]  /*10d10*/  BSYNC B1 ;  /* 0x0000000000017941 */ /* 0x000fea0003800000 */
.L_x_11448:
        /* <DEDUP_REMOVED lines=40> */
[----:B------:R-:W-:-:S03]  /*10fa0*/  MOV R8, R100 ;  /* 0x0000006400087202 */ /* 0x000fc60000000f00 */
[----:B------:R-:W-:Y:S01]  /*10fb0*/  IMAD.MOV.U32 R7, RZ, RZ, R122 ;  /* 0x000000ffff077224 */ /* 0x000fe200078e007a */
[----:B------:R-:W-:Y:S01]  /*10fc0*/  LOP3.LUT R2, R123, UR13, R2, 0x96, !PT ;  /* 0x0000000d7b027c12 */ /* 0x000fe2000f8e9602 */
[----:B------:R-:W-:-:S07]  /*10fd0*/  IMAD.MOV.U32 R101, RZ, RZ, RZ ;  /* 0x000000ffff657224 */ /* 0x000fce00078e00ff */
.L_x_11447:
[----:B------:R-:W-:Y:S05]  /*10fe0*/  BSYNC B0 ;  /* 0x0000000000007941 */ /* 0x000fea0003800000 */
.L_x_11446:
        /* <DEDUP_REMOVED lines=10> */
.L_x_11442:
        /* <DEDUP_REMOVED lines=12> */
.L_x_11451:
[----:B------:R-:W-:-:S07]  /*11150*/  MOV R18, R7 ;  /* 0x0000000700127202 */ /* 0x000fce0000000f00 */
.L_x_11452:
[----:B------:R-:W-:Y:S05]  /*11160*/  BSYNC B0 ;  /* 0x0000000000007941 */ /* 0x000fea0003800000 */
.L_x_11450:
        /* <DEDUP_REMOVED lines=16> */
.L_x_11456:
[----:B------:R-:W-:Y:S05]  /*11270*/  BSYNC B1 ;  /* 0x0000000000017941 */ /* 0x000fea0003800000 */
.L_x_11455:
        /* <DEDUP_REMOVED lines=38> */
[----:B------:R-:W-:Y:S02]  /*114e0*/  LOP3.LUT R3, R101, UR36, R122, 0x96, !PT ;  /* 0x0000002465037c12 */ /* 0x000fe4000f8e967a */
[----:B------:R-:W-:Y:S01]  /*114f0*/  MOV R8, R100 ;  /* 0x0000006400087202 */ /* 0x000fe20000000f00 */
[----:B------:R-:W-:-:S04]  /*11500*/  IMAD.WIDE.U32 R100, R7, -0x326172a9, RZ ;  /* 0xcd9e8d5707647825 */ /* 0x000fc800078e00ff */
[----:B------:R-:W-:Y:S01]  /*11510*/  IMAD.MOV.U32 R7, RZ, RZ, R100 ;  /* 0x000000ffff077224 */ /* 0x000fe200078e0064 */
[----:B------:R-:W-:Y:S01]  /*11520*/  HFMA2.MMA R100, -RZ, RZ, 0, 0 ;  /* 0x00000000ff647435 */ /* 0x000fe200000001ff */
[----:B------:R-:W-:-:S10]  /*11530*/  LOP3.LUT R2, R101, UR13, R2, 0x96, !PT ;  /* 0x0000000d65027c12 */ /* 0x000fd4000f8e9602 */
.L_x_11454:
[----:B------:R-:W-:Y:S05]  /*11540*/  BSYNC B0 ;  /* 0x0000000000007941 */ /* 0x000fea0003800000 */
.L_x_11453:
        /* <DEDUP_REMOVED lines=13> */
.L_x_11457:
        /* <DEDUP_REMOVED lines=12> */
.L_x_11460:
[----:B------:R-:W-:-:S07]  /*116e0*/  IMAD.MOV.U32 R17, RZ, RZ, R7 ;  /* 0x000000ffff117224 */ /* 0x000fce00078e0007 */
.L_x_11461:
[----:B------:R-:W-:Y:S05]  /*116f0*/  BSYNC B0 ;  /* 0x0000000000007941 */ /* 0x000fea0003800000 */
.L_x_11459:
        /* <DEDUP_REMOVED lines=16> */
.L_x_11465:
[----:B------:R-:W-:Y:S05]  /*11800*/  BSYNC B1 ;  /* 0x0000000000017941 */ /* 0x000fea0003800000 */
.L_x_11464:
        /* <DEDUP_REMOVED lines=43> */
[----:B------:R-:W-:-:S07]  /*11ac0*/  LOP3.LUT R2, R103, UR13, R2, 0x96, !PT ;  /* 0x0000000d67027c12 */ /* 0x000fce000f8e9602 */
.L_x_11463:
[----:B------:R-:W-:Y:S05]  /*11ad0*/  BSYNC B0 ;  /* 0x0000000000007941 */ /* 0x000fea0003800000 */
.L_x_11462:
        /* <DEDUP_REMOVED lines=10> */
.L_x_11458:
        /* <DEDUP_REMOVED lines=8> */
[----:B------:R-:W-:Y:S02]  /*11c00*/  F2FP.F16.F32.PACK_AB R103, R127, R126 ;  /* 0x0000007e7f67723e */ /* 0x000fe400000000ff */
[----:B------:R-:W-:Y:S02]  /*11c10*/  F2FP.F16.F32.PACK_AB R102, R125, R124 ;  /* 0x0000007c7d66723e */ /* 0x000fe400000000ff */
[----:B------:R-:W-:Y:S02]  /*11c20*/  LOP3.LUT R142, R141, R142, R140, 0xfe, !PT ;  /* 0x0000008e8d8e7212 */ /* 0x000fe400078efe8c */
[----:B------:R-:W-:Y:S02]  /*11c30*/  SEL R140, RZ, 0x1, P4 ;  /* 0x00000001ff8c7807 */ /* 0x000fe40002000000 */
[----:B------:R-:W-:Y:S02]  /*11c40*/  ISETP.NE.AND P2, PT, R143, RZ, PT ;  /* 0x000000ff8f00720c */ /* 0x000fe40003f45270 */
[----:B------:R-:W-:Y:S01]  /*11c50*/  SEL R143, RZ, 0x1, P5 ;  /* 0x00000001ff8f7807 */ /* 0x000fe20002800000 */
[----:B0-----:R-:W-:Y:S01]  /*11c60*/  IMAD.WIDE.U32 R122, R19, 0x10, R100 ;  /* 0x00000010137a7825 */ /* 0x001fe200078e0064 */
[----:B------:R-:W-:-:S02]  /*11c70*/  F2FP.F16.F32.PACK_AB R101, R121, R120 ;  /* 0x000000787965723e */ /* 0x000fc400000000ff */
[----:B------:R-:W-:Y:S02]  /*11c80*/  F2FP.F16.F32.PACK_AB R100, R119, R118 ;  /* 0x000000767764723e */ /* 0x000fe400000000ff */
        /* <DEDUP_REMOVED lines=35> */
.L_x_11466:
        /* <DEDUP_REMOVED lines=100> */
.L_x_11479:
        /* <DEDUP_REMOVED lines=87> */
[----:B------:R-:W-:Y:S01]  /*12a70*/  F2FP.F16.F32.PACK_AB R100, R101, R100 ;  /* 0x000000646564723e */ /* 0x000fe200000000ff */
[----:B------:R-:W-:Y:S01]  /*12a80*/  FADD.FTZ R109, -R123, R113 ;  /* 0x000000717b6d7221 */ /* 0x000fe20000010100 */
[----:B------:R-:W-:Y:S01]  /*12a90*/  F2FP.F16.F32.PACK_AB R101, R103, R102 ;  /* 0x000000666765723e */ /* 0x000fe200000000ff */
        /* <DEDUP_REMOVED lines=11> */
[----:B------:R-:W-:Y:S01]  /*12b50*/  FFMA.FTZ R113, R144, R113, R64 ;  /* 0x0000007190717223 */ /* 0x000fe20000010040 */
[----:B------:R-:W-:Y:S01]  /*12b60*/  FFMA.FTZ R143, R146, R143, R66 ;  /* 0x0000008f928f7223 */ /* 0x000fe20000010042 */
[----:B------:R-:W-:Y:S01]  /*12b70*/  F2FP.F16.F32.PACK_AB R102, R103, R102 ;  /* 0x000000666766723e */ /* 0x000fe200000000ff */
[----:B------:R-:W-:Y:S01]  /*12b80*/  FFMA.FTZ R140, R147, R140, R67 ;  /* 0x0000008c938c7223 */ /* 0x000fe20000010043 */
[----:B------:R-:W-:Y:S01]  /*12b90*/  F2FP.F16.F32.PACK_AB R103, R106, R105 ;  /* 0x000000696a67723e */ /* 0x000fe200000000ff */
[----:B------:R-:W-:Y:S01]  /*12ba0*/  FFMA.FTZ R110, R145, R110, R65 ;  /* 0x0000006e916e7223 */ /* 0x000fe20000010041 */
[----:B------:R-:W-:Y:S01]  /*12bb0*/  SHF.R.U32.HI R106, RZ, 0x1c, R104 ;  /* 0x0000001cff6a7819 */ /* 0x000fe20000011668 */
[----:B------:R-:W-:Y:S01]  /*12bc0*/  FFMA.FTZ R114, R151, R114, R71 ;  /* 0x0000007297727223 */ /* 0x000fe20000010047 */
[----:B------:R-:W-:Y:S01]  /*12bd0*/  IADD3 R104, P2, R109, UR14, RZ ;  /* 0x0000000e6d687c10 */ /* 0x000fe2000ff5e0ff */
[----:B------:R-:W-:Y:S01]  /*12be0*/  FFMA.FTZ R107, R148, R107, R68 ;  /* 0x0000006b946b7223 */ /* 0x000fe20000010044 */
[C---:B------:R-:W-:Y:S01]  /*12bf0*/  FADD.FTZ R99, -R123.reuse, R99 ;  /* 0x000000637b637221 */ /* 0x040fe20000010100 */
[C---:B------:R-:W-:Y:S01]  /*12c00*/  FADD.FTZ R97, -R123.reuse, R97 ;  /* 0x000000617b617221 */ /* 0x040fe20000010100 */
[----:B------:R-:W-:Y:S01]  /*12c10*/  IADD3.X R105, R106, UR15, RZ, P2, !PT ;  /* 0x0000000f6a697c10 */ /* 0x000fe200097fe4ff */
[C---:B------:R-:W-:Y:S01]  /*12c20*/  FADD.FTZ R159, -R123.reuse, R112 ;  /* 0x000000707b9f7221 */ /* 0x040fe20000010100 */
[C---:B------:R-:W-:Y:S01]  /*12c30*/  FADD.FTZ R157, -R123.reuse, R116 ;  /* 0x000000747b9d7221 */ /* 0x040fe20000010100 */
[C---:B------:R-:W-:Y:S01]  /*12c40*/  FMUL.FTZ R97, R122.reuse, R97 ;  /* 0x000000617a617220 */ /* 0x040fe20000410000 */
[C---:B------:R-:W-:Y:S01]  /*12c50*/  FADD.FTZ R119, -R123.reuse, R119 ;  /* 0x000000777b777221 */ /* 0x040fe20000010100 */
[----:B------:R0:W-:Y:S01]  /*12c60*/  STG.E.128 desc[UR4][R104.64], R100 ;  /* 0x0000006468007986 */ /* 0x0001e2000c101d04 */
[----:B------:R-:W-:Y:S01]  /*12c70*/  FMUL.FTZ R112, R122, R157 ;  /* 0x0000009d7a707220 */ /* 0x000fe20000410000 */
[C---:B------:R-:W-:Y:S01]  /*12c80*/  FADD.FTZ R121, -R123.reuse, R121 ;  /* 0x000000797b797221 */ /* 0x040fe20000010100 */
[----:B------:R-:W-:Y:S01]  /*12c90*/  FADD.FTZ R125, -R123, R125 ;  /* 0x0000007d7b7d7221 */ /* 0x000fe20000010100 */
[----:B------:R-:W-:-:S03]  /*12ca0*/  SEL R157, RZ, 0x1, P1 ;  /* 0x00000001ff9d7807 */ /* 0x000fc60000800000 */
[----:B------:R-:W-:Y:S01]  /*12cb0*/  FMUL.FTZ R116, R122, R125 ;  /* 0x0000007d7a747220 */ /* 0x000fe20000410000 */
[----:B0-----:R-:W-:Y:S01]  /*12cc0*/  FFMA.FTZ R100, R149, R108, R69 ;  /* 0x0000006c95647223 */ /* 0x001fe20000010045 */
[----:B------:R-:W-:Y:S01]  /*12cd0*/  IADD3 R104, P2, R109, UR16, RZ ;  /* 0x000000106d687c10 */ /* 0x000fe2000ff5e0ff */
[C---:B------:R-:W-:Y:S01]  /*12ce0*/  FADD.FTZ R109, -R123.reuse, R96 ;  /* 0x000000607b6d7221 */ /* 0x040fe20000010100 */
[----:B------:R-:W-:Y:S01]  /*12cf0*/  F2FP.F16.F32.PACK_AB R103, R140, R143 ;  /* 0x0000008f8c67723e */ /* 0x000fe200000000ff */
[----:B------:R-:W-:Y:S01]  /*12d00*/  FMUL.FTZ R96, R122, R159 ;  /* 0x0000009f7a607220 */ /* 0x000fe20000410000 */
[----:B------:R-:W-:Y:S01]  /*12d10*/  F2FP.F16.F32.PACK_AB R102, R110, R113 ;  /* 0x000000716e66723e */ /* 0x000fe200000000ff */
[----:B------:R-:W-:Y:S01]  /*12d20*/  FMUL.FTZ R110, R122, R99 ;  /* 0x000000637a6e7220 */ /* 0x000fe20000410000 */
[----:B------:R-:W-:Y:S01]  /*12d30*/  F2FP.F16.F32.PACK_AB R101, R114, R141 ;  /* 0x0000008d7265723e */ /* 0x000fe200000000ff */
[----:B------:R-:W-:Y:S01]  /*12d40*/  FMUL.FTZ R99, R122, R109 ;  /* 0x0000006d7a637220 */ /* 0x000fe20000410000 */
[----:B------:R-:W-:Y:S01]  /*12d50*/  F2FP.F16.F32.PACK_AB R100, R100, R107 ;  /* 0x0000006b6464723e */ /* 0x000fe200000000ff */
        /* <DEDUP_REMOVED lines=9> */
[----:B------:R-:W-:Y:S01]  /*12df0*/  FMUL.FTZ R118, R122, R143 ;  /* 0x0000008f7a767220 */ /* 0x000fe20000410000 */
[C---:B------:R-:W-:Y:S01]  /*12e00*/  FADD.FTZ R113, -R123.reuse, R120 ;  /* 0x000000787b717221 */ /* 0x040fe20000010100 */
[C---:B------:R-:W-:Y:S01]  /*12e10*/  FADD.FTZ R115, -R123.reuse, R124 ;  /* 0x0000007c7b737221 */ /* 0x040fe20000010100 */
[C---:B------:R-:W-:Y:S01]  /*12e20*/  FADD.FTZ R117, -R123.reuse, R126 ;  /* 0x0000007e7b757221 */ /* 0x040fe20000010100 */
[----:B------:R-:W-:Y:S01]  /*12e30*/  FADD.FTZ R123, -R123, R127 ;  /* 0x0000007f7b7b7221 */ /* 0x000fe20000010100 */
[----:B------:R-:W-:Y:S01]  /*12e40*/  FFMA.FTZ R106, R134, R141, R82 ;  /* 0x0000008d866a7223 */ /* 0x000fe20000010052 */
[-C--:B------:R-:W-:Y:S01]  /*12e50*/  FFMA.FTZ R127, R135, R118.reuse, R83 ;  /* 0x00000076877f7223 */ /* 0x080fe20000010053 */
[C---:B------:R-:W-:Y:S01]  /*12e60*/  FMUL.FTZ R111, R122.reuse, R111 ;  /* 0x0000006f7a6f7220 */ /* 0x040fe20000410000 */
[C---:B------:R-:W-:Y:S01]  /*12e70*/  FMUL.FTZ R113, R122.reuse, R113 ;  /* 0x000000717a717220 */ /* 0x040fe20000410000 */
[C---:B------:R-:W-:Y:S01]  /*12e80*/  FMUL.FTZ R114, R122.reuse, R121 ;  /* 0x000000797a727220 */ /* 0x040fe20000410000 */
[C---:B------:R-:W-:Y:S01]  /*12e90*/  FMUL.FTZ R115, R122.reuse, R115 ;  /* 0x000000737a737220 */ /* 0x040fe20000410000 */
[----:B------:R-:W-:Y:S01]  /*12ea0*/  FMUL.FTZ R117, R122, R117 ;  /* 0x000000757a757220 */ /* 0x000fe20000410000 */
        /* <DEDUP_REMOVED lines=8> */
[----:B------:R-:W-:Y:S01]  /*12f30*/  F2FP.F16.F32.PACK_AB R100, R101, R100 ;  /* 0x000000646564723e */ /* 0x000fe200000000ff */
[----:B------:R-:W-:Y:S01]  /*12f40*/  FFMA.FTZ R110, R129, R110, R61 ;  /* 0x0000006e816e7223 */ /* 0x000fe2000001003d */
[----:B------:R-:W-:Y:S01]  /*12f50*/  F2FP.F16.F32.PACK_AB R101, R103, R102 ;  /* 0x000000666765723e */ /* 0x000fe200000000ff */
[----:B------:R-:W-:Y:S01]  /*12f60*/  FFMA.FTZ R102, R132, R107, R80 ;  /* 0x0000006b84667223 */ /* 0x000fe20000010050 */
[----:B------:R-:W-:-:S05]  /*12f70*/  FFMA.FTZ R103, R133, R112, R81 ;  /* 0x0000007085677223 */ /* 0x000fca0000010051 */
[----:B------:R-:W-:Y:S02]  /*12f80*/  F2FP.F16.F32.PACK_AB R102, R103, R102 ;  /* 0x000000666766723e */ /* 0x000fe400000000ff */
[----:B------:R-:W-:Y:S01]  /*12f90*/  F2FP.F16.F32.PACK_AB R103, R127, R106 ;  /* 0x0000006a7f67723e */ /* 0x000fe200000000ff */
[----:B------:R-:W-:Y:S01]  /*12fa0*/  FMUL.FTZ R106, R122, R119 ;  /* 0x000000777a6a7220 */ /* 0x000fe20000410000 */
[----:B------:R-:W-:Y:S01]  /*12fb0*/  FFMA.FTZ R119, R128, R97, R60 ;  /* 0x0000006180777223 */ /* 0x000fe2000001003c */
[----:B------:R-:W-:Y:S01]  /*12fc0*/  FFMA.FTZ R97, R130, R99, R62 ;  /* 0x0000006382617223 */ /* 0x000fe2000001003e */
[----:B------:R-:W-:Y:S01]  /*12fd0*/  FMUL.FTZ R122, R122, R123 ;  /* 0x0000007b7a7a7220 */ /* 0x000fe20000410000 */
[----:B------:R-:W-:Y:S01]  /*12fe0*/  FFMA.FTZ R99, R38, R141, R58 ;  /* 0x0000008d26637223 */ /* 0x000fe2000001003a */
[----:B-1----:R-:W-:-:S04]  /*12ff0*/  IMAD.WIDE.U32 R104, R98, 0x10, R104 ;  /* 0x0000001062687825 */ /* 0x002fc800078e0068 */
[----:B------:R-:W-:Y:S01]  /*13000*/  FFMA.FTZ R98, R36, R107, R56 ;  /* 0x0000006b24627223 */ /* 0x000fe20000010038 */
[----:B------:R-:W-:Y:S01]  /*13010*/  FFMA.FTZ R107, R37, R112, R57 ;  /* 0x00000070256b7223 */ /* 0x000fe20000010039 */
[----:B------:R-:W-:Y:S01]  /*13020*/  FFMA.FTZ R112, R44, R111, R76 ;  /* 0x0000006f2c707223 */ /* 0x000fe2000001004c */
[----:B------:R-:W-:Y:S01]  /*13030*/  F2FP.F16.F32.PACK_AB R97, R96, R97 ;  /* 0x000000616061723e */ /* 0x000fe200000000ff */
[----:B------:R0:W-:Y:S01]  /*13040*/  STG.E.128 desc[UR4][R104.64], R100 ;  /* 0x0000006468007986 */ /* 0x0001e2000c101d04 */
[----:B------:R-:W-:Y:S01]  /*13050*/  F2FP.F16.F32.PACK_AB R96, R110, R119 ;  /* 0x000000776e60723e */ /* 0x000fe200000000ff */
[----:B------:R-:W-:Y:S01]  /*13060*/  FFMA.FTZ R110, R43, R122, R75 ;  /* 0x0000007a2b6e7223 */ /* 0x000fe2000001004b */
[----:B------:R-:W-:Y:S01]  /*13070*/  F2FP.F16.F32.PACK_AB R98, R107, R98 ;  /* 0x000000626b62723e */ /* 0x000fe200000000ff */
[----:B------:R-:W-:Y:S01]  /*13080*/  FFMA.FTZ R107, R30, R117, R50 ;  /* 0x000000751e6b7223 */ /* 0x000fe20000010032 */
[----:B------:R-:W-:Y:S01]  /*13090*/  FFMA.FTZ R122, R31, R122, R51 ;  /* 0x0000007a1f7a7223 */ /* 0x000fe20000010033 */
[----:B------:R-:W-:-:S04]  /*130a0*/  F2FP.F16.F32.PACK_AB R99, R118, R99 ;  /* 0x000000637663723e */ /* 0x000fc800000000ff */
[----:B------:R-:W-:Y:S01]  /*130b0*/  F2FP.F16.F32.PACK_AB R107, R122, R107 ;  /* 0x0000006b7a6b723e */ /* 0x000fe200000000ff */
[----:B------:R1:W-:Y:S01]  /*130c0*/  STG.E.128 desc[UR4][R108.64], R96 ;  /* 0x000000606c007986 */ /* 0x0003e2000c101d04 */
[----:B0-----:R-:W-:Y:S01]  /*130d0*/  FFMA.FTZ R101, R45, R106, R77 ;  /* 0x0000006a2d657223 */ /* 0x001fe2000001004d */
[----:B------:R-:W-:Y:S01]  /*130e0*/  FFMA.FTZ R102, R47, R114, R79 ;  /* 0x000000722f667223 */ /* 0x000fe2000001004f */
[----:B------:R-:W-:Y:S01]  /*130f0*/  FFMA.FTZ R103, R40, R115, R72 ;  /* 0x0000007328677223 */ /* 0x000fe20000010048 */
[----:B------:R-:W-:Y:S01]  /*13100*/  FFMA.FTZ R104, R41, R116, R73 ;  /* 0x0000007429687223 */ /* 0x000fe20000010049 */
[----:B------:R-:W-:Y:S01]  /*13110*/  FFMA.FTZ R105, R42, R117, R74 ;  /* 0x000000752a697223 */ /* 0x000fe2000001004a */
[----:B------:R-:W-:Y:S01]  /*13120*/  F2FP.F16.F32.PACK_AB R100, R101, R112 ;  /* 0x000000706564723e */ /* 0x000fe200000000ff */
[----:B------:R-:W-:Y:S01]  /*13130*/  FFMA.FTZ R101, R46, R113, R78 ;  /* 0x000000712e657223 */ /* 0x000fe2000001004e */
[----:B------:R-:W-:Y:S01]  /*13140*/  IMAD.SHL.U32 R112, R19, 0x10, RZ ;  /* 0x0000001013707824 */ /* 0x000fe200078e00ff */
[----:B------:R-:W-:Y:S01]  /*13150*/  SHF.R.U32.HI R117, RZ, 0x1c, R19 ;  /* 0x0000001cff757819 */ /* 0x000fe20000011613 */
        /* <DEDUP_REMOVED lines=8> */
[C---:B------:R-:W-:Y:S01]  /*131e0*/  IADD3 R110, P2, R112.reuse, UR14, RZ ;  /* 0x0000000e706e7c10 */ /* 0x040fe2000ff5e0ff */
[----:B------:R-:W-:Y:S01]  /*131f0*/  FFMA.FTZ R19, R33, R106, R53 ;  /* 0x0000006a21137223 */ /* 0x000fe20000010035 */
[----:B------:R-:W-:-:S02]  /*13200*/  IADD3 R112, P3, R112, UR16, RZ ;  /* 0x0000001070707c10 */ /* 0x000fc4000ff7e0ff */
[C---:B------:R-:W-:Y:S02]  /*13210*/  IADD3.X R111, R117.reuse, UR15, RZ, P2, !PT ;  /* 0x0000000f756f7c10 */ /* 0x040fe400097fe4ff */
[----:B------:R-:W-:Y:S02]  /*13220*/  F2FP.F16.F32.PACK_AB R106, R116, R115 ;  /* 0x00000073746a723e */ /* 0x000fe400000000ff */
[----:B------:R-:W-:Y:S01]  /*13230*/  F2FP.F16.F32.PACK_AB R105, R114, R105 ;  /* 0x000000697269723e */ /* 0x000fe200000000ff */
[----:B------:R1:W-:Y:S01]  /*13240*/  STG.E.128 desc[UR4][R110.64], R100 ;  /* 0x000000646e007986 */ /* 0x0003e2000c101d04 */
[----:B------:R-:W-:Y:S02]  /*13250*/  IADD3.X R113, R117, UR17, RZ, P3, !PT ;  /* 0x0000001175717c10 */ /* 0x000fe40009ffe4ff */
[----:B------:R-:W-:Y:S02]  /*13260*/  F2FP.F16.F32.PACK_AB R104, R19, R104 ;  /* 0x000000681368723e */ /* 0x000fe400000000ff */
[----:B------:R-:W-:-:S03]  /*13270*/  ISETP.GE.AND P2, PT, R0, UR19, PT ;  /* 0x0000001300007c0c */ /* 0x000fc6000bf46270 */
[----:B------:R1:W-:Y:S10]  /*13280*/  STG.E.128 desc[UR4][R112.64], R104 ;  /* 0x0000006870007986 */ /* 0x0003f4000c101d04 */
[----:B------:R-:W-:Y:S05]  /*13290*/  @!P2 BRA `(.L_x_11468) ;  /* 0xfffffed8000ca947 */ /* 0x000fea000383ffff */
[----:B------:R-:W-:Y:S05]  /*132a0*/  EXIT ;  /* 0x000000000000794d */ /* 0x000fea0003800000 */
.L_x_11467:
[----:B------:R-:W-:Y:S01]  /*132b0*/  IMAD.MOV.U32 R164, RZ, RZ, R101 ;  /* 0x000000ffffa47224 */ /* 0x000fe200078e0065 */
[----:B------:R-:W-:Y:S01]  /*132c0*/  MOV R123, 0x1 ;  /* 0x00000001007b7802 */ /* 0x000fe20000000f00 */
[----:B------:R-:W-:Y:S01]  /*132d0*/  IMAD.MOV.U32 R140, RZ, RZ, 0x1f ;  /* 0x0000001fff8c7424 */ /* 0x000fe200078e00ff */
[----:B------:R-:W-:-:S07]  /*132e0*/  MOV R141, 0xffffffff ;  /* 0xffffffff008d7802 */ /* 0x000fce0000000f00 */
[----:B------:R-:W-:Y:S05]  /*132f0*/  WARPSYNC.COLLECTIVE R141, `(.L_x_11469) ;  /* 0x000000008d087348 */ /* 0x000fea0003c00000 */
[----:B------:R0:W1:Y:S02]  /*13300*/  SHFL.BFLY P3, R158, R164, R123, R140 ;  /* 0x0c00007ba49e7389 */ /* 0x000064000006008c */
[----:B01----:R-:W-:Y:S01]  /*13310*/  ENDCOLLECTIVE ;  /* 0x000000000000791b */ /* 0x003fe20003800000 */
.L_x_11469:
[----:B------:R-:W-:Y:S02]  /*13320*/  IMAD.MOV.U32 R123, RZ, RZ, 0x2 ;  /* 0x00000002ff7b7424 */ /* 0x000fe400078e00ff */
[----:B------:R-:W-:-:S04]  /*13330*/  IMAD.MOV.U32 R100, RZ, RZ, R158 ;  /* 0x000000ffff647224 */ /* 0x000fc800078e009e */
[----:B------:R-:W-:-:S05]  /*13340*/  FADD.FTZ R142, R101, R100 ;  /* 0x00000064658e7221 */ /* 0x000fca0000010000 */
[----:B------:R-:W-:-:S07]  /*13350*/  MOV R164, R142 ;  /* 0x0000008e00a47202 */ /* 0x000fce0000000f00 */
[----:B------:R-:W-:Y:S05]  /*13360*/  WARPSYNC.COLLECTIVE R141, `(.L_x_11470) ;  /* 0x000000008d087348 */ /* 0x000fea0003c00000 */
[----:B------:R0:W1:Y:S02]  /*13370*/  SHFL.BFLY P3, R158, R164, R123, R140 ;  /* 0x0c00007ba49e7389 */ /* 0x000064000006008c */
[----:B01----:R-:W-:Y:S01]  /*13380*/  ENDCOLLECTIVE ;  /* 0x000000000000791b */ /* 0x003fe20003800000 */
.L_x_11470:
[----:B------:R-:W-:Y:S01]  /*13390*/  HFMA2.MMA R123, -RZ, RZ, 0, 2.384185791015625e-07 ;  /* 0x00000004ff7b7435 */ /* 0x000fe200000001ff */
[----:B------:R-:W-:-:S05]  /*133a0*/  MOV R143, R158 ;  /* 0x0000009e008f7202 */ /* 0x000fca0000000f00 */
[----:B------:R-:W-:-:S04]  /*133b0*/  FADD.FTZ R143, R142, R143 ;  /* 0x0000008f8e8f7221 */ /* 0x000fc80000010000 */
[----:B------:R-:W-:-:S07]  /*133c0*/  IMAD.MOV.U32 R164, RZ, RZ, R143 ;  /* 0x000000ffffa47224 */ /* 0x000fce00078e008f */
[----:B------:R-:W-:Y:S05]  /*133d0*/  WARPSYNC.COLLECTIVE R141, `(.L_x_11471) ;  /* 0x000000008d087348 */ /* 0x000fea0003c00000 */
[----:B------:R0:W1:Y:S02]  /*133e0*/  SHFL.BFLY P3, R158, R164, R123, R140 ;  /* 0x0c00007ba49e7389 */ /* 0x000064000006008c */
[----:B01----:R-:W-:Y:S01]  /*133f0*/  ENDCOLLECTIVE ;  /* 0x000000000000791b */ /* 0x003fe20003800000 */
.L_x_11471:
[----:B------:R-:W-:Y:S02]  /*13400*/  IMAD.MOV.U32 R123, RZ, RZ, 0x8 ;  /* 0x00000008ff7b7424 */ /* 0x000fe400078e00ff */
[----:B------:R-:W-:-:S04]  /*13410*/  IMAD.MOV.U32 R100, RZ, RZ, R158 ;  /* 0x000000ffff647224 */ /* 0x000fc800078e009e */
[----:B------:R-:W-:-:S05]  /*13420*/  FADD.FTZ R156, R143, R100 ;  /* 0x000000648f9c7221 */ /* 0x000fca0000010000 */
[----:B------:R-:W-:-:S07]  /*13430*/  MOV R164, R156 ;  /* 0x0000009c00a47202 */ /* 0x000fce0000000f00 */
[----:B------:R-:W-:Y:S05]  /*13440*/  WARPSYNC.COLLECTIVE R141, `(.L_x_11472) ;  /* 0x000000008d087348 */ /* 0x000fea0003c00000 */
[----:B------:R0:W1:Y:S02]  /*13450*/  SHFL.BFLY P3, R158, R164, R123, R140 ;  /* 0x0c00007ba49e7389 */ /* 0x000064000006008c */
[----:B01----:R-:W-:Y:S01]  /*13460*/  ENDCOLLECTIVE ;  /* 0x000000000000791b */ /* 0x003fe20003800000 */
.L_x_11472:
[----:B------:R-:W-:Y:S01]  /*13470*/  HFMA2.MMA R123, -RZ, RZ, 0, 9.5367431640625e-07 ;  /* 0x00000010ff7b7435 */ /* 0x000fe200000001ff */
[----:B------:R-:W-:-:S05]  /*13480*/  MOV R157, R158 ;  /* 0x0000009e009d7202 */ /* 0x000fca0000000f00 */
[----:B------:R-:W-:-:S04]  /*13490*/  FADD.FTZ R157, R156, R157 ;  /* 0x0000009d9c9d7221 */ /* 0x000fc80000010000 */
[----:B------:R-:W-:-:S07]  /*134a0*/  IMAD.MOV.U32 R164, RZ, RZ, R157 ;  /* 0x000000ffffa47224 */ /* 0x000fce00078e009d */
[----:B------:R-:W-:Y:S05]  /*134b0*/  WARPSYNC.COLLECTIVE R141, `(.L_x_11473) ;  /* 0x000000008d087348 */ /* 0x000fea0003c00000 */
[----:B------:R0:W1:Y:S02]  /*134c0*/  SHFL.BFLY P3, R158, R164, R123, R140 ;  /* 0x0c00007ba49e7389 */ /* 0x000064000006008c */
[----:B01----:R-:W-:Y:S01]  /*134d0*/  ENDCOLLECTIVE ;  /* 0x000000000000791b */ /* 0x003fe20003800000 */
.L_x_11473:
        /* <DEDUP_REMOVED lines=57> */
.L_x_11474:
[----:B------:R-:W-:Y:S02]  /*13870*/  IMAD.MOV.U32 R123, RZ, RZ, 0x2 ;  /* 0x00000002ff7b7424 */ /* 0x000fe400078e00ff */
[----:B------:R-:W-:-:S04]  /*13880*/  IMAD.MOV.U32 R142, RZ, RZ, R158 ;  /* 0x000000ffff8e7224 */ /* 0x000fc800078e009e */
[----:B------:R-:W-:-:S05]  /*13890*/  FADD.FTZ R142, R101, R142 ;  /* 0x0000008e658e7221 */ /* 0x000fca0000010000 */
[----:B------:R-:W-:-:S07]  /*138a0*/  MOV R164, R142 ;  /* 0x0000008e00a47202 */ /* 0x000fce0000000f00 */
[----:B------:R-:W-:Y:S05]  /*138b0*/  WARPSYNC.COLLECTIVE R141, `(.L_x_11475) ;  /* 0x000000008d087348 */ /* 0x000fea0003c00000 */
[----:B------:R0:W1:Y:S02]  /*138c0*/  SHFL.BFLY P3, R158, R164, R123, R140 ;  /* 0x0c00007ba49e7389 */ /* 0x000064000006008c */
[----:B01----:R-:W-:Y:S01]  /*138d0*/  ENDCOLLECTIVE ;  /* 0x000000000000791b */ /* 0x003fe20003800000 */
.L_x_11475:
[----:B------:R-:W-:Y:S01]  /*138e0*/  HFMA2.MMA R123, -RZ, RZ, 0, 2.384185791015625e-07 ;  /* 0x00000004ff7b7435 */ /* 0x000fe200000001ff */
[----:B------:R-:W-:-:S05]  /*138f0*/  MOV R143, R158 ;  /* 0x0000009e008f7202 */ /* 0x000fca0000000f00 */
[----:B------:R-:W-:-:S04]  /*13900*/  FADD.FTZ R143, R142, R143 ;  /* 0x0000008f8e8f7221 */ /* 0x000fc80000010000 */
[----:B------:R-:W-:-:S07]  /*13910*/  IMAD.MOV.U32 R164, RZ, RZ, R143 ;  /* 0x000000ffffa47224 */ /* 0x000fce00078e008f */
[----:B------:R-:W-:Y:S05]  /*13920*/  WARPSYNC.COLLECTIVE R141, `(.L_x_11476) ;  /* 0x000000008d087348 */ /* 0x000fea0003c00000 */
[----:B------:R0:W1:Y:S02]  /*13930*/  SHFL.BFLY P3, R158, R164, R123, R140 ;  /* 0x0c00007ba49e7389 */ /* 0x000064000006008c */
[----:B01----:R-:W-:Y:S01]  /*13940*/  ENDCOLLECTIVE ;  /* 0x000000000000791b */ /* 0x003fe20003800000 */
.L_x_11476:
[----:B------:R-:W-:Y:S02]  /*13950*/  IMAD.MOV.U32 R123, RZ, RZ, 0x8 ;  /* 0x00000008ff7b7424 */ /* 0x000fe400078e00ff */
[----:B------:R-:W-:-:S04]  /*13960*/  IMAD.MOV.U32 R156, RZ, RZ, R158 ;  /* 0x000000ffff9c7224 */ /* 0x000fc800078e009e */
[----:B------:R-:W-:-:S05]  /*13970*/  FADD.FTZ R156, R143, R156 ;  /* 0x0000009c8f9c7221 */ /* 0x000fca0000010000 */
[----:B------:R-:W-:-:S07]  /*13980*/  MOV R164, R156 ;  /* 0x0000009c00a47202 */ /* 0x000fce0000000f00 */
[----:B------:R-:W-:Y:S05]  /*13990*/  WARPSYNC.COLLECTIVE R141, `(.L_x_11477) ;  /* 0x000000008d087348 */ /* 0x000fea0003c00000 */
[----:B------:R0:W1:Y:S02]  /*139a0*/  SHFL.BFLY P3, R158, R164, R123, R140 ;  /* 0x0c00007ba49e7389 */ /* 0x000064000006008c */
[----:B01----:R-:W-:Y:S01]  /*139b0*/  ENDCOLLECTIVE ;  /* 0x000000000000791b */ /* 0x003fe20003800000 */
.L_x_11477:
[----:B------:R-:W-:Y:S01]  /*139c0*/  HFMA2.MMA R123, -RZ, RZ, 0, 9.5367431640625e-07 ;  /* 0x00000010ff7b7435 */ /* 0x000fe200000001ff */
[----:B------:R-:W-:-:S05]  /*139d0*/  MOV R157, R158 ;  /* 0x0000009e009d7202 */ /* 0x000fca0000000f00 */
[----:B------:R-:W-:-:S04]  /*139e0*/  FADD.FTZ R157, R156, R157 ;  /* 0x0000009d9c9d7221 */ /* 0x000fc80000010000 */
[----:B------:R-:W-:-:S07]  /*139f0*/  IMAD.MOV.U32 R164, RZ, RZ, R157 ;  /* 0x000000ffffa47224 */ /* 0x000fce00078e009d */
[----:B------:R-:W-:Y:S05]  /*13a00*/  WARPSYNC.COLLECTIVE R141, `(.L_x_11478) ;  /* 0x000000008d087348 */ /* 0x000fea0003c00000 */
[----:B------:R0:W1:Y:S02]  /*13a10*/  SHFL.BFLY P3, R158, R164, R123, R140 ;  /* 0x0c00007ba49e7389 */ /* 0x000064000006008c */
[----:B01----:R-:W-:Y:S01]  /*13a20*/  ENDCOLLECTIVE ;  /* 0x000000000000791b */ /* 0x003fe20003800000 */
.L_x_11478:
[----:B------:R-:W-:Y:S05]  /*13a30*/  BRA `(.L_x_11479) ;  /* 0xffffffe800b07947 */ /* 0x000fea000383ffff */
.L_x_11480:
        /* <DEDUP_REMOVED lines=12> */
.L_x_20585:


//--------------------- .text._ZN10layer_norm31ln_parallel_residual_fwd_kernelINS_13Kernel_traitsIf6__halfS2_S2_fjLj3072ELj1ELj1ELj4ELj16ENS_18Kernel_traits_baseILj3072EfS2_S2_S2_fjLj128EEEEELb1ELb1ELb0EEEvNS_9FwdParamsE --------------------------
	.section	.text._ZN10layer_norm31ln_parallel_residual_fwd_kernelINS_13Kernel_traitsIf6__halfS2_S2_fjLj3072ELj1ELj1ELj4ELj16ENS_18Kernel_traits_baseILj3072EfS2_S2_S2_fjLj128EEEEELb1ELb1ELb0EEEvNS_9FwdParamsE,"ax",@progbits
	.align	128
        .global         _ZN10layer_norm31ln_parallel_residual_fwd_kernelINS_13Kernel_traitsIf6__halfS2_S2_fjLj3072ELj1ELj1ELj4ELj16ENS_18Kernel_traits_baseILj3072EfS2_S2_S2_fjLj128EEEEELb1ELb1ELb0EEEvNS_9FwdParamsE
        .type           _ZN10layer_norm31ln_parallel_residual_fwd_kernelINS_13Kernel_traitsIf6__halfS2_S2_fjLj3072ELj1ELj1ELj4ELj16ENS_18Kernel_traits_baseILj3072EfS2_S2_S2_fjLj128EEEEELb1ELb1ELb0EEEvNS_9FwdParamsE,@function
        .size           _ZN10layer_norm31ln_parallel_residual_fwd_kernelINS_13Kernel_traitsIf6__halfS2_S2_fjLj3072ELj1ELj1ELj4ELj16ENS_18Kernel_traits_baseILj3072EfS2_S2_S2_fjLj128EEEEELb1ELb1ELb0EEEvNS_9FwdParamsE,(.L_x_20586 - _ZN10layer_norm31ln_parallel_residual_fwd_kernelINS_13Kernel_traitsIf6__halfS2_S2_fjLj3072ELj1ELj1ELj4ELj16ENS_18Kernel_traits_baseILj3072EfS2_S2_S2_fjLj128EEEEELb1ELb1ELb0EEEvNS_9FwdParamsE)
        .other          _ZN10layer_norm31ln_parallel_residual_fwd_kernelINS_13Kernel_traitsIf6__halfS2_S2_fjLj3072ELj1ELj1ELj4ELj16ENS_18Kernel_traits_baseILj3072EfS2_S2_S2_fjLj128EEEEELb1ELb1ELb0EEEvNS_9FwdParamsE,@"STO_CUDA_ENTRY STV_DEFAULT"
_ZN10layer_norm31ln_parallel_residual_fwd_kernelINS_13Kernel_traitsIf6__halfS2_S2_fjLj3072ELj1ELj1ELj4ELj16ENS_18Kernel_traits_baseILj3072EfS2_S2_S2_fjLj128EEEEELb1ELb1ELb0EEEvNS_9FwdParamsE:
.text._ZN10layer_norm31ln_parallel_residual_fwd_kernelINS_13Kernel_traitsIf6__halfS2_S2_fjLj3072ELj1ELj1ELj4ELj16ENS_18Kernel_traits_baseILj3072EfS2_S2_S2_fjLj128EEEEELb1ELb1ELb0EEEvNS_9FwdParamsE:
        /* <DEDUP_REMOVED lines=109> */
.L_x_11482:
[----:B------:R-:W-:Y:S05]  /*06d0*/  BSYNC B0 ;  /* 0x0000000000007941 */ /* 0x000fea0003800000 */
.L_x_11481:
        /* <DEDUP_REMOVED lines=18> */
.L_x_11484:
[----:B------:R-:W-:Y:S05]  /*0800*/  BSYNC B0 ;  /* 0x0000000000007941 */ /* 0x000fea0003800000 */
.L_x_11483:
        /* <DEDUP_REMOVED lines=17> */
.L_x_11486:
[----:B------:R-:W-:Y:S05]  /*0920*/  BSYNC B0 ;  /* 0x0000000000007941 */ /* 0x000fea0003800000 */
.L_x_11485:
        /* <DEDUP_REMOVED lines=41> */
.L_x_11886:
        /* <DEDUP_REMOVED lines=34> */
.L_x_11490:
[----:B------:R-:W-:-:S07]  /*0de0*/  IMAD.MOV.U32 R2, RZ, RZ, R7 ;  /* 0x000000ffff027224 */ /* 0x000fce00078e0007 */
.L_x_11491:
[----:B------:R-:W-:Y:S05]  /*0df0*/  BSYNC B1 ;  /* 0x0000000000017941 */ /* 0x000fea0003800000 */
.L_x_11489:
        /* <DEDUP_REMOVED lines=16> */
.L_x_11495:
[----:B------:R-:W-:Y:S05]  /*0f00*/  BSYNC B2 ;  /* 0x0000000000027941 */ /* 0x000fea0003800000 */
.L_x_11494:
        /* <DEDUP_REMOVED lines=44> */
.L_x_11493:
[----:B------:R-:W-:Y:S05]  /*11d0*/  BSYNC B1 ;  /* 0x0000000000017941 */ /* 0x000fea0003800000 */
.L_x_11492:
[----:B------:R-:W1:Y:S01]  /*11e0*/  LDC R114, c[0x0][0x298] ;  /* 0x0000a600ff727b82 */ /* 0x000e620000000800 */
[----:B------:R-:W-:Y:S01]  /*11f0*/  ISETP.NE.U32.AND P2, PT, R94, RZ, PT ;  /* 0x000000ff5e00720c */ /* 0x000fe20003f45070 */
[----:B------:R-:W-:Y:S01]  /*1200*/  IMAD.MOV.U32 R113, RZ, RZ, 0x2f800000 ;  /* 0x2f800000ff717424 */ /* 0x000fe200078e00ff */
[----:B------:R-:W-:Y:S01]  /*1210*/  I2FP.F32.U32 R2, R2 ;  /* 0x0000000200027245 */ /* 0x000fe20000201000 */
[----:B-----5:R-:W-:Y:S01]  /*1220*/  HADD2.F32 R9, -RZ, R72.H0_H0 ;  /* 0x20000048ff097230 */ /* 0x020fe20000004100 */
[----:B------:R-:W-:-:S03]  /*1230*/  ISETP.NE.AND.EX P2, PT, R95, RZ, PT, P2 ;  /* 0x000000ff5f00720c */ /* 0x000fc60003f45320 */
[----:B------:R-:W2:Y:S01]  /*1240*/  LDC R115, c[0x0][0x294] ;  /* 0x0000a500ff737b82 */ /* 0x000ea20000000800 */
        /* <DEDUP_REMOVED lines=12> */
.L_x_11496:
        /* <DEDUP_REMOVED lines=12> */
.L_x_11499:
[----:B------:R-:W-:-:S07]  /*13d0*/  IMAD.MOV.U32 R0, RZ, RZ, R7 ;  /* 0x000000ffff007224 */ /* 0x000fce00078e0007 */
.L_x_11500:
[----:B------:R-:W-:Y:S05]  /*13e0*/  BSYNC B1 ;  /* 0x0000000000017941 */ /* 0x000fea0003800000 */
.L_x_11498:
        /* <DEDUP_REMOVED lines=16> */
.L_x_11504:
[----:B------:R-:W-:Y:S05]  /*14f0*/  BSYNC B2 ;  /* 0x0000000000027941 */ /* 0x000fea0003800000 */
.L_x_11503:
        /* <DEDUP_REMOVED lines=44> */
.L_x_11502:
[----:B------:R-:W-:Y:S05]  /*17c0*/  BSYNC B1 ;  /* 0x0000000000017941 */ /* 0x000fea0003800000 */
.L_x_11501:
        /* <DEDUP_REMOVED lines=10> */
.L_x_11497:
        /* <DEDUP_REMOVED lines=12> */
.L_x_11506:
[----:B------:R-:W-:-:S07]  /*1930*/  IMAD.MOV.U32 R9, RZ, RZ, R7 ;  /* 0x000000ffff097224 */ /* 0x000fce00078e0007 */
.L_x_11507:
[----:B------:R-:W-:Y:S05]  /*1940*/  BSYNC B1 ;  /* 0x0000000000017941 */ /* 0x000fea0003800000 */
.L_x_11505:
        /* <DEDUP_REMOVED lines=16> */
.L_x_11511:
[----:B------:R-:W-:Y:S05]  /*1a50*/  BSYNC B2 ;  /* 0x0000000000027941 */ /* 0x000fea0003800000 */
.L_x_11510:
        /* <DEDUP_REMOVED lines=44> */
.L_x_11509:
[----:B------:R-:W-:Y:S05]  /*1d20*/  BSYNC B1 ;  /* 0x0000000000017941 */ /* 0x000fea0003800000 */
.L_x_11508:
        /* <DEDUP_REMOVED lines=14> */
.L_x_11512:
        /* <DEDUP_REMOVED lines=12> */
.L_x_11515:
[----:B------:R-:W-:-:S07]  /*1ed0*/  IMAD.MOV.U32 R9, RZ, RZ, R7 ;  /* 0x000000ffff097224 */ /* 0x000fce00078e0007 */
.L_x_11516:
[----:B------:R-:W-:Y:S05]  /*1ee0*/  BSYNC B1 ;  /* 0x0000000000017941 */ /* 0x000fea0003800000 */
.L_x_11514:
        /* <DEDUP_REMOVED lines=16> */
.L_x_11520:
[----:B------:R-:W-:Y:S05]  /*1ff0*/  BSYNC B2 ;  /* 0x0000000000027941 */ /* 0x000fea0003800000 */
.L_x_11519:
        /* <DEDUP_REMOVED lines=44> */
.L_x_11518:
[----:B------:R-:W-:Y:S05]  /*22c0*/  BSYNC B1 ;  /* 0x0000000000017941 */ /* 0x000fea0003800000 */
.L_x_11517:
        /* <DEDUP_REMOVED lines=10> */
.L_x_11513:
        /* <DEDUP_REMOVED lines=12> */
.L_x_11522:
[----:B------:R-:W-:-:S07]  /*2430*/  IMAD.MOV.U32 R9, RZ, RZ, R7 ;  /* 0x000000ffff097224 */ /* 0x000fce00078e0007 */
.L_x_11523:
[----:B------:R-:W-:Y:S05]  /*2440*/  BSYNC B1 ;  /* 0x0000000000017941 */ /* 0x000fea0003800000 */
.L_x_11521:
        /* <DEDUP_REMOVED lines=16> */
.L_x_11527:
[----:B------:R-:W-:Y:S05]  /*2550*/  BSYNC B2 ;  /* 0x0000000000027941 */ /* 0x000fea0003800000 */
.L_x_11526:
        /* <DEDUP_REMOVED lines=44> */
.L_x_11525:
[----:B------:R-:W-:Y:S05]  /*2820*/  BSYNC B1 ;  /* 0x0000000000017941 */ /* 0x000fea0003800000 */
.L_x_11524:
        /* <DEDUP_REMOVED lines=14> */
.L_x_11528:
        /* <DEDUP_REMOVED lines=12> */
.L_x_11531:
[----:B------:R-:W-:-:S07]  /*29d0*/  MOV R9, R7 ;  /* 0x0000000700097202 */ /* 0x000fce0000000f00 */
.L_x_11532:
[----:B------:R-:W-:Y:S05]  /*29e0*/  BSYNC B1 ;  /* 0x0000000000017941 */ /* 0x000fea0003800000 */
.L_x_11530:
        /* <DEDUP_REMOVED lines=16> */
.L_x_11536:
[----:B------:R-:W-:Y:S05]  /*2af0*/  BSYNC B2 ;  /* 0x0000000000027941 */ /* 0x000fea0003800000 */
.L_x_11535:
        /* <DEDUP_REMOVED lines=44> */
.L_x_11534:
[----:B------:R-:W-:Y:S05]  /*2dc0*/  BSYNC B1 ;  /* 0x0000000000017941 */ /* 0x000fea0003800000 */
.L_x_11533:
        /* <DEDUP_REMOVED lines=10> */
.L_x_11529:
        /* <DEDUP_REMOVED lines=12> */
.L_x_11538:
[----:B------:R-:W-:-:S07]  /*2f30*/  MOV R9, R7 ;  /* 0x0000000700097202 */ /* 0x000fce0000000f00 */
.L_x_11539:
[----:B------:R-:W-:Y:S05]  /*2f40*/  BSYNC B1 ;  /* 0x0000000000017941 */ /* 0x000fea0003800000 */
.L_x_11537:
        /* <DEDUP_REMOVED lines=16> */
.L_x_11543:
[----:B------:R-:W-:Y:S05]  /*3050*/  BSYNC B2 ;  /* 0x0000000000027941 */ /* 0x000fea0003800000 */
.L_x_11542:
        /* <DEDUP_REMOVED lines=44> */
.L_x_11541:
[----:B------:R-:W-:Y:S05]  /*3320*/  BSYNC B1 ;  /* 0x0000000000017941 */ /* 0x000fea0003800000 */
.L_x_11540:
        /* <DEDUP_REMOVED lines=14> */
.L_x_11544:
        /* <DEDUP_REMOVED lines=12> */
.L_x_11547:
[----:B------:R-:W-:-:S07]  /*34d0*/  IMAD.MOV.U32 R9, RZ, RZ, R7 ;  /* 0x000000ffff097224 */ /* 0x000fce00078e0007 */
.L_x_11548:
[----:B------:R-:W-:Y:S05]  /*34e0*/  BSYNC B1 ;  /* 0x0000000000017941 */ /* 0x000fea0003800000 */
.L_x_11546:
        /* <DEDUP_REMOVED lines=16> */
.L_x_11552:
[----:B------:R-:W-:Y:S05]  /*35f0*/  BSYNC B2 ;  /* 0x0000000000027941 */ /* 0x000fea0003800000 */
.L_x_11551:
        /* <DEDUP_REMOVED lines=44> */
.L_x_11550:
[----:B------:R-:W-:Y:S05]  /*38c0*/  BSYNC B1 ;  /* 0x0000000000017941 */ /* 0x000fea0003800000 */
.L_x_11549:
        /* <DEDUP_REMOVED lines=10> */
.L_x_11545:
        /* <DEDUP_REMOVED lines=12> */
.L_x_11554:
[----:B------:R-:W-:-:S07]  /*3a30*/  IMAD.MOV.U32 R9, RZ, RZ, R7 ;  /* 0x000000ffff097224 */ /* 0x000fce00078e0007 */
.L_x_11555:
[----:B------:R-:W-:Y:S05]  /*3a40*/  BSYNC B1 ;  /* 0x0000000000017941 */ /* 0x000fea0003800000 */
.L_x_11553:
        /* <DEDUP_REMOVED lines=16> */
.L_x_11559:
[----:B------:R-:W-:Y:S05]  /*3b50*/  BSYNC B2 ;  /* 0x0000000000027941 */ /* 0x000fea0003800000 */
.L_x_11558:
        /* <DEDUP_REMOVED lines=44> */
.L_x_11557:
[----:B------:R-:W-:Y:S05]  /*3e20*/  BSYNC B1 ;  /* 0x0000000000017941 */ /* 0x000fea0003800000 */
.L_x_11556:
        /* <DEDUP_REMOVED lines=14> */
.L_x_11560:
        /* <DEDUP_REMOVED lines=12> */
.L_x_11563:
[----:B------:R-:W-:-:S07]  /*3fd0*/  IMAD.MOV.U32 R9, RZ, RZ, R7 ;  /* 0x000000ffff097224 */ /* 0x000fce00078e0007 */
.L_x_11564:
[----:B------:R-:W-:Y:S05]  /*3fe0*/  BSYNC B1 ;  /* 0x0000000000017941 */ /* 0x000fea0003800000 */
.L_x_11562:
        /* <DEDUP_REMOVED lines=16> */
.L_x_11568:
[----:B------:R-:W-:Y:S05]  /*40f0*/  BSYNC B2 ;  /* 0x0000000000027941 */ /* 0x000fea0003800000 */
.L_x_11567:
        /* <DEDUP_REMOVED lines=44> */
.L_x_11566:
[----:B------:R-:W-:Y:S05]  /*43c0*/  BSYNC B1 ;  /* 0x0000000000017941 */ /* 0x000fea0003800000 */
.L_x_11565:
        /* <DEDUP_REMOVED lines=10> */
.L_x_11561:
        /* <DEDUP_REMOVED lines=12> */
.L_x_11570:
[----:B------:R-:W-:-:S07]  /*4530*/  IMAD.MOV.U32 R9, RZ, RZ, R7 ;  /* 0x000000ffff097224 */ /* 0x000fce00078e0007 */
.L_x_11571:
[----:B------:R-:W-:Y:S05]  /*4540*/  BSYNC B1 ;  /* 0x0000000000017941 */ /* 0x000fea0003800000 */
.L_x_11569:
        /* <DEDUP_REMOVED lines=16> */
.L_x_11575:
[----:B------:R-:W-:Y:S05]  /*4650*/  BSYNC B2 ;  /* 0x0000000000027941 */ /* 0x000fea0003800000 */
.L_x_11574:
        /* <DEDUP_REMOVED lines=44> */
.L_x_11573:
[----:B------:R-:W-:Y:S05]  /*4920*/  BSYNC B1 ;  /* 0x0000000000017941 */ /* 0x000fea0003800000 */
.L_x_11572:
        /* <DEDUP_REMOVED lines=13> */
.L_x_11576:
        /* <DEDUP_REMOVED lines=12> */
.L_x_11579:
[----:B------:R-:W-:-:S07]  /*4ac0*/  MOV R9, R7 ;  /* 0x0000000700097202 */ /* 0x000fce0000000f00 */
.L_x_11580:
[----:B------:R-:W-:Y:S05]  /*4ad0*/  BSYNC B1 ;  /* 0x0000000000017941 */ /* 0x000fea0003800000 */
.L_x_11578:
        /* <DEDUP_REMOVED lines=16> */
.L_x_11584:
[----:B------:R-:W-:Y:S05]  /*4be0*/  BSYNC B2 ;  /* 0x0000000000027941 */ /* 0x000fea0003800000 */
.L_x_11583:
        /* <DEDUP_REMOVED lines=44> */
.L_x_11582:
[----:B------:R-:W-:Y:S05]  /*4eb0*/  BSYNC B1 ;  /* 0x0000000000017941 */ /* 0x000fea0003800000 */
.L_x_11581:
        /* <DEDUP_REMOVED lines=10> */
.L_x_11577:
        /* <DEDUP_REMOVED lines=12> */
.L_x_11586:
[----:B------:R-:W-:-:S07]  /*5020*/  MOV R9, R7 ;  /* 0x0000000700097202 */ /* 0x000fce0000000f00 */
.L_x_11587:
[----:B------:R-:W-:Y:S05]  /*5030*/  BSYNC B1 ;  /* 0x0000000000017941 */ /* 0x000fea0003800000 */
.L_x_11585:
        /* <DEDUP_REMOVED lines=16> */
.L_x_11591:
[----:B------:R-:W-:Y:S05]  /*5140*/  BSYNC B2 ;  /* 0x0000000000027941 */ /* 0x000fea0003800000 */
.L_x_11590:
        /* <DEDUP_REMOVED lines=44> */
.L_x_11589:
[----:B------:R-:W-:Y:S05]  /*5410*/  BSYNC B1 ;  /* 0x0000000000017941 */ /* 0x000fea0003800000 */
.L_x_11588:
        /* <DEDUP_REMOVED lines=13> */
.L_x_11592:
        /* <DEDUP_REMOVED lines=12> */
.L_x_11595:
[----:B------:R-:W-:-:S07]  /*55b0*/  IMAD.MOV.U32 R9, RZ, RZ, R7 ;  /* 0x000000ffff097224 */ /* 0x000fce00078e0007 */
.L_x_11596:
[----:B------:R-:W-:Y:S05]  /*55c0*/  BSYNC B1 ;  /* 0x0000000000017941 */ /* 0x000fea0003800000 */
.L_x_11594:
        /* <DEDUP_REMOVED lines=16> */
.L_x_11600:
[----:B------:R-:W-:Y:S05]  /*56d0*/  BSYNC B2 ;  /* 0x0000000000027941 */ /* 0x000fea0003800000 */
.L_x_11599:
        /* <DEDUP_REMOVED lines=44> */
.L_x_11598:
[----:B------:R-:W-:Y:S05]  /*59a0*/  BSYNC B1 ;  /* 0x0000000000017941 */ /* 0x000fea0003800000 */
.L_x_11597:
        /* <DEDUP_REMOVED lines=10> */
.L_x_11593:
        /* <DEDUP_REMOVED lines=12> */
.L_x_11602:
[----:B------:R-:W-:-:S07]  /*5b10*/  IMAD.MOV.U32 R9, RZ, RZ, R7 ;  /* 0x000000ffff097224 */ /* 0x000fce00078e0007 */
.L_x_11603:
[----:B------:R-:W-:Y:S05]  /*5b20*/  BSYNC B1 ;  /* 0x0000000000017941 */ /* 0x000fea0003800000 */
.L_x_11601:
        /* <DEDUP_REMOVED lines=16> */
.L_x_11607:
[----:B------:R-:W-:Y:S05]  /*5c30*/  BSYNC B2 ;  /* 0x0000000000027941 */ /* 0x000fea0003800000 */
.L_x_11606:
        /* <DEDUP_REMOVED lines=44> */
.L_x_11605:
[----:B------:R-:W-:Y:S05]  /*5f00*/  BSYNC B1 ;  /* 0x0000000000017941 */ /* 0x000fea0003800000 */
.L_x_11604:
        /* <DEDUP_REMOVED lines=13> */
.L_x_11608:
        /* <DEDUP_REMOVED lines=12> */
.L_x_11611:
[----:B------:R-:W-:-:S07]  /*60a0*/  IMAD.MOV.U32 R85, RZ, RZ, R7 ;  /* 0x000000ffff557224 */ /* 0x000fce00078e0007 */
.L_x_11612:
[----:B------:R-:W-:Y:S05]  /*60b0*/  BSYNC B1 ;  /* 0x0000000000017941 */ /* 0x000fea0003800000 */
.L_x_11610:
        /* <DEDUP_REMOVED lines=16> */
.L_x_11616:
[----:B------:R-:W-:Y:S05]  /*61c0*/  BSYNC B2 ;  /* 0x0000000000027941 */ /* 0x000fea0003800000 */
.L_x_11615:
        /* <DEDUP_REMOVED lines=44> */
.L_x_11614:
[----:B------:R-:W-:Y:S05]  /*6490*/  BSYNC B1 ;  /* 0x0000000000017941 */ /* 0x000fea0003800000 */
.L_x_11613:
        /* <DEDUP_REMOVED lines=10> */
.L_x_11609:
        /* <DEDUP_REMOVED lines=34> */
[----:B-1----:R-:W-:Y:S01]  /*6760*/  IMAD.U32 R73, R84, 0x10000, RZ ;  /* 0x0001000054497824 */ /* 0x002fe200078e00ff */
        /* <DEDUP_REMOVED lines=19> */
.L_x_11617:
[----:B------:R-:W-:-:S07]  /*68a0*/  VIADD R113, R102, 0x80 ;  /* 0x0000008066717836 */ /* 0x000fce0000000000 */
.L_x_11488:
[----:B------:R-:W-:Y:S05]  /*68b0*/  BSYNC B0 ;  /* 0x0000000000007941 */ /* 0x000fea0003800000 */
.L_x_11487:
        /* <DEDUP_REMOVED lines=29> */
.L_x_11621:
[----:B------:R-:W-:-:S07]  /*6a90*/  IMAD.MOV.U32 R87, RZ, RZ, R7 ;  /* 0x000000ffff577224 */ /* 0x000fce00078e0007 */
.L_x_11622:
[----:B------:R-:W-:Y:S05]  /*6aa0*/  BSYNC B1 ;  /* 0x0000000000017941 */ /* 0x000fea0003800000 */
.L_x_11620:
        /* <DEDUP_REMOVED lines=16> */
.L_x_11626:
[----:B------:R-:W-:Y:S05]  /*6bb0*/  BSYNC B2 ;  /* 0x0000000000027941 */ /* 0x000fea0003800000 */
.L_x_11625:
        /* <DEDUP_REMOVED lines=44> */
.L_x_11624:
[----:B------:R-:W-:Y:S05]  /*6e80*/  BSYNC B1 ;  /* 0x0000000000017941 */ /* 0x000fea0003800000 */
.L_x_11623:
[----:B------:R-:W1:Y:S01]  /*6e90*/  LDC R115, c[0x0][0x298] ;  /* 0x0000a600ff737b82 */ /* 0x000e620000000800 */
[----:B------:R-:W-:Y:S01]  /*6ea0*/  HFMA2.MMA R114, -RZ, RZ, 0.1171875, 0 ;  /* 0x2f800000ff727435 */ /* 0x000fe200000001ff */
[----:B------:R-:W-:Y:S01]  /*6eb0*/  ISETP.NE.U32.AND P2, PT, R96, RZ, PT ;  /* 0x000000ff6000720c */ /* 0x000fe20003f45070 */
[----:B-----5:R-:W-:Y:S01]  /*6ec0*/  HADD2.F32 R90, -RZ, R72.H0_H0 ;  /* 0x20000048ff5a7230 */ /* 0x020fe20000004100 */
[----:B------:R-:W-:Y:S02]  /*6ed0*/  I2FP.F32.U32 R9, R87 ;  /* 0x0000005700097245 */ /* 0x000fe40000201000 */
[----:B------:R-:W-:Y:S02]  /*6ee0*/  ISETP.NE.AND.EX P2, PT, R97, RZ, PT, P2 ;  /* 0x000000ff6100720c */ /* 0x000fe40003f45320 */
[----:B------:R-:W2:Y:S03]  /*6ef0*/  LDC R116, c[0x0][0x294] ;  /* 0x0000a500ff747b82 */ /* 0x000ea60000000800 */
        /* <DEDUP_REMOVED lines=12> */
.L_x_11627:
        /* <DEDUP_REMOVED lines=12> */
.L_x_11630:
[----:B------:R-:W-:-:S07]  /*7080*/  IMAD.MOV.U32 R0, RZ, RZ, R7 ;  /* 0x000000ffff007224 */ /* 0x000fce00078e0007 */
.L_x_11631:
[----:B------:R-:W-:Y:S05]  /*7090*/  BSYNC B1 ;  /* 0x0000000000017941 */ /* 0x000fea0003800000 */
.L_x_11629:
        /* <DEDUP_REMOVED lines=16> */
.L_x_11635:
[----:B------:R-:W-:Y:S05]  /*71a0*/  BSYNC B2 ;  /* 0x0000000000027941 */ /* 0x000fea0003800000 */
.L_x_11634:
        /* <DEDUP_REMOVED lines=44> */
.L_x_11633:
[----:B------:R-:W-:Y:S05]  /*7470*/  BSYNC B1 ;  /* 0x0000000000017941 */ /* 0x000fea0003800000 */
.L_x_11632:
        /* <DEDUP_REMOVED lines=10> */
.L_x_11628:
        /* <DEDUP_REMOVED lines=12> */
.L_x_11637:
[----:B------:R-:W-:-:S07]  /*75e0*/  IMAD.MOV.U32 R9, RZ, RZ, R7 ;  /* 0x000000ffff097224 */ /* 0x000fce00078e0007 */
.L_x_11638:
[----:B------:R-:W-:Y:S05]  /*75f0*/  BSYNC B1 ;  /* 0x0000000000017941 */ /* 0x000fea0003800000 */
.L_x_11636:
        /* <DEDUP_REMOVED lines=16> */
.L_x_11642:
[----:B------:R-:W-:Y:S05]  /*7700*/  BSYNC B2 ;  /* 0x0000000000027941 */ /* 0x000fea0003800000 */
.L_x_11641:
        /* <DEDUP_REMOVED lines=44> */
.L_x_11640:
[----:B------:R-:W-:Y:S05]  /*79d0*/  BSYNC B1 ;  /* 0x0000000000017941 */ /* 0x000fea0003800000 */
.L_x_11639:
        /* <DEDUP_REMOVED lines=14> */
.L_x_11643:
        /* <DEDUP_REMOVED lines=12> */
.L_x_11646:
[----:B------:R-:W-:-:S07]  /*7b80*/  MOV R9, R7 ;  /* 0x0000000700097202 */ /* 0x000fce0000000f00 */
.L_x_11647:
[----:B------:R-:W-:Y:S05]  /*7b90*/  BSYNC B1 ;  /* 0x0000000000017941 */ /* 0x000fea0003800000 */
.L_x_11645:
        /* <DEDUP_REMOVED lines=16> */
.L_x_11651:
[----:B------:R-:W-:Y:S05]  /*7ca0*/  BSYNC B2 ;  /* 0x0000000000027941 */ /* 0x000fea0003800000 */
.L_x_11650:
        /* <DEDUP_REMOVED lines=44> */
.L_x_11649:
[----:B------:R-:W-:Y:S05]  /*7f70*/  BSYNC B1 ;  /* 0x0000000000017941 */ /* 0x000fea0003800000 */
.L_x_11648:
        /* <DEDUP_REMOVED lines=10> */
.L_x_11644:
        /* <DEDUP_REMOVED lines=12> */
.L_x_11653:
[----:B------:R-:W-:-:S07]  /*80e0*/  MOV R9, R7 ;  /* 0x0000000700097202 */ /* 0x000fce0000000f00 */
.L_x_11654:
[----:B------:R-:W-:Y:S05]  /*80f0*/  BSYNC B1 ;  /* 0x0000000000017941 */ /* 0x000fea0003800000 */
.L_x_11652:
        /* <DEDUP_REMOVED lines=16> */
.L_x_11658:
[----:B------:R-:W-:Y:S05]  /*8200*/  BSYNC B2 ;  /* 0x0000000000027941 */ /* 0x000fea0003800000 */
.L_x_11657:
        /* <DEDUP_REMOVED lines=44> */
.L_x_11656:
[----:B------:R-:W-:Y:S05]  /*84d0*/  BSYNC B1 ;  /* 0x0000000000017941 */ /* 0x000fea0003800000 */
.L_x_11655:
        /* <DEDUP_REMOVED lines=14> */
.L_x_11659:
        /* <DEDUP_REMOVED lines=12> */
.L_x_11662:
[----:B------:R-:W-:-:S07]  /*8680*/  IMAD.MOV.U32 R9, RZ, RZ, R7 ;  /* 0x000000ffff097224 */ /* 0x000fce00078e0007 */
.L_x_11663:
[----:B------:R-:W-:Y:S05]  /*8690*/  BSYNC B1 ;  /* 0x0000000000017941 */ /* 0x000fea0003800000 */
.L_x_11661:
        /* <DEDUP_REMOVED lines=16> */
.L_x_11667:
[----:B------:R-:W-:Y:S05]  /*87a0*/  BSYNC B2 ;  /* 0x0000000000027941 */ /* 0x000fea0003800000 */
.L_x_11666:
        /* <DEDUP_REMOVED lines=44> */
.L_x_11665:
[----:B------:R-:W-:Y:S05]  /*8a70*/  BSYNC B1 ;  /* 0x0000000000017941 */ /* 0x000fea0003800000 */
.L_x_11664:
        /* <DEDUP_REMOVED lines=10> */
.L_x_11660:
        /* <DEDUP_REMOVED lines=12> */
.L_x_11669:
[----:B------:R-:W-:-:S07]  /*8be0*/  IMAD.MOV.U32 R9, RZ, RZ, R7 ;  /* 0x000000ffff097224 */ /* 0x000fce00078e0007 */
.L_x_11670:
[----:B------:R-:W-:Y:S05]  /*8bf0*/  BSYNC B1 ;  /* 0x0000000000017941 */ /* 0x000fea0003800000 */
.L_x_11668:
        /* <DEDUP_REMOVED lines=16> */
.L_x_11674:
[----:B------:R-:W-:Y:S05]  /*8d00*/  BSYNC B2 ;  /* 0x0000000000027941 */ /* 0x000fea0003800000 */
.L_x_11673:
        /* <DEDUP_REMOVED lines=44> */
.L_x_11672:
[----:B------:R-:W-:Y:S05]  /*8fd0*/  BSYNC B1 ;  /* 0x0000000000017941 */ /* 0x000fea0003800000 */
.L_x_11671:
        /* <DEDUP_REMOVED lines=14> */
.L_x_11675:
        /* <DEDUP_REMOVED lines=12> */
.L_x_11678:
[----:B------:R-:W-:-:S07]  /*9180*/  IMAD.MOV.U32 R9, RZ, RZ, R7 ;  /* 0x000000ffff097224 */ /* 0x000fce00078e0007 */
.L_x_11679:
[----:B------:R-:W-:Y:S05]  /*9190*/  BSYNC B1 ;  /* 0x0000000000017941 */ /* 0x000fea0003800000 */
.L_x_11677:
        /* <DEDUP_REMOVED lines=16> */
.L_x_11683:
[----:B------:R-:W-:Y:S05]  /*92a0*/  BSYNC B2 ;  /* 0x0000000000027941 */ /* 0x000fea0003800000 */
.L_x_11682:
        /* <DEDUP_REMOVED lines=44> */
.L_x_11681:
[----:B------:R-:W-:Y:S05]  /*9570*/  BSYNC B1 ;  /* 0x0000000000017941 */ /* 0x000fea0003800000 */
.L_x_11680:
        /* <DEDUP_REMOVED lines=10> */
.L_x_11676:
        /* <DEDUP_REMOVED lines=12> */
.L_x_11685:
[----:B------:R-:W-:-:S07]  /*96e0*/  IMAD.MOV.U32 R9, RZ, RZ, R7 ;  /* 0x000000ffff097224 */ /* 0x000fce00078e0007 */
.L_x_11686:
[----:B------:R-:W-:Y:S05]  /*96f0*/  BSYNC B1 ;  /* 0x0000000000017941 */ /* 0x000fea0003800000 */
.L_x_11684:
        /* <DEDUP_REMOVED lines=16> */
.L_x_11690:
[----:B------:R-:W-:Y:S05]  /*9800*/  BSYNC B2 ;  /* 0x0000000000027941 */ /* 0x000fea0003800000 */
.L_x_11689:
        /* <DEDUP_REMOVED lines=44> */
.L_x_11688:
[----:B------:R-:W-:Y:S05]  /*9ad0*/  BSYNC B1 ;  /* 0x0000000000017941 */ /* 0x000fea0003800000 */
.L_x_11687:
        /* <DEDUP_REMOVED lines=14> */
.L_x_11691:
        /* <DEDUP_REMOVED lines=12> */
.L_x_11694:
[----:B------:R-:W-:-:S07]  /*9c80*/  MOV R9, R7 ;  /* 0x0000000700097202 */ /* 0x000fce0000000f00 */
.L_x_11695:
[----:B------:R-:W-:Y:S05]  /*9c90*/  BSYNC B1 ;  /* 0x0000000000017941 */ /* 0x000fea0003800000 */
.L_x_11693:
        /* <DEDUP_REMOVED lines=16> */
.L_x_11699:
[----:B------:R-:W-:Y:S05]  /*9da0*/  BSYNC B2 ;  /* 0x0000000000027941 */ /* 0x000fea0003800000 */
.L_x_11698:
        /* <DEDUP_REMOVED lines=44> */
.L_x_11697:
[----:B------:R-:W-:Y:S05]  /*a070*/  BSYNC B1 ;  /* 0x0000000000017941 */ /* 0x000fea0003800000 */
.L_x_11696:
        /* <DEDUP_REMOVED lines=10> */
.L_x_11692:
        /* <DEDUP_REMOVED lines=12> */
.L_x_11701:
[----:B------:R-:W-:-:S07]  /*a1e0*/  MOV R9, R7 ;  /* 0x0000000700097202 */ /* 0x000fce0000000f00 */
.L_x_11702:
[----:B------:R-:W-:Y:S05]  /*a1f0*/  BSYNC B1 ;  /* 0x0000000000017941 */ /* 0x000fea0003800000 */
.L_x_11700:
        /* <DEDUP_REMOVED lines=16> */
.L_x_11706:
[----:B------:R-:W-:Y:S05]  /*a300*/  BSYNC B2 ;  /* 0x0000000000027941 */ /* 0x000fea0003800000 */
.L_x_11705:
        /* <DEDUP_REMOVED lines=44> */
.L_x_11704:
[----:B------:R-:W-:Y:S05]  /*a5d0*/  BSYNC B1 ;  /* 0x0000000000017941 */ /* 0x000fea0003800000 */
.L_x_11703:
        /* <DEDUP_REMOVED lines=13> */
.L_x_11707:
        /* <DEDUP_REMOVED lines=12> */
.L_x_11710:
[----:B------:R-:W-:-:S07]  /*a770*/  IMAD.MOV.U32 R9, RZ, RZ, R7 ;  /* 0x000000ffff097224 */ /* 0x000fce00078e0007 */
.L_x_11711:
[----:B------:R-:W-:Y:S05]  /*a780*/  BSYNC B1 ;  /* 0x0000000000017941 */ /* 0x000fea0003800000 */
.L_x_11709:
        /* <DEDUP_REMOVED lines=16> */
.L_x_11715:
[----:B------:R-:W-:Y:S05]  /*a890*/  BSYNC B2 ;  /* 0x0000000000027941 */ /* 0x000fea0003800000 */
.L_x_11714:
        /* <DEDUP_REMOVED lines=44> */
.L_x_11713:
[----:B------:R-:W-:Y:S05]  /*ab60*/  BSYNC B1 ;  /* 0x0000000000017941 */ /* 0x000fea0003800000 */
.L_x_11712:
        /* <DEDUP_REMOVED lines=10> */
.L_x_11708:
        /* <DEDUP_REMOVED lines=12> */
.L_x_11717:
[----:B------:R-:W-:-:S07]  /*acd0*/  MOV R9, R7 ;  /* 0x0000000700097202 */ /* 0x000fce0000000f00 */
.L_x_11718:
[----:B------:R-:W-:Y:S05]  /*ace0*/  BSYNC B1 ;  /* 0x0000000000017941 */ /* 0x000fea0003800000 */
.L_x_11716:
        /* <DEDUP_REMOVED lines=16> */
.L_x_11722:
[----:B------:R-:W-:Y:S05]  /*adf0*/  BSYNC B2 ;  /* 0x0000000000027941 */ /* 0x000fea0003800000 */
.L_x_11721:
        /* <DEDUP_REMOVED lines=44> */
.L_x_11720:
[----:B------:R-:W-:Y:S05]  /*b0c0*/  BSYNC B1 ;  /* 0x0000000000017941 */ /* 0x000fea0003800000 */
.L_x_11719:
        /* <DEDUP_REMOVED lines=13> */
.L_x_11723:
        /* <DEDUP_REMOVED lines=12> */
.L_x_11726:
[----:B------:R-:W-:-:S07]  /*b260*/  IMAD.MOV.U32 R9, RZ, RZ, R7 ;  /* 0x000000ffff097224 */ /* 0x000fce00078e0007 */
.L_x_11727:
[----:B------:R-:W-:Y:S05]  /*b270*/  BSYNC B1 ;  /* 0x0000000000017941 */ /* 0x000fea0003800000 */
.L_x_11725:
        /* <DEDUP_REMOVED lines=16> */
.L_x_11731:
[----:B------:R-:W-:Y:S05]  /*b380*/  BSYNC B2 ;  /* 0x0000000000027941 */ /* 0x000fea0003800000 */
.L_x_11730:
        /* <DEDUP_REMOVED lines=44> */
.L_x_11729:
[----:B------:R-:W-:Y:S05]  /*b650*/  BSYNC B1 ;  /* 0x0000000000017941 */ /* 0x000fea0003800000 */
.L_x_11728:
        /* <DEDUP_REMOVED lines=10> */
.L_x_11724:
        /* <DEDUP_REMOVED lines=12> */
.L_x_11733:
[----:B------:R-:W-:-:S07]  /*b7c0*/  MOV R9, R7 ;  /* 0x0000000700097202 */ /* 0x000fce0000000f00 */
.L_x_11734:
[----:B------:R-:W-:Y:S05]  /*b7d0*/  BSYNC B1 ;  /* 0x0000000000017941 */ /* 0x000fea0003800000 */
.L_x_11732:
        /* <DEDUP_REMOVED lines=16> */
.L_x_11738:
[----:B------:R-:W-:Y:S05]  /*b8e0*/  BSYNC B2 ;  /* 0x0000000000027941 */ /* 0x000fea0003800000 */
.L_x_11737:
        /* <DEDUP_REMOVED lines=44> */
.L_x_11736:
[----:B------:R-:W-:Y:S05]  /*bbb0*/  BSYNC B1 ;  /* 0x0000000000017941 */ /* 0x000fea0003800000 */
.L_x_11735:
        /* <DEDUP_REMOVED lines=13> */
.L_x_11739:
        /* <DEDUP_REMOVED lines=12> */
.L_x_11742:
[----:B------:R-:W-:-:S07]  /*bd50*/  IMAD.MOV.U32 R85, RZ, RZ, R7 ;  /* 0x000000ffff557224 */ /* 0x000fce00078e0007 */
.L_x_11743:
[----:B------:R-:W-:Y:S05]  /*bd60*/  BSYNC B1 ;  /* 0x0000000000017941 */ /* 0x000fea0003800000 */
.L_x_11741:
        /* <DEDUP_REMOVED lines=16> */
.L_x_11747:
[----:B------:R-:W-:Y:S05]  /*be70*/  BSYNC B2 ;  /* 0x0000000000027941 */ /* 0x000fea0003800000 */
.L_x_11746:
        /* <DEDUP_REMOVED lines=44> */
.L_x_11745:
[----:B------:R-:W-:Y:S05]  /*c140*/  BSYNC B1 ;  /* 0x0000000000017941 */ /* 0x000fea0003800000 */
.L_x_11744:
        /* <DEDUP_REMOVED lines=10> */
.L_x_11740:
        /* <DEDUP_REMOVED lines=54> */
.L_x_11748:
[----:B------:R-:W-:-:S07]  /*c550*/  IADD3 R113, R113, 0x80, RZ ;  /* 0x0000008071717810 */ /* 0x000fce0007ffe0ff */
.L_x_11619:
[----:B------:R-:W-:Y:S05]  /*c560*/  BSYNC B0 ;  /* 0x0000000000007941 */ /* 0x000fea0003800000 */
.L_x_11618:
        /* <DEDUP_REMOVED lines=29> */
.L_x_11752:
[----:B------:R-:W-:-:S07]  /*c740*/  IMAD.MOV.U32 R98, RZ, RZ, R7 ;  /* 0x000000ffff627224 */ /* 0x000fce00078e0007 */
.L_x_11753:
[----:B------:R-:W-:Y:S05]  /*c750*/  BSYNC B1 ;  /* 0x0000000000017941 */ /* 0x000fea0003800000 */
.L_x_11751:
        /* <DEDUP_REMOVED lines=16> */
.L_x_11757:
[----:B------:R-:W-:Y:S05]  /*c860*/  BSYNC B2 ;  /* 0x0000000000027941 */ /* 0x000fea0003800000 */
.L_x_11756:
        /* <DEDUP_REMOVED lines=44> */
.L_x_11755:
[----:B------:R-:W-:Y:S05]  /*cb30*/  BSYNC B1 ;  /* 0x0000000000017941 */ /* 0x000fea0003800000 */
.L_x_11754:
        /* <DEDUP_REMOVED lines=19> */
.L_x_11758:
        /* <DEDUP_REMOVED lines=12> */
.L_x_11761:
[----:B------:R-:W-:-:S07]  /*cd30*/  IMAD.MOV.U32 R0, RZ, RZ, R7 ;  /* 0x000000ffff007224 */ /* 0x000fce00078e0007 */
.L_x_11762:
[----:B------:R-:W-:Y:S05]  /*cd40*/  BSYNC B1 ;  /* 0x0000000000017941 */ /* 0x000fea0003800000 */
.L_x_11760:
        /* <DEDUP_REMOVED lines=16> */
.L_x_11766:
[----:B------:R-:W-:Y:S05]  /*ce50*/  BSYNC B2 ;  /* 0x0000000000027941 */ /* 0x000fea0003800000 */
.L_x_11765:
        /* <DEDUP_REMOVED lines=44> */
.L_x_11764:
[----:B------:R-:W-:Y:S05]  /*d120*/  BSYNC B1 ;  /* 0x0000000000017941 */ /* 0x000fea0003800000 */
.L_x_11763:
        /* <DEDUP_REMOVED lines=10> */
.L_x_11759:
        /* <DEDUP_REMOVED lines=12> */
.L_x_11768:
[----:B------:R-:W-:-:S07]  /*d290*/  MOV R9, R7 ;  /* 0x0000000700097202 */ /* 0x000fce0000000f00 */
.L_x_11769:
[----:B------:R-:W-:Y:S05]  /*d2a0*/  BSYNC B1 ;  /* 0x0000000000017941 */ /* 0x000fea0003800000 */
.L_x_11767:
        /* <DEDUP_REMOVED lines=16> */
.L_x_11773:
[----:B------:R-:W-:Y:S05]  /*d3b0*/  BSYNC B2 ;  /* 0x0000000000027941 */ /* 0x000fea0003800000 */
.L_x_11772:
        /* <DEDUP_REMOVED lines=44> */
.L_x_11771:
[----:B------:R-:W-:Y:S05]  /*d680*/  BSYNC B1 ;  /* 0x0000000000017941 */ /* 0x000fea0003800000 */
.L_x_11770:
        /* <DEDUP_REMOVED lines=14> */
.L_x_11774:
        /* <DEDUP_REMOVED lines=12> */
.L_x_11777:
[----:B------:R-:W-:-:S07]  /*d830*/  IMAD.MOV.U32 R9, RZ, RZ, R7 ;  /* 0x000000ffff097224 */ /* 0x000fce00078e0007 */
.L_x_11778:
[----:B------:R-:W-:Y:S05]  /*d840*/  BSYNC B1 ;  /* 0x0000000000017941 */ /* 0x000fea0003800000 */
.L_x_11776:
        /* <DEDUP_REMOVED lines=16> */
.L_x_11782:
[----:B------:R-:W-:Y:S05]  /*d950*/  BSYNC B2 ;  /* 0x0000000000027941 */ /* 0x000fea0003800000 */
.L_x_11781:
        /* <DEDUP_REMOVED lines=44> */
.L_x_11780:
[----:B------:R-:W-:Y:S05]  /*dc20*/  BSYNC B1 ;  /* 0x0000000000017941 */ /* 0x000fea0003800000 */
.L_x_11779:
        /* <DEDUP_REMOVED lines=10> */
.L_x_11775:
        /* <DEDUP_REMOVED lines=12> */
.L_x_11784:
[----:B------:R-:W-:-:S07]  /*dd90*/  MOV R9, R7 ;  /* 0x0000000700097202 */ /* 0x000fce0000000f00 */
.L_x_11785:
[----:B------:R-:W-:Y:S05]  /*dda0*/  BSYNC B1 ;  /* 0x0000000000017941 */ /* 0x000fea0003800000 */
.L_x_11783:
        /* <DEDUP_REMOVED lines=16> */
.L_x_11789:
[----:B------:R-:W-:Y:S05]  /*deb0*/  BSYNC B2 ;  /* 0x0000000000027941 */ /* 0x000fea0003800000 */
.L_x_11788:
        /* <DEDUP_REMOVED lines=44> */
.L_x_11787:
[----:B------:R-:W-:Y:S05]  /*e180*/  BSYNC B1 ;  /* 0x0000000000017941 */ /* 0x000fea0003800000 */
.L_x_11786:
        /* <DEDUP_REMOVED lines=14> */
.L_x_11790:
        /* <DEDUP_REMOVED lines=12> */
.L_x_11793:
[----:B------:R-:W-:-:S07]  /*e330*/  IMAD.MOV.U32 R9, RZ, RZ, R7 ;  /* 0x000000ffff097224 */ /* 0x000fce00078e0007 */
.L_x_11794:
[----:B------:R-:W-:Y:S05]  /*e340*/  BSYNC B1 ;  /* 0x0000000000017941 */ /* 0x000fea0003800000 */
.L_x_11792:
        /* <DEDUP_REMOVED lines=16> */
.L_x_11798:
[----:B------:R-:W-:Y:S05]  /*e450*/  BSYNC B2 ;  /* 0x0000000000027941 */ /* 0x000fea0003800000 */
.L_x_11797:
        /* <DEDUP_REMOVED lines=44> */
.L_x_11796:
[----:B------:R-:W-:Y:S05]  /*e720*/  BSYNC B1 ;  /* 0x0000000000017941 */ /* 0x000fea0003800000 */
.L_x_11795:
        /* <DEDUP_REMOVED lines=10> */
.L_x_11791:
        /* <DEDUP_REMOVED lines=12> */
.L_x_11800:
[----:B------:R-:W-:-:S07]  /*e890*/  MOV R9, R7 ;  /* 0x0000000700097202 */ /* 0x000fce0000000f00 */
.L_x_11801:
[----:B------:R-:W-:Y:S05]  /*e8a0*/  BSYNC B1 ;  /* 0x0000000000017941 */ /* 0x000fea0003800000 */
.L_x_11799:
        /* <DEDUP_REMOVED lines=16> */
.L_x_11805:
[----:B------:R-:W-:Y:S05]  /*e9b0*/  BSYNC B2 ;  /* 0x0000000000027941 */ /* 0x000fea0003800000 */
.L_x_11804:
        /* <DEDUP_REMOVED lines=44> */
.L_x_11803:
[----:B------:R-:W-:Y:S05]  /*ec80*/  BSYNC B1 ;  /* 0x0000000000017941 */ /* 0x000fea0003800000 */
.L_x_11802:
        /* <DEDUP_REMOVED lines=14> */
.L_x_11806:
        /* <DEDUP_REMOVED lines=12> */
.L_x_11809:
[----:B------:R-:W-:-:S07]  /*ee30*/  IMAD.MOV.U32 R9, RZ, RZ, R7 ;  /* 0x000000ffff097224 */ /* 0x000fce00078e0007 */
.L_x_11810:
[----:B------:R-:W-:Y:S05]  /*ee40*/  BSYNC B1 ;  /* 0x0000000000017941 */ /* 0x000fea0003800000 */
.L_x_11808:
        /* <DEDUP_REMOVED lines=16> */
.L_x_11814:
[----:B------:R-:W-:Y:S05]  /*ef50*/  BSYNC B2 ;  /* 0x0000000000027941 */ /* 0x000fea0003800000 */
.L_x_11813:
        /* <DEDUP_REMOVED lines=44> */
.L_x_11812:
[----:B------:R-:W-:Y:S05]  /*f220*/  BSYNC B1 ;  /* 0x0000000000017941 */ /* 0x000fea0003800000 */
.L_x_11811:
        /* <DEDUP_REMOVED lines=10> */
.L_x_11807:
        /* <DEDUP_REMOVED lines=12> */
.L_x_11816:
[----:B------:R-:W-:-:S07]  /*f390*/  MOV R9, R7 ;  /* 0x0000000700097202 */ /* 0x000fce0000000f00 */
.L_x_11817:
[----:B------:R-:W-:Y:S05]  /*f3a0*/  BSYNC B1 ;  /* 0x0000000000017941 */ /* 0x000fea0003800000 */
.L_x_11815:
        /* <DEDUP_REMOVED lines=16> */
.L_x_11821:
[----:B------:R-:W-:Y:S05]  /*f4b0*/  BSYNC B2 ;  /* 0x0000000000027941 */ /* 0x000fea0003800000 */
.L_x_11820:
        /* <DEDUP_REMOVED lines=44> */
.L_x_11819:
[----:B------:R-:W-:Y:S05]  /*f780*/  BSYNC B1 ;  /* 0x0000000000017941 */ /* 0x000fea0003800000 */
.L_x_11818:
        /* <DEDUP_REMOVED lines=14> */
.L_x_11822:
        /* <DEDUP_REMOVED lines=12> */
.L_x_11825:
[----:B------:R-:W-:-:S07]  /*f930*/  IMAD.MOV.U32 R9, RZ, RZ, R7 ;  /* 0x000000ffff097224 */ /* 0x000fce00078e0007 */
.L_x_11826:
[----:B------:R-:W-:Y:S05]  /*f940*/  BSYNC B1 ;  /* 0x0000000000017941 */ /* 0x000fea0003800000 */
.L_x_11824:
        /* <DEDUP_REMOVED lines=16> */
.L_x_11830:
[----:B------:R-:W-:Y:S05]  /*fa50*/  BSYNC B2 ;  /* 0x0000000000027941 */ /* 0x000fea0003800000 */
.L_x_11829:
        /* <DEDUP_REMOVED lines=44> */
.L_x_11828:
[----:B------:R-:W-:Y:S05]  /*fd20*/  BSYNC B1 ;  /* 0x0000000000017941 */ /* 0x000fea0003800000 */
.L_x_11827:
        /* <DEDUP_REMOVED lines=10> */
.L_x_11823:
        /* <DEDUP_REMOVED lines=12> */
.L_x_11832:
[----:B------:R-:W-:-:S07]  /*fe90*/  MOV R9, R7 ;  /* 0x0000000700097202 */ /* 0x000fce0000000f00 */
.L_x_11833:
[----:B------:R-:W-:Y:S05]  /*fea0*/  BSYNC B1 ;  /* 0x0000000000017941 */ /* 0x000fea0003800000 */
.L_x_11831:
        /* <DEDUP_REMOVED lines=16> */
.L_x_11837:
[----:B------:R-:W-:Y:S05]  /*ffb0*/  BSYNC B2 ;  /* 0x0000000000027941 */ /* 0x000fea0003800000 */
.L_x_11836:
        /* <DEDUP_REMOVED lines=44> */
.L_x_11835:
[----:B------:R-:W-:Y:S05]  /*10280*/  BSYNC B1 ;  /* 0x0000000000017941 */ /* 0x000fea0003800000 */
.L_x_11834:
        /* <DEDUP_REMOVED lines=13> */
.L_x_11838:
        /* <DEDUP_REMOVED lines=12> */
.L_x_11841:
[----:B------:R-:W-:-:S07]  /*10420*/  IMAD.MOV.U32 R9, RZ, RZ, R7 ;  /* 0x000000ffff097224 */ /* 0x000fce00078e0007 */
.L_x_11842:
[----:B------:R-:W-:Y:S05]  /*10430*/  BSYNC B1 ;  /* 0x0000000000017941 */ /* 0x000fea0003800000 */
.L_x_11840:
        /* <DEDUP_REMOVED lines=16> */
.L_x_11846:
[----:B------:R-:W-:Y:S05]  /*10540*/  BSYNC B2 ;  /* 0x0000000000027941 */ /* 0x000fea0003800000 */
.L_x_11845:
        /* <DEDUP_REMOVED lines=44> */
.L_x_11844:
[----:B------:R-:W-:Y:S05]  /*10810*/  BSYNC B1 ;  /* 0x0000000000017941 */ /* 0x000fea0003800000 */
.L_x_11843:
        /* <DEDUP_REMOVED lines=10> */
.L_x_11839:
        /* <DEDUP_REMOVED lines=12> */
.L_x_11848:
[----:B------:R-:W-:-:S07]  /*10980*/  MOV R9, R7 ;  /* 0x0000000700097202 */ /* 0x000fce0000000f00 */
.L_x_11849:
[----:B------:R-:W-:Y:S05]  /*10990*/  BSYNC B1 ;  /* 0x0000000000017941 */ /* 0x000fea0003800000 */
.L_x_11847:
        /* <DEDUP_REMOVED lines=16> */
.L_x_11853:
[----:B------:R-:W-:Y:S05]  /*10aa0*/  BSYNC B2 ;  /* 0x0000000000027941 */ /* 0x000fea0003800000 */
.L_x_11852:
        /* <DEDUP_REMOVED lines=44> */
.L_x_11851:
[----:B------:R-:W-:Y:S05]  /*10d70*/  BSYNC B1 ;  /* 0x0000000000017941 */ /* 0x000fea0003800000 */
.L_x_11850:
        /* <DEDUP_REMOVED lines=13> */
.L_x_11854:
        /* <DEDUP_REMOVED lines=12> */
.L_x_11857:
[----:B------:R-:W-:-:S07]  /*10f10*/  IMAD.MOV.U32 R9, RZ, RZ, R7 ;  /* 0x000000ffff097224 */ /* 0x000fce00078e0007 */
.L_x_11858:
[----:B------:R-:W-:Y:S05]  /*10f20*/  BSYNC B1 ;  /* 0x0000000000017941 */ /* 0x000fea0003800000 */
.L_x_11856:
        /* <DEDUP_REMOVED lines=16> */
.L_x_11862:
[----:B------:R-:W-:Y:S05]  /*11030*/  BSYNC B2 ;  /* 0x0000000000027941 */ /* 0x000fea0003800000 */
.L_x_11861:
        /* <DEDUP_REMOVED lines=44> */
.L_x_11860:
[----:B------:R-:W-:Y:S05]  /*11300*/  BSYNC B1 ;  /* 0x0000000000017941 */ /* 0x000fea0003800000 */
.L_x_11859:
        /* <DEDUP_REMOVED lines=10> */
.L_x_11855:
        /* <DEDUP_REMOVED lines=12> */
.L_x_11864:
[----:B------:R-:W-:-:S07]  /*11470*/  MOV R9, R7 ;  /* 0x0000000700097202 */ /* 0x000fce0000000f00 */
.L_x_11865:
[----:B------:R-:W-:Y:S05]  /*11480*/  BSYNC B1 ;  /* 0x0000000000017941 */ /* 0x000fea0003800000 */
.L_x_11863:
        /* <DEDUP_REMOVED lines=16> */
.L_x_11869:
[----:B------:R-:W-:Y:S05]  /*11590*/  BSYNC B2 ;  /* 0x0000000000027941 */ /* 0x000fea0003800000 */
.L_x_11868:
        /* <DEDUP_REMOVED lines=44> */
.L_x_11867:
[----:B------:R-:W-:Y:S05]  /*11860*/  BSYNC B1 ;  /* 0x0000000000017941 */ /* 0x000fea0003800000 */
.L_x_11866:
        /* <DEDUP_REMOVED lines=13> */
.L_x_11870:
        /* <DEDUP_REMOVED lines=12> */
.L_x_11873:
[----:B------:R-:W-:-:S07]  /*11a00*/  IMAD.MOV.U32 R85, RZ, RZ, R7 ;  /* 0x000000ffff557224 */ /* 0x000fce00078e0007 */
.L_x_11874:
[----:B------:R-:W-:Y:S05]  /*11a10*/  BSYNC B1 ;  /* 0x0000000000017941 */ /* 0x000fea0003800000 */
.L_x_11872:
        /* <DEDUP_REMOVED lines=16> */
.L_x_11878:
[----:B------:R-:W-:Y:S05]  /*11b20*/  BSYNC B2 ;  /* 0x0000000000027941 */ /* 0x000fea0003800000 */
.L_x_11877:
        /* <DEDUP_REMOVED lines=44> */
.L_x_11876:
[----:B------:R-:W-:Y:S05]  /*11df0*/  BSYNC B1 ;  /* 0x0000000000017941 */ /* 0x000fea0003800000 */
.L_x_11875:
        /* <DEDUP_REMOVED lines=10> */
.L_x_11871:
[----:B------:R-:W-:Y:S02]  /*11ea0*/  ISETP.NE.AND P0, PT, R118, RZ, PT ;  /* 0x000000ff7600720c */ /* 0x000fe40003f05270 */
[----:B------:R-:W-:Y:S02]  /*11eb0*/  ISETP.NE.AND P6, PT, R121, RZ, PT ;  /* 0x000000ff7900720c */ /* 0x000fe40003fc5270 */
[----:B------:R-:W-:Y:S02]  /*11ec0*/  ISETP.NE.AND P2, PT, R117, RZ, PT ;  /* 0x000000ff7500720c */ /* 0x000fe40003f45270 */
[----:B------:R-:W-:Y:S02]  /*11ed0*/  SEL R121, RZ, 0x1000000, P5 ;  /* 0x01000000ff797807 */ /* 0x000fe40002800000 */
[----:B------:R-:W-:Y:S02]  /*11ee0*/  ISETP.NE.AND P5, PT, R119, RZ, PT ;  /* 0x000000ff7700720c */ /* 0x000fe40003fa5270 */
[----:B------:R-:W-:-:S02]  /*11ef0*/  SEL R117, RZ, 0x1, P0 ;  /* 0x00000001ff757807 */ /* 0x000fc40000000000 */
[----:B------:R-:W-:Y:S02]  /*11f00*/  SEL R119, RZ, 0x10000, P4 ;  /* 0x00010000ff777807 */ /* 0x000fe40002000000 */
[C---:B------:R-:W-:Y:S02]  /*11f10*/  LEA R114, P0, R113.reuse, UR12, 0x4 ;  /* 0x0000000c71727c11 */ /* 0x040fe4000f8020ff */
        /* <DEDUP_REMOVED lines=46> */
.L_x_11750:
[----:B------:R-:W-:Y:S05]  /*12200*/  BSYNC B0 ;  /* 0x0000000000007941 */ /* 0x000fea0003800000 */
.L_x_11749:
[----:B-1234-:R-:W-:Y:S01]  /*12210*/  FADD.FTZ R73, RZ, R2 ;  /* 0x00000002ff497221 */ /* 0x01efe20000010000 */
[----:B------:R-:W-:Y:S01]  /*12220*/  ISETP.NE.AND P5, PT, R3, RZ, PT ;  /* 0x000000ff0300720c */ /* 0x000fe20003fa5270 */
[----:B------:R-:W-:Y:S01]  /*12230*/  UMOV UR10, 0xffffffff ;  /* 0xffffffff000a7882 */ /* 0x000fe20000000000 */
[C---:B------:R-:W-:Y:S01]  /*12240*/  ISETP.GT.U32.AND P0, PT, R13.reuse, 0xff, PT ;  /* 0x000000ff0d00780c */ /* 0x040fe20003f04070 */
        /* <DEDUP_REMOVED lines=100> */
.L_x_11897:
        /* <DEDUP_REMOVED lines=106> */
.L_x_11881:
[----:B------:R-:W-:Y:S05]  /*12f30*/  BSYNC B0 ;  /* 0x0000000000007941 */ /* 0x000fea0003800000 */
.L_x_11880:
        /* <DEDUP_REMOVED lines=35> */
.L_x_11883:
[----:B------:R-:W-:Y:S05]  /*13170*/  BSYNC B0 ;  /* 0x0000000000007941 */ /* 0x000fea0003800000 */
.L_x_11882:
        /* <DEDUP_REMOVED lines=34> */
.L_x_11885:
[----:B------:R-:W-:Y:S05]  /*133a0*/  BSYNC B0 ;  /* 0x0000000000007941 */ /* 0x000fea0003800000 */
.L_x_11884:
[----:B------:R-:W-:Y:S01]  /*133b0*/  VIADD R12, R12, UR18 ;  /* 0x000000120c0c7c36 */ /* 0x000fe20008000000 */
[----:B-123--:R-:W-:-:S04]  /*133c0*/  SEL R112, RZ, 0x1, P1 ;  /* 0x00000001ff707807 */ /* 0x00efc80000800000 */
[----:B------:R-:W-:-:S13]  /*133d0*/  ISETP.GE.AND P0, PT, R12, UR19, PT ;  /* 0x000000130c007c0c */ /* 0x000fda000bf06270 */
[----:B------:R-:W-:Y:S05]  /*133e0*/  @!P0 BRA `(.L_x_11886) ;  /* 0xfffffed400f48947 */ /* 0x000fea000383ffff */
[----:B------:R-:W-:Y:S05]  /*133f0*/  EXIT ;  /* 0x000000000000794d */ /* 0x000fea0003800000 */
.L_x_11879:
[----:B------:R-:W-:Y:S01]  /*13400*/  HFMA2.MMA R120, -RZ, RZ, 0, 1.847743988037109375e-06 ;  /* 0x0000001fff787435 */ /* 0x000fe200000001ff */
[----:B------:R-:W-:Y:S01]  /*13410*/  MOV R118, R73 ;  /* 0x0000004900767202 */ /* 0x000fe20000000f00 */
[----:B------:R-:W-:Y:S02]  /*13420*/  IMAD.MOV.U32 R119, RZ, RZ, 0x1 ;  /* 0x00000001ff777424 */ /* 0x000fe400078e00ff */
[----:B------:R-:W-:-:S07]  /*13430*/  IMAD.MOV.U32 R117, RZ, RZ, -0x1 ;  /* 0xffffffffff757424 */ /* 0x000fce00078e00ff */
[----:B0----5:R-:W-:Y:S05]  /*13440*/  WARPSYNC.COLLECTIVE R117, `(.L_x_11887) ;  /* 0x0000000075087348 */ /* 0x021fea0003c00000 */
[----:B------:R1:W2:Y:S02]  /*13450*/  SHFL.BFLY P4, R116, R118, R119, R120 ;  /* 0x0c00007776747389 */ /* 0x0002a40000080078 */
[----:B012--5:R-:W-:Y:S01]  /*13460*/  ENDCOLLECTIVE ;  /* 0x000000000000791b */ /* 0x027fe20003800000 */
.L_x_11887:
[----:B------:R-:W-:Y:S01]  /*13470*/  HFMA2.MMA R119, -RZ, RZ, 0, 1.1920928955078125e-07 ;  /* 0x00000002ff777435 */ /* 0x000fe200000001ff */
[----:B------:R-:W-:-:S05]  /*13480*/  MOV R72, R116 ;  /* 0x0000007400487202 */ /* 0x000fca0000000f00 */
[----:B------:R-:W-:-:S04]  /*13490*/  FADD.FTZ R112, R73, R72 ;  /* 0x0000004849707221 */ /* 0x000fc80000010000 */
[----:B------:R-:W-:-:S07]  /*134a0*/  IMAD.MOV.U32 R118, RZ, RZ, R112 ;  /* 0x000000ffff767224 */ /* 0x000fce00078e0070 */
[----:B------:R-:W-:Y:S05]  /*134b0*/  WARPSYNC.COLLECTIVE R117, `(.L_x_11888) ;  /* 0x0000000075087348 */ /* 0x000fea0003c00000 */
[----:B------:R0:W1:Y:S02]  /*134c0*/  SHFL.BFLY P4, R116, R118, R119, R120 ;  /* 0x0c00007776747389 */ /* 0x0000640000080078 */
[----:B01----:R-:W-:Y:S01]  /*134d0*/  ENDCOLLECTIVE ;  /* 0x000000000000791b */ /* 0x003fe20003800000 */
.L_x_11888:
[----:B------:R-:W-:Y:S02]  /*134e0*/  IMAD.MOV.U32 R119, RZ, RZ, 0x4 ;  /* 0x00000004ff777424 */ /* 0x000fe400078e00ff */
[----:B------:R-:W-:-:S04]  /*134f0*/  IMAD.MOV.U32 R113, RZ, RZ, R116 ;  /* 0x000000ffff717224 */ /* 0x000fc800078e0074 */
[----:B------:R-:W-:-:S05]  /*13500*/  FADD.FTZ R113, R112, R113 ;  /* 0x0000007170717221 */ /* 0x000fca0000010000 */
[----:B------:R-:W-:-:S07]  /*13510*/  MOV R118, R113 ;  /* 0x0000007100767202 */ /* 0x000fce0000000f00 */
[----:B------:R-:W-:Y:S05]  /*13520*/  WARPSYNC.COLLECTIVE R117, `(.L_x_11889) ;  /* 0x0000000075087348 */ /* 0x000fea0003c00000 */
[----:B------:R0:W1:Y:S02]  /*13530*/  SHFL.BFLY P4, R116, R118, R119, R120 ;  /* 0x0c00007776747389 */ /* 0x0000640000080078 */
[----:B01----:R-:W-:Y:S01]  /*13540*/  ENDCOLLECTIVE ;  /* 0x000000000000791b */ /* 0x003fe20003800000 */
.L_x_11889:
[----:B------:R-:W-:Y:S01]  /*13550*/  HFMA2.MMA R119, -RZ, RZ, 0, 4.76837158203125e-07 ;  /* 0x00000008ff777435 */ /* 0x000fe200000001ff */
[----:B------:R-:W-:-:S05]  /*13560*/  MOV R72, R116 ;  /* 0x0000007400487202 */ /* 0x000fca0000000f00 */
[----:B------:R-:W-:-:S04]  /*13570*/  FADD.FTZ R114, R113, R72 ;  /* 0x0000004871727221 */ /* 0x000fc80000010000 */
[----:B------:R-:W-:-:S07]  /*13580*/  IMAD.MOV.U32 R118, RZ, RZ, R114 ;  /* 0x000000ffff767224 */ /* 0x000fce00078e0072 */
[----:B------:R-:W-:Y:S05]  /*13590*/  WARPSYNC.COLLECTIVE R117, `(.L_x_11890) ;  /* 0x0000000075087348 */ /* 0x000fea0003c00000 */
[----:B------:R0:W1:Y:S02]  /*135a0*/  SHFL.BFLY P4, R116, R118, R119, R120 ;  /* 0x0c00007776747389 */ /* 0x0000640000080078 */
[----:B01----:R-:W-:Y:S01]  /*135b0*/  ENDCOLLECTIVE ;  /* 0x000000000000791b */ /* 0x003fe20003800000 */
.L_x_11890:
[----:B------:R-:W-:Y:S02]  /*135c0*/  IMAD.MOV.U32 R119, RZ, RZ, 0x10 ;  /* 0x00000010ff777424 */ /* 0x000fe400078e00ff */
[----:B------:R-:W-:-:S04]  /*135d0*/  IMAD.MOV.U32 R115, RZ, RZ, R116 ;  /* 0x000000ffff737224 */ /* 0x000fc800078e0074 */
[----:B------:R-:W-:-:S05]  /*135e0*/  FADD.FTZ R115, R114, R115 ;  /* 0x0000007372737221 */ /* 0x000fca0000010000 */
[----:B------:R-:W-:-:S07]  /*135f0*/  MOV R118, R115 ;  /* 0x0000007300767202 */ /* 0x000fce0000000f00 */
[----:B------:R-:W-:Y:S05]  /*13600*/  WARPSYNC.COLLECTIVE R117, `(.L_x_11891) ;  /* 0x0000000075087348 */ /* 0x000fea0003c00000 */
[----:B------:R0:W1:Y:S02]  /*13610*/  SHFL.BFLY P4, R116, R118, R119, R120 ;  /* 0x0c00007776747389 */ /* 0x0000640000080078 */
[----:B01----:R-:W-:Y:S01]  /*13620*/  ENDCOLLECTIVE ;  /* 0x000000000000791b */ /* 0x003fe20003800000 */
.L_x_11891:
        /* <DEDUP_REMOVED lines=57> */
.L_x_11892:
[----:B------:R-:W-:Y:S02]  /*139c0*/  IMAD.MOV.U32 R119, RZ, RZ, 0x2 ;  /* 0x00000002ff777424 */ /* 0x000fe400078e00ff */
[----:B------:R-:W-:-:S04]  /*139d0*/  IMAD.MOV.U32 R112, RZ, RZ, R116 ;  /* 0x000000ffff707224 */ /* 0x000fc800078e0074 */
[----:B------:R-:W-:-:S05]  /*139e0*/  FADD.FTZ R112, R73, R112 ;  /* 0x0000007049707221 */ /* 0x000fca0000010000 */
[----:B------:R-:W-:-:S07]  /*139f0*/  MOV R118, R112 ;  /* 0x0000007000767202 */ /* 0x000fce0000000f00 */
[----:B------:R-:W-:Y:S05]  /*13a00*/  WARPSYNC.COLLECTIVE R117, `(.L_x_11893) ;  /* 0x0000000075087348 */ /* 0x000fea0003c00000 */
[----:B------:R0:W1:Y:S02]  /*13a10*/  SHFL.BFLY P4, R116, R118, R119, R120 ;  /* 0x0c00007776747389 */ /* 0x0000640000080078 */
[----:B01----:R-:W-:Y:S01]  /*13a20*/  ENDCOLLECTIVE ;  /* 0x000000000000791b */ /* 0x003fe20003800000 */
.L_x_11893:
[----:B------:R-:W-:Y:S01]  /*13a30*/  HFMA2.MMA R119, -RZ, RZ, 0, 2.384185791015625e-07 ;  /* 0x00000004ff777435 */ /* 0x000fe200000001ff */
[----:B------:R-:W-:-:S05]  /*13a40*/  MOV R113, R116 ;  /* 0x0000007400717202 */ /* 0x000fca0000000f00 */
[----:B------:R-:W-:-:S04]  /*13a50*/  FADD.FTZ R113, R112, R113 ;  /* 0x0000007170717221 */ /* 0x000fc80000010000 */
[----:B------:R-:W-:-:S07]  /*13a60*/  IMAD.MOV.U32 R118, RZ, RZ, R113 ;  /* 0x000000ffff767224 */ /* 0x000fce00078e0071 */
[----:B------:R-:W-:Y:S05]  /*13a70*/  WARPSYNC.COLLECTIVE R117, `(.L_x_11894) ;  /* 0x0000000075087348 */ /* 0x000fea0003c00000 */
[----:B------:R0:W1:Y:S02]  /*13a80*/  SHFL.BFLY P4, R116, R118, R119, R120 ;  /* 0x0c00007776747389 */ /* 0x0000640000080078 */
[----:B01----:R-:W-:Y:S01]  /*13a90*/  ENDCOLLECTIVE ;  /* 0x000000000000791b */ /* 0x003fe20003800000 */
.L_x_11894:
[----:B------:R-:W-:Y:S02]  /*13aa0*/  IMAD.MOV.U32 R119, RZ, RZ, 0x8 ;  /* 0x00000008ff777424 */ /* 0x000fe400078e00ff */
[----:B------:R-:W-:-:S04]  /*13ab0*/  IMAD.MOV.U32 R114, RZ, RZ, R116 ;  /* 0x000000ffff727224 */ /* 0x000fc800078e0074 */
[----:B------:R-:W-:-:S05]  /*13ac0*/  FADD.FTZ R114, R113, R114 ;  /* 0x0000007271727221 */ /* 0x000fca0000010000 */
[----:B------:R-:W-:-:S07]  /*13ad0*/  MOV R118, R114 ;  /* 0x0000007200767202 */ /* 0x000fce0000000f00 */
[----:B------:R-:W-:Y:S05]  /*13ae0*/  WARPSYNC.COLLECTIVE R117, `(.L_x_11895) ;  /* 0x0000000075087348 */ /* 0x000fea0003c00000 */
[----:B------:R0:W1:Y:S02]  /*13af0*/  SHFL.BFLY P4, R116, R118, R119, R120 ;  /* 0x0c00007776747389 */ /* 0x0000640000080078 */
[----:B01----:R-:W-:Y:S01]  /*13b00*/  ENDCOLLECTIVE ;  /* 0x000000000000791b */ /* 0x003fe20003800000 */
.L_x_11895:
[----:B------:R-:W-:Y:S01]  /*13b10*/  HFMA2.MMA R119, -RZ, RZ, 0, 9.5367431640625e-07 ;  /* 0x00000010ff777435 */ /* 0x000fe200000001ff */
[----:B------:R-:W-:-:S05]  /*13b20*/  MOV R115, R116 ;  /* 0x0000007400737202 */ /* 0x000fca0000000f00 */
[----:B------:R-:W-:-:S04]  /*13b30*/  FADD.FTZ R115, R114, R115 ;  /* 0x0000007372737221 */ /* 0x000fc80000010000 */
[----:B------:R-:W-:-:S07]  /*13b40*/  IMAD.MOV.U32 R118, RZ, RZ, R115 ;  /* 0x000000ffff767224 */ /* 0x000fce00078e0073 */
[----:B------:R-:W-:Y:S05]  /*13b50*/  WARPSYNC.COLLECTIVE R117, `(.L_x_11896) ;  /* 0x0000000075087348 */ /* 0x000fea0003c00000 */
[----:B------:R0:W1:Y:S02]  /*13b60*/  SHFL.BFLY P4, R116, R118, R119, R120 ;  /* 0x0c00007776747389 */ /* 0x0000640000080078 */
[----:B01----:R-:W-:Y:S01]  /*13b70*/  ENDCOLLECTIVE ;  /* 0x000000000000791b */ /* 0x003fe20003800000 */
.L_x_11896:
[----:B------:R-:W-:Y:S05]  /*13b80*/  BRA `(.L_x_11897) ;  /* 0xffffffec00407947 */ /* 0x000fea000383ffff */
.L_x_11898:
        /* <DEDUP_REMOVED lines=15> */
.L_x_20586:


//--------------------- .text._ZN10layer_norm31ln_parallel_residual_fwd_kernelINS_13Kernel_traitsIf6__halfS2_S2_fjLj3072ELj1ELj1ELj4ELj16ENS_18Kernel_traits_baseILj3072EfS2_S2_S2_fjLj128EEEEELb1ELb1ELb1EEEvNS_9FwdParamsE --------------------------
	.section	.text._ZN10layer_norm31ln_parallel_residual_fwd_kernelINS_13Kernel_traitsIf6__halfS2_S2_fjLj3072ELj1ELj1ELj4ELj16ENS_18Kernel_traits_baseILj3072EfS2_S2_S2_fjLj128EEEEELb1ELb1ELb1EEEvNS_9FwdParamsE,"ax",@progbits
	.align	128
        .global         _ZN10layer_norm31ln_parallel_residual_fwd_kernelINS_13Kernel_traitsIf6__halfS2_S2_fjLj3072ELj1ELj1ELj4ELj16ENS_18Kernel_traits_baseILj3072EfS2_S2_S2_fjLj128EEEEELb1ELb1ELb1EEEvNS_9FwdParamsE
        .type           _ZN10layer_norm31ln_parallel_residual_fwd_kernelINS_13Kernel_traitsIf6__halfS2_S2_fjLj3072ELj1ELj1ELj4ELj16ENS_18Kernel_traits_baseILj3072EfS2_S2_S2_fjLj128EEEEELb1ELb1ELb1EEEvNS_9FwdParamsE,@function
        .size           _ZN10layer_norm31ln_parallel_residual_fwd_kernelINS_13Kernel_traitsIf6__halfS2_S2_fjLj3072ELj1ELj1ELj4ELj16ENS_18Kernel_traits_baseILj3072EfS2_S2_S2_fjLj128EEEEELb1ELb1ELb1EEEvNS_9FwdParamsE,(.L_x_20587 - _ZN10layer_norm31ln_parallel_residual_fwd_kernelINS_13Kernel_traitsIf6__halfS2_S2_fjLj3072ELj1ELj1ELj4ELj16ENS_18Kernel_traits_baseILj3072EfS2_S2_S2_fjLj128EEEEELb1ELb1ELb1EEEvNS_9FwdParamsE)
        .other          _ZN10layer_norm31ln_parallel_residual_fwd_kernelINS_13Kernel_traitsIf6__halfS2_S2_fjLj3072ELj1ELj1ELj4ELj16ENS_18Kernel_traits_baseILj3072EfS2_S2_S2_fjLj128EEEEELb1ELb1ELb1EEEvNS_9FwdParamsE,@"STO_CUDA_ENTRY STV_DEFAULT"
_ZN10layer_norm31ln_parallel_residual_fwd_kernelINS_13Kernel_traitsIf6__halfS2_S2_fjLj3072ELj1ELj1ELj4ELj16ENS_18Kernel_traits_baseILj3072EfS2_S2_S2_fjLj128EEEEELb1ELb1ELb1EEEvNS_9FwdParamsE:
.text._ZN10layer_norm31ln_parallel_residual_fwd_kernelINS_13Kernel_traitsIf6__halfS2_S2_fjLj3072ELj1ELj1ELj4ELj16ENS_18Kernel_traits_baseILj3072EfS2_S2_S2_fjLj128EEEEELb1ELb1ELb1EEEvNS_9FwdParamsE:
        /* <DEDUP_REMOVED lines=18> */
[----:B------:R-:W0:Y:S01]  /*0120*/  S2UR UR8, SR_CTAID.X ;  /* 0x00000000000879c3 */ /* 0x000e220000002500 */
[----:B------:R-:W-:Y:S02]  /*0130*/  CS2R R60, SRZ ;  /* 0x00000000003c7805 */ /* 0x000fe4000001ff00 */
[----:B------:R-:W-:Y:S02]  /*0140*/  CS2R R62, SRZ ;  /* 0x00000000003e7805 */ /* 0x000fe4000001ff00 */
[----:B--2---:R-:W-:Y:S02]  /*0150*/  SHF.L.U32 R0, R87, 0x5, RZ ;  /* 0x0000000557007819 */ /* 0x004fe400000006ff */
[----:B------:R-:W-:Y:S02]  /*0160*/  CS2R R56, SRZ ;  /* 0x0000000000387805 */ /* 0x000fe4000001ff00 */
[----:B------:R-:W-:-:S02]  /*0170*/  CS2R R58, SRZ ;  /* 0x00000000003a7805 */ /* 0x000fc4000001ff00 */
[----:B------:R-:W-:Y:S02]  /*0180*/  CS2R R52, SRZ ;  /* 0x0000000000347805 */ /* 0x000fe4000001ff00 */
[----:B------:R-:W-:Y:S01]  /*0190*/  LOP3.LUT R0, R0, 0xfe0, RZ, 0xc0, !PT ;  /* 0x00000fe000007812 */ /* 0x000fe200078ec0ff */
[----:B------:R-:W1:Y:S01]  /*01a0*/  LDC R14, c[0x0][RZ] ;  /* 0x00000000ff0e7b82 */ /* 0x000e620000000800 */
[----:B------:R-:W-:Y:S02]  /*01b0*/  CS2R R54, SRZ ;  /* 0x0000000000367805 */ /* 0x000fe4000001ff00 */
[----:B------:R-:W-:Y:S02]  /*01c0*/  CS2R R48, SRZ ;  /* 0x0000000000307805 */ /* 0x000fe4000001ff00 */
[----:B------:R-:W-:Y:S02]  /*01d0*/  CS2R R50, SRZ ;  /* 0x0000000000327805 */ /* 0x000fe4000001ff00 */
[----:B------:R-:W-:-:S02]  /*01e0*/  CS2R R44, SRZ ;  /* 0x00000000002c7805 */ /* 0x000fc4000001ff00 */
[----:B------:R-:W-:Y:S02]  /*01f0*/  CS2R R46, SRZ ;  /* 0x00000000002e7805 */ /* 0x000fe4000001ff00 */
[----:B------:R-:W-:Y:S02]  /*0200*/  CS2R R40, SRZ ;  /* 0x0000000000287805 */ /* 0x000fe4000001ff00 */
[----:B------:R-:W-:Y:S02]  /*0210*/  CS2R R42, SRZ ;  /* 0x00000000002a7805 */ /* 0x000fe4000001ff00 */
[----:B0-----:R-:W-:Y:S01]  /*0220*/  LEA.HI R86, R87, UR8, RZ, 0x19 ;  /* 0x0000000857567c11 */ /* 0x001fe2000f8fc8ff */
[----:B-1----:R-:W-:Y:S01]  /*0230*/  IMAD R14, R14, UR8, R87 ;  /* 0x000000080e0e7c24 */ /* 0x002fe2000f8e0257 */
        /* <DEDUP_REMOVED lines=103> */
.L_x_12287:
        /* <DEDUP_REMOVED lines=27> */
.L_x_11900:
[----:B------:R-:W-:-:S07]  /*0a60*/  IMAD.MOV.U32 R76, RZ, RZ, R11 ;  /* 0x000000ffff4c7224 */ /* 0x000fce00078e000b */
.L_x_11901:
[----:B------:R-:W-:Y:S05]  /*0a70*/  BSYNC B0 ;  /* 0x0000000000007941 */ /* 0x000fea0003800000 */
.L_x_11899:
        /* <DEDUP_REMOVED lines=16> */
.L_x_11905:
[----:B------:R-:W-:Y:S05]  /*0b80*/  BSYNC B1 ;  /* 0x0000000000017941 */ /* 0x000fea0003800000 */
.L_x_11904:
        /* <DEDUP_REMOVED lines=44> */
.L_x_11903:
[----:B------:R-:W-:Y:S05]  /*0e50*/  BSYNC B0 ;  /* 0x0000000000007941 */ /* 0x000fea0003800000 */
.L_x_11902:
        /* <DEDUP_REMOVED lines=19> */
.L_x_11906:
        /* <DEDUP_REMOVED lines=12> */
.L_x_11909:
[----:B------:R-:W-:-:S07]  /*1050*/  IMAD.MOV.U32 R8, RZ, RZ, R11 ;  /* 0x000000ffff087224 */ /* 0x000fce00078e000b */
.L_x_11910:
[----:B------:R-:W-:Y:S05]  /*1060*/  BSYNC B0 ;  /* 0x0000000000007941 */ /* 0x000fea0003800000 */
.L_x_11908:
        /* <DEDUP_REMOVED lines=16> */
.L_x_11914:
[----:B------:R-:W-:Y:S05]  /*1170*/  BSYNC B1 ;  /* 0x0000000000017941 */ /* 0x000fea0003800000 */
.L_x_11913:
        /* <DEDUP_REMOVED lines=44> */
.L_x_11912:
[----:B------:R-:W-:Y:S05]  /*1440*/  BSYNC B0 ;  /* 0x0000000000007941 */ /* 0x000fea0003800000 */
.L_x_11911:
        /* <DEDUP_REMOVED lines=10> */
.L_x_11907:
        /* <DEDUP_REMOVED lines=12> */
.L_x_11916:
[----:B------:R-:W-:-:S07]  /*15b0*/  IMAD.MOV.U32 R78, RZ, RZ, R11 ;  /* 0x000000ffff4e7224 */ /* 0x000fce00078e000b */
.L_x_11917:
[----:B------:R-:W-:Y:S05]  /*15c0*/  BSYNC B0 ;  /* 0x0000000000007941 */ /* 0x000fea0003800000 */
.L_x_11915:
        /* <DEDUP_REMOVED lines=16> */
.L_x_11921:
[----:B------:R-:W-:Y:S05]  /*16d0*/  BSYNC B1 ;  /* 0x0000000000017941 */ /* 0x000fea0003800000 */
.L_x_11920:
        /* <DEDUP_REMOVED lines=43> */
[----:B------:R-:W-:-:S07]  /*1990*/  LOP3.LUT R84, R91, UR34, R88, 0x96, !PT ;  /* 0x000000225b547c12 */ /* 0x000fce000f8e9658 */
.L_x_11919:
[----:B------:R-:W-:Y:S05]  /*19a0*/  BSYNC B0 ;  /* 0x0000000000007941 */ /* 0x000fea0003800000 */
.L_x_11918:
        /* <DEDUP_REMOVED lines=14> */
.L_x_11922:
        /* <DEDUP_REMOVED lines=12> */
.L_x_11925:
[----:B------:R-:W-:-:S07]  /*1b50*/  MOV R7, R11 ;  /* 0x0000000b00077202 */ /* 0x000fce0000000f00 */
.L_x_11926:
[----:B------:R-:W-:Y:S05]  /*1b60*/  BSYNC B0 ;  /* 0x0000000000007941 */ /* 0x000fea0003800000 */
.L_x_11924:
        /* <DEDUP_REMOVED lines=16> */
.L_x_11930:
[----:B------:R-:W-:Y:S05]  /*1c70*/  BSYNC B1 ;  /* 0x0000000000017941 */ /* 0x000fea0003800000 */
.L_x_11929:
        /* <DEDUP_REMOVED lines=44> */
.L_x_11928:
[----:B------:R-:W-:Y:S05]  /*1f40*/  BSYNC B0 ;  /* 0x0000000000007941 */ /* 0x000fea0003800000 */
.L_x_11927:
        /* <DEDUP_REMOVED lines=10> */
.L_x_11923:
        /* <DEDUP_REMOVED lines=12> */
.L_x_11932:
[----:B------:R-:W-:-:S07]  /*20b0*/  MOV R72, R11 ;  /* 0x0000000b00487202 */ /* 0x000fce0000000f00 */
.L_x_11933:
[----:B------:R-:W-:Y:S05]  /*20c0*/  BSYNC B0 ;  /* 0x0000000000007941 */ /* 0x000fea0003800000 */
.L_x_11931:
        /* <DEDUP_REMOVED lines=16> */
.L_x_11937:
[----:B------:R-:W-:Y:S05]  /*21d0*/  BSYNC B1 ;  /* 0x0000000000017941 */ /* 0x000fea0003800000 */
.L_x_11936:
        /* <DEDUP_REMOVED lines=44> */
.L_x_11935:
[----:B------:R-:W-:Y:S05]  /*24a0*/  BSYNC B0 ;  /* 0x0000000000007941 */ /* 0x000fea0003800000 */
.L_x_11934:
        /* <DEDUP_REMOVED lines=14> */
.L_x_11938:
        /* <DEDUP_REMOVED lines=12> */
.L_x_11941:
[----:B------:R-:W-:-:S07]  /*2650*/  IMAD.MOV.U32 R6, RZ, RZ, R11 ;  /* 0x000000ffff067224 */ /* 0x000fce00078e000b */
.L_x_11942:
[----:B------:R-:W-:Y:S05]  /*2660*/  BSYNC B0 ;  /* 0x0000000000007941 */ /* 0x000fea0003800000 */
.L_x_11940:
        /* <DEDUP_REMOVED lines=16> */
.L_x_11946:
[----:B------:R-:W-:Y:S05]  /*2770*/  BSYNC B1 ;  /* 0x0000000000017941 */ /* 0x000fea0003800000 */
.L_x_11945:
        /* <DEDUP_REMOVED lines=44> */
.L_x_11944:
[----:B------:R-:W-:Y:S05]  /*2a40*/  BSYNC B0 ;  /* 0x0000000000007941 */ /* 0x000fea0003800000 */
.L_x_11943:
        /* <DEDUP_REMOVED lines=10> */
.L_x_11939:
        /* <DEDUP_REMOVED lines=12> */
.L_x_11948:
[----:B------:R-:W-:-:S07]  /*2bb0*/  IMAD.MOV.U32 R72, RZ, RZ, R11 ;  /* 0x000000ffff487224 */ /* 0x000fce00078e000b */
.L_x_11949:
[----:B------:R-:W-:Y:S05]  /*2bc0*/  BSYNC B0 ;  /* 0x0000000000007941 */ /* 0x000fea0003800000 */
.L_x_11947:
        /* <DEDUP_REMOVED lines=16> */
.L_x_11953:
[----:B------:R-:W-:Y:S05]  /*2cd0*/  BSYNC B1 ;  /* 0x0000000000017941 */ /* 0x000fea0003800000 */
.L_x_11952:
        /* <DEDUP_REMOVED lines=44> */
.L_x_11951:
[----:B------:R-:W-:Y:S05]  /*2fa0*/  BSYNC B0 ;  /* 0x0000000000007941 */ /* 0x000fea0003800000 */
.L_x_11950:
        /* <DEDUP_REMOVED lines=14> */
.L_x_11954:
        /* <DEDUP_REMOVED lines=12> */
.L_x_11957:
[----:B------:R-:W-:-:S07]  /*3150*/  IMAD.MOV.U32 R5, RZ, RZ, R11 ;  /* 0x000000ffff057224 */ /* 0x000fce00078e000b */
.L_x_11958:
[----:B------:R-:W-:Y:S05]  /*3160*/  BSYNC B0 ;  /* 0x0000000000007941 */ /* 0x000fea0003800000 */
.L_x_11956:
        /* <DEDUP_REMOVED lines=16> */
.L_x_11962:
[----:B------:R-:W-:Y:S05]  /*3270*/  BSYNC B1 ;  /* 0x0000000000017941 */ /* 0x000fea0003800000 */
.L_x_11961:
        /* <DEDUP_REMOVED lines=44> */
.L_x_11960:
[----:B------:R-:W-:Y:S05]  /*3540*/  BSYNC B0 ;  /* 0x0000000000007941 */ /* 0x000fea0003800000 */
.L_x_11959:
        /* <DEDUP_REMOVED lines=10> */
.L_x_11955:
        /* <DEDUP_REMOVED lines=12> */
.L_x_11964:
[----:B------:R-:W-:-:S07]  /*36b0*/  IMAD.MOV.U32 R92, RZ, RZ, R11 ;  /* 0x000000ffff5c7224 */ /* 0x000fce00078e000b */
.L_x_11965:
[----:B------:R-:W-:Y:S05]  /*36c0*/  BSYNC B0 ;  /* 0x0000000000007941 */ /* 0x000fea0003800000 */
.L_x_11963:
        /* <DEDUP_REMOVED lines=16> */
.L_x_11969:
[----:B------:R-:W-:Y:S05]  /*37d0*/  BSYNC B1 ;  /* 0x0000000000017941 */ /* 0x000fea0003800000 */
.L_x_11968:
        /* <DEDUP_REMOVED lines=44> */
.L_x_11967:
[----:B------:R-:W-:Y:S05]  /*3aa0*/  BSYNC B0 ;  /* 0x0000000000007941 */ /* 0x000fea0003800000 */
.L_x_11966:
        /* <DEDUP_REMOVED lines=14> */
.L_x_11970:
        /* <DEDUP_REMOVED lines=12> */
.L_x_11973:
[----:B------:R-:W-:-:S07]  /*3c50*/  MOV R4, R11 ;  /* 0x0000000b00047202 */ /* 0x000fce0000000f00 */
.L_x_11974:
[----:B------:R-:W-:Y:S05]  /*3c60*/  BSYNC B0 ;  /* 0x0000000000007941 */ /* 0x000fea0003800000 */
.L_x_11972:
        /* <DEDUP_REMOVED lines=16> */
.L_x_11978:
[----:B------:R-:W-:Y:S05]  /*3d70*/  BSYNC B1 ;  /* 0x0000000000017941 */ /* 0x000fea0003800000 */
.L_x_11977:
        /* <DEDUP_REMOVED lines=44> */
.L_x_11976:
[----:B------:R-:W-:Y:S05]  /*4040*/  BSYNC B0 ;  /* 0x0000000000007941 */ /* 0x000fea0003800000 */
.L_x_11975:
        /* <DEDUP_REMOVED lines=10> */
.L_x_11971:
        /* <DEDUP_REMOVED lines=12> */
.L_x_11980:
[----:B------:R-:W-:-:S07]  /*41b0*/  MOV R91, R11 ;  /* 0x0000000b005b7202 */ /* 0x000fce0000000f00 */
.L_x_11981:
[----:B------:R-:W-:Y:S05]  /*41c0*/  BSYNC B0 ;  /* 0x0000000000007941 */ /* 0x000fea0003800000 */
.L_x_11979:
        /* <DEDUP_REMOVED lines=16> */
.L_x_11985:
[----:B------:R-:W-:Y:S05]  /*42d0*/  BSYNC B1 ;  /* 0x0000000000017941 */ /* 0x000fea0003800000 */
.L_x_11984:
        /* <DEDUP_REMOVED lines=44> */
.L_x_11983:
[----:B------:R-:W-:Y:S05]  /*45a0*/  BSYNC B0 ;  /* 0x0000000000007941 */ /* 0x000fea0003800000 */
.L_x_11982:
        /* <DEDUP_REMOVED lines=13> */
.L_x_11986:
        /* <DEDUP_REMOVED lines=12> */
.L_x_11989:
[----:B------:R-:W-:-:S07]  /*4740*/  IMAD.MOV.U32 R3, RZ, RZ, R11 ;  /* 0x000000ffff037224 */ /* 0x000fce00078e000b */
.L_x_11990:
[----:B------:R-:W-:Y:S05]  /*4750*/  BSYNC B0 ;  /* 0x0000000000007941 */ /* 0x000fea0003800000 */
.L_x_11988:
        /* <DEDUP_REMOVED lines=16> */
.L_x_11994:
[----:B------:R-:W-:Y:S05]  /*4860*/  BSYNC B1 ;  /* 0x0000000000017941 */ /* 0x000fea0003800000 */
.L_x_11993:
        /* <DEDUP_REMOVED lines=44> */
.L_x_11992:
[----:B------:R-:W-:Y:S05]  /*4b30*/  BSYNC B0 ;  /* 0x0000000000007941 */ /* 0x000fea0003800000 */
.L_x_11991:
        /* <DEDUP_REMOVED lines=10> */
.L_x_11987:
        /* <DEDUP_REMOVED lines=12> */
.L_x_11996:
[----:B------:R-:W-:-:S07]  /*4ca0*/  MOV R74, R11 ;  /* 0x0000000b004a7202 */ /* 0x000fce0000000f00 */
.L_x_11997:
[----:B------:R-:W-:Y:S05]  /*4cb0*/  BSYNC B0 ;  /* 0x0000000000007941 */ /* 0x000fea0003800000 */
.L_x_11995:
        /* <DEDUP_REMOVED lines=16> */
.L_x_12001:
[----:B------:R-:W-:Y:S05]  /*4dc0*/  BSYNC B1 ;  /* 0x0000000000017941 */ /* 0x000fea0003800000 */
.L_x_12000:
        /* <DEDUP_REMOVED lines=44> */
.L_x_11999:
[----:B------:R-:W-:Y:S05]  /*5090*/  BSYNC B0 ;  /* 0x0000000000007941 */ /* 0x000fea0003800000 */
.L_x_11998:
        /* <DEDUP_REMOVED lines=13> */
.L_x_12002:
        /* <DEDUP_REMOVED lines=12> */
.L_x_12005:
[----:B------:R-:W-:-:S07]  /*5230*/  IMAD.MOV.U32 R2, RZ, RZ, R11 ;  /* 0x000000ffff027224 */ /* 0x000fce00078e000b */
.L_x_12006:
[----:B------:R-:W-:Y:S05]  /*5240*/  BSYNC B0 ;  /* 0x0000000000007941 */ /* 0x000fea0003800000 */
.L_x_12004:
        /* <DEDUP_REMOVED lines=16> */
.L_x_12010:
[----:B------:R-:W-:Y:S05]  /*5350*/  BSYNC B1 ;  /* 0x0000000000017941 */ /* 0x000fea0003800000 */
.L_x_12009:
        /* <DEDUP_REMOVED lines=44> */
.L_x_12008:
[----:B------:R-:W-:Y:S05]  /*5620*/  BSYNC B0 ;  /* 0x0000000000007941 */ /* 0x000fea0003800000 */
.L_x_12007:
        /* <DEDUP_REMOVED lines=10> */
.L_x_12003:
        /* <DEDUP_REMOVED lines=12> */
.L_x_12012:
[----:B------:R-:W-:-:S07]  /*5790*/  MOV R74, R11 ;  /* 0x0000000b004a7202 */ /* 0x000fce0000000f00 */
.L_x_12013:
[----:B------:R-:W-:Y:S05]  /*57a0*/  BSYNC B0 ;  /* 0x0000000000007941 */ /* 0x000fea0003800000 */
.L_x_12011:
        /* <DEDUP_REMOVED lines=16> */
.L_x_12017:
[----:B------:R-:W-:Y:S05]  /*58b0*/  BSYNC B1 ;  /* 0x0000000000017941 */ /* 0x000fea0003800000 */
.L_x_12016:
        /* <DEDUP_REMOVED lines=44> */
.L_x_12015:
[----:B------:R-:W-:Y:S05]  /*5b80*/  BSYNC B0 ;  /* 0x0000000000007941 */ /* 0x000fea0003800000 */
.L_x_12014:
        /* <DEDUP_REMOVED lines=13> */
.L_x_12018:
        /* <DEDUP_REMOVED lines=12> */
.L_x_12021:
[----:B------:R-:W-:-:S07]  /*5d20*/  IMAD.MOV.U32 R0, RZ, RZ, R11 ;  /* 0x000000ffff007224 */ /* 0x000fce00078e000b */
.L_x_12022:
[----:B------:R-:W-:Y:S05]  /*5d30*/  BSYNC B0 ;  /* 0x0000000000007941 */ /* 0x000fea0003800000 */
.L_x_12020:
        /* <DEDUP_REMOVED lines=18> */
.L_x_12026:
[----:B------:R-:W-:Y:S05]  /*5e60*/  BSYNC B1 ;  /* 0x0000000000017941 */ /* 0x000fea0003800000 */
.L_x_12025:
        /* <DEDUP_REMOVED lines=44> */
.L_x_12024:
[----:B------:R-:W-:Y:S05]  /*6130*/  BSYNC B0 ;  /* 0x0000000000007941 */ /* 0x000fea0003800000 */
.L_x_12023:
        /* <DEDUP_REMOVED lines=10> */
.L_x_12019:
[----:B------:R-:W-:Y:S01]  /*61e0*/  P2R R88, PR, RZ, 0x4 ;  /* 0x00000004ff587803 */ /* 0x000fe20000000000 */
[----:B------:R-:W0:Y:S01]  /*61f0*/  @P0 LDC.64 R96, c[0x0][0x228] ;  /* 0x00008a00ff600b82 */ /* 0x000e220000000a00 */
[----:B------:R-:W-:Y:S02]  /*6200*/  ISETP.NE.AND P2, PT, R100, RZ, PT ;  /* 0x000000ff6400720c */ /* 0x000fe40003f45270 */
[----:B------:R-:W-:Y:S02]  /*6210*/  SEL R73, RZ, 0x10000, P4 ;  /* 0x00010000ff497807 */ /* 0x000fe40002000000 */
[----:B------:R-:W-:Y:S02]  /*6220*/  SEL R72, RZ, 0x1, P2 ;  /* 0x00000001ff487807 */ /* 0x000fe40001000000 */
[----:B------:R-:W-:Y:S01]  /*6230*/  ISETP.NE.AND P2, PT, R88, RZ, PT ;  /* 0x000000ff5800720c */ /* 0x000fe20003f45270 */
[----:B------:R-:W1:Y:S01]  /*6240*/  @P1 LDC.64 R104, c[0x0][0x230] ;  /* 0x00008c00ff681b82 */ /* 0x000e620000000a00 */
[----:B------:R-:W-:-:S02]  /*6250*/  ISETP.NE.AND P6, PT, R82, RZ, PT ;  /* 0x000000ff5200720c */ /* 0x000fc40003fc5270 */
[----:B------:R-:W-:Y:S02]  /*6260*/  ISETP.NE.AND P4, PT, R83, RZ, PT ;  /* 0x000000ff5300720c */ /* 0x000fe40003f85270 */
[----:B------:R-:W-:Y:S02]  /*6270*/  SEL R74, RZ, 0x100, P3 ;  /* 0x00000100ff4a7807 */ /* 0x000fe40001800000 */
        /* <DEDUP_REMOVED lines=10> */
[----:B------:R-:W-:Y:S01]  /*6320*/  F2FP.F16.F32.PACK_AB R75, R93, R91 ;  /* 0x0000005b5d4b723e */ /* 0x000fe200000000ff */
[----:B------:R-:W-:Y:S01]  /*6330*/  IMAD.WIDE.U32 R106, R106, 0x10000, RZ ;  /* 0x000100006a6a7825 */ /* 0x000fe200078e00ff */
[----:B------:R-:W-:Y:S02]  /*6340*/  LOP3.LUT R113, R73, R74, R113, 0xfe, !PT ;  /* 0x0000004a49717212 */ /* 0x000fe400078efe71 */
[----:B------:R-:W-:Y:S01]  /*6350*/  F2FP.F16.F32.PACK_AB R74, R92, R90 ;  /* 0x0000005a5c4a723e */ /* 0x000fe200000000ff */
[----:B------:R-:W-:Y:S01]  /*6360*/  IMAD.WIDE.U32 R102, R102, 0x100, RZ ;  /* 0x0000010066667825 */ /* 0x000fe200078e00ff */
[----:B------:R-:W-:-:S02]  /*6370*/  F2FP.F16.F32.PACK_AB R73, R81, R78 ;  /* 0x0000004e5149723e */ /* 0x000fc400000000ff */
[----:B------:R-:W-:Y:S02]  /*6380*/  SEL R109, RZ, 0x1, P6 ;  /* 0x00000001ff6d7807 */ /* 0x000fe40003000000 */
[----:B------:R-:W-:Y:S01]  /*6390*/  LOP3.LUT R102, R102, R72, R106, 0xfe, !PT ;  /* 0x0000004866667212 */ /* 0x000fe200078efe6a */
[----:B--2---:R-:W-:Y:S01]  /*63a0*/  IMAD.WIDE.U32 R100, R80, 0x10, R88 ;  /* 0x0000001050647825 */ /* 0x004fe200078e0058 */
[----:B------:R-:W-:Y:S02]  /*63b0*/  F2FP.F16.F32.PACK_AB R72, R79, R76 ;  /* 0x0000004c4f48723e */ /* 0x000fe400000000ff */
[----:B------:R-:W-:Y:S02]  /*63c0*/  LOP3.LUT R103, R103, R113, R107, 0xfe, !PT ;  /* 0x0000007167677212 */ /* 0x000fe400078efe6b */
[----:B------:R-:W-:Y:S01]  /*63d0*/  LOP3.LUT R102, R102, R109, RZ, 0xfc, !PT ;  /* 0x0000006d66667212 */ /* 0x000fe200078efcff */
[----:B------:R3:W-:Y:S01]  /*63e0*/  STG.E.128 desc[UR4][R100.64], R72 ;  /* 0x0000004864007986 */ /* 0x0007e2000c101d04 */
[----:B------:R-:W-:-:S05]  /*63f0*/  IADD3 R94, R80, 0x80, RZ ;  /* 0x00000080505e7810 */ /* 0x000fca0007ffe0ff */
[----:B0-----:R-:W-:-:S04]  /*6400*/  @P0 IMAD.WIDE.U32 R96, R94, 0x10, R96 ;  /* 0x000000105e600825 */ /* 0x001fc800078e0060 */
        /* <DEDUP_REMOVED lines=25> */
.L_x_12027:
        /* <DEDUP_REMOVED lines=15> */
.L_x_12029:
[----:B------:R-:W-:-:S07]  /*6690*/  MOV R104, R11 ;  /* 0x0000000b00687202 */ /* 0x000fce0000000f00 */
.L_x_12030:
[----:B------:R-:W-:Y:S05]  /*66a0*/  BSYNC B0 ;  /* 0x0000000000007941 */ /* 0x000fea0003800000 */
.L_x_12028:
        /* <DEDUP_REMOVED lines=16> */
.L_x_12034:
[----:B------:R-:W-:Y:S05]  /*67b0*/  BSYNC B1 ;  /* 0x0000000000017941 */ /* 0x000fea0003800000 */
.L_x_12033:
        /* <DEDUP_REMOVED lines=44> */
.L_x_12032:
[----:B------:R-:W-:Y:S05]  /*6a80*/  BSYNC B0 ;  /* 0x0000000000007941 */ /* 0x000fea0003800000 */
.L_x_12031:
        /* <DEDUP_REMOVED lines=14> */
.L_x_12035:
        /* <DEDUP_REMOVED lines=12> */
.L_x_12038:
[----:B------:R-:W-:-:S07]  /*6c30*/  IMAD.MOV.U32 R8, RZ, RZ, R11 ;  /* 0x000000ffff087224 */ /* 0x000fce00078e000b */
.L_x_12039:
[----:B------:R-:W-:Y:S05]  /*6c40*/  BSYNC B0 ;  /* 0x0000000000007941 */ /* 0x000fea0003800000 */
.L_x_12037:
        /* <DEDUP_REMOVED lines=16> */
.L_x_12043:
[----:B------:R-:W-:Y:S05]  /*6d50*/  BSYNC B1 ;  /* 0x0000000000017941 */ /* 0x000fea0003800000 */
.L_x_12042:
        /* <DEDUP_REMOVED lines=44> */
.L_x_12041:
[----:B------:R-:W-:Y:S05]  /*7020*/  BSYNC B0 ;  /* 0x0000000000007941 */ /* 0x000fea0003800000 */
.L_x_12040:
        /* <DEDUP_REMOVED lines=10> */
.L_x_12036:
        /* <DEDUP_REMOVED lines=12> */
.L_x_12045:
[----:B------:R-:W-:-:S07]  /*7190*/  MOV R106, R11 ;  /* 0x0000000b006a7202 */ /* 0x000fce0000000f00 */
.L_x_12046:
[----:B------:R-:W-:Y:S05]  /*71a0*/  BSYNC B0 ;  /* 0x0000000000007941 */ /* 0x000fea0003800000 */
.L_x_12044:
        /* <DEDUP_REMOVED lines=16> */
.L_x_12050:
[----:B------:R-:W-:Y:S05]  /*72b0*/  BSYNC B1 ;  /* 0x0000000000017941 */ /* 0x000fea0003800000 */
.L_x_12049:
        /* <DEDUP_REMOVED lines=44> */
.L_x_12048:
[----:B------:R-:W-:Y:S05]  /*7580*/  BSYNC B0 ;  /* 0x0000000000007941 */ /* 0x000fea0003800000 */
.L_x_12047:
        /* <DEDUP_REMOVED lines=14> */
.L_x_12051:
        /* <DEDUP_REMOVED lines=12> */
.L_x_12054:
[----:B------:R-:W-:-:S07]  /*7730*/  IMAD.MOV.U32 R7, RZ, RZ, R11 ;  /* 0x000000ffff077224 */ /* 0x000fce00078e000b */
.L_x_12055:
[----:B------:R-:W-:Y:S05]  /*7740*/  BSYNC B0 ;  /* 0x0000000000007941 */ /* 0x000fea0003800000 */
.L_x_12053:
        /* <DEDUP_REMOVED lines=16> */
.L_x_12059:
[----:B------:R-:W-:Y:S05]  /*7850*/  BSYNC B1 ;  /* 0x0000000000017941 */ /* 0x000fea0003800000 */
.L_x_12058:
        /* <DEDUP_REMOVED lines=44> */
.L_x_12057:
[----:B------:R-:W-:Y:S05]  /*7b20*/  BSYNC B0 ;  /* 0x0000000000007941 */ /* 0x000fea0003800000 */
.L_x_12056:
        /* <DEDUP_REMOVED lines=10> */
.L_x_12052:
        /* <DEDUP_REMOVED lines=12> */
.L_x_12061:
[----:B------:R-:W-:-:S07]  /*7c90*/  MOV R72, R11 ;  /* 0x0000000b00487202 */ /* 0x000fce0000000f00 */
.L_x_12062:
[----:B------:R-:W-:Y:S05]  /*7ca0*/  BSYNC B0 ;  /* 0x0000000000007941 */ /* 0x000fea0003800000 */
.L_x_12060:
        /* <DEDUP_REMOVED lines=16> */
.L_x_12066:
[----:B------:R-:W-:Y:S05]  /*7db0*/  BSYNC B1 ;  /* 0x0000000000017941 */ /* 0x000fea0003800000 */
.L_x_12065:
        /* <DEDUP_REMOVED lines=44> */
.L_x_12064:
[----:B------:R-:W-:Y:S05]  /*8080*/  BSYNC B0 ;  /* 0x0000000000007941 */ /* 0x000fea0003800000 */
.L_x_12063:
        /* <DEDUP_REMOVED lines=14> */
.L_x_12067:
        /* <DEDUP_REMOVED lines=12> */
.L_x_12070:
[----:B------:R-:W-:-:S07]  /*8230*/  IMAD.MOV.U32 R6, RZ, RZ, R11 ;  /* 0x000000ffff067224 */ /* 0x000fce00078e000b */
.L_x_12071:
[----:B------:R-:W-:Y:S05]  /*8240*/  BSYNC B0 ;  /* 0x0000000000007941 */ /* 0x000fea0003800000 */
.L_x_12069:
        /* <DEDUP_REMOVED lines=16> */
.L_x_12075:
[----:B------:R-:W-:Y:S05]  /*8350*/  BSYNC B1 ;  /* 0x0000000000017941 */ /* 0x000fea0003800000 */
.L_x_12074:
        /* <DEDUP_REMOVED lines=44> */
.L_x_12073:
[----:B------:R-:W-:Y:S05]  /*8620*/  BSYNC B0 ;  /* 0x0000000000007941 */ /* 0x000fea0003800000 */
.L_x_12072:
        /* <DEDUP_REMOVED lines=10> */
.L_x_12068:
        /* <DEDUP_REMOVED lines=12> */
.L_x_12077:
[----:B------:R-:W-:-:S07]  /*8790*/  MOV R72, R11 ;  /* 0x0000000b00487202 */ /* 0x000fce0000000f00 */
.L_x_12078:
[----:B------:R-:W-:Y:S05]  /*87a0*/  BSYNC B0 ;  /* 0x0000000000007941 */ /* 0x000fea0003800000 */
.L_x_12076:
        /* <DEDUP_REMOVED lines=16> */
.L_x_12082:
[----:B------:R-:W-:Y:S05]  /*88b0*/  BSYNC B1 ;  /* 0x0000000000017941 */ /* 0x000fea0003800000 */
.L_x_12081:
        /* <DEDUP_REMOVED lines=44> */
.L_x_12080:
[----:B------:R-:W-:Y:S05]  /*8b80*/  BSYNC B0 ;  /* 0x0000000000007941 */ /* 0x000fea0003800000 */
.L_x_12079:
        /* <DEDUP_REMOVED lines=14> */
.L_x_12083:
        /* <DEDUP_REMOVED lines=12> */
.L_x_12086:
[----:B------:R-:W-:-:S07]  /*8d30*/  IMAD.MOV.U32 R5, RZ, RZ, R11 ;  /* 0x000000ffff057224 */ /* 0x000fce00078e000b */
.L_x_12087:
[----:B------:R-:W-:Y:S05]  /*8d40*/  BSYNC B0 ;  /* 0x0000000000007941 */ /* 0x000fea0003800000 */
.L_x_12085:
        /* <DEDUP_REMOVED lines=16> */
.L_x_12091:
[----:B------:R-:W-:Y:S05]  /*8e50*/  BSYNC B1 ;  /* 0x0000000000017941 */ /* 0x000fea0003800000 */
.L_x_12090:
        /* <DEDUP_REMOVED lines=44> */
.L_x_12089:
[----:B------:R-:W-:Y:S05]  /*9120*/  BSYNC B0 ;  /* 0x0000000000007941 */ /* 0x000fea0003800000 */
.L_x_12088:
        /* <DEDUP_REMOVED lines=10> */
.L_x_12084:
        /* <DEDUP_REMOVED lines=12> */
.L_x_12093:
[----:B------:R-:W-:-:S07]  /*9290*/  MOV R104, R11 ;  /* 0x0000000b00687202 */ /* 0x000fce0000000f00 */
.L_x_12094:
[----:B------:R-:W-:Y:S05]  /*92a0*/  BSYNC B0 ;  /* 0x0000000000007941 */ /* 0x000fea0003800000 */
.L_x_12092:
        /* <DEDUP_REMOVED lines=16> */
.L_x_12098:
[----:B------:R-:W-:Y:S05]  /*93b0*/  BSYNC B1 ;  /* 0x0000000000017941 */ /* 0x000fea0003800000 */
.L_x_12097:
        /* <DEDUP_REMOVED lines=44> */
.L_x_12096:
[----:B------:R-:W-:Y:S05]  /*9680*/  BSYNC B0 ;  /* 0x0000000000007941 */ /* 0x000fea0003800000 */
.L_x_12095:
        /* <DEDUP_REMOVED lines=14> */
.L_x_12099:
        /* <DEDUP_REMOVED lines=12> */
.L_x_12102:
[----:B------:R-:W-:-:S07]  /*9830*/  IMAD.MOV.U32 R4, RZ, RZ, R11 ;  /* 0x000000ffff047224 */ /* 0x000fce00078e000b */
.L_x_12103:
[----:B------:R-:W-:Y:S05]  /*9840*/  BSYNC B0 ;  /* 0x0000000000007941 */ /* 0x000fea0003800000 */
.L_x_12101:
        /* <DEDUP_REMOVED lines=16> */
.L_x_12107:
[----:B------:R-:W-:Y:S05]  /*9950*/  BSYNC B1 ;  /* 0x0000000000017941 */ /* 0x000fea0003800000 */
.L_x_12106:
        /* <DEDUP_REMOVED lines=44> */
.L_x_12105:
[----:B------:R-:W-:Y:S05]  /*9c20*/  BSYNC B0 ;  /* 0x0000000000007941 */ /* 0x000fea0003800000 */
.L_x_12104:
        /* <DEDUP_REMOVED lines=10> */
.L_x_12100:
        /* <DEDUP_REMOVED lines=12> */
.L_x_12109:
[----:B------:R-:W-:-:S07]  /*9d90*/  MOV R108, R11 ;  /* 0x0000000b006c7202 */ /* 0x000fce0000000f00 */
.L_x_12110:
[----:B------:R-:W-:Y:S05]  /*9da0*/  BSYNC B0 ;  /* 0x0000000000007941 */ /* 0x000fea0003800000 */
.L_x_12108:
        /* <DEDUP_REMOVED lines=16> */
.L_x_12114:
[----:B------:R-:W-:Y:S05]  /*9eb0*/  BSYNC B1 ;  /* 0x0000000000017941 */ /* 0x000fea0003800000 */
.L_x_12113:
        /* <DEDUP_REMOVED lines=44> */
.L_x_12112:
[----:B------:R-:W-:Y:S05]  /*a180*/  BSYNC B0 ;  /* 0x0000000000007941 */ /* 0x000fea0003800000 */
.L_x_12111:
        /* <DEDUP_REMOVED lines=13> */
.L_x_12115:
        /* <DEDUP_REMOVED lines=12> */
.L_x_12118:
[----:B------:R-:W-:-:S07]  /*a320*/  IMAD.MOV.U32 R3, RZ, RZ, R11 ;  /* 0x000000ffff037224 */ /* 0x000fce00078e000b */
.L_x_12119:
[----:B------:R-:W-:Y:S05]  /*a330*/  BSYNC B0 ;  /* 0x0000000000007941 */ /* 0x000fea0003800000 */
.L_x_12117:
        /* <DEDUP_REMOVED lines=16> */
.L_x_12123:
[----:B------:R-:W-:Y:S05]  /*a440*/  BSYNC B1 ;  /* 0x0000000000017941 */ /* 0x000fea0003800000 */
.L_x_12122:
        /* <DEDUP_REMOVED lines=44> */
.L_x_12121:
[----:B------:R-:W-:Y:S05]  /*a710*/  BSYNC B0 ;  /* 0x0000000000007941 */ /* 0x000fea0003800000 */
.L_x_12120:
        /* <DEDUP_REMOVED lines=10> */
.L_x_12116:
        /* <DEDUP_REMOVED lines=12> */
.L_x_12125:
[----:B------:R-:W-:-:S07]  /*a880*/  MOV R74, R11 ;  /* 0x0000000b004a7202 */ /* 0x000fce0000000f00 */
.L_x_12126:
[----:B------:R-:W-:Y:S05]  /*a890*/  BSYNC B0 ;  /* 0x0000000000007941 */ /* 0x000fea0003800000 */
.L_x_12124:
        /* <DEDUP_REMOVED lines=16> */
.L_x_12130:
[----:B------:R-:W-:Y:S05]  /*a9a0*/  BSYNC B1 ;  /* 0x0000000000017941 */ /* 0x000fea0003800000 */
.L_x_12129:
        /* <DEDUP_REMOVED lines=44> */
.L_x_12128:
[----:B------:R-:W-:Y:S05]  /*ac70*/  BSYNC B0 ;  /* 0x0000000000007941 */ /* 0x000fea0003800000 */
.L_x_12127:
        /* <DEDUP_REMOVED lines=13> */
.L_x_12131:
        /* <DEDUP_REMOVED lines=12> */
.L_x_12134:
[----:B------:R-:W-:-:S07]  /*ae10*/  IMAD.MOV.U32 R2, RZ, RZ, R11 ;  /* 0x000000ffff027224 */ /* 0x000fce00078e000b */
.L_x_12135:
[----:B------:R-:W-:Y:S05]  /*ae20*/  BSYNC B0 ;  /* 0x0000000000007941 */ /* 0x000fea0003800000 */
.L_x_12133:
        /* <DEDUP_REMOVED lines=16> */
.L_x_12139:
[----:B------:R-:W-:Y:S05]  /*af30*/  BSYNC B1 ;  /* 0x0000000000017941 */ /* 0x000fea0003800000 */
.L_x_12138:
        /* <DEDUP_REMOVED lines=44> */
.L_x_12137:
[----:B------:R-:W-:Y:S05]  /*b200*/  BSYNC B0 ;  /* 0x0000000000007941 */ /* 0x000fea0003800000 */
.L_x_12136:
        /* <DEDUP_REMOVED lines=10> */
.L_x_12132:
        /* <DEDUP_REMOVED lines=12> */
.L_x_12141:
[----:B------:R-:W-:-:S07]  /*b370*/  MOV R74, R11 ;  /* 0x0000000b004a7202 */ /* 0x000fce0000000f00 */
.L_x_12142:
[----:B------:R-:W-:Y:S05]  /*b380*/  BSYNC B0 ;  /* 0x0000000000007941 */ /* 0x000fea0003800000 */
.L_x_12140:
        /* <DEDUP_REMOVED lines=16> */
.L_x_12146:
[----:B------:R-:W-:Y:S05]  /*b490*/  BSYNC B1 ;  /* 0x0000000000017941 */ /* 0x000fea0003800000 */
.L_x_12145:
        /* <DEDUP_REMOVED lines=44> */
.L_x_12144:
[----:B------:R-:W-:Y:S05]  /*b760*/  BSYNC B0 ;  /* 0x0000000000007941 */ /* 0x000fea0003800000 */
.L_x_12143:
        /* <DEDUP_REMOVED lines=13> */
.L_x_12147:
        /* <DEDUP_REMOVED lines=12> */
.L_x_12150:
[----:B------:R-:W-:-:S07]  /*b900*/  IMAD.MOV.U32 R0, RZ, RZ, R11 ;  /* 0x000000ffff007224 */ /* 0x000fce00078e000b */
.L_x_12151:
[----:B------:R-:W-:Y:S05]  /*b910*/  BSYNC B0 ;  /* 0x0000000000007941 */ /* 0x000fea0003800000 */
.L_x_12149:
        /* <DEDUP_REMOVED lines=18> */
.L_x_12155:
[----:B------:R-:W-:Y:S05]  /*ba40*/  BSYNC B1 ;  /* 0x0000000000017941 */ /* 0x000fea0003800000 */
.L_x_12154:
        /* <DEDUP_REMOVED lines=44> */
.L_x_12153:
[----:B------:R-:W-:Y:S05]  /*bd10*/  BSYNC B0 ;  /* 0x0000000000007941 */ /* 0x000fea0003800000 */
.L_x_12152:
        /* <DEDUP_REMOVED lines=10> */
.L_x_12148:
        /* <DEDUP_REMOVED lines=9> */
[----:B------:R-:W-:Y:S02]  /*be50*/  F2FP.F16.F32.PACK_AB R75, R108, R106 ;  /* 0x0000006a6c4b723e */ /* 0x000fe400000000ff */
[----:B------:R-:W-:Y:S02]  /*be60*/  F2FP.F16.F32.PACK_AB R74, R107, R104 ;  /* 0x000000686b4a723e */ /* 0x000fe400000000ff */
[----:B------:R-:W-:Y:S02]  /*be70*/  F2FP.F16.F32.PACK_AB R73, R105, R102 ;  /* 0x000000666949723e */ /* 0x000fe400000000ff */
[----:B------:R-:W-:Y:S02]  /*be80*/  F2FP.F16.F32.PACK_AB R72, R103, R101 ;  /* 0x000000656748723e */ /* 0x000fe400000000ff */
        /* <DEDUP_REMOVED lines=45> */
.L_x_12156:
        /* <DEDUP_REMOVED lines=15> */
.L_x_12158:
[----:B------:R-:W-:-:S07]  /*c250*/  MOV R114, R11 ;  /* 0x0000000b00727202 */ /* 0x000fce0000000f00 */
.L_x_12159:
[----:B------:R-:W-:Y:S05]  /*c260*/  BSYNC B0 ;  /* 0x0000000000007941 */ /* 0x000fea0003800000 */
.L_x_12157:
        /* <DEDUP_REMOVED lines=16> */
.L_x_12163:
[----:B------:R-:W-:Y:S05]  /*c370*/  BSYNC B1 ;  /* 0x0000000000017941 */ /* 0x000fea0003800000 */
.L_x_12162:
        /* <DEDUP_REMOVED lines=44> */
.L_x_12161:
[----:B------:R-:W-:Y:S05]  /*c640*/  BSYNC B0 ;  /* 0x0000000000007941 */ /* 0x000fea0003800000 */
.L_x_12160:
        /* <DEDUP_REMOVED lines=14> */
.L_x_12164:
        /* <DEDUP_REMOVED lines=12> */
.L_x_12167:
[----:B------:R-:W-:-:S07]  /*c7f0*/  IMAD.MOV.U32 R8, RZ, RZ, R11 ;  /* 0x000000ffff087224 */ /* 0x000fce00078e000b */
.L_x_12168:
[----:B------:R-:W-:Y:S05]  /*c800*/  BSYNC B0 ;  /* 0x0000000000007941 */ /* 0x000fea0003800000 */
.L_x_12166:
        /* <DEDUP_REMOVED lines=16> */
.L_x_12172:
[----:B------:R-:W-:Y:S05]  /*c910*/  BSYNC B1 ;  /* 0x0000000000017941 */ /* 0x000fea0003800000 */
.L_x_12171:
        /* <DEDUP_REMOVED lines=44> */
.L_x_12170:
[----:B------:R-:W-:Y:S05]  /*cbe0*/  BSYNC B0 ;  /* 0x0000000000007941 */ /* 0x000fea0003800000 */
.L_x_12169:
        /* <DEDUP_REMOVED lines=10> */
.L_x_12165:
        /* <DEDUP_REMOVED lines=12> */
.L_x_12174:
[----:B------:R-:W-:-:S07]  /*cd50*/  MOV R114, R11 ;  /* 0x0000000b00727202 */ /* 0x000fce0000000f00 */
.L_x_12175:
[----:B------:R-:W-:Y:S05]  /*cd60*/  BSYNC B0 ;  /* 0x0000000000007941 */ /* 0x000fea0003800000 */
.L_x_12173:
        /* <DEDUP_REMOVED lines=16> */
.L_x_12179:
[----:B------:R-:W-:Y:S05]  /*ce70*/  BSYNC B1 ;  /* 0x0000000000017941 */ /* 0x000fea0003800000 */
.L_x_12178:
        /* <DEDUP_REMOVED lines=44> */
.L_x_12177:
[----:B------:R-:W-:Y:S05]  /*d140*/  BSYNC B0 ;  /* 0x0000000000007941 */ /* 0x000fea0003800000 */
.L_x_12176:
        /* <DEDUP_REMOVED lines=14> */
.L_x_12180:
        /* <DEDUP_REMOVED lines=12> */
.L_x_12183:
[----:B------:R-:W-:-:S07]  /*d2f0*/  IMAD.MOV.U32 R7, RZ, RZ, R11 ;  /* 0x000000ffff077224 */ /* 0x000fce00078e000b */
.L_x_12184:
[----:B------:R-:W-:Y:S05]  /*d300*/  BSYNC B0 ;  /* 0x0000000000007941 */ /* 0x000fea0003800000 */
.L_x_12182:
        /* <DEDUP_REMOVED lines=16> */
.L_x_12188:
[----:B------:R-:W-:Y:S05]  /*d410*/  BSYNC B1 ;  /* 0x0000000000017941 */ /* 0x000fea0003800000 */
.L_x_12187:
        /* <DEDUP_REMOVED lines=44> */
.L_x_12186:
[----:B------:R-:W-:Y:S05]  /*d6e0*/  BSYNC B0 ;  /* 0x0000000000007941 */ /* 0x000fea0003800000 */
.L_x_12185:
        /* <DEDUP_REMOVED lines=10> */
.L_x_12181:
        /* <DEDUP_REMOVED lines=12> */
.L_x_12190:
[----:B------:R-:W-:-:S07]  /*d850*/  MOV R72, R11 ;  /* 0x0000000b00487202 */ /* 0x000fce0000000f00 */
.L_x_12191:
[----:B------:R-:W-:Y:S05]  /*d860*/  BSYNC B0 ;  /* 0x0000000000007941 */ /* 0x000fea0003800000 */
.L_x_12189:
        /* <DEDUP_REMOVED lines=16> */
.L_x_12195:
[----:B------:R-:W-:Y:S05]  /*d970*/  BSYNC B1 ;  /* 0x0000000000017941 */ /* 0x000fea0003800000 */
.L_x_12194:
        /* <DEDUP_REMOVED lines=44> */
.L_x_12193:
[----:B------:R-:W-:Y:S05]  /*dc40*/  BSYNC B0 ;  /* 0x0000000000007941 */ /* 0x000fea0003800000 */
.L_x_12192:
        /* <DEDUP_REMOVED lines=14> */
.L_x_12196:
        /* <DEDUP_REMOVED lines=12> */
.L_x_12199:
[----:B------:R-:W-:-:S07]  /*ddf0*/  IMAD.MOV.U32 R6, RZ, RZ, R11 ;  /* 0x000000ffff067224 */ /* 0x000fce00078e000b */
.L_x_12200:
[----:B------:R-:W-:Y:S05]  /*de00*/  BSYNC B0 ;  /* 0x0000000000007941 */ /* 0x000fea0003800000 */
.L_x_12198:
        /* <DEDUP_REMOVED lines=16> */
.L_x_12204:
[----:B------:R-:W-:Y:S05]  /*df10*/  BSYNC B1 ;  /* 0x0000000000017941 */ /* 0x000fea0003800000 */
.L_x_12203:
        /* <DEDUP_REMOVED lines=44> */
.L_x_12202:
[----:B------:R-:W-:Y:S05]  /*e1e0*/  BSYNC B0 ;  /* 0x0000000000007941 */ /* 0x000fea0003800000 */
.L_x_12201:
        /* <DEDUP_REMOVED lines=10> */
.L_x_12197:
        /* <DEDUP_REMOVED lines=12> */
.L_x_12206:
[----:B------:R-:W-:-:S07]  /*e350*/  MOV R72, R11 ;  /* 0x0000000b00487202 */ /* 0x000fce0000000f00 */
.L_x_12207:
[----:B------:R-:W-:Y:S05]  /*e360*/  BSYNC B0 ;  /* 0x0000000000007941 */ /* 0x000fea0003800000 */
.L_x_12205:
        /* <DEDUP_REMOVED lines=16> */
.L_x_12211:
[----:B------:R-:W-:Y:S05]  /*e470*/  BSYNC B1 ;  /* 0x0000000000017941 */ /* 0x000fea0003800000 */
.L_x_12210:
        /* <DEDUP_REMOVED lines=44> */
.L_x_12209:
[----:B------:R-:W-:Y:S05]  /*e740*/  BSYNC B0 ;  /* 0x0000000000007941 */ /* 0x000fea0003800000 */
.L_x_12208:
        /* <DEDUP_REMOVED lines=14> */
.L_x_12212:
        /* <DEDUP_REMOVED lines=12> */
.L_x_12215:
[----:B------:R-:W-:-:S07]  /*e8f0*/  IMAD.MOV.U32 R5, RZ, RZ, R11 ;  /* 0x000000ffff057224 */ /* 0x000fce00078e000b */
.L_x_12216:
[----:B------:R-:W-:Y:S05]  /*e900*/  BSYNC B0 ;  /* 0x0000000000007941 */ /* 0x000fea0003800000 */
.L_x_12214:
        /* <DEDUP_REMOVED lines=16> */
.L_x_12220:
[----:B------:R-:W-:Y:S05]  /*ea10*/  BSYNC B1 ;  /* 0x0000000000017941 */ /* 0x000fea0003800000 */
.L_x_12219:
        /* <DEDUP_REMOVED lines=44> */
.L_x_12218:
[----:B------:R-:W-:Y:S05]  /*ece0*/  BSYNC B0 ;  /* 0x0000000000007941 */ /* 0x000fea0003800000 */
.L_x_12217:
        /* <DEDUP_REMOVED lines=10> */
.L_x_12213:
        /* <DEDUP_REMOVED lines=12> */
.L_x_12222:
[----:B------:R-:W-:-:S07]  /*ee50*/  MOV R112, R11 ;  /* 0x0000000b00707202 */ /* 0x000fce0000000f00 */
.L_x_12223:
[----:B------:R-:W-:Y:S05]  /*ee60*/  BSYNC B0 ;  /* 0x0000000000007941 */ /* 0x000fea0003800000 */
.L_x_12221:
        /* <DEDUP_REMOVED lines=16> */
.L_x_12227:
[----:B------:R-:W-:Y:S05]  /*ef70*/  BSYNC B1 ;  /* 0x0000000000017941 */ /* 0x000fea0003800000 */
.L_x_12226:
        /* <DEDUP_REMOVED lines=44> */
.L_x_12225:
[----:B------:R-:W-:Y:S05]  /*f240*/  BSYNC B0 ;  /* 0x0000000000007941 */ /* 0x000fea0003800000 */
.L_x_12224:
        /* <DEDUP_REMOVED lines=14> */
.L_x_12228:
        /* <DEDUP_REMOVED lines=12> */
.L_x_12231:
[----:B------:R-:W-:-:S07]  /*f3f0*/  IMAD.MOV.U32 R4, RZ, RZ, R11 ;  /* 0x000000ffff047224 */ /* 0x000fce00078e000b */
.L_x_12232:
[----:B------:R-:W-:Y:S05]  /*f400*/  BSYNC B0 ;  /* 0x0000000000007941 */ /* 0x000fea0003800000 */
.L_x_12230:
        /* <DEDUP_REMOVED lines=16> */
.L_x_12236:
[----:B------:R-:W-:Y:S05]  /*f510*/  BSYNC B1 ;  /* 0x0000000000017941 */ /* 0x000fea0003800000 */
.L_x_12235:
        /* <DEDUP_REMOVED lines=44> */
.L_x_12234:
[----:B------:R-:W-:Y:S05]  /*f7e0*/  BSYNC B0 ;  /* 0x0000000000007941 */ /* 0x000fea0003800000 */
.L_x_12233:
        /* <DEDUP_REMOVED lines=10> */
.L_x_12229:
        /* <DEDUP_REMOVED lines=12> */
.L_x_12238:
[----:B------:R-:W-:-:S07]  /*f950*/  MOV R116, R11 ;  /* 0x0000000b00747202 */ /* 0x000fce0000000f00 */
.L_x_12239:
[----:B------:R-:W-:Y:S05]  /*f960*/  BSYNC B0 ;  /* 0x0000000000007941 */ /* 0x000fea0003800000 */
.L_x_12237:
        /* <DEDUP_REMOVED lines=16> */
.L_x_12243:
[----:B------:R-:W-:Y:S05]  /*fa70*/  BSYNC B1 ;  /* 0x0000000000017941 */ /* 0x000fea0003800000 */
.L_x_12242:
        /* <DEDUP_REMOVED lines=44> */
.L_x_12241:
[----:B------:R-:W-:Y:S05]  /*fd40*/  BSYNC B0 ;  /* 0x0000000000007941 */ /* 0x000fea0003800000 */
.L_x_12240:
        /* <DEDUP_REMOVED lines=13> */
.L_x_12244:
        /* <DEDUP_REMOVED lines=12> */
.L_x_12247:
[----:B------:R-:W-:-:S07]  /*fee0*/  IMAD.MOV.U32 R3, RZ, RZ, R11 ;  /* 0x000000ffff037224 */ /* 0x000fce00078e000b */
.L_x_12248:
[----:B------:R-:W-:Y:S05]  /*fef0*/  BSYNC B0 ;  /* 0x0000000000007941 */ /* 0x000fea0003800000 */
.L_x_12246:
        /* <DEDUP_REMOVED lines=16> */
.L_x_12252:
[----:B------:R-:W-:Y:S05]  /*10000*/  BSYNC B1 ;  /* 0x0000000000017941 */ /* 0x000fea0003800000 */
.L_x_12251:
        /* <DEDUP_REMOVED lines=44> */
.L_x_12250:
[----:B------:R-:W-:Y:S05]  /*102d0*/  BSYNC B0 ;  /* 0x0000000000007941 */ /* 0x000fea0003800000 */
.L_x_12249:
        /* <DEDUP_REMOVED lines=10> */
.L_x_12245:
        /* <DEDUP_REMOVED lines=12> */
.L_x_12254:
[----:B------:R-:W-:-:S07]  /*10440*/  MOV R74, R11 ;  /* 0x0000000b004a7202 */ /* 0x000fce0000000f00 */
.L_x_12255:
[----:B------:R-:W-:Y:S05]  /*10450*/  BSYNC B0 ;  /* 0x0000000000007941 */ /* 0x000fea0003800000 */
.L_x_12253:
        /* <DEDUP_REMOVED lines=16> */
.L_x_12259:
[----:B------:R-:W-:Y:S05]  /*10560*/  BSYNC B1 ;  /* 0x0000000000017941 */ /* 0x000fea0003800000 */
.L_x_12258:
        /* <DEDUP_REMOVED lines=44> */
.L_x_12257:
[----:B------:R-:W-:Y:S05]  /*10830*/  BSYNC B0 ;  /* 0x0000000000007941 */ /* 0x000fea0003800000 */
.L_x_12256:
        /* <DEDUP_REMOVED lines=13> */
.L_x_12260:
        /* <DEDUP_REMOVED lines=12> */
.L_x_12263:
[----:B------:R-:W-:-:S07]  /*109d0*/  IMAD.MOV.U32 R2, RZ, RZ, R11 ;  /* 0x000000ffff027224 */ /* 0x000fce00078e000b */
.L_x_12264:
[----:B------:R-:W-:Y:S05]  /*109e0*/  BSYNC B0 ;  /* 0x0000000000007941 */ /* 0x000fea0003800000 */
.L_x_12262:
        /* <DEDUP_REMOVED lines=16> */
.L_x_12268:
[----:B------:R-:W-:Y:S05]  /*10af0*/  BSYNC B1 ;  /* 0x0000000000017941 */ /* 0x000fea0003800000 */
.L_x_12267:
        /* <DEDUP_REMOVED lines=44> */
.L_x_12266:
[----:B------:R-:W-:Y:S05]  /*10dc0*/  BSYNC B0 ;  /* 0x0000000000007941 */ /* 0x000fea0003800000 */
.L_x_12265:
        /* <DEDUP_REMOVED lines=10> */
.L_x_12261:
        /* <DEDUP_REMOVED lines=12> */
.L_x_12270:
[----:B------:R-:W-:-:S07]  /*10f30*/  MOV R74, R11 ;  /* 0x0000000b004a7202 */ /* 0x000fce0000000f00 */
.L_x_12271:
[----:B------:R-:W-:Y:S05]  /*10f40*/  BSYNC B0 ;  /* 0x0000000000007941 */ /* 0x000fea0003800000 */
.L_x_12269:
        /* <DEDUP_REMOVED lines=16> */
.L_x_12275:
[----:B------:R-:W-:Y:S05]  /*11050*/  BSYNC B1 ;  /* 0x0000000000017941 */ /* 0x000fea0003800000 */
.L_x_12274:
        /* <DEDUP_REMOVED lines=44> */
.L_x_12273:
[----:B------:R-:W-:Y:S05]  /*11320*/  BSYNC B0 ;  /* 0x0000000000007941 */ /* 0x000fea0003800000 */
.L_x_12272:
        /* <DEDUP_REMOVED lines=13> */
.L_x_12276:
        /* <DEDUP_REMOVED lines=12> */
.L_x_12279:
[----:B------:R-:W-:-:S07]  /*114c0*/  IMAD.MOV.U32 R0, RZ, RZ, R11 ;  /* 0x000000ffff007224 */ /* 0x000fce00078e000b */
.L_x_12280:
[----:B------:R-:W-:Y:S05]  /*114d0*/  BSYNC B0 ;  /* 0x0000000000007941 */ /* 0x000fea0003800000 */
.L_x_12278:
        /* <DEDUP_REMOVED lines=16> */
.L_x_12284:
[----:B------:R-:W-:Y:S05]  /*115e0*/  BSYNC B1 ;  /* 0x0000000000017941 */ /* 0x000fea0003800000 */
.L_x_12283:
        /* <DEDUP_REMOVED lines=44> */
.L_x_12282:
[----:B------:R-:W-:Y:S05]  /*118b0*/  BSYNC B0 ;  /* 0x0000000000007941 */ /* 0x000fea0003800000 */
.L_x_12281:
        /* <DEDUP_REMOVED lines=10> */
.L_x_12277:
        /* <DEDUP_REMOVED lines=26> */
[----:B------:R-:W-:Y:S02]  /*11b00*/  LOP3.LUT R95, R74, R95, R98, 0xfe, !PT ;  /* 0x0000005f4a5f7212 */ /* 0x000fe400078efe62 */
[----:B------:R-:W-:Y:S01]  /*11b10*/  SEL R74, RZ, 0x1, P5 ;  /* 0x00000001ff4a7807 */ /* 0x000fe20002800000 */
[----:B------:R-:W-:Y:S01]  /*11b20*/  FADD.FTZ R72, R99, R102 ;  /* 0x0000006663487221 */ /* 0x000fe20000010000 */
[----:B------:R-:W-:Y:S01]  /*11b30*/  IMAD.WIDE.U32 R88, R88, 0x1000000, RZ ;  /* 0x0100000058587825 */ /* 0x000fe200078e00ff */
[----:B------:R-:W-:-:S03]  /*11b40*/  SEL R99, RZ, 0x1, P2 ;  /* 0x00000001ff637807 */ /* 0x000fc60001000000 */
[----:B------:R-:W-:Y:S01]  /*11b50*/  FADD.FTZ R73, R72, R105 ;  /* 0x0000006948497221 */ /* 0x000fe20000010000 */
[----:B------:R-:W-:Y:S01]  /*11b60*/  IMAD.WIDE.U32 R74, R74, 0x10000, RZ ;  /* 0x000100004a4a7825 */ /* 0x000fe200078e00ff */
[----:B------:R-:W-:-:S03]  /*11b70*/  LOP3.LUT R99, R89, R95, R99, 0xfe, !PT ;  /* 0x0000005f59637212 */ /* 0x000fc600078efe63 */
[----:B------:R-:W-:Y:S01]  /*11b80*/  FADD.FTZ R72, R73, R104 ;  /* 0x0000006849487221 */ /* 0x000fe20000010000 */
[----:B------:R-:W-:Y:S02]  /*11b90*/  SEL R95, RZ, 0x1, P1 ;  /* 0x00000001ff5f7807 */ /* 0x000fe40000800000 */
[----:B------:R-:W-:Y:S01]  /*11ba0*/  LOP3.LUT P1, RZ, R77, 0xff, RZ, 0xc0, !PT ;  /* 0x000000ff4dff7812 */ /* 0x000fe2000782c0ff */
[----:B------:R-:W-:Y:S01]  /*11bb0*/  FADD.FTZ R73, R72, R107 ;  /* 0x0000006b48497221 */ /* 0x000fe20000010000 */
[----:B------:R-:W-:Y:S02]  /*11bc0*/  SEL R72, RZ, 0x1, P6 ;  /* 0x00000001ff487807 */ /* 0x000fe40003000000 */
[----:B------:R-:W-:Y:S01]  /*11bd0*/  LOP3.LUT P2, RZ, R87, 0x1f, RZ, 0xc0, !PT ;  /* 0x0000001f57ff7812 */ /* 0x000fe2000784c0ff */
[----:B------:R-:W-:-:S04]  /*11be0*/  FADD.FTZ R73, R73, R106 ;  /* 0x0000006a49497221 */ /* 0x000fc80000010000 */
[----:B------:R-:W-:Y:S01]  /*11bf0*/  FADD.FTZ R98, R73, R108 ;  /* 0x0000006c49627221 */ /* 0x000fe20000010000 */
[----:B------:R-:W-:-:S04]  /*11c00*/  IMAD.WIDE.U32 R72, R72, 0x100, RZ ;  /* 0x0000010048487825 */ /* 0x000fc800078e00ff */
[----:B------:R-:W-:Y:S01]  /*11c10*/  FADD.FTZ R98, R98, R109 ;  /* 0x0000006d62627221 */ /* 0x000fe20000010000 */
[----:B------:R-:W-:Y:S02]  /*11c20*/  LOP3.LUT R88, R72, R88, R74, 0xfe, !PT ;  /* 0x0000005848587212 */ /* 0x000fe400078efe4a */
[----:B------:R-:W-:Y:S01]  /*11c30*/  LOP3.LUT R73, R73, R99, R75, 0xfe, !PT ;  /* 0x0000006349497212 */ /* 0x000fe200078efe4b */
[----:B------:R-:W-:Y:S01]  /*11c40*/  FADD.FTZ R89, R98, R111 ;  /* 0x0000006f62597221 */ /* 0x000fe20000010000 */
[----:B------:R-:W-:Y:S02]  /*11c50*/  LOP3.LUT R72, R88, R95, RZ, 0xfc, !PT ;  /* 0x0000005f58487212 */ /* 0x000fe400078efcff */
[----:B------:R-:W-:Y:S01]  /*11c60*/  SHF.R.U32.HI R95, RZ, 0x5, R87 ;  /* 0x00000005ff5f7819 */ /* 0x000fe20000011657 */
[----:B------:R-:W-:Y:S02]  /*11c70*/  FADD.FTZ R74, R89, R110 ;  /* 0x0000006e594a7221 */ /* 0x000fe40000010000 */
[----:B------:R0:W-:Y:S01]  /*11c80*/  STG.E.64 desc[UR4][R82.64], R72 ;  /* 0x0000004852007986 */ /* 0x0001e2000c101b04 */
[----:B------:R-:W-:Y:S01]  /*11c90*/  LOP3.LUT R77, R95, 0x7fffffc, RZ, 0xc0, !PT ;  /* 0x07fffffc5f4d7812 */ /* 0x000fe200078ec0ff */
[----:B------:R-:W-:-:S04]  /*11ca0*/  FADD.FTZ R75, R74, R113 ;  /* 0x000000714a4b7221 */ /* 0x000fc80000010000 */
[----:B------:R-:W-:-:S04]  /*11cb0*/  FADD.FTZ R75, R75, R112 ;  /* 0x000000704b4b7221 */ /* 0x000fc80000010000 */
[----:B------:R-:W-:-:S04]  /*11cc0*/  FADD.FTZ R98, R75, R114 ;  /* 0x000000724b627221 */ /* 0x000fc80000010000 */
[----:B------:R-:W-:Y:S01]  /*11cd0*/  FADD.FTZ R98, R98, R115 ;  /* 0x0000007362627221 */ /* 0x000fe20000010000 */
[----:B0-----:R-:W-:Y:S06]  /*11ce0*/  @!P0 BRA `(.L_x_12285) ;  /* 0x0000000000508947 */ /* 0x001fec0003800000 */
[----:B------:R-:W-:Y:S02]  /*11cf0*/  SHF.L.U32 R72, R2, 0x10, RZ ;  /* 0x0000001002487819 */ /* 0x000fe400000006ff */
        /* <DEDUP_REMOVED lines=19> */
.L_x_12285:
        /* <DEDUP_REMOVED lines=72> */
.L_x_12298:
        /* <DEDUP_REMOVED lines=20> */
[----:B0-----:R-:W-:-:S03]  /*123f0*/  CS2R R72, SRZ ;  /* 0x0000000000487805 */ /* 0x001fc6000001ff00 */
[----:B------:R-:W-:Y:S01]  /*12400*/  @!P3 IMAD R88, R77, 0x8, R88 ;  /* 0x000000084d58b824 */ /* 0x000fe200078e0258 */
[----:B------:R-:W0:Y:S04]  /*12410*/  SHFL.DOWN PT, R98, R83, 0x2, 0x1f ;  /* 0x08401f0053627f89 */ /* 0x000e2800000e0000 */
[----:B------:R1:W-:Y:S01]  /*12420*/  @!P3 LDS.64 R72, [R88] ;  /* 0x000000005848b984 */ /* 0x0003e20000000a00 */
[----:B------:R-:W-:Y:S02]  /*12430*/  PLOP3.LUT P3, PT, PT, PT, UP0, 0x40, 0x0 ;  /* 0x000000000000781c */ /* 0x000fe40003f6e808 */
[-C--:B-1----:R-:W-:Y:S02]  /*12440*/  I2FP.F32.S32 R88, R83.reuse ;  /* 0x0000005300587245 */ /* 0x082fe40000201400 */
[----:B0-----:R-:W-:-:S02]  /*12450*/  IADD3 R77, R98, R83, RZ ;  /* 0x00000053624d7210 */ /* 0x001fc40007ffe0ff */
[----:B------:R-:W-:Y:S02]  /*12460*/  I2FP.F32.S32 R98, R98 ;  /* 0x0000006200627245 */ /* 0x000fe40000201400 */
[----:B------:R-:W-:Y:S01]  /*12470*/  I2FP.F32.S32 R75, R77 ;  /* 0x0000004d004b7245 */ /* 0x000fe20000201400 */
[----:B------:R-:W0:Y:S03]  /*12480*/  SHFL.DOWN PT, R82, R77, 0x1, 0x1f ;  /* 0x08201f004d527f89 */ /* 0x000e2600000e0000 */
[----:B------:R-:W1:Y:S01]  /*12490*/  MUFU.RCP R95, R75 ;  /* 0x0000004b005f7308 */ /* 0x000e620000001000 */
[----:B0-----:R-:W-:Y:S01]  /*124a0*/  IMAD.IADD R77, R77, 0x1, R82 ;  /* 0x000000014d4d7824 */ /* 0x001fe200078e0252 */
[----:B------:R-:W0:Y:S04]  /*124b0*/  SHFL.DOWN PT, R89, R72, 0x2, 0x1f ;  /* 0x08401f0048597f89 */ /* 0x000e2800000e0000 */
[----:B------:R-:W2:Y:S01]  /*124c0*/  SHFL.DOWN PT, R116, R73, 0x2, 0x1f ;  /* 0x08401f0049747f89 */ /* 0x000ea200000e0000 */
[----:B------:R-:W-:-:S06]  /*124d0*/  I2FP.F32.S32 R77, R77 ;  /* 0x0000004d004d7245 */ /* 0x000fcc0000201400 */
        /* <DEDUP_REMOVED lines=11> */
[----:B------:R-:W-:-:S04]  /*12590*/  I2FP.F32.S32 R95, R82 ;  /* 0x00000052005f7245 */ /* 0x000fc80000201400 */
        /* <DEDUP_REMOVED lines=8> */
[----:B------:R-:W0:Y:S01]  /*12620*/  @!P2 LDC.64 R74, c[0x0][0x250] ;  /* 0x00009400ff4aab82 */ /* 0x000e220000000a00 */
[----:B------:R-:W-:-:S03]  /*12630*/  FMUL.FTZ R82, R82, R95 ;  /* 0x0000005f52527220 */ /* 0x000fc60000410000 */
[----:B------:R-:W1:Y:S01]  /*12640*/  SHFL.IDX PT, R83, R83, RZ, 0x1f ;  /* 0x00001fff53537589 */ /* 0x000e6200000e0000 */
[----:B------:R-:W-:-:S03]  /*12650*/  FFMA.FTZ R82, R77, R82, R88 ;  /* 0x000000524d527223 */ /* 0x000fc60000010058 */
[----:B------:R-:W2:Y:S03]  /*12660*/  LDC R77, c[0x0][0x2d8] ;  /* 0x0000b600ff4d7b82 */ /* 0x000ea60000000800 */
[----:B------:R-:W2:Y:S01]  /*12670*/  SHFL.IDX PT, R82, R82, RZ, 0x1f ;  /* 0x00001fff52527589 */ /* 0x000ea200000e0000 */
[----:B0-----:R-:W-:-:S04]  /*12680*/  @!P2 IMAD.WIDE R74, R86, 0x4, R74 ;  /* 0x00000004564aa825 */ /* 0x001fc800078e024a */
[C---:B-1----:R-:W-:Y:S01]  /*12690*/  FMUL.FTZ R72, R83.reuse, R83 ;  /* 0x0000005353487220 */ /* 0x042fe20000410000 */
[----:B------:R-:W-:Y:S01]  /*126a0*/  FSEL R88, R83, RZ, P4 ;  /* 0x000000ff53587208 */ /* 0x000fe20002000000 */
[----:B------:R0:W-:Y:S03]  /*126b0*/  @!P2 STG.E desc[UR4][R74.64], R83 ;  /* 0x000000534a00a986 */ /* 0x0001e6000c101904 */
[----:B------:R-:W-:Y:S01]  /*126c0*/  FSEL R73, R72, RZ, !P3 ;  /* 0x000000ff48497208 */ /* 0x000fe20005800000 */
[----:B------:R-:W-:Y:S01]  /*126d0*/  FADD.FTZ R79, -R88, R79 ;  /* 0x0000004f584f7221 */ /* 0x000fe20000010100 */
[----:B--2---:R-:W-:Y:S01]  /*126e0*/  FFMA.FTZ R72, R82, UR12, R77 ;  /* 0x0000000c52487c23 */ /* 0x004fe2000801004d */
[C---:B------:R-:W-:Y:S01]  /*126f0*/  FADD.FTZ R82, -R88.reuse, R76 ;  /* 0x0000004c58527221 */ /* 0x040fe20000010100 */
[----:B------:R-:W-:Y:S01]  /*12700*/  FADD.FTZ R78, -R88, R78 ;  /* 0x0000004e584e7221 */ /* 0x000fe20000010100 */
[----:B------:R-:W1:Y:S01]  /*12710*/  LDC.64 R76, c[0x0][0x2b8] ;  /* 0x0000ae00ff4c7b82 */ /* 0x000e620000000a00 */
[----:B------:R-:W-:Y:S01]  /*12720*/  FADD.FTZ R89, R72, R73 ;  /* 0x0000004948597221 */ /* 0x000fe20000010000 */
[C---:B------:R-:W-:Y:S01]  /*12730*/  FADD.FTZ R90, -R88.reuse, R90 ;  /* 0x0000005a585a7221 */ /* 0x040fe20000010100 */
[C---:B------:R-:W-:Y:S01]  /*12740*/  FADD.FTZ R81, -R88.reuse, R81 ;  /* 0x0000005158517221 */ /* 0x040fe20000010100 */
[C---:B------:R-:W-:Y:S01]  /*12750*/  FADD.FTZ R102, -R88.reuse, R102 ;  /* 0x0000006658667221 */ /* 0x040fe20000010100 */
[C---:B------:R-:W-:Y:S01]  /*12760*/  FADD.FTZ R92, -R88.reuse, R92 ;  /* 0x0000005c585c7221 */ /* 0x040fe20000010100 */
[C---:B------:R-:W-:Y:S01]  /*12770*/  FADD.FTZ R91, -R88.reuse, R91 ;  /* 0x0000005b585b7221 */ /* 0x040fe20000010100 */
[----:B------:R-:W2:Y:S01]  /*12780*/  MUFU.RSQ R89, R89 ;  /* 0x0000005900597308 */ /* 0x000ea20000001400 */
[----:B------:R-:W3:Y:S01]  /*12790*/  @!P2 LDC.64 R72, c[0x0][0x258] ;  /* 0x00009600ff48ab82 */ /* 0x000ee20000000a00 */
        /* <DEDUP_REMOVED lines=15> */
[C---:B--2---:R-:W-:Y:S01]  /*12890*/  FMUL.FTZ R95, R89.reuse, R82 ;  /* 0x00000052595f7220 */ /* 0x044fe20000410000 */
[----:B------:R-:W-:Y:S01]  /*128a0*/  FADD.FTZ R88, -R88, R97 ;  /* 0x0000006158587221 */ /* 0x000fe20000010100 */
[C---:B------:R-:W-:Y:S01]  /*128b0*/  FMUL.FTZ R82, R89.reuse, R79 ;  /* 0x0000004f59527220 */ /* 0x040fe20000410000 */
[C---:B------:R-:W-:Y:S01]  /*128c0*/  FMUL.FTZ R79, R89.reuse, R78 ;  /* 0x0000004e594f7220 */ /* 0x040fe20000410000 */
[C---:B------:R-:W-:Y:S01]  /*128d0*/  FMUL.FTZ R97, R89.reuse, R90 ;  /* 0x0000005a59617220 */ /* 0x040fe20000410000 */
[C---:B------:R-:W-:Y:S01]  /*128e0*/  FMUL.FTZ R78, R89.reuse, R81 ;  /* 0x00000051594e7220 */ /* 0x040fe20000410000 */
[C---:B0-----:R-:W-:Y:S01]  /*128f0*/  FMUL.FTZ R83, R89.reuse, R102 ;  /* 0x0000006659537220 */ /* 0x041fe20000410000 */
[C---:B------:R-:W-:Y:S01]  /*12900*/  FMUL.FTZ R99, R89.reuse, R104 ;  /* 0x0000006859637220 */ /* 0x040fe20000410000 */
[C---:B------:R-:W-:Y:S01]  /*12910*/  FMUL.FTZ R116, R89.reuse, R116 ;  /* 0x0000007459747220 */ /* 0x040fe20000410000 */
[C---:B------:R-:W-:Y:S01]  /*12920*/  FMUL.FTZ R109, R89.reuse, R124 ;  /* 0x0000007c596d7220 */ /* 0x040fe20000410000 */
[----:B------:R-:W-:Y:S01]  /*12930*/  FMUL.FTZ R88, R89, R88 ;  /* 0x0000005859587220 */ /* 0x000fe20000410000 */
[----:B------:R-:W-:Y:S01]  /*12940*/  FFMA.FTZ R102, R36, R95, R60 ;  /* 0x0000005f24667223 */ /* 0x000fe2000001003c */
[----:B------:R-:W-:Y:S01]  /*12950*/  FFMA.FTZ R74, R32, R97, R56 ;  /* 0x00000061204a7223 */ /* 0x000fe20000010038 */
[----:B-1----:R-:W-:-:S04]  /*12960*/  IMAD.WIDE.U32 R94, R94, 0x10, R76 ;  /* 0x000000105e5e7825 */ /* 0x002fc800078e004c */
[----:B------:R-:W-:Y:S01]  /*12970*/  FFMA.FTZ R97, R39, R78, R63 ;  /* 0x0000004e27617223 */ /* 0x000fe2000001003f */
[----:B------:R-:W-:Y:S01]  /*12980*/  FFMA.FTZ R77, R30, R83, R54 ;  /* 0x000000531e4d7223 */ /* 0x000fe20000010036 */
[----:B------:R-:W-:Y:S01]  /*12990*/  FFMA.FTZ R104, R38, R79, R62 ;  /* 0x0000004f26687223 */ /* 0x000fe2000001003e */
[----:B---3--:R-:W-:-:S04]  /*129a0*/  @!P2 IMAD.WIDE R72, R86, 0x4, R72 ;  /* 0x000000045648a825 */ /* 0x008fc800078e0248 */
[----:B------:R-:W-:Y:S01]  /*129b0*/  FFMA.FTZ R78, R24, R99, R48 ;  /* 0x00000063184e7223 */ /* 0x000fe20000010030 */
[----:B------:R-:W-:Y:S01]  /*129c0*/  FFMA.FTZ R83, R25, R116, R49 ;  /* 0x0000007419537223 */ /* 0x000fe20000010031 */
[C---:B------:R-:W-:Y:S01]  /*129d0*/  FMUL.FTZ R105, R89.reuse, R91 ;  /* 0x0000005b59697220 */ /* 0x040fe20000410000 */
[C---:B------:R-:W-:Y:S01]  /*129e0*/  FMUL.FTZ R101, R89.reuse, R101 ;  /* 0x0000006559657220 */ /* 0x040fe20000410000 */
        /* <DEDUP_REMOVED lines=18> */
[----:B------:R-:W-:Y:S01]  /*12b10*/  F2FP.F16.F32.PACK_AB R78, R83, R78 ;  /* 0x0000004e534e723e */ /* 0x000fe200000000ff */
[----:B------:R-:W-:Y:S01]  /*12b20*/  FFMA.FTZ R106, R35, R107, R59 ;  /* 0x0000006b236a7223 */ /* 0x000fe2000001003b */
[----:B------:R-:W-:Y:S01]  /*12b30*/  FFMA.FTZ R105, R33, R92, R57 ;  /* 0x0000005c21697223 */ /* 0x000fe20000010039 */
[----:B------:R-:W-:Y:S01]  /*12b40*/  F2FP.F16.F32.PACK_AB R83, R88, R109 ;  /* 0x0000006d5853723e */ /* 0x000fe200000000ff */
[----:B------:R-:W-:Y:S01]  /*12b50*/  FFMA.FTZ R108, R27, R108, R51 ;  /* 0x0000006c1b6c7223 */ /* 0x000fe20000010033 */
[----:B------:R-:W-:Y:S01]  /*12b60*/  FFMA.FTZ R98, R31, R98, R55 ;  /* 0x000000621f627223 */ /* 0x000fe20000010037 */
[----:B------:R-:W-:Y:S01]  /*12b70*/  LEA R88, P2, R80, UR14, 0x4 ;  /* 0x0000000e50587c11 */ /* 0x000fe2000f8420ff */
[----:B------:R-:W-:Y:S01]  /*12b80*/  FFMA.FTZ R91, R22, R91, R46 ;  /* 0x0000005b165b7223 */ /* 0x000fe2000001002e */
[----:B------:R-:W-:Y:S01]  /*12b90*/  FFMA.FTZ R82, R16, R93, R40 ;  /* 0x0000005d10527223 */ /* 0x000fe20000010028 */
[----:B0-----:R-:W-:Y:S01]  /*12ba0*/  FFMA.FTZ R89, R29, R90, R53 ;  /* 0x0000005a1d597223 */ /* 0x001fe20000010035 */
[----:B------:R-:W-:Y:S01]  /*12bb0*/  F2FP.F16.F32.PACK_AB R72, R79, R102 ;  /* 0x000000664f48723e */ /* 0x000fe200000000ff */
[----:B------:R-:W-:Y:S01]  /*12bc0*/  FFMA.FTZ R79, R26, R103, R50 ;  /* 0x000000671a4f7223 */ /* 0x000fe20000010032 */
[----:B------:R-:W-:Y:S01]  /*12bd0*/  F2FP.F16.F32.PACK_AB R73, R97, R104 ;  /* 0x000000686149723e */ /* 0x000fe200000000ff */
[----:B------:R-:W-:Y:S01]  /*12be0*/  FFMA.FTZ R122, R23, R122, R47 ;  /* 0x0000007a177a7223 */ /* 0x000fe2000001002f */
[----:B------:R-:W-:Y:S01]  /*12bf0*/  FFMA.FTZ R97, R17, R114, R41 ;  /* 0x0000007211617223 */ /* 0x000fe20000010029 */
[----:B------:R-:W-:Y:S01]  /*12c00*/  FFMA.FTZ R92, R20, R81, R44 ;  /* 0x00000051145c7223 */ /* 0x000fe2000001002c */
[----:B------:R-:W-:Y:S01]  /*12c10*/  FFMA.FTZ R93, R21, R118, R45 ;  /* 0x00000076155d7223 */ /* 0x000fe2000001002d */
[----:B------:R-:W-:-:S02]  /*12c20*/  LEA R90, P3, R100, UR14, 0x4 ;  /* 0x0000000e645a7c11 */ /* 0x000fc4000f8620ff */
[----:B------:R-:W-:Y:S02]  /*12c30*/  F2FP.F16.F32.PACK_AB R76, R89, R76 ;  /* 0x0000004c594c723e */ /* 0x000fe400000000ff */
[----:B------:R-:W-:Y:S02]  /*12c40*/  F2FP.F16.F32.PACK_AB R75, R106, R75 ;  /* 0x0000004b6a4b723e */ /* 0x000fe400000000ff */
[----:B------:R-:W-:Y:S02]  /*12c50*/  F2FP.F16.F32.PACK_AB R74, R105, R74 ;  /* 0x0000004a694a723e */ /* 0x000fe400000000ff */
[----:B------:R-:W-:Y:S02]  /*12c60*/  LEA.HI.X R89, R80, UR15, RZ, 0x4, P2 ;  /* 0x0000000f50597c11 */ /* 0x000fe400090f24ff */
[----:B------:R-:W-:Y:S02]  /*12c70*/  F2FP.F16.F32.PACK_AB R79, R108, R79 ;  /* 0x0000004f6c4f723e */ /* 0x000fe400000000ff */
[----:B------:R-:W-:Y:S01]  /*12c80*/  F2FP.F16.F32.PACK_AB R77, R98, R77 ;  /* 0x0000004d624d723e */ /* 0x000fe200000000ff */
[----:B------:R-:W-:Y:S01]  /*12c90*/  STG.E.128 desc[UR4][R88.64], R72 ;  /* 0x0000004858007986 */ /* 0x000fe2000c101d04 */
[----:B------:R-:W-:-:S02]  /*12ca0*/  F2FP.F16.F32.PACK_AB R81, R122, R91 ;  /* 0x0000005b7a51723e */ /* 0x000fc400000000ff */
[----:B------:R-:W-:Y:S01]  /*12cb0*/  F2FP.F16.F32.PACK_AB R82, R97, R82 ;  /* 0x000000526152723e */ /* 0x000fe200000000ff */
[----:B------:R0:W-:Y:S01]  /*12cc0*/  STG.E.128 desc[UR4][R94.64], R76 ;  /* 0x0000004c5e007986 */ /* 0x0001e2000c101d04 */
[----:B------:R-:W-:Y:S02]  /*12cd0*/  LEA.HI.X R91, R100, UR15, RZ, 0x4, P3 ;  /* 0x0000000f645b7c11 */ /* 0x000fe400098f24ff */
[----:B------:R-:W-:Y:S02]  /*12ce0*/  F2FP.F16.F32.PACK_AB R80, R93, R92 ;  /* 0x0000005c5d50723e */ /* 0x000fe400000000ff */
[----:B------:R-:W-:Y:S02]  /*12cf0*/  IADD3 R86, R86, UR16, RZ ;  /* 0x0000001056567c10 */ /* 0x000fe4000fffe0ff */
[----:B------:R-:W-:Y:S01]  /*12d00*/  SEL R92, RZ, 0x1, P1 ;  /* 0x00000001ff5c7807 */ /* 0x000fe20000800000 */
[----:B------:R1:W-:Y:S01]  /*12d10*/  STG.E.128 desc[UR4][R90.64], R80 ;  /* 0x000000505a007986 */ /* 0x0003e2000c101d04 */
[----:B------:R-:W-:-:S02]  /*12d20*/  ISETP.GE.AND P2, PT, R86, UR17, PT ;  /* 0x0000001156007c0c */ /* 0x000fc4000bf46270 */
[----:B0-----:R-:W-:-:S11]  /*12d30*/  PRMT R77, R92, 0x7610, R77 ;  /* 0x000076105c4d7816 */ /* 0x001fd6000000004d */
[----:B------:R-:W-:Y:S05]  /*12d40*/  @!P2 BRA `(.L_x_12287) ;  /* 0xfffffed800d8a947 */ /* 0x000fea000383ffff */
[----:B------:R-:W-:Y:S05]  /*12d50*/  EXIT ;  /* 0x000000000000794d */ /* 0x000fea0003800000 */
.L_x_12286:
[----:B------:R-:W-:Y:S01]  /*12d60*/  IMAD.MOV.U32 R99, RZ, RZ, 0x1 ;  /* 0x00000001ff637424 */ /* 0x000fe200078e00ff */
[----:B------:R-:W-:Y:S01]  /*12d70*/  MOV R116, 0x1f ;  /* 0x0000001f00747802 */ /* 0x000fe20000000f00 */
[----:B------:R-:W-:-:S07]  /*12d80*/  IMAD.MOV.U32 R89, RZ, RZ, -0x1 ;  /* 0xffffffffff597424 */ /* 0x000fce00078e00ff */
[----:B0-----:R-:W-:Y:S05]  /*12d90*/  WARPSYNC.COLLECTIVE R89, `(.L_x_12288) ;  /* 0x0000000059087348 */ /* 0x001fea0003c00000 */
[----:B------:R1:W2:Y:S02]  /*12da0*/  SHFL.BFLY P3, R88, R98, R99, R116 ;  /* 0x0c00006362587389 */ /* 0x0002a40000060074 */
[----:B012---:R-:W-:Y:S01]  /*12db0*/  ENDCOLLECTIVE ;  /* 0x000000000000791b */ /* 0x007fe20003800000 */
.L_x_12288:
[----:B------:R-:W-:Y:S01]  /*12dc0*/  HFMA2.MMA R99, -RZ, RZ, 0, 1.1920928955078125e-07 ;  /* 0x00000002ff637435 */ /* 0x000fe200000001ff */
[----:B------:R-:W-:-:S05]  /*12dd0*/  MOV R73, R88 ;  /* 0x0000005800497202 */ /* 0x000fca0000000f00 */
[----:B------:R-:W-:-:S04]  /*12de0*/  FADD.FTZ R74, R98, R73 ;  /* 0x00000049624a7221 */ /* 0x000fc80000010000 */
[----:B------:R-:W-:-:S07]  /*12df0*/  IMAD.MOV.U32 R98, RZ, RZ, R74 ;  /* 0x000000ffff627224 */ /* 0x000fce00078e004a */
[----:B------:R-:W-:Y:S05]  /*12e00*/  WARPSYNC.COLLECTIVE R89, `(.L_x_12289) ;  /* 0x0000000059087348 */ /* 0x000fea0003c00000 */
[----:B------:R0:W1:Y:S02]  /*12e10*/  SHFL.BFLY P3, R88, R98, R99, R116 ;  /* 0x0c00006362587389 */ /* 0x0000640000060074 */
[----:B01----:R-:W-:Y:S01]  /*12e20*/  ENDCOLLECTIVE ;  /* 0x000000000000791b */ /* 0x003fe20003800000 */
.L_x_12289:
[----:B------:R-:W-:Y:S02]  /*12e30*/  IMAD.MOV.U32 R99, RZ, RZ, 0x4 ;  /* 0x00000004ff637424 */ /* 0x000fe400078e00ff */
[----:B------:R-:W-:-:S04]  /*12e40*/  IMAD.MOV.U32 R73, RZ, RZ, R88 ;  /* 0x000000ffff497224 */ /* 0x000fc800078e0058 */
[----:B------:R-:W-:-:S05]  /*12e50*/  FADD.FTZ R75, R74, R73 ;  /* 0x000000494a4b7221 */ /* 0x000fca0000010000 */
[----:B------:R-:W-:-:S07]  /*12e60*/  MOV R98, R75 ;  /* 0x0000004b00627202 */ /* 0x000fce0000000f00 */
[----:B------:R-:W-:Y:S05]  /*12e70*/  WARPSYNC.COLLECTIVE R89, `(.L_x_12290) ;  /* 0x0000000059087348 */ /* 0x000fea0003c00000 */
[----:B------:R0:W1:Y:S02]  /*12e80*/  SHFL.BFLY P3, R88, R98, R99, R116 ;  /* 0x0c00006362587389 */ /* 0x0000640000060074 */
[----:B01----:R-:W-:Y:S01]  /*12e90*/  ENDCOLLECTIVE ;  /* 0x000000000000791b */ /* 0x003fe20003800000 */
.L_x_12290:
[----:B------:R-:W-:Y:S01]  /*12ea0*/  HFMA2.MMA R99, -RZ, RZ, 0, 4.76837158203125e-07 ;  /* 0x00000008ff637435 */ /* 0x000fe200000001ff */
[----:B------:R-:W-:-:S05]  /*12eb0*/  MOV R72, R88 ;  /* 0x0000005800487202 */ /* 0x000fca0000000f00 */
[----:B------:R-:W-:-:S04]  /*12ec0*/  FADD.FTZ R82, R75, R72 ;  /* 0x000000484b527221 */ /* 0x000fc80000010000 */
[----:B------:R-:W-:-:S07]  /*12ed0*/  IMAD.MOV.U32 R98, RZ, RZ, R82 ;  /* 0x000000ffff627224 */ /* 0x000fce00078e0052 */
[----:B------:R-:W-:Y:S05]  /*12ee0*/  WARPSYNC.COLLECTIVE R89, `(.L_x_12291) ;  /* 0x0000000059087348 */ /* 0x000fea0003c00000 */
[----:B------:R0:W1:Y:S02]  /*12ef0*/  SHFL.BFLY P3, R88, R98, R99, R116 ;  /* 0x0c00006362587389 */ /* 0x0000640000060074 */
[----:B01----:R-:W-:Y:S01]  /*12f00*/  ENDCOLLECTIVE ;  /* 0x000000000000791b */ /* 0x003fe20003800000 */
.L_x_12291:
[----:B------:R-:W-:Y:S02]  /*12f10*/  IMAD.MOV.U32 R99, RZ, RZ, 0x10 ;  /* 0x00000010ff637424 */ /* 0x000fe400078e00ff */
[----:B------:R-:W-:-:S04]  /*12f20*/  IMAD.MOV.U32 R73, RZ, RZ, R88 ;  /* 0x000000ffff497224 */ /* 0x000fc800078e0058 */
[----:B------:R-:W-:-:S05]  /*12f30*/  FADD.FTZ R83, R82, R73 ;  /* 0x0000004952537221 */ /* 0x000fca0000010000 */
[----:B------:R-:W-:-:S07]  /*12f40*/  MOV R98, R83 ;  /* 0x0000005300627202 */ /* 0x000fce0000000f00 */
[----:B------:R-:W-:Y:S05]  /*12f50*/  WARPSYNC.COLLECTIVE R89, `(.L_x_12292) ;  /* 0x0000000059087348 */ /* 0x000fea0003c00000 */
[----:B------:R0:W1:Y:S02]  /*12f60*/  SHFL.BFLY P3, R88, R98, R99, R116 ;  /* 0x0c00006362587389 */ /* 0x0000640000060074 */
[----:B01----:R-:W-:Y:S01]  /*12f70*/  ENDCOLLECTIVE ;  /* 0x000000000000791b */ /* 0x003fe20003800000 */
.L_x_12292:
        /* <DEDUP_REMOVED lines=56> */
.L_x_12293:
[----:B------:R-:W-:Y:S02]  /*13300*/  IMAD.MOV.U32 R99, RZ, RZ, 0x2 ;  /* 0x00000002ff637424 */ /* 0x000fe400078e00ff */
[----:B------:R-:W-:-:S04]  /*13310*/  IMAD.MOV.U32 R74, RZ, RZ, R88 ;  /* 0x000000ffff4a7224 */ /* 0x000fc800078e0058 */
[----:B------:R-:W-:-:S05]  /*13320*/  FADD.FTZ R74, R73, R74 ;  /* 0x0000004a494a7221 */ /* 0x000fca0000010000 */
[----:B------:R-:W-:-:S07]  /*13330*/  MOV R98, R74 ;  /* 0x0000004a00627202 */ /* 0x000fce0000000f00 */
[----:B------:R-:W-:Y:S05]  /*13340*/  WARPSYNC.COLLECTIVE R89, `(.L_x_12294) ;  /* 0x0000000059087348 */ /* 0x000fea0003c00000 */
[----:B------:R0:W1:Y:S02]  /*13350*/  SHFL.BFLY P3, R88, R98, R99, R116 ;  /* 0x0c00006362587389 */ /* 0x0000640000060074 */
[----:B01----:R-:W-:Y:S01]  /*13360*/  ENDCOLLECTIVE ;  /* 0x000000000000791b */ /* 0x003fe20003800000 */
.L_x_12294:
[----:B------:R-:W-:Y:S01]  /*13370*/  HFMA2.MMA R99, -RZ, RZ, 0, 2.384185791015625e-07 ;  /* 0x00000004ff637435 */ /* 0x000fe200000001ff */
[----:B------:R-:W-:-:S05]  /*13380*/  MOV R75, R88 ;  /* 0x00000058004b7202 */ /* 0x000fca0000000f00 */
[----:B------:R-:W-:-:S04]  /*13390*/  FADD.FTZ R75, R74, R75 ;  /* 0x0000004b4a4b7221 */ /* 0x000fc80000010000 */
[----:B------:R-:W-:-:S07]  /*133a0*/  IMAD.MOV.U32 R98, RZ, RZ, R75 ;  /* 0x000000ffff627224 */ /* 0x000fce00078e004b */
[----:B------:R-:W-:Y:S05]  /*133b0*/  WARPSYNC.COLLECTIVE R89, `(.L_x_12295) ;  /* 0x0000000059087348 */ /* 0x000fea0003c00000 */
[----:B------:R0:W1:Y:S02]  /*133c0*/  SHFL.BFLY P3, R88, R98, R99, R116 ;  /* 0x0c00006362587389 */ /* 0x0000640000060074 */
[----:B01----:R-:W-:Y:S01]  /*133d0*/  ENDCOLLECTIVE ;  /* 0x000000000000791b */ /* 0x003fe20003800000 */
.L_x_12295:
[----:B------:R-:W-:Y:S02]  /*133e0*/  IMAD.MOV.U32 R99, RZ, RZ, 0x8 ;  /* 0x00000008ff637424 */ /* 0x000fe400078e00ff */
[----:B------:R-:W-:-:S04]  /*133f0*/  IMAD.MOV.U32 R82, RZ, RZ, R88 ;  /* 0x000000ffff527224 */ /* 0x000fc800078e0058 */
[----:B------:R-:W-:-:S05]  /*13400*/  FADD.FTZ R82, R75, R82 ;  /* 0x000000524b527221 */ /* 0x000fca0000010000 */
[----:B------:R-:W-:-:S07]  /*13410*/  MOV R98, R82 ;  /* 0x0000005200627202 */ /* 0x000fce0000000f00 */
[----:B------:R-:W-:Y:S05]  /*13420*/  WARPSYNC.COLLECTIVE R89, `(.L_x_12296) ;  /* 0x0000000059087348 */ /* 0x000fea0003c00000 */
[----:B------:R0:W1:Y:S02]  /*13430*/  SHFL.BFLY P3, R88, R98, R99, R116 ;  /* 0x0c00006362587389 */ /* 0x0000640000060074 */
[----:B01----:R-:W-:Y:S01]  /*13440*/  ENDCOLLECTIVE ;  /* 0x000000000000791b */ /* 0x003fe20003800000 */
.L_x_12296:
[----:B------:R-:W-:Y:S01]  /*13450*/  HFMA2.MMA R99, -RZ, RZ, 0, 9.5367431640625e-07 ;  /* 0x00000010ff637435 */ /* 0x000fe200000001ff */
[----:B------:R-:W-:-:S05]  /*13460*/  MOV R83, R88 ;  /* 0x0000005800537202 */ /* 0x000fca0000000f00 */
[----:B------:R-:W-:-:S04]  /*13470*/  FADD.FTZ R83, R82, R83 ;  /* 0x0000005352537221 */ /* 0x000fc80000010000 */
[----:B------:R-:W-:-:S07]  /*13480*/  IMAD.MOV.U32 R98, RZ, RZ, R83 ;  /* 0x000000ffff627224 */ /* 0x000fce00078e0053 */
[----:B------:R-:W-:Y:S05]  /*13490*/  WARPSYNC.COLLECTIVE R89, `(.L_x_12297) ;  /* 0x0000000059087348 */ /* 0x000fea0003c00000 */
[----:B------:R0:W1:Y:S02]  /*134a0*/  SHFL.BFLY P3, R88, R98, R99, R116 ;  /* 0x0c00006362587389 */ /* 0x0000640000060074 */
[----:B01----:R-:W-:Y:S01]  /*134b0*/  ENDCOLLECTIVE ;  /* 0x000000000000791b */ /* 0x003fe20003800000 */
.L_x_12297:
[----:B------:R-:W-:Y:S05]  /*134c0*/  BRA `(.L_x_12298) ;  /* 0xffffffec00787947 */ /* 0x000fea000383ffff */
.L_x_12299:
        /* <DEDUP_REMOVED lines=11> */
.L_x_20587:


//--------------------- .text._ZN10layer_norm31ln_parallel_residual_fwd_kernelINS_13Kernel_traitsI6__halfS2_fS2_fjLj3072ELj1ELj1ELj4ELj16ENS_18Kernel_traits_baseILj3072ES2_S2_fS2_fjLj128EEEEELb0ELb0ELb0EEEvNS_9FwdParamsE --------------------------
	.section	.text._ZN10layer_norm31ln_parallel_residual_fwd_kernelINS_13Kernel_traitsI6__halfS2_fS2_fjLj3072ELj1ELj1ELj4ELj16ENS_18Kernel_traits_baseILj3072ES2_S2_fS2_fjLj128EEEEELb0ELb0ELb0EEEvNS_9FwdParamsE,"ax",@progbits
	.align	128
        .global         _ZN10layer_norm31ln_parallel_residual_fwd_kernelINS_13Kernel_traitsI6__halfS2_fS2_fjLj3072ELj1ELj1ELj4ELj16ENS_18Kernel_traits_baseILj3072ES2_S2_fS2_fjLj128EEEEELb0ELb0ELb0EEEvNS_9FwdParamsE
        .type           _ZN10layer_norm31ln_parallel_residual_fwd_kernelINS_13Kernel_traitsI6__halfS2_fS2_fjLj3072ELj1ELj1ELj4ELj16ENS_18Kernel_traits_baseILj3072ES2_S2_fS2_fjLj128EEEEELb0ELb0ELb0EEEvNS_9FwdParamsE,@function
        .size           _ZN10layer_norm31ln_parallel_residual_fwd_kernelINS_13Kernel_traitsI6__halfS2_fS2_fjLj3072ELj1ELj1ELj4ELj16ENS_18Kernel_traits_baseILj3072ES2_S2_fS2_fjLj128EEEEELb0ELb0ELb0EEEvNS_9FwdParamsE,(.L_x_20588 - _ZN10layer_norm31ln_parallel_residual_fwd_kernelINS_13Kernel_traitsI6__halfS2_fS2_fjLj3072ELj1ELj1ELj4ELj16ENS_18Kernel_traits_baseILj3072ES2_S2_fS2_fjLj128EEEEELb0ELb0ELb0EEEvNS_9FwdParamsE)
        .other          _ZN10layer_norm31ln_parallel_residual_fwd_kernelINS_13Kernel_traitsI6__halfS2_fS2_fjLj3072ELj1ELj1ELj4ELj16ENS_18Kernel_traits_baseILj3072ES2_S2_fS2_fjLj128EEEEELb0ELb0ELb0EEEvNS_9FwdParamsE,@"STO_CUDA_ENTRY STV_DEFAULT"
_ZN10layer_norm31ln_parallel_residual_fwd_kernelINS_13Kernel_traitsI6__halfS2_fS2_fjLj3072ELj1ELj1ELj4ELj16ENS_18Kernel_traits_baseILj3072ES2_S2_fS2_fjLj128EEEEELb0ELb0ELb0EEEvNS_9FwdParamsE:
.text._ZN10layer_norm31ln_parallel_residual_fwd_kernelINS_13Kernel_traitsI6__halfS2_fS2_fjLj3072ELj1ELj1ELj4ELj16ENS_18Kernel_traits_baseILj3072ES2_S2_fS2_fjLj128EEEEELb0ELb0ELb0EEEvNS_9FwdParamsE:
        /* <DEDUP_REMOVED lines=41> */
.L_x_12301:
[----:B------:R-:W-:Y:S05]  /*0290*/  BSYNC B0 ;  /* 0x0000000000007941 */ /* 0x000fea0003800000 */
.L_x_12300:
        /* <DEDUP_REMOVED lines=28> */
.L_x_12303:
[----:B------:R-:W-:Y:S05]  /*0460*/  BSYNC B0 ;  /* 0x0000000000007941 */ /* 0x000fea0003800000 */
.L_x_12302:
        /* <DEDUP_REMOVED lines=27> */
.L_x_12305:
[----:B------:R-:W-:Y:S05]  /*0620*/  BSYNC B0 ;  /* 0x0000000000007941 */ /* 0x000fea0003800000 */
.L_x_12304:
[----:B------:R-:W0:Y:S02]  /*0630*/  S2UR UR6, SR_CTAID.X ;  /* 0x00000000000679c3 */ /* 0x000e240000002500 */
[----:B0-----:R-:W-:Y:S01]  /*0640*/  LEA.HI R147, R28, UR6, RZ, 0x19 ;  /* 0x000000061c937c11 */ /* 0x001fe2000f8fc8ff */
[----:B------:R-:W-:-:S03]  /*0650*/  ULDC UR6, c[0x0][0x214] ;  /* 0x0000850000067ab9 */ /* 0x000fc60000000800 */
[----:B------:R-:W-:-:S13]  /*0660*/  ISETP.GE.AND P0, PT, R147, UR6, PT ;  /* 0x0000000693007c0c */ /* 0x000fda000bf06270 */
[----:B------:R-:W-:Y:S05]  /*0670*/  @P0 EXIT ;  /* 0x000000000000094d */ /* 0x000fea0003800000 */
[----:B------:R-:W-:Y:S01]  /*0680*/  SHF.R.S32.HI R72, RZ, 0x3, R72 ;  /* 0x00000003ff487819 */ /* 0x000fe20000011448 */
[--C-:B-----5:R-:W-:Y:S01]  /*0690*/  HADD2.F32 R128, -RZ, R32.reuse.H0_H0 ;  /* 0x20000020ff807230 */ /* 0x120fe20000004100 */
[----:B------:R-:W-:Y:S01]  /*06a0*/  ULDC.U8 UR6, c[0x0][0x2a0] ;  /* 0x0000a80000067ab9 */ /* 0x000fe20000000000 */
[----:B------:R-:W-:Y:S01]  /*06b0*/  HADD2.F32 R130, -RZ, R32.H1_H1 ;  /* 0x30000020ff827230 */ /* 0x000fe20000004100 */
[----:B------:R-:W-:Y:S01]  /*06c0*/  LOP3.LUT R32, R72, 0x7f, RZ, 0xc0, !PT ;  /* 0x0000007f48207812 */ /* 0x000fe200078ec0ff */
[--C-:B------:R-:W-:Y:S01]  /*06d0*/  HADD2.F32 R129, -RZ, R33.reuse.H0_H0 ;  /* 0x20000021ff817230 */ /* 0x100fe20000004100 */
[----:B------:R-:W-:Y:S01]  /*06e0*/  SHF.R.U32.HI R72, RZ, 0x2, R72 ;  /* 0x00000002ff487819 */ /* 0x000fe20000011648 */
[----:B------:R-:W-:Y:S01]  /*06f0*/  HADD2.F32 R132, -RZ, R33.H1_H1 ;  /* 0x30000021ff847230 */ /* 0x000fe20000004100 */
[----:B------:R-:W-:Y:S01]  /*0700*/  LOP3.LUT R33, R28, 0x60, RZ, 0xc0, !PT ;  /* 0x000000601c217812 */ /* 0x000fe200078ec0ff */
[--C-:B------:R-:W-:Y:S01]  /*0710*/  HADD2.F32 R131, -RZ, R34.reuse.H0_H0 ;  /* 0x20000022ff837230 */ /* 0x100fe20000004100 */
[----:B------:R-:W-:Y:S01]  /*0720*/  LOP3.LUT R72, R72, 0x3fffffe0, RZ, 0xc0, !PT ;  /* 0x3fffffe048487812 */ /* 0x000fe200078ec0ff */
[----:B------:R-:W-:Y:S01]  /*0730*/  HADD2.F32 R134, -RZ, R34.H1_H1 ;  /* 0x30000022ff867230 */ /* 0x000fe20000004100 */
[----:B------:R-:W-:Y:S01]  /*0740*/  VIADDMNMX R33, R32, -R33, RZ, !PT ;  /* 0x8000002120217246 */ /* 0x000fe200078001ff */
[--C-:B------:R-:W-:Y:S01]  /*0750*/  HADD2.F32 R112, -RZ, R37.reuse.H0_H0 ;  /* 0x20000025ff707230 */ /* 0x100fe20000004100 */
[----:B------:R-:W-:Y:S01]  /*0760*/  SHF.L.U32 R34, R28, 0x5, RZ ;  /* 0x000000051c227819 */ /* 0x000fe200000006ff */
[----:B------:R-:W-:Y:S01]  /*0770*/  HADD2.F32 R116, -RZ, R37.H1_H1 ;  /* 0x30000025ff747230 */ /* 0x000fe20000004100 */
[----:B------:R-:W-:Y:S01]  /*0780*/  VIMNMX R33, R33, 0x20, PT ;  /* 0x0000002021217848 */ /* 0x000fe20003fe0100 */
[--C-:B------:R-:W-:Y:S01]  /*0790*/  HADD2.F32 R24, -RZ, R16.reuse.H0_H0 ;  /* 0x20000010ff187230 */ /* 0x100fe20000004100 */
[----:B------:R-:W-:Y:S01]  /*07a0*/  LOP3.LUT R37, R34, 0x3e0, RZ, 0xc0, !PT ;  /* 0x000003e022257812 */ /* 0x000fe200078ec0ff */
[----:B------:R-:W-:Y:S01]  /*07b0*/  HADD2.F32 R25, -RZ, R16.H1_H1 ;  /* 0x30000010ff197230 */ /* 0x000fe20000004100 */
[----:B------:R-:W-:Y:S01]  /*07c0*/  IADD3 R33, R33, R72, RZ ;  /* 0x0000004821217210 */ /* 0x000fe20007ffe0ff */
[--C-:B------:R-:W-:Y:S01]  /*07d0*/  HADD2.F32 R22, -RZ, R17.reuse.H0_H0 ;  /* 0x20000011ff167230 */ /* 0x100fe20000004100 */
[----:B------:R-:W-:Y:S01]  /*07e0*/  VIADDMNMX R37, R32, -R37, RZ, !PT ;  /* 0x8000002520257246 */ /* 0x000fe200078001ff */
[----:B------:R-:W-:Y:S01]  /*07f0*/  HADD2.F32 R23, -RZ, R17.H1_H1 ;  /* 0x30000011ff177230 */ /* 0x000fe20000004100 */
[----:B------:R-:W-:Y:S01]  /*0800*/  SHF.L.U32 R33, R33, 0x3, RZ ;  /* 0x0000000321217819 */ /* 0x000fe200000006ff */
[--C-:B------:R-:W-:Y:S01]  /*0810*/  HADD2.F32 R17, -RZ, R4.reuse.H0_H0 ;  /* 0x20000004ff117230 */ /* 0x100fe20000004100 */
[----:B------:R-:W-:Y:S01]  /*0820*/  VIMNMX R37, R37, 0x20, PT ;  /* 0x0000002025257848 */ /* 0x000fe20003fe0100 */
[----:B------:R-:W-:Y:S01]  /*0830*/  HADD2.F32 R16, -RZ, R4.H1_H1 ;  /* 0x30000004ff107230 */ /* 0x000fe20000004100 */
[----:B------:R-:W-:Y:S01]  /*0840*/  I2FP.F32.U32 R33, R33 ;  /* 0x0000002100217245 */ /* 0x000fe20000201000 */
[--C-:B------:R-:W-:Y:S01]  /*0850*/  HADD2.F32 R15, -RZ, R5.reuse.H0_H0 ;  /* 0x20000005ff0f7230 */ /* 0x100fe20000004100 */
[----:B------:R-:W-:Y:S01]  /*0860*/  IADD3 R37, R72, R37, RZ ;  /* 0x0000002548257210 */ /* 0x000fe20007ffe0ff */
[----:B------:R-:W-:Y:S01]  /*0870*/  HADD2.F32 R14, -RZ, R5.H1_H1 ;  /* 0x30000005ff0e7230 */ /* 0x000fe20000004100 */
[----:B------:R0:W1:Y:S01]  /*0880*/  MUFU.RCP R146, R33 ;  /* 0x0000002100927308 */ /* 0x0000620000001000 */
[--C-:B------:R-:W-:Y:S01]  /*0890*/  HADD2.F32 R5, -RZ, R70.reuse.H0_H0 ;  /* 0x20000046ff057230 */ /* 0x100fe20000004100 */
[----:B------:R-:W-:Y:S01]  /*08a0*/  SHF.L.U32 R145, R37, 0x3, RZ ;  /* 0x0000000325917819 */ /* 0x000fe200000006ff */
[----:B------:R-:W-:Y:S01]  /*08b0*/  HADD2.F32 R4, -RZ, R70.H1_H1 ;  /* 0x30000046ff047230 */ /* 0x000fe20000004100 */
[----:B------:R-:W-:Y:S01]  /*08c0*/  HFMA2.MMA R70, -RZ, RZ, 0, 5.9604644775390625e-08 ;  /* 0x00000001ff467435 */ /* 0x000fe200000001ff */
[--C-:B------:R-:W-:Y:S01]  /*08d0*/  HADD2.F32 R20, -RZ, R18.reuse.H0_H0 ;  /* 0x20000012ff147230 */ /* 0x100fe20000004100 */
[----:B------:R-:W-:Y:S01]  /*08e0*/  UISETP.NE.AND UP0, UPT, UR6, URZ, UPT ;  /* 0x0000003f0600728c */ /* 0x000fe2000bf05270 */
[----:B------:R-:W-:Y:S01]  /*08f0*/  HADD2.F32 R21, -RZ, R18.H1_H1 ;  /* 0x30000012ff157230 */ /* 0x000fe20000004100 */
[----:B------:R-:W-:Y:S01]  /*0900*/  ULDC UR13, c[0x0][0x218] ;  /* 0x00008600000d7ab9 */ /* 0x000fe20000000800 */
[----:B------:R-:W-:Y:S01]  /*0910*/  HADD2.F32 R18, -RZ, R19.H0_H0 ;  /* 0x20000013ff127230 */ /* 0x000fe20000004100 */
        /* <DEDUP_REMOVED lines=79> */
[----:B01----:R-:W-:-:S07]  /*0e10*/  HADD2.F32 R142, -RZ, R43.H1_H1 ;  /* 0x3000002bff8e7230 */ /* 0x003fce0000004100 */
.L_x_12367:
        /* <DEDUP_REMOVED lines=13> */
[C---:B------:R-:W-:Y:S02]  /*0ef0*/  @P1 LEA R46, P2, R144.reuse, UR6, 0x4 ;  /* 0x00000006902e1c11 */ /* 0x040fe4000f8420ff */
[C---:B------:R-:W-:Y:S01]  /*0f00*/  @P0 LEA.HI.X R69, R144.reuse, UR9, RZ, 0x5, P6 ;  /* 0x0000000990450c11 */ /* 0x040fe2000b0f2cff */
[C---:B0-----:R-:W-:Y:S01]  /*0f10*/  IMAD.WIDE.U32 R48, R144.reuse, 0x10, R48 ;  /* 0x0000001090307825 */ /* 0x041fe200078e0030 */
[----:B------:R-:W-:-:S03]  /*0f20*/  @P1 LEA.HI.X R47, R144, UR7, RZ, 0x4, P2 ;  /* 0x00000007902f1c11 */ /* 0x000fc600090f24ff */
[----:B------:R0:W5:Y:S04]  /*0f30*/  @P0 LDG.E.128 R36, desc[UR4][R68.64] ;  /* 0x0000000444240981 */ /* 0x000168000c1e1d00 */
[----:B------:R-:W2:Y:S04]  /*0f40*/  LDG.E.128 R48, desc[UR4][R48.64] ;  /* 0x0000000430307981 */ /* 0x000ea8000c1e1d00 */
[----:B------:R0:W5:Y:S04]  /*0f50*/  @P0 LDG.E.128 R40, desc[UR4][R68.64+0x10] ;  /* 0x0000100444280981 */ /* 0x000168000c1e1d00 */
[----:B------:R0:W5:Y:S01]  /*0f60*/  @P1 LDG.E.128 R32, desc[UR4][R46.64] ;  /* 0x000000042e201981 */ /* 0x000162000c1e1d00 */
[----:B------:R-:W-:-:S04]  /*0f70*/  ISETP.NE.U32.AND P1, PT, RZ, UR6, PT ;  /* 0x00000006ff007c0c */ /* 0x000fc8000bf25070 */
[----:B------:R-:W-:Y:S01]  /*0f80*/  ISETP.NE.AND.EX P1, PT, RZ, UR7, PT, P1 ;  /* 0x00000007ff007c0c */ /* 0x000fe2000bf25310 */
[----:B--2---:R-:W-:-:S12]  /*0f90*/  HADD2.F32 R44, -RZ, R48.H0_H0 ;  /* 0x20000030ff2c7230 */ /* 0x004fd80000004100 */
[----:B0-----:R-:W-:Y:S05]  /*0fa0*/  @P1 BRA `(.L_x_12308) ;  /* 0x00000000000c1947 */ /* 0x001fea0003800000 */
[----:B------:R-:W-:Y:S05]  /*0fb0*/  @!P0 BRA `(.L_x_12309) ;  /* 0x0000000000148947 */ /* 0x000fea0003800000 */
[----:B-----5:R-:W-:Y:S01]  /*0fc0*/  FADD.FTZ R44, R36, R44 ;  /* 0x0000002c242c7221 */ /* 0x020fe20000010000 */
[----:B------:R-:W-:Y:S06]  /*0fd0*/  BRA `(.L_x_12309) ;  /* 0x00000000000c7947 */ /* 0x000fec0003800000 */
.L_x_12308:
[----:B-----5:R-:W-:-:S05]  /*0fe0*/  HADD2.F32 R45, -RZ, R32.H0_H0 ;  /* 0x20000020ff2d7230 */ /* 0x020fca0000004100 */
[----:B------:R-:W-:-:S04]  /*0ff0*/  FADD.FTZ R44, R45, R44 ;  /* 0x0000002c2d2c7221 */ /* 0x000fc80000010000 */
[----:B------:R-:W-:-:S07]  /*1000*/  @P0 FADD.FTZ R44, R36, R44 ;  /* 0x0000002c242c0221 */ /* 0x000fce0000010000 */
.L_x_12309:
[----:B------:R-:W-:Y:S01]  /*1010*/  HADD2.F32 R45, -RZ, R48.H1_H1 ;  /* 0x30000030ff2d7230 */ /* 0x000fe20000004100 */
[----:B------:R-:W-:Y:S06]  /*1020*/  @P1 BRA `(.L_x_12310) ;  /* 0x00000000000c1947 */ /* 0x000fec0003800000 */
[----:B------:R-:W-:Y:S05]  /*1030*/  @!P0 BRA `(.L_x_12311) ;  /* 0x0000000000148947 */ /* 0x000fea0003800000 */
[----:B-----5:R-:W-:Y:S01]  /*1040*/  FADD.FTZ R45, R37, R45 ;  /* 0x0000002d252d7221 */ /* 0x020fe20000010000 */
[----:B------:R-:W-:Y:S06]  /*1050*/  BRA `(.L_x_12311) ;  /* 0x00000000000c7947 */ /* 0x000fec0003800000 */
.L_x_12310:
[----:B-----5:R-:W-:-:S05]  /*1060*/  HADD2.F32 R46, -RZ, R32.H1_H1 ;  /* 0x30000020ff2e7230 */ /* 0x020fca0000004100 */
[----:B------:R-:W-:-:S04]  /*1070*/  FADD.FTZ R45, R46, R45 ;  /* 0x0000002d2e2d7221 */ /* 0x000fc80000010000 */
[----:B------:R-:W-:-:S07]  /*1080*/  @P0 FADD.FTZ R45, R37, R45 ;  /* 0x0000002d252d0221 */ /* 0x000fce0000010000 */
.L_x_12311:
[----:B------:R-:W-:Y:S01]  /*1090*/  HADD2.F32 R46, -RZ, R49.H0_H0 ;  /* 0x20000031ff2e7230 */ /* 0x000fe20000004100 */
[----:B------:R-:W-:Y:S06]  /*10a0*/  @P1 BRA `(.L_x_12312) ;  /* 0x00000000000c1947 */ /* 0x000fec0003800000 */
[----:B------:R-:W-:Y:S05]  /*10b0*/  @!P0 BRA `(.L_x_12313) ;  /* 0x0000000000148947 */ /* 0x000fea0003800000 */
[----:B-----5:R-:W-:Y:S01]  /*10c0*/  FADD.FTZ R46, R38, R46 ;  /* 0x0000002e262e7221 */ /* 0x020fe20000010000 */
[----:B------:R-:W-:Y:S06]  /*10d0*/  BRA `(.L_x_12313) ;  /* 0x00000000000c7947 */ /* 0x000fec0003800000 */
.L_x_12312:
[----:B-----5:R-:W-:-:S05]  /*10e0*/  HADD2.F32 R47, -RZ, R33.H0_H0 ;  /* 0x20000021ff2f7230 */ /* 0x020fca0000004100 */
[----:B------:R-:W-:-:S04]  /*10f0*/  FADD.FTZ R46, R47, R46 ;  /* 0x0000002e2f2e7221 */ /* 0x000fc80000010000 */
[----:B------:R-:W-:-:S07]  /*1100*/  @P0 FADD.FTZ R46, R38, R46 ;  /* 0x0000002e262e0221 */ /* 0x000fce0000010000 */
.L_x_12313:
[----:B------:R-:W-:Y:S01]  /*1110*/  HADD2.F32 R47, -RZ, R49.H1_H1 ;  /* 0x30000031ff2f7230 */ /* 0x000fe20000004100 */
[----:B------:R-:W-:Y:S06]  /*1120*/  @P1 BRA `(.L_x_12314) ;  /* 0x00000000000c1947 */ /* 0x000fec0003800000 */
[----:B------:R-:W-:Y:S05]  /*1130*/  @!P0 BRA `(.L_x_12315) ;  /* 0x0000000000148947 */ /* 0x000fea0003800000 */
[----:B-----5:R-:W-:Y:S01]  /*1140*/  FADD.FTZ R47, R39, R47 ;  /* 0x0000002f272f7221 */ /* 0x020fe20000010000 */
[----:B------:R-:W-:Y:S06]  /*1150*/  BRA `(.L_x_12315) ;  /* 0x00000000000c7947 */ /* 0x000fec0003800000 */
.L_x_12314:
[----:B-----5:R-:W-:-:S05]  /*1160*/  HADD2.F32 R48, -RZ, R33.H1_H1 ;  /* 0x30000021ff307230 */ /* 0x020fca0000004100 */
[----:B------:R-:W-:-:S04]  /*1170*/  FADD.FTZ R47, R48, R47 ;  /* 0x0000002f302f7221 */ /* 0x000fc80000010000 */
[----:B------:R-:W-:-:S07]  /*1180*/  @P0 FADD.FTZ R47, R39, R47 ;  /* 0x0000002f272f0221 */ /* 0x000fce0000010000 */
.L_x_12315:
[----:B------:R-:W-:Y:S01]  /*1190*/  HADD2.F32 R48, -RZ, R50.H0_H0 ;  /* 0x20000032ff307230 */ /* 0x000fe20000004100 */
[----:B------:R-:W-:Y:S06]  /*11a0*/  @P1 BRA `(.L_x_12316) ;  /* 0x00000000000c1947 */ /* 0x000fec0003800000 */
[----:B------:R-:W-:Y:S05]  /*11b0*/  @!P0 BRA `(.L_x_12317) ;  /* 0x0000000000148947 */ /* 0x000fea0003800000 */
[----:B-----5:R-:W-:Y:S01]  /*11c0*/  FADD.FTZ R48, R40, R48 ;  /* 0x0000003028307221 */ /* 0x020fe20000010000 */
[----:B------:R-:W-:Y:S06]  /*11d0*/  BRA `(.L_x_12317) ;  /* 0x00000000000c7947 */ /* 0x000fec0003800000 */
.L_x_12316:
[----:B-----5:R-:W-:-:S05]  /*11e0*/  HADD2.F32 R49, -RZ, R34.H0_H0 ;  /* 0x20000022ff317230 */ /* 0x020fca0000004100 */
[----:B------:R-:W-:-:S04]  /*11f0*/  FADD.FTZ R48, R49, R48 ;  /* 0x0000003031307221 */ /* 0x000fc80000010000 */
[----:B------:R-:W-:-:S07]  /*1200*/  @P0 FADD.FTZ R48, R40, R48 ;  /* 0x0000003028300221 */ /* 0x000fce0000010000 */
.L_x_12317:
[----:B------:R-:W-:Y:S01]  /*1210*/  HADD2.F32 R49, -RZ, R50.H1_H1 ;  /* 0x30000032ff317230 */ /* 0x000fe20000004100 */
[----:B------:R-:W-:Y:S06]  /*1220*/  @P1 BRA `(.L_x_12318) ;  /* 0x00000000000c1947 */ /* 0x000fec0003800000 */
[----:B------:R-:W-:Y:S05]  /*1230*/  @!P0 BRA `(.L_x_12319) ;  /* 0x0000000000148947 */ /* 0x000fea0003800000 */
[----:B-----5:R-:W-:Y:S01]  /*1240*/  FADD.FTZ R49, R41, R49 ;  /* 0x0000003129317221 */ /* 0x020fe20000010000 */
[----:B------:R-:W-:Y:S06]  /*1250*/  BRA `(.L_x_12319) ;  /* 0x00000000000c7947 */ /* 0x000fec0003800000 */
.L_x_12318:
[----:B-----5:R-:W-:-:S05]  /*1260*/  HADD2.F32 R50, -RZ, R34.H1_H1 ;  /* 0x30000022ff327230 */ /* 0x020fca0000004100 */
[----:B------:R-:W-:-:S04]  /*1270*/  FADD.FTZ R49, R50, R49 ;  /* 0x0000003132317221 */ /* 0x000fc80000010000 */
[----:B------:R-:W-:-:S07]  /*1280*/  @P0 FADD.FTZ R49, R41, R49 ;  /* 0x0000003129310221 */ /* 0x000fce0000010000 */
.L_x_12319:
[----:B------:R-:W-:Y:S01]  /*1290*/  HADD2.F32 R50, -RZ, R51.H0_H0 ;  /* 0x20000033ff327230 */ /* 0x000fe20000004100 */
[----:B------:R-:W-:Y:S06]  /*12a0*/  @P1 BRA `(.L_x_12320) ;  /* 0x00000000000c1947 */ /* 0x000fec0003800000 */
[----:B------:R-:W-:Y:S05]  /*12b0*/  @!P0 BRA `(.L_x_12321) ;  /* 0x0000000000148947 */ /* 0x000fea0003800000 */
[----:B-----5:R-:W-:Y:S01]  /*12c0*/  FADD.FTZ R50, R42, R50 ;  /* 0x000000322a327221 */ /* 0x020fe20000010000 */
[----:B------:R-:W-:Y:S06]  /*12d0*/  BRA `(.L_x_12321) ;  /* 0x00000000000c7947 */ /* 0x000fec0003800000 */
.L_x_12320:
[----:B-----5:R-:W-:-:S05]  /*12e0*/  HADD2.F32 R69, -RZ, R35.H0_H0 ;  /* 0x20000023ff457230 */ /* 0x020fca0000004100 */
[----:B------:R-:W-:-:S04]  /*12f0*/  FADD.FTZ R50, R69, R50 ;  /* 0x0000003245327221 */ /* 0x000fc80000010000 */
[----:B------:R-:W-:-:S07]  /*1300*/  @P0 FADD.FTZ R50, R42, R50 ;  /* 0x000000322a320221 */ /* 0x000fce0000010000 */
.L_x_12321:
[----:B------:R-:W-:Y:S01]  /*1310*/  HADD2.F32 R51, -RZ, R51.H1_H1 ;  /* 0x30000033ff337230 */ /* 0x000fe20000004100 */
[----:B------:R-:W-:Y:S06]  /*1320*/  @P1 BRA `(.L_x_12322) ;  /* 0x00000000000c1947 */ /* 0x000fec0003800000 */
[----:B------:R-:W-:Y:S05]  /*1330*/  @!P0 BRA `(.L_x_12323) ;  /* 0x0000000000148947 */ /* 0x000fea0003800000 */
[----:B-----5:R-:W-:Y:S01]  /*1340*/  FADD.FTZ R51, R43, R51 ;  /* 0x000000332b337221 */ /* 0x020fe20000010000 */
[----:B------:R-:W-:Y:S06]  /*1350*/  BRA `(.L_x_12323) ;  /* 0x00000000000c7947 */ /* 0x000fec0003800000 */
.L_x_12322:
[----:B-----5:R-:W-:-:S05]  /*1360*/  HADD2.F32 R68, -RZ, R35.H1_H1 ;  /* 0x30000023ff447230 */ /* 0x020fca0000004100 */
[----:B------:R-:W-:-:S04]  /*1370*/  FADD.FTZ R51, R68, R51 ;  /* 0x0000003344337221 */ /* 0x000fc80000010000 */
[----:B------:R-:W-:-:S07]  /*1380*/  @P0 FADD.FTZ R51, R43, R51 ;  /* 0x000000332b330221 */ /* 0x000fce0000010000 */
.L_x_12323:
[C---:B------:R-:W-:Y:S02]  /*1390*/  LEA R68, P0, R144.reuse, UR10, 0x5 ;  /* 0x0000000a90447c11 */ /* 0x040fe4000f8028ff */
[C---:B------:R-:W-:Y:S02]  /*13a0*/  IADD3 R71, R144.reuse, 0x80, RZ ;  /* 0x0000008090477810 */ /* 0x040fe40007ffe0ff */
[----:B------:R-:W-:-:S05]  /*13b0*/  LEA.HI.X R69, R144, UR11, RZ, 0x5, P0 ;  /* 0x0000000b90457c11 */ /* 0x000fca00080f2cff */
[----:B------:R0:W-:Y:S04]  /*13c0*/  STG.E.128 desc[UR4][R68.64], R44 ;  /* 0x0000002c44007986 */ /* 0x0001e8000c101d04 */
[----:B------:R0:W-:Y:S02]  /*13d0*/  STG.E.128 desc[UR4][R68.64+0x10], R48 ;  /* 0x0000103044007986 */ /* 0x0001e4000c101d04 */
.L_x_12307:
[----:B------:R-:W-:Y:S05]  /*13e0*/  BSYNC B0 ;  /* 0x0000000000007941 */ /* 0x000fea0003800000 */
.L_x_12306:
        /* <DEDUP_REMOVED lines=8> */
[C---:B------:R-:W-:Y:S02]  /*1470*/  @P1 LEA R54, P2, R71.reuse, UR6, 0x4 ;  /* 0x0000000647361c11 */ /* 0x040fe4000f8420ff */
[C---:B------:R-:W-:Y:S01]  /*1480*/  @P0 LEA.HI.X R69, R71.reuse, UR9, RZ, 0x5, P6 ;  /* 0x0000000947450c11 */ /* 0x040fe2000b0f2cff */
[C---:B-1----:R-:W-:Y:S01]  /*1490*/  IMAD.WIDE.U32 R56, R71.reuse, 0x10, R56 ;  /* 0x0000001047387825 */ /* 0x042fe200078e0038 */
[----:B------:R-:W-:-:S03]  /*14a0*/  @P1 LEA.HI.X R55, R71, UR7, RZ, 0x4, P2 ;  /* 0x0000000747371c11 */ /* 0x000fc600090f24ff */
[----:B-----5:R0:W5:Y:S04]  /*14b0*/  @P0 LDG.E.128 R36, desc[UR4][R68.64] ;  /* 0x0000000444240981 */ /* 0x020168000c1e1d00 */
        /* <DEDUP_REMOVED lines=10> */
.L_x_12326:
[----:B-----5:R-:W-:-:S05]  /*1560*/  HADD2.F32 R53, -RZ, R32.H0_H0 ;  /* 0x20000020ff357230 */ /* 0x020fca0000004100 */
[----:B------:R-:W-:-:S04]  /*1570*/  FADD.FTZ R52, R53, R52 ;  /* 0x0000003435347221 */ /* 0x000fc80000010000 */
[----:B------:R-:W-:-:S07]  /*1580*/  @P0 FADD.FTZ R52, R36, R52 ;  /* 0x0000003424340221 */ /* 0x000fce0000010000 */
.L_x_12327:
[----:B------:R-:W-:Y:S01]  /*1590*/  HADD2.F32 R53, -RZ, R56.H1_H1 ;  /* 0x30000038ff357230 */ /* 0x000fe20000004100 */
[----:B------:R-:W-:Y:S06]  /*15a0*/  @P1 BRA `(.L_x_12328) ;  /* 0x00000000000c1947 */ /* 0x000fec0003800000 */
[----:B------:R-:W-:Y:S05]  /*15b0*/  @!P0 BRA `(.L_x_12329) ;  /* 0x0000000000148947 */ /* 0x000fea0003800000 */
[----:B-----5:R-:W-:Y:S01]  /*15c0*/  FADD.FTZ R53, R37, R53 ;  /* 0x0000003525357221 */ /* 0x020fe20000010000 */
[----:B------:R-:W-:Y:S06]  /*15d0*/  BRA `(.L_x_12329) ;  /* 0x00000000000c7947 */ /* 0x000fec0003800000 */
.L_x_12328:
[----:B-----5:R-:W-:-:S05]  /*15e0*/  HADD2.F32 R54, -RZ, R32.H1_H1 ;  /* 0x30000020ff367230 */ /* 0x020fca0000004100 */
[----:B------:R-:W-:-:S04]  /*15f0*/  FADD.FTZ R53, R54, R53 ;  /* 0x0000003536357221 */ /* 0x000fc80000010000 */
[----:B------:R-:W-:-:S07]  /*1600*/  @P0 FADD.FTZ R53, R37, R53 ;  /* 0x0000003525350221 */ /* 0x000fce0000010000 */
.L_x_12329:
[----:B------:R-:W-:Y:S01]  /*1610*/  HADD2.F32 R54, -RZ, R57.H0_H0 ;  /* 0x20000039ff367230 */ /* 0x000fe20000004100 */
[----:B------:R-:W-:Y:S06]  /*1620*/  @P1 BRA `(.L_x_12330) ;  /* 0x00000000000c1947 */ /* 0x000fec0003800000 */
[----:B------:R-:W-:Y:S05]  /*1630*/  @!P0 BRA `(.L_x_12331) ;  /* 0x0000000000148947 */ /* 0x000fea0003800000 */
[----:B-----5:R-:W-:Y:S01]  /*1640*/  FADD.FTZ R54, R38, R54 ;  /* 0x0000003626367221 */ /* 0x020fe20000010000 */
[----:B------:R-:W-:Y:S06]  /*1650*/  BRA `(.L_x_12331) ;  /* 0x00000000000c7947 */ /* 0x000fec0003800000 */
.L_x_12330:
[----:B-----5:R-:W-:-:S05]  /*1660*/  HADD2.F32 R55, -RZ, R33.H0_H0 ;  /* 0x20000021ff377230 */ /* 0x020fca0000004100 */
[----:B------:R-:W-:-:S04]  /*1670*/  FADD.FTZ R54, R55, R54 ;  /* 0x0000003637367221 */ /* 0x000fc80000010000 */
[----:B------:R-:W-:-:S07]  /*1680*/  @P0 FADD.FTZ R54, R38, R54 ;  /* 0x0000003626360221 */ /* 0x000fce0000010000 */
.L_x_12331:
[----:B------:R-:W-:Y:S01]  /*1690*/  HADD2.F32 R55, -RZ, R57.H1_H1 ;  /* 0x30000039ff377230 */ /* 0x000fe20000004100 */
[----:B------:R-:W-:Y:S06]  /*16a0*/  @P1 BRA `(.L_x_12332) ;  /* 0x00000000000c1947 */ /* 0x000fec0003800000 */
[----:B------:R-:W-:Y:S05]  /*16b0*/  @!P0 BRA `(.L_x_12333) ;  /* 0x0000000000148947 */ /* 0x000fea0003800000 */
[----:B-----5:R-:W-:Y:S01]  /*16c0*/  FADD.FTZ R55, R39, R55 ;  /* 0x0000003727377221 */ /* 0x020fe20000010000 */
[----:B------:R-:W-:Y:S06]  /*16d0*/  BRA `(.L_x_12333) ;  /* 0x00000000000c7947 */ /* 0x000fec0003800000 */
.L_x_12332:
[----:B-----5:R-:W-:-:S05]  /*16e0*/  HADD2.F32 R56, -RZ, R33.H1_H1 ;  /* 0x30000021ff387230 */ /* 0x020fca0000004100 */
[----:B------:R-:W-:-:S04]  /*16f0*/  FADD.FTZ R55, R56, R55 ;  /* 0x0000003738377221 */ /* 0x000fc80000010000 */
[----:B------:R-:W-:-:S07]  /*1700*/  @P0 FADD.FTZ R55, R39, R55 ;  /* 0x0000003727370221 */ /* 0x000fce0000010000 */
.L_x_12333:
[----:B------:R-:W-:Y:S01]  /*1710*/  HADD2.F32 R56, -RZ, R58.H0_H0 ;  /* 0x2000003aff387230 */ /* 0x000fe20000004100 */
[----:B------:R-:W-:Y:S06]  /*1720*/  @P1 BRA `(.L_x_12334) ;  /* 0x00000000000c1947 */ /* 0x000fec0003800000 */
[----:B------:R-:W-:Y:S05]  /*1730*/  @!P0 BRA `(.L_x_12335) ;  /* 0x0000000000148947 */ /* 0x000fea0003800000 */
[----:B-----5:R-:W-:Y:S01]  /*1740*/  FADD.FTZ R56, R40, R56 ;  /* 0x0000003828387221 */ /* 0x020fe20000010000 */
[----:B------:R-:W-:Y:S06]  /*1750*/  BRA `(.L_x_12335) ;  /* 0x00000000000c7947 */ /* 0x000fec0003800000 */
.L_x_12334:
[----:B-----5:R-:W-:-:S05]  /*1760*/  HADD2.F32 R57, -RZ, R34.H0_H0 ;  /* 0x20000022ff397230 */ /* 0x020fca0000004100 */
[----:B------:R-:W-:-:S04]  /*1770*/  FADD.FTZ R56, R57, R56 ;  /* 0x0000003839387221 */ /* 0x000fc80000010000 */
[----:B------:R-:W-:-:S07]  /*1780*/  @P0 FADD.FTZ R56, R40, R56 ;  /* 0x0000003828380221 */ /* 0x000fce0000010000 */
.L_x_12335:
[----:B------:R-:W-:Y:S01]  /*1790*/  HADD2.F32 R57, -RZ, R58.H1_H1 ;  /* 0x3000003aff397230 */ /* 0x000fe20000004100 */
[----:B------:R-:W-:Y:S06]  /*17a0*/  @P1 BRA `(.L_x_12336) ;  /* 0x00000000000c1947 */ /* 0x000fec0003800000 */
[----:B------:R-:W-:Y:S05]  /*17b0*/  @!P0 BRA `(.L_x_12337) ;  /* 0x0000000000148947 */ /* 0x000fea0003800000 */
[----:B-----5:R-:W-:Y:S01]  /*17c0*/  FADD.FTZ R57, R41, R57 ;  /* 0x0000003929397221 */ /* 0x020fe20000010000 */
[----:B------:R-:W-:Y:S06]  /*17d0*/  BRA `(.L_x_12337) ;  /* 0x00000000000c7947 */ /* 0x000fec0003800000 */
.L_x_12336:
[----:B-----5:R-:W-:-:S05]  /*17e0*/  HADD2.F32 R58, -RZ, R34.H1_H1 ;  /* 0x30000022ff3a7230 */ /* 0x020fca0000004100 */
[----:B------:R-:W-:-:S04]  /*17f0*/  FADD.FTZ R57, R58, R57 ;  /* 0x000000393a397221 */ /* 0x000fc80000010000 */
[----:B------:R-:W-:-:S07]  /*1800*/  @P0 FADD.FTZ R57, R41, R57 ;  /* 0x0000003929390221 */ /* 0x000fce0000010000 */
.L_x_12337:
[----:B------:R-:W-:Y:S01]  /*1810*/  HADD2.F32 R58, -RZ, R59.H0_H0 ;  /* 0x2000003bff3a7230 */ /* 0x000fe20000004100 */
[----:B------:R-:W-:Y:S06]  /*1820*/  @P1 BRA `(.L_x_12338) ;  /* 0x00000000000c1947 */ /* 0x000fec0003800000 */
[----:B------:R-:W-:Y:S05]  /*1830*/  @!P0 BRA `(.L_x_12339) ;  /* 0x0000000000148947 */ /* 0x000fea0003800000 */
[----:B-----5:R-:W-:Y:S01]  /*1840*/  FADD.FTZ R58, R42, R58 ;  /* 0x0000003a2a3a7221 */ /* 0x020fe20000010000 */
[----:B------:R-:W-:Y:S06]  /*1850*/  BRA `(.L_x_12339) ;  /* 0x00000000000c7947 */ /* 0x000fec0003800000 */
.L_x_12338:
[----:B-----5:R-:W-:-:S05]  /*1860*/  HADD2.F32 R69, -RZ, R35.H0_H0 ;  /* 0x20000023ff457230 */ /* 0x020fca0000004100 */
[----:B------:R-:W-:-:S04]  /*1870*/  FADD.FTZ R58, R69, R58 ;  /* 0x0000003a453a7221 */ /* 0x000fc80000010000 */
[----:B------:R-:W-:-:S07]  /*1880*/  @P0 FADD.FTZ R58, R42, R58 ;  /* 0x0000003a2a3a0221 */ /* 0x000fce0000010000 */
.L_x_12339:
[----:B------:R-:W-:Y:S01]  /*1890*/  HADD2.F32 R59, -RZ, R59.H1_H1 ;  /* 0x3000003bff3b7230 */ /* 0x000fe20000004100 */
[----:B------:R-:W-:Y:S06]  /*18a0*/  @P1 BRA `(.L_x_12340) ;  /* 0x00000000000c1947 */ /* 0x000fec0003800000 */
[----:B------:R-:W-:Y:S05]  /*18b0*/  @!P0 BRA `(.L_x_12341) ;  /* 0x0000000000148947 */ /* 0x000fea0003800000 */
[----:B-----5:R-:W-:Y:S01]  /*18c0*/  FADD.FTZ R59, R43, R59 ;  /* 0x0000003b2b3b7221 */ /* 0x020fe20000010000 */
[----:B------:R-:W-:Y:S06]  /*18d0*/  BRA `(.L_x_12341) ;  /* 0x00000000000c7947 */ /* 0x000fec0003800000 */
.L_x_12340:
[----:B-----5:R-:W-:-:S05]  /*18e0*/  HADD2.F32 R68, -RZ, R35.H1_H1 ;  /* 0x30000023ff447230 */ /* 0x020fca0000004100 */
[----:B------:R-:W-:-:S04]  /*18f0*/  FADD.FTZ R59, R68, R59 ;  /* 0x0000003b443b7221 */ /* 0x000fc80000010000 */
[----:B------:R-:W-:-:S07]  /*1900*/  @P0 FADD.FTZ R59, R43, R59 ;  /* 0x0000003b2b3b0221 */ /* 0x000fce0000010000 */
.L_x_12341:
[----:B------:R-:W-:-:S04]  /*1910*/  LEA R68, P0, R71, UR10, 0x5 ;  /* 0x0000000a47447c11 */ /* 0x000fc8000f8028ff */
[C---:B------:R-:W-:Y:S02]  /*1920*/  LEA.HI.X R69, R71.reuse, UR11, RZ, 0x5, P0 ;  /* 0x0000000b47457c11 */ /* 0x040fe400080f2cff */
[----:B------:R-:W-:-:S03]  /*1930*/  IADD3 R71, R71, 0x80, RZ ;  /* 0x0000008047477810 */ /* 0x000fc60007ffe0ff */
[----:B------:R1:W-:Y:S04]  /*1940*/  STG.E.128 desc[UR4][R68.64], R52 ;  /* 0x0000003444007986 */ /* 0x0003e8000c101d04 */
[----:B------:R1:W-:Y:S02]  /*1950*/  STG.E.128 desc[UR4][R68.64+0x10], R56 ;  /* 0x0000103844007986 */ /* 0x0003e4000c101d04 */
.L_x_12325:
[----:B------:R-:W-:Y:S05]  /*1960*/  BSYNC B0 ;  /* 0x0000000000007941 */ /* 0x000fea0003800000 */
.L_x_12324:
        /* <DEDUP_REMOVED lines=8> */
[C---:B------:R-:W-:Y:S02]  /*19f0*/  @P1 LEA R62, P2, R71.reuse, UR6, 0x4 ;  /* 0x00000006473e1c11 */ /* 0x040fe4000f8420ff */
[C---:B------:R-:W-:Y:S01]  /*1a00*/  @P0 LEA.HI.X R69, R71.reuse, UR9, RZ, 0x5, P6 ;  /* 0x0000000947450c11 */ /* 0x040fe2000b0f2cff */
[C---:B--2---:R-:W-:Y:S01]  /*1a10*/  IMAD.WIDE.U32 R64, R71.reuse, 0x10, R64 ;  /* 0x0000001047407825 */ /* 0x044fe200078e0040 */
        /* <DEDUP_REMOVED lines=12> */
.L_x_12344:
[----:B-----5:R-:W-:-:S05]  /*1ae0*/  HADD2.F32 R61, -RZ, R32.H0_H0 ;  /* 0x20000020ff3d7230 */ /* 0x020fca0000004100 */
[----:B------:R-:W-:-:S04]  /*1af0*/  FADD.FTZ R60, R61, R60 ;  /* 0x0000003c3d3c7221 */ /* 0x000fc80000010000 */
[----:B------:R-:W-:-:S07]  /*1b00*/  @P0 FADD.FTZ R60, R36, R60 ;  /* 0x0000003c243c0221 */ /* 0x000fce0000010000 */
.L_x_12345:
[----:B------:R-:W-:Y:S01]  /*1b10*/  HADD2.F32 R61, -RZ, R64.H1_H1 ;  /* 0x30000040ff3d7230 */ /* 0x000fe20000004100 */
[----:B------:R-:W-:Y:S06]  /*1b20*/  @P1 BRA `(.L_x_12346) ;  /* 0x00000000000c1947 */ /* 0x000fec0003800000 */
[----:B------:R-:W-:Y:S05]  /*1b30*/  @!P0 BRA `(.L_x_12347) ;  /* 0x0000000000148947 */ /* 0x000fea0003800000 */
[----:B-----5:R-:W-:Y:S01]  /*1b40*/  FADD.FTZ R61, R37, R61 ;  /* 0x0000003d253d7221 */ /* 0x020fe20000010000 */
[----:B------:R-:W-:Y:S06]  /*1b50*/  BRA `(.L_x_12347) ;  /* 0x00000000000c7947 */ /* 0x000fec0003800000 */
.L_x_12346:
[----:B-----5:R-:W-:-:S05]  /*1b60*/  HADD2.F32 R62, -RZ, R32.H1_H1 ;  /* 0x30000020ff3e7230 */ /* 0x020fca0000004100 */
[----:B------:R-:W-:-:S04]  /*1b70*/  FADD.FTZ R61, R62, R61 ;  /* 0x0000003d3e3d7221 */ /* 0x000fc80000010000 */
[----:B------:R-:W-:-:S07]  /*1b80*/  @P0 FADD.FTZ R61, R37, R61 ;  /* 0x0000003d253d0221 */ /* 0x000fce0000010000 */
.L_x_12347:
[----:B------:R-:W-:Y:S01]  /*1b90*/  HADD2.F32 R62, -RZ, R65.H0_H0 ;  /* 0x20000041ff3e7230 */ /* 0x000fe20000004100 */
[----:B------:R-:W-:Y:S06]  /*1ba0*/  @P1 BRA `(.L_x_12348) ;  /* 0x00000000000c1947 */ /* 0x000fec0003800000 */
[----:B------:R-:W-:Y:S05]  /*1bb0*/  @!P0 BRA `(.L_x_12349) ;  /* 0x0000000000148947 */ /* 0x000fea0003800000 */
[----:B-----5:R-:W-:Y:S01]  /*1bc0*/  FADD.FTZ R62, R38, R62 ;  /* 0x0000003e263e7221 */ /* 0x020fe20000010000 */
[----:B------:R-:W-:Y:S06]  /*1bd0*/  BRA `(.L_x_12349) ;  /* 0x00000000000c7947 */ /* 0x000fec0003800000 */
.L_x_12348:
[----:B-----5:R-:W-:-:S05]  /*1be0*/  HADD2.F32 R63, -RZ, R33.H0_H0 ;  /* 0x20000021ff3f7230 */ /* 0x020fca0000004100 */
[----:B------:R-:W-:-:S04]  /*1bf0*/  FADD.FTZ R62, R63, R62 ;  /* 0x0000003e3f3e7221 */ /* 0x000fc80000010000 */
[----:B------:R-:W-:-:S07]  /*1c00*/  @P0 FADD.FTZ R62, R38, R62 ;  /* 0x0000003e263e0221 */ /* 0x000fce0000010000 */
.L_x_12349:
[----:B------:R-:W-:Y:S01]  /*1c10*/  HADD2.F32 R63, -RZ, R65.H1_H1 ;  /* 0x30000041ff3f7230 */ /* 0x000fe20000004100 */
[----:B------:R-:W-:Y:S06]  /*1c20*/  @P1 BRA `(.L_x_12350) ;  /* 0x00000000000c1947 */ /* 0x000fec0003800000 */
[----:B------:R-:W-:Y:S05]  /*1c30*/  @!P0 BRA `(.L_x_12351) ;  /* 0x0000000000148947 */ /* 0x000fea0003800000 */
[----:B-----5:R-:W-:Y:S01]  /*1c40*/  FADD.FTZ R63, R39, R63 ;  /* 0x0000003f273f7221 */ /* 0x020fe20000010000 */
[----:B------:R-:W-:Y:S06]  /*1c50*/  BRA `(.L_x_12351) ;  /* 0x00000000000c7947 */ /* 0x000fec0003800000 */
.L_x_12350:
[----:B-----5:R-:W-:-:S05]  /*1c60*/  HADD2.F32 R64, -RZ, R33.H1_H1 ;  /* 0x30000021ff407230 */ /* 0x020fca0000004100 */
[----:B------:R-:W-:-:S04]  /*1c70*/  FADD.FTZ R63, R64, R63 ;  /* 0x0000003f403f7221 */ /* 0x000fc80000010000 */
[----:B------:R-:W-:-:S07]  /*1c80*/  @P0 FADD.FTZ R63, R39, R63 ;  /* 0x0000003f273f0221 */ /* 0x000fce0000010000 */
.L_x_12351:
[----:B------:R-:W-:Y:S01]  /*1c90*/  HADD2.F32 R64, -RZ, R66.H0_H0 ;  /* 0x20000042ff407230 */ /* 0x000fe20000004100 */
[----:B------:R-:W-:Y:S06]  /*1ca0*/  @P1 BRA `(.L_x_12352) ;  /* 0x00000000000c1947 */ /* 0x000fec0003800000 */
[----:B------:R-:W-:Y:S05]  /*1cb0*/  @!P0 BRA `(.L_x_12353) ;  /* 0x0000000000148947 */ /* 0x000fea0003800000 */
[----:B-----5:R-:W-:Y:S01]  /*1cc0*/  FADD.FTZ R64, R40, R64 ;  /* 0x0000004028407221 */ /* 0x020fe20000010000 */
[----:B------:R-:W-:Y:S06]  /*1cd0*/  BRA `(.L_x_12353) ;  /* 0x00000000000c7947 */ /* 0x000fec0003800000 */
.L_x_12352:
[----:B-----5:R-:W-:-:S05]  /*1ce0*/  HADD2.F32 R65, -RZ, R34.H0_H0 ;  /* 0x20000022ff417230 */ /* 0x020fca0000004100 */
[----:B------:R-:W-:-:S04]  /*1cf0*/  FADD.FTZ R64, R65, R64 ;  /* 0x0000004041407221 */ /* 0x000fc80000010000 */
[----:B------:R-:W-:-:S07]  /*1d00*/  @P0 FADD.FTZ R64, R40, R64 ;  /* 0x0000004028400221 */ /* 0x000fce0000010000 */
.L_x_12353:
[----:B------:R-:W-:Y:S01]  /*1d10*/  HADD2.F32 R65, -RZ, R66.H1_H1 ;  /* 0x30000042ff417230 */ /* 0x000fe20000004100 */
[----:B------:R-:W-:Y:S06]  /*1d20*/  @P1 BRA `(.L_x_12354) ;  /* 0x00000000000c1947 */ /* 0x000fec0003800000 */
[----:B------:R-:W-:Y:S05]  /*1d30*/  @!P0 BRA `(.L_x_12355) ;  /* 0x0000000000148947 */ /* 0x000fea0003800000 */
[----:B-----5:R-:W-:Y:S01]  /*1d40*/  FADD.FTZ R65, R41, R65 ;  /* 0x0000004129417221 */ /* 0x020fe20000010000 */
[----:B------:R-:W-:Y:S06]  /*1d50*/  BRA `(.L_x_12355) ;  /* 0x00000000000c7947 */ /* 0x000fec0003800000 */
.L_x_12354:
[----:B-----5:R-:W-:-:S05]  /*1d60*/  HADD2.F32 R66, -RZ, R34.H1_H1 ;  /* 0x30000022ff427230 */ /* 0x020fca0000004100 */
[----:B------:R-:W-:-:S04]  /*1d70*/  FADD.FTZ R65, R66, R65 ;  /* 0x0000004142417221 */ /* 0x000fc80000010000 */
[----:B------:R-:W-:-:S07]  /*1d80*/  @P0 FADD.FTZ R65, R41, R65 ;  /* 0x0000004129410221 */ /* 0x000fce0000010000 */
.L_x_12355:
[----:B------:R-:W-:Y:S01]  /*1d90*/  HADD2.F32 R66, -RZ, R67.H0_H0 ;  /* 0x20000043ff427230 */ /* 0x000fe20000004100 */
[----:B------:R-:W-:Y:S06]  /*1da0*/  @P1 BRA `(.L_x_12356) ;  /* 0x00000000000c1947 */ /* 0x000fec0003800000 */
[----:B------:R-:W-:Y:S05]  /*1db0*/  @!P0 BRA `(.L_x_12357) ;  /* 0x0000000000148947 */ /* 0x000fea0003800000 */
[----:B-----5:R-:W-:Y:S01]  /*1dc0*/  FADD.FTZ R66, R42, R66 ;  /* 0x000000422a427221 */ /* 0x020fe20000010000 */
[----:B------:R-:W-:Y:S06]  /*1dd0*/  BRA `(.L_x_12357) ;  /* 0x00000000000c7947 */ /* 0x000fec0003800000 */
.L_x_12356:
[----:B-----5:R-:W-:-:S05]  /*1de0*/  HADD2.F32 R69, -RZ, R35.H0_H0 ;  /* 0x20000023ff457230 */ /* 0x020fca0000004100 */
[----:B------:R-:W-:-:S04]  /*1df0*/  FADD.FTZ R66, R69, R66 ;  /* 0x0000004245427221 */ /* 0x000fc80000010000 */
[----:B------:R-:W-:-:S07]  /*1e00*/  @P0 FADD.FTZ R66, R42, R66 ;  /* 0x000000422a420221 */ /* 0x000fce0000010000 */
.L_x_12357:
[----:B------:R-:W-:Y:S01]  /*1e10*/  HADD2.F32 R67, -RZ, R67.H1_H1 ;  /* 0x30000043ff437230 */ /* 0x000fe20000004100 */
[----:B------:R-:W-:Y:S06]  /*1e20*/  @P1 BRA `(.L_x_12358) ;  /* 0x00000000000c1947 */ /* 0x000fec0003800000 */
[----:B------:R-:W-:Y:S05]  /*1e30*/  @!P0 BRA `(.L_x_12359) ;  /* 0x0000000000148947 */ /* 0x000fea0003800000 */
[----:B-----5:R-:W-:Y:S01]  /*1e40*/  FADD.FTZ R67, R43, R67 ;  /* 0x000000432b437221 */ /* 0x020fe20000010000 */
[----:B------:R-:W-:Y:S06]  /*1e50*/  BRA `(.L_x_12359) ;  /* 0x00000000000c7947 */ /* 0x000fec0003800000 */
.L_x_12358:
[----:B-----5:R-:W-:-:S05]  /*1e60*/  HADD2.F32 R68, -RZ, R35.H1_H1 ;  /* 0x30000023ff447230 */ /* 0x020fca0000004100 */
[----:B------:R-:W-:-:S04]  /*1e70*/  FADD.FTZ R67, R68, R67 ;  /* 0x0000004344437221 */ /* 0x000fc80000010000 */
[----:B------:R-:W-:-:S07]  /*1e80*/  @P0 FADD.FTZ R67, R43, R67 ;  /* 0x000000432b430221 */ /* 0x000fce0000010000 */
.L_x_12359:
[----:B------:R-:W-:-:S04]  /*1e90*/  LEA R68, P0, R71, UR10, 0x5 ;  /* 0x0000000a47447c11 */ /* 0x000fc8000f8028ff */
[----:B------:R-:W-:-:S05]  /*1ea0*/  LEA.HI.X R69, R71, UR11, RZ, 0x5, P0 ;  /* 0x0000000b47457c11 */ /* 0x000fca00080f2cff */
[----:B------:R2:W-:Y:S04]  /*1eb0*/  STG.E.128 desc[UR4][R68.64], R60 ;  /* 0x0000003c44007986 */ /* 0x0005e8000c101d04 */
[----:B------:R2:W-:Y:S02]  /*1ec0*/  STG.E.128 desc[UR4][R68.64+0x10], R64 ;  /* 0x0000104044007986 */ /* 0x0005e4000c101d04 */
.L_x_12343:
[----:B------:R-:W-:Y:S05]  /*1ed0*/  BSYNC B0 ;  /* 0x0000000000007941 */ /* 0x000fea0003800000 */
.L_x_12342:
        /* <DEDUP_REMOVED lines=104> */
.L_x_12378:
        /* <DEDUP_REMOVED lines=89> */
[----:B------:R-:W-:Y:S01]  /*2af0*/  F2FP.F16.F32.PACK_AB R68, R69, R68 ;  /* 0x000000444544723e */ /* 0x000fe200000000ff */
[----:B------:R-:W-:Y:S01]  /*2b00*/  FFMA.FTZ R69, R22, R154, R15 ;  /* 0x0000009a16457223 */ /* 0x000fe2000001000f */
[----:B------:R-:W-:Y:S01]  /*2b10*/  FMUL.FTZ R155, R151, R148 ;  /* 0x00000094979b7220 */ /* 0x000fe20000410000 */
[----:B------:R-:W-:Y:S01]  /*2b20*/  FADD.FTZ R148, R51, -R150 ;  /* 0x8000009633947221 */ /* 0x000fe20000010000 */
        /* <DEDUP_REMOVED lines=13> */
[----:B------:R-:W-:Y:S01]  /*2c00*/  F2FP.F16.F32.PACK_AB R70, R71, R70 ;  /* 0x000000464746723e */ /* 0x000fe200000000ff */
[----:B------:R-:W-:Y:S01]  /*2c10*/  FFMA.FTZ R155, R6, R153, R31 ;  /* 0x00000099069b7223 */ /* 0x000fe2000001001f */
[----:B------:R-:W-:Y:S01]  /*2c20*/  FFMA.FTZ R75, R3, R75, R78 ;  /* 0x0000004b034b7223 */ /* 0x000fe2000001004e */
[----:B------:R-:W-:Y:S01]  /*2c30*/  F2FP.F16.F32.PACK_AB R71, R149, R148 ;  /* 0x000000949547723e */ /* 0x000fe200000000ff */
[----:B------:R-:W-:Y:S01]  /*2c40*/  FFMA.FTZ R156, R4, R156, R77 ;  /* 0x0000009c049c7223 */ /* 0x000fe2000001004d */
[----:B------:R-:W1:Y:S01]  /*2c50*/  LDC.64 R148, c[0x0][0x2c0] ;  /* 0x0000b000ff947b82 */ /* 0x000e620000000a00 */
[----:B0-----:R-:W-:-:S04]  /*2c60*/  IMAD.WIDE.U32 R72, R144, 0x10, R72 ;  /* 0x0000001090487825 */ /* 0x001fc800078e0048 */
[----:B------:R-:W-:Y:S01]  /*2c70*/  FFMA.FTZ R153, R8, R74, R29 ;  /* 0x0000004a08997223 */ /* 0x000fe2000001001d */
[----:B------:R-:W-:Y:S02]  /*2c80*/  F2FP.F16.F32.PACK_AB R75, R158, R75 ;  /* 0x0000004b9e4b723e */ /* 0x000fe400000000ff */
[----:B------:R-:W-:Y:S01]  /*2c90*/  F2FP.F16.F32.PACK_AB R74, R156, R157 ;  /* 0x0000009d9c4a723e */ /* 0x000fe200000000ff */
[----:B------:R0:W-:Y:S02]  /*2ca0*/  STG.E.128 desc[UR4][R72.64], R68 ;  /* 0x0000004448007986 */ /* 0x0001e4000c101d04 */
[----:B0-----:R-:W-:Y:S01]  /*2cb0*/  F2FP.F16.F32.PACK_AB R73, R155, R154 ;  /* 0x0000009a9b49723e */ /* 0x001fe200000000ff */
[C---:B-1----:R-:W-:Y:S01]  /*2cc0*/  IMAD.WIDE.U32 R148, R144.reuse, 0x10, R148 ;  /* 0x0000001090947825 */ /* 0x042fe200078e0094 */
[----:B------:R-:W-:Y:S02]  /*2cd0*/  F2FP.F16.F32.PACK_AB R72, R153, R152 ;  /* 0x000000989948723e */ /* 0x000fe400000000ff */
[----:B------:R-:W-:-:S03]  /*2ce0*/  IADD3 R144, R144, 0x80, RZ ;  /* 0x0000008090907810 */ /* 0x000fc60007ffe0ff */
[----:B------:R1:W-:Y:S04]  /*2cf0*/  STG.E.128 desc[UR4][R148.64], R72 ;  /* 0x0000004894007986 */ /* 0x0003e8000c101d04 */
.L_x_12362:
[----:B------:R-:W-:Y:S05]  /*2d00*/  BSYNC B0 ;  /* 0x0000000000007941 */ /* 0x000fea0003800000 */
.L_x_12361:
        /* <DEDUP_REMOVED lines=19> */
[--C-:B------:R-:W-:Y:S01]  /*2e40*/  FADD.FTZ R148, R59, -R150.reuse ;  /* 0x800000963b947221 */ /* 0x100fe20000010000 */
[C---:B------:R-:W-:Y:S01]  /*2e50*/  FMUL.FTZ R156, R151.reuse, R156 ;  /* 0x0000009c979c7220 */ /* 0x040fe20000410000 */
        /* <DEDUP_REMOVED lines=28> */
.L_x_12364:
[----:B------:R-:W-:Y:S05]  /*3020*/  BSYNC B0 ;  /* 0x0000000000007941 */ /* 0x000fea0003800000 */
.L_x_12363:
        /* <DEDUP_REMOVED lines=23> */
[----:B------:R-:W-:Y:S01]  /*31a0*/  F2FP.F16.F32.PACK_AB R75, R150, R75 ;  /* 0x0000004b964b723e */ /* 0x000fe200000000ff */
[----:B------:R-:W0:Y:S01]  /*31b0*/  LDC.64 R148, c[0x0][0x2c0] ;  /* 0x0000b000ff947b82 */ /* 0x000e220000000a00 */
[----:B------:R-:W-:Y:S01]  /*31c0*/  FFMA.FTZ R69, R114, R72, R123 ;  /* 0x0000004872457223 */ /* 0x000fe2000001007b */
[----:B------:R-:W-:Y:S01]  /*31d0*/  F2FP.F16.F32.PACK_AB R71, R70, R71 ;  /* 0x000000474647723e */ /* 0x000fe200000000ff */
[----:B------:R-:W-:Y:S01]  /*31e0*/  FFMA.FTZ R70, R116, R73, R125 ;  /* 0x0000004974467223 */ /* 0x000fe2000001007d */
[----:B------:R-:W-:Y:S01]  /*31f0*/  FFMA.FTZ R155, R115, R153, R122 ;  /* 0x00000099739b7223 */ /* 0x000fe2000001007a */
[----:B------:R-:W-:Y:S01]  /*3200*/  FFMA.FTZ R156, R118, R154, R127 ;  /* 0x0000009a769c7223 */ /* 0x000fe2000001007f */
[----:B------:R-:W-:Y:S01]  /*3210*/  F2FP.F16.F32.PACK_AB R68, R69, R68 ;  /* 0x000000444544723e */ /* 0x000fe200000000ff */
[-C--:B------:R-:W-:Y:S01]  /*3220*/  FFMA.FTZ R69, R112, R152.reuse, R121 ;  /* 0x0000009870457223 */ /* 0x080fe20000010079 */
[----:B------:R-:W1:Y:S01]  /*3230*/  LDC.64 R150, c[0x0][0x2b8] ;  /* 0x0000ae00ff967b82 */ /* 0x000e620000000a00 */
[----:B------:R-:W-:Y:S01]  /*3240*/  FFMA.FTZ R152, R129, R152, R136 ;  /* 0x0000009881987223 */ /* 0x000fe20000010088 */
[----:B------:R-:W-:Y:S01]  /*3250*/  FFMA.FTZ R73, R132, R73, R141 ;  /* 0x0000004984497223 */ /* 0x000fe2000001008d */
[----:B------:R-:W-:Y:S01]  /*3260*/  FFMA.FTZ R72, R130, R72, R139 ;  /* 0x0000004882487223 */ /* 0x000fe2000001008b */
[----:B------:R-:W-:-:S02]  /*3270*/  F2FP.F16.F32.PACK_AB R69, R70, R69 ;  /* 0x000000454645723e */ /* 0x000fc400000000ff */
[----:B------:R-:W-:Y:S01]  /*3280*/  F2FP.F16.F32.PACK_AB R70, R156, R155 ;  /* 0x0000009b9c46723e */ /* 0x000fe200000000ff */
[----:B------:R-:W-:Y:S01]  /*3290*/  FFMA.FTZ R155, R128, R74, R137 ;  /* 0x0000004a809b7223 */ /* 0x000fe20000010089 */
[----:B------:R-:W-:Y:S01]  /*32a0*/  FFMA.FTZ R74, R131, R153, R138 ;  /* 0x00000099834a7223 */ /* 0x000fe2000001008a */
[----:B------:R-:W-:Y:S01]  /*32b0*/  FFMA.FTZ R153, R134, R154, R143 ;  /* 0x0000009a86997223 */ /* 0x000fe2000001008f */
[----:B------:R-:W-:Y:S02]  /*32c0*/  F2FP.F16.F32.PACK_AB R73, R73, R152 ;  /* 0x000000984949723e */ /* 0x000fe400000000ff */
[----:B------:R-:W-:Y:S02]  /*32d0*/  F2FP.F16.F32.PACK_AB R72, R72, R155 ;  /* 0x0000009b4848723e */ /* 0x000fe400000000ff */
[----:B------:R-:W-:Y:S01]  /*32e0*/  F2FP.F16.F32.PACK_AB R74, R153, R74 ;  /* 0x0000004a994a723e */ /* 0x000fe200000000ff */
[----:B0-----:R-:W-:-:S04]  /*32f0*/  IMAD.WIDE.U32 R148, R144, 0x10, R148 ;  /* 0x0000001090947825 */ /* 0x001fc800078e0094 */
[----:B-1----:R-:W-:-:S05]  /*3300*/  IMAD.WIDE.U32 R150, R144, 0x10, R150 ;  /* 0x0000001090967825 */ /* 0x002fca00078e0096 */
[----:B------:R3:W-:Y:S04]  /*3310*/  STG.E.128 desc[UR4][R150.64], R68 ;  /* 0x0000004496007986 */ /* 0x0007e8000c101d04 */
[----:B------:R3:W-:Y:S02]  /*3320*/  STG.E.128 desc[UR4][R148.64], R72 ;  /* 0x0000004894007986 */ /* 0x0007e4000c101d04 */
.L_x_12366:
[----:B------:R-:W-:Y:S05]  /*3330*/  BSYNC B0 ;  /* 0x0000000000007941 */ /* 0x000fea0003800000 */
.L_x_12365:
[----:B------:R-:W-:Y:S02]  /*3340*/  IADD3 R147, R147, UR14, RZ ;  /* 0x0000000e93937c10 */ /* 0x000fe4000fffe0ff */
[----:B0--3--:R-:W-:Y:S02]  /*3350*/  SEL R70, RZ, 0x1, P1 ;  /* 0x00000001ff467807 */ /* 0x009fe40000800000 */
[----:B------:R-:W-:-:S13]  /*3360*/  ISETP.GE.AND P0, PT, R147, UR15, PT ;  /* 0x0000000f93007c0c */ /* 0x000fda000bf06270 */
[----:B------:R-:W-:Y:S05]  /*3370*/  @!P0 BRA `(.L_x_12367) ;  /* 0xffffffd800a88947 */ /* 0x000fea000383ffff */
[----:B------:R-:W-:Y:S05]  /*3380*/  EXIT ;  /* 0x000000000000794d */ /* 0x000fea0003800000 */
.L_x_12360:
[----:B------:R-:W-:Y:S01]  /*3390*/  HFMA2.MMA R151, -RZ, RZ, 0, 5.9604644775390625e-08 ;  /* 0x00000001ff977435 */ /* 0x000fe200000001ff */
[----:B------:R-:W-:Y:S02]  /*33a0*/  MOV R150, R69 ;  /* 0x0000004500967202 */ /* 0x000fe40000000f00 */
[----:B------:R-:W-:Y:S02]  /*33b0*/  MOV R152, 0x1f ;  /* 0x0000001f00987802 */ /* 0x000fe40000000f00 */
[----:B------:R-:W-:-:S07]  /*33c0*/  MOV R149, 0xffffffff ;  /* 0xffffffff00957802 */ /* 0x000fce0000000f00 */
[----:B-----5:R-:W-:Y:S05]  /*33d0*/  WARPSYNC.COLLECTIVE R149, `(.L_x_12368) ;  /* 0x0000000095087348 */ /* 0x020fea0003c00000 */
[----:B------:R0:W1:Y:S02]  /*33e0*/  SHFL.BFLY P6, R148, R150, R151, R152 ;  /* 0x0c00009796947389 */ /* 0x00006400000c0098 */
[----:B01---5:R-:W-:Y:S01]  /*33f0*/  ENDCOLLECTIVE ;  /* 0x000000000000791b */ /* 0x023fe20003800000 */
.L_x_12368:
[----:B------:R-:W-:Y:S01]  /*3400*/  HFMA2.MMA R151, -RZ, RZ, 0, 1.1920928955078125e-07 ;  /* 0x00000002ff977435 */ /* 0x000fe200000001ff */
[----:B------:R-:W-:-:S05]  /*3410*/  MOV R68, R148 ;  /* 0x0000009400447202 */ /* 0x000fca0000000f00 */
[----:B------:R-:W-:-:S05]  /*3420*/  FADD.FTZ R72, R69, R68 ;  /* 0x0000004445487221 */ /* 0x000fca0000010000 */
[----:B------:R-:W-:-:S07]  /*3430*/  MOV R150, R72 ;  /* 0x0000004800967202 */ /* 0x000fce0000000f00 */
[----:B------:R-:W-:Y:S05]  /*3440*/  WARPSYNC.COLLECTIVE R149, `(.L_x_12369) ;  /* 0x0000000095087348 */ /* 0x000fea0003c00000 */
[----:B------:R0:W1:Y:S02]  /*3450*/  SHFL.BFLY P6, R148, R150, R151, R152 ;  /* 0x0c00009796947389 */ /* 0x00006400000c0098 */
[----:B01----:R-:W-:Y:S01]  /*3460*/  ENDCOLLECTIVE ;  /* 0x000000000000791b */ /* 0x003fe20003800000 */
.L_x_12369:
[----:B------:R-:W-:Y:S01]  /*3470*/  HFMA2.MMA R151, -RZ, RZ, 0, 2.384185791015625e-07 ;  /* 0x00000004ff977435 */ /* 0x000fe200000001ff */
[----:B------:R-:W-:-:S05]  /*3480*/  MOV R73, R148 ;  /* 0x0000009400497202 */ /* 0x000fca0000000f00 */
[----:B------:R-:W-:-:S05]  /*3490*/  FADD.FTZ R73, R72, R73 ;  /* 0x0000004948497221 */ /* 0x000fca0000010000 */
[----:B------:R-:W-:-:S07]  /*34a0*/  MOV R150, R73 ;  /* 0x0000004900967202 */ /* 0x000fce0000000f00 */
[----:B------:R-:W-:Y:S05]  /*34b0*/  WARPSYNC.COLLECTIVE R149, `(.L_x_12370) ;  /* 0x0000000095087348 */ /* 0x000fea0003c00000 */
[----:B------:R0:W1:Y:S02]  /*34c0*/  SHFL.BFLY P6, R148, R150, R151, R152 ;  /* 0x0c00009796947389 */ /* 0x00006400000c0098 */
[----:B01----:R-:W-:Y:S01]  /*34d0*/  ENDCOLLECTIVE ;  /* 0x000000000000791b */ /* 0x003fe20003800000 */
.L_x_12370:
[----:B------:R-:W-:Y:S01]  /*34e0*/  HFMA2.MMA R151, -RZ, RZ, 0, 4.76837158203125e-07 ;  /* 0x00000008ff977435 */ /* 0x000fe200000001ff */
[----:B------:R-:W-:-:S05]  /*34f0*/  MOV R68, R148 ;  /* 0x0000009400447202 */ /* 0x000fca0000000f00 */
[----:B------:R-:W-:-:S05]  /*3500*/  FADD.FTZ R74, R73, R68 ;  /* 0x00000044494a7221 */ /* 0x000fca0000010000 */
[----:B------:R-:W-:-:S07]  /*3510*/  MOV R150, R74 ;  /* 0x0000004a00967202 */ /* 0x000fce0000000f00 */
[----:B------:R-:W-:Y:S05]  /*3520*/  WARPSYNC.COLLECTIVE R149, `(.L_x_12371) ;  /* 0x0000000095087348 */ /* 0x000fea0003c00000 */
[----:B------:R0:W1:Y:S02]  /*3530*/  SHFL.BFLY P6, R148, R150, R151, R152 ;  /* 0x0c00009796947389 */ /* 0x00006400000c0098 */
[----:B01----:R-:W-:Y:S01]  /*3540*/  ENDCOLLECTIVE ;  /* 0x000000000000791b */ /* 0x003fe20003800000 */
.L_x_12371:
[----:B------:R-:W-:Y:S01]  /*3550*/  HFMA2.MMA R151, -RZ, RZ, 0, 9.5367431640625e-07 ;  /* 0x00000010ff977435 */ /* 0x000fe200000001ff */
[----:B------:R-:W-:-:S05]  /*3560*/  MOV R75, R148 ;  /* 0x00000094004b7202 */ /* 0x000fca0000000f00 */
[----:B------:R-:W-:-:S05]  /*3570*/  FADD.FTZ R75, R74, R75 ;  /* 0x0000004b4a4b7221 */ /* 0x000fca0000010000 */
[----:B------:R-:W-:-:S07]  /*3580*/  MOV R150, R75 ;  /* 0x0000004b00967202 */ /* 0x000fce0000000f00 */
[----:B------:R-:W-:Y:S05]  /*3590*/  WARPSYNC.COLLECTIVE R149, `(.L_x_12372) ;  /* 0x0000000095087348 */ /* 0x000fea0003c00000 */
[----:B------:R0:W1:Y:S02]  /*35a0*/  SHFL.BFLY P6, R148, R150, R151, R152 ;  /* 0x0c00009796947389 */ /* 0x00006400000c0098 */
[----:B01----:R-:W-:Y:S01]  /*35b0*/  ENDCOLLECTIVE ;  /* 0x000000000000791b */ /* 0x003fe20003800000 */
.L_x_12372:
        /* <DEDUP_REMOVED lines=57> */
.L_x_12373:
[----:B------:R-:W-:Y:S01]  /*3950*/  HFMA2.MMA R151, -RZ, RZ, 0, 1.1920928955078125e-07 ;  /* 0x00000002ff977435 */ /* 0x000fe200000001ff */
[----:B------:R-:W-:-:S05]  /*3960*/  MOV R72, R148 ;  /* 0x0000009400487202 */ /* 0x000fca0000000f00 */
[----:B------:R-:W-:-:S05]  /*3970*/  FADD.FTZ R72, R69, R72 ;  /* 0x0000004845487221 */ /* 0x000fca0000010000 */
[----:B------:R-:W-:-:S07]  /*3980*/  MOV R150, R72 ;  /* 0x0000004800967202 */ /* 0x000fce0000000f00 */
[----:B------:R-:W-:Y:S05]  /*3990*/  WARPSYNC.COLLECTIVE R149, `(.L_x_12374) ;  /* 0x0000000095087348 */ /* 0x000fea0003c00000 */
[----:B------:R0:W1:Y:S02]  /*39a0*/  SHFL.BFLY P6, R148, R150, R151, R152 ;  /* 0x0c00009796947389 */ /* 0x00006400000c0098 */
[----:B01----:R-:W-:Y:S01]  /*39b0*/  ENDCOLLECTIVE ;  /* 0x000000000000791b */ /* 0x003fe20003800000 */
.L_x_12374:
[----:B------:R-:W-:Y:S01]  /*39c0*/  HFMA2.MMA R151, -RZ, RZ, 0, 2.384185791015625e-07 ;  /* 0x00000004ff977435 */ /* 0x000fe200000001ff */
[----:B------:R-:W-:-:S05]  /*39d0*/  MOV R73, R148 ;  /* 0x0000009400497202 */ /* 0x000fca0000000f00 */
[----:B------:R-:W-:-:S05]  /*39e0*/  FADD.FTZ R73, R72, R73 ;  /* 0x0000004948497221 */ /* 0x000fca0000010000 */
[----:B------:R-:W-:-:S07]  /*39f0*/  MOV R150, R73 ;  /* 0x0000004900967202 */ /* 0x000fce0000000f00 */
[----:B------:R-:W-:Y:S05]  /*3a00*/  WARPSYNC.COLLECTIVE R149, `(.L_x_12375) ;  /* 0x0000000095087348 */ /* 0x000fea0003c00000 */
[----:B------:R0:W1:Y:S02]  /*3a10*/  SHFL.BFLY P6, R148, R150, R151, R152 ;  /* 0x0c00009796947389 */ /* 0x00006400000c0098 */
[----:B01----:R-:W-:Y:S01]  /*3a20*/  ENDCOLLECTIVE ;  /* 0x000000000000791b */ /* 0x003fe20003800000 */
.L_x_12375:
[----:B------:R-:W-:Y:S01]  /*3a30*/  HFMA2.MMA R151, -RZ, RZ, 0, 4.76837158203125e-07 ;  /* 0x00000008ff977435 */ /* 0x000fe200000001ff */
[----:B------:R-:W-:-:S05]  /*3a40*/  MOV R74, R148 ;  /* 0x00000094004a7202 */ /* 0x000fca0000000f00 */
[----:B------:R-:W-:-:S05]  /*3a50*/  FADD.FTZ R74, R73, R74 ;  /* 0x0000004a494a7221 */ /* 0x000fca0000010000 */
[----:B------:R-:W-:-:S07]  /*3a60*/  MOV R150, R74 ;  /* 0x0000004a00967202 */ /* 0x000fce0000000f00 */
[----:B------:R-:W-:Y:S05]  /*3a70*/  WARPSYNC.COLLECTIVE R149, `(.L_x_12376) ;  /* 0x0000000095087348 */ /* 0x000fea0003c00000 */
[----:B------:R0:W1:Y:S02]  /*3a80*/  SHFL.BFLY P6, R148, R150, R151, R152 ;  /* 0x0c00009796947389 */ /* 0x00006400000c0098 */
[----:B01----:R-:W-:Y:S01]  /*3a90*/  ENDCOLLECTIVE ;  /* 0x000000000000791b */ /* 0x003fe20003800000 */
.L_x_12376:
[----:B------:R-:W-:Y:S01]  /*3aa0*/  HFMA2.MMA R151, -RZ, RZ, 0, 9.5367431640625e-07 ;  /* 0x00000010ff977435 */ /* 0x000fe200000001ff */
[----:B------:R-:W-:-:S05]  /*3ab0*/  MOV R75, R148 ;  /* 0x00000094004b7202 */ /* 0x000fca0000000f00 */
[----:B------:R-:W-:-:S05]  /*3ac0*/  FADD.FTZ R75, R74, R75 ;  /* 0x0000004b4a4b7221 */ /* 0x000fca0000010000 */
[----:B------:R-:W-:-:S07]  /*3ad0*/  MOV R150, R75 ;  /* 0x0000004b00967202 */ /* 0x000fce0000000f00 */
[----:B------:R-:W-:Y:S05]  /*3ae0*/  WARPSYNC.COLLECTIVE R149, `(.L_x_12377) ;  /* 0x0000000095087348 */ /* 0x000fea0003c00000 */
[----:B------:R0:W1:Y:S02]  /*3af0*/  SHFL.BFLY P6, R148, R150, R151, R152 ;  /* 0x0c00009796947389 */ /* 0x00006400000c0098 */
[----:B01----:R-:W-:Y:S01]  /*3b00*/  ENDCOLLECTIVE ;  /* 0x000000000000791b */ /* 0x003fe20003800000 */
.L_x_12377:
[----:B------:R-:W-:Y:S05]  /*3b10*/  BRA `(.L_x_12378) ;  /* 0xffffffe800907947 */ /* 0x000fea000383ffff */
.L_x_12379:
        /* <DEDUP_REMOVED lines=14> */
.L_x_20588:


//--------------------- .text._ZN10layer_norm31ln_parallel_residual_fwd_kernelINS_13Kernel_traitsI6__halfS2_fS2_fjLj3072ELj1ELj1ELj4ELj16ENS_18Kernel_traits_baseILj3072ES2_S2_fS2_fjLj128EEEEELb0ELb0ELb1EEEvNS_9FwdParamsE --------------------------
	.section	.text._ZN10layer_norm31ln_parallel_residual_fwd_kernelINS_13Kernel_traitsI6__halfS2_fS2_fjLj3072ELj1ELj1ELj4ELj16ENS_18Kernel_traits_baseILj3072ES2_S2_fS2_fjLj128EEEEELb0ELb0ELb1EEEvNS_9FwdParamsE,"ax",@progbits
	.align	128
        .global         _ZN10layer_norm31ln_parallel_residual_fwd_kernelINS_13Kernel_traitsI6__halfS2_fS2_fjLj3072ELj1ELj1ELj4ELj16ENS_18Kernel_traits_baseILj3072ES2_S2_fS2_fjLj128EEEEELb0ELb0ELb1EEEvNS_9FwdParamsE
        .type           _ZN10layer_norm31ln_parallel_residual_fwd_kernelINS_13Kernel_traitsI6__halfS2_fS2_fjLj3072ELj1ELj1ELj4ELj16ENS_18Kernel_traits_baseILj3072ES2_S2_fS2_fjLj128EEEEELb0ELb0ELb1EEEvNS_9FwdParamsE,@function
        .size           _ZN10layer_norm31ln_parallel_residual_fwd_kernelINS_13Kernel_traitsI6__halfS2_fS2_fjLj3072ELj1ELj1ELj4ELj16ENS_18Kernel_traits_baseILj3072ES2_S2_fS2_fjLj128EEEEELb0ELb0ELb1EEEvNS_9FwdParamsE,(.L_x_20589 - _ZN10layer_norm31ln_parallel_residual_fwd_kernelINS_13Kernel_traitsI6__halfS2_fS2_fjLj3072ELj1ELj1ELj4ELj16ENS_18Kernel_traits_baseILj3072ES2_S2_fS2_fjLj128EEEEELb0ELb0ELb1EEEvNS_9FwdParamsE)
        .other          _ZN10layer_norm31ln_parallel_residual_fwd_kernelINS_13Kernel_traitsI6__halfS2_fS2_fjLj3072ELj1ELj1ELj4ELj16ENS_18Kernel_traits_baseILj3072ES2_S2_fS2_fjLj128EEEEELb0ELb0ELb1EEEvNS_9FwdParamsE,@"STO_CUDA_ENTRY STV_DEFAULT"
_ZN10layer_norm31ln_parallel_residual_fwd_kernelINS_13Kernel_traitsI6__halfS2_fS2_fjLj3072ELj1ELj1ELj4ELj16ENS_18Kernel_traits_baseILj3072ES2_S2_fS2_fjLj128EEEEELb0ELb0ELb1EEEvNS_9FwdParamsE:
.text._ZN10layer_norm31ln_parallel_residual_fwd_kernelINS_13Kernel_traitsI6__halfS2_fS2_fjLj3072ELj1ELj1ELj4ELj16ENS_18Kernel_traits_baseILj3072ES2_S2_fS2_fjLj128EEEEELb0ELb0ELb1EEEvNS_9FwdParamsE:
        /* <DEDUP_REMOVED lines=15> */
[----:B------:R-:W5:Y:S01]  /*00f0*/  @P0 LDG.E.128 R8, desc[UR4][R4.64] ;  /* 0x0000000404080981 */ /* 0x000f62000c1e1d00 */
[----:B------:R-:W-:-:S02]  /*0100*/  ISETP.NE.AND.EX P1, PT, RZ, UR7, PT, P1 ;  /* 0x00000007ff007c0c */ /* 0x000fc4000bf25310 */
[----:B------:R-:W-:Y:S01]  /*0110*/  IADD3 R6, P2, R0, UR6, RZ ;  /* 0x0000000600067c10 */ /* 0x000fe2000ff5e0ff */
[----:B------:R-:W5:Y:S03]  /*0120*/  @P0 LDG.E.128 R68, desc[UR4][R4.64+0x800] ;  /* 0x0008000404440981 */ /* 0x000f66000c1e1d00 */
[----:B------:R-:W-:Y:S01]  /*0130*/  IADD3.X R7, RZ, UR7, RZ, P2, !PT ;  /* 0x00000007ff077c10 */ /* 0x000fe200097fe4ff */
[----:B------:R0:W5:Y:S06]  /*0140*/  @P0 LDG.E.128 R28, desc[UR4][R4.64+0x1000] ;  /* 0x00100004041c0981 */ /* 0x00016c000c1e1d00 */
[----:B------:R1:W5:Y:S01]  /*0150*/  @P1 LDG.E.128 R32, desc[UR4][R6.64] ;  /* 0x0000000406201981 */ /* 0x000362000c1e1d00 */
[----:B------:R-:W2:Y:S03]  /*0160*/  S2UR UR6, SR_CTAID.X ;  /* 0x00000000000679c3 */ /* 0x000ea60000002500 */
[----:B------:R1:W5:Y:S01]  /*0170*/  @P1 LDG.E.128 R40, desc[UR4][R6.64+0x800] ;  /* 0x0008000406281981 */ /* 0x000362000c1e1d00 */
[----:B------:R-:W-:-:S03]  /*0180*/  SHF.R.U32.HI R141, RZ, 0x7, R27 ;  /* 0x00000007ff8d7819 */ /* 0x000fc6000001161b */
[----:B------:R1:W5:Y:S01]  /*0190*/  @P1 LDG.E.128 R36, desc[UR4][R6.64+0x1000] ;  /* 0x0010000406241981 */ /* 0x000362000c1e1d00 */
[----:B------:R-:W-:-:S04]  /*01a0*/  IADD3 R2, P3, R2, UR8, RZ ;  /* 0x0000000802027c10 */ /* 0x000fc8000ff7e0ff */
[----:B------:R-:W-:Y:S02]  /*01b0*/  IADD3.X R3, RZ, UR9, RZ, P3, !PT ;  /* 0x00000009ff037c10 */ /* 0x000fe40009ffe4ff */
[----:B--2---:R-:W-:Y:S01]  /*01c0*/  IADD3 R140, R141, UR6, RZ ;  /* 0x000000068d8c7c10 */ /* 0x004fe2000fffe0ff */
[----:B------:R-:W-:-:S03]  /*01d0*/  ULDC UR6, c[0x0][0x214] ;  /* 0x0000850000067ab9 */ /* 0x000fc60000000800 */
[----:B------:R-:W-:Y:S01]  /*01e0*/  ISETP.GE.AND P2, PT, R140, UR6, PT ;  /* 0x000000068c007c0c */ /* 0x000fe2000bf46270 */
[----:B------:R-:W-:Y:S02]  /*01f0*/  ULDC.64 UR6, c[0x0][0x268] ;  /* 0x00009a0000067ab9 */ /* 0x000fe40000000a00 */
[----:B0-----:R-:W-:-:S04]  /*0200*/  IADD3 R4, P3, R0, UR6, RZ ;  /* 0x0000000600047c10 */ /* 0x001fc8000ff7e0ff */
[----:B------:R-:W-:-:S06]  /*0210*/  IADD3.X R5, RZ, UR7, RZ, P3, !PT ;  /* 0x00000007ff057c10 */ /* 0x000fcc0009ffe4ff */
[----:B-1----:R-:W-:Y:S05]  /*0220*/  @P2 EXIT ;  /* 0x000000000000294d */ /* 0x002fea0003800000 */
        /* <DEDUP_REMOVED lines=17> */
[----:B------:R-:W-:Y:S01]  /*0340*/  @!P1 CS2R R38, SRZ ;  /* 0x0000000000269805 */ /* 0x000fe2000001ff00 */
[----:B------:R-:W-:Y:S01]  /*0350*/  ULDC.64 UR6, c[0x0][0x228] ;  /* 0x00008a0000067ab9 */ /* 0x000fe20000000a00 */
[----:B------:R-:W-:Y:S01]  /*0360*/  SHF.L.U32 R141, R141, 0x2, RZ ;  /* 0x000000028d8d7819 */ /* 0x000fe200000006ff */
[--C-:B------:R-:W-:Y:S01]  /*0370*/  HADD2.F32 R25, -RZ, R8.reuse.H0_H0 ;  /* 0x20000008ff197230 */ /* 0x100fe20000004100 */
[----:B------:R-:W-:Y:S01]  /*0380*/  SHF.R.U32.HI R142, RZ, 0x5, R27 ;  /* 0x00000005ff8e7819 */ /* 0x000fe2000001161b */
[----:B------:R-:W-:Y:S01]  /*0390*/  HADD2.F32 R24, -RZ, R8.H1_H1 ;  /* 0x30000008ff187230 */ /* 0x000fe20000004100 */
[----:B------:R-:W-:Y:S01]  /*03a0*/  ISETP.NE.U32.AND P0, PT, RZ, UR6, PT ;  /* 0x00000006ff007c0c */ /* 0x000fe2000bf05070 */
[--C-:B------:R-:W-:Y:S01]  /*03b0*/  HADD2.F32 R23, -RZ, R9.reuse.H0_H0 ;  /* 0x20000009ff177230 */ /* 0x100fe20000004100 */
[----:B------:R-:W-:Y:S01]  /*03c0*/  ULDC.U8 UR6, c[0x0][0x2a0] ;  /* 0x0000a80000067ab9 */ /* 0x000fe20000000000 */
[----:B------:R-:W-:Y:S01]  /*03d0*/  HADD2.F32 R22, -RZ, R9.H1_H1 ;  /* 0x30000009ff167230 */ /* 0x000fe20000004100 */
[----:B------:R-:W-:Y:S01]  /*03e0*/  HFMA2.MMA R147, -RZ, RZ, 0, 5.9604644775390625e-08 ;  /* 0x00000001ff937435 */ /* 0x000fe200000001ff */
[--C-:B------:R-:W-:Y:S01]  /*03f0*/  HADD2.F32 R21, -RZ, R10.reuse.H0_H0 ;  /* 0x2000000aff157230 */ /* 0x100fe20000004100 */
[----:B------:R-:W-:Y:S01]  /*0400*/  LOP3.LUT R143, R27, 0x1f, RZ, 0xc0, !PT ;  /* 0x0000001f1b8f7812 */ /* 0x000fe200078ec0ff */
[----:B------:R-:W-:Y:S01]  /*0410*/  HADD2.F32 R20, -RZ, R10.H1_H1 ;  /* 0x3000000aff147230 */ /* 0x000fe20000004100 */
[----:B------:R-:W-:Y:S01]  /*0420*/  ISETP.NE.AND P3, PT, RZ, UR6, PT ;  /* 0x00000006ff007c0c */ /* 0x000fe2000bf65270 */
[--C-:B------:R-:W-:Y:S01]  /*0430*/  HADD2.F32 R19, -RZ, R11.reuse.H0_H0 ;  /* 0x2000000bff137230 */ /* 0x100fe20000004100 */
[----:B------:R-:W-:Y:S01]  /*0440*/  LOP3.LUT R142, R142, 0x3, RZ, 0xc0, !PT ;  /* 0x000000038e8e7812 */ /* 0x000fe200078ec0ff */
[----:B------:R-:W-:Y:S01]  /*0450*/  HADD2.F32 R18, -RZ, R11.H1_H1 ;  /* 0x3000000bff127230 */ /* 0x000fe20000004100 */
[----:B------:R-:W-:Y:S01]  /*0460*/  IADD3 R138, R141, 0x4, RZ ;  /* 0x000000048d8a7810 */ /* 0x000fe20007ffe0ff */
[--C-:B------:R-:W-:Y:S01]  /*0470*/  HADD2.F32 R17, -RZ, R68.reuse.H0_H0 ;  /* 0x20000044ff117230 */ /* 0x100fe20000004100 */
[----:B------:R-:W-:Y:S01]  /*0480*/  ISETP.NE.AND.EX P0, PT, RZ, UR7, PT, P0 ;  /* 0x00000007ff007c0c */ /* 0x000fe2000bf05300 */
[----:B------:R-:W-:Y:S01]  /*0490*/  HADD2.F32 R16, -RZ, R68.H1_H1 ;  /* 0x30000044ff107230 */ /* 0x000fe20000004100 */
[----:B------:R-:W-:Y:S01]  /*04a0*/  ULDC UR7, c[0x0][0x218] ;  /* 0x0000860000077ab9 */ /* 0x000fe20000000800 */
        /* <DEDUP_REMOVED lines=17> */
[--C-:B0-----:R-:W-:Y:S02]  /*05c0*/  HADD2.F32 R5, -RZ, R30.reuse.H0_H0 ;  /* 0x2000001eff057230 */ /* 0x101fe40000004100 */
        /* <DEDUP_REMOVED lines=27> */
[--C-:B--2---:R-:W-:Y:S02]  /*0780*/  HADD2.F32 R86, -RZ, R44.reuse.H0_H0 ;  /* 0x2000002cff567230 */ /* 0x104fe40000004100 */
[----:B------:R-:W-:Y:S02]  /*0790*/  HADD2.F32 R89, -RZ, R44.H1_H1 ;  /* 0x3000002cff597230 */ /* 0x000fe40000004100 */
[--C-:B------:R-:W-:Y:S02]  /*07a0*/  HADD2.F32 R88, -RZ, R45.reuse.H0_H0 ;  /* 0x2000002dff587230 */ /* 0x100fe40000004100 */
[----:B------:R-:W-:Y:S02]  /*07b0*/  HADD2.F32 R91, -RZ, R45.H1_H1 ;  /* 0x3000002dff5b7230 */ /* 0x000fe40000004100 */
[--C-:B------:R-:W-:Y:S02]  /*07c0*/  HADD2.F32 R90, -RZ, R46.reuse.H0_H0 ;  /* 0x2000002eff5a7230 */ /* 0x100fe40000004100 */
[----:B------:R-:W-:-:S02]  /*07d0*/  HADD2.F32 R93, -RZ, R46.H1_H1 ;  /* 0x3000002eff5d7230 */ /* 0x000fc40000004100 */
[--C-:B------:R-:W-:Y:S02]  /*07e0*/  HADD2.F32 R92, -RZ, R47.reuse.H0_H0 ;  /* 0x2000002fff5c7230 */ /* 0x100fe40000004100 */
[----:B------:R-:W-:Y:S02]  /*07f0*/  HADD2.F32 R97, -RZ, R47.H1_H1 ;  /* 0x3000002fff617230 */ /* 0x000fe40000004100 */
[--C-:B---3--:R-:W-:Y:S02]  /*0800*/  HADD2.F32 R95, -RZ, R48.reuse.H0_H0 ;  /* 0x20000030ff5f7230 */ /* 0x108fe40000004100 */
[----:B------:R-:W-:Y:S02]  /*0810*/  HADD2.F32 R94, -RZ, R48.H1_H1 ;  /* 0x30000030ff5e7230 */ /* 0x000fe40000004100 */
[--C-:B------:R-:W-:Y:S02]  /*0820*/  HADD2.F32 R99, -RZ, R49.reuse.H0_H0 ;  /* 0x20000031ff637230 */ /* 0x100fe40000004100 */
[----:B------:R-:W-:-:S02]  /*0830*/  HADD2.F32 R96, -RZ, R49.H1_H1 ;  /* 0x30000031ff607230 */ /* 0x000fc40000004100 */
[--C-:B------:R-:W-:Y:S02]  /*0840*/  HADD2.F32 R101, -RZ, R50.reuse.H0_H0 ;  /* 0x20000032ff657230 */ /* 0x100fe40000004100 */
[----:B------:R-:W-:Y:S02]  /*0850*/  HADD2.F32 R98, -RZ, R50.H1_H1 ;  /* 0x30000032ff627230 */ /* 0x000fe40000004100 */
[--C-:B------:R-:W-:Y:S02]  /*0860*/  HADD2.F32 R107, -RZ, R51.reuse.H0_H0 ;  /* 0x20000033ff6b7230 */ /* 0x100fe40000004100 */
[----:B------:R-:W-:Y:S02]  /*0870*/  HADD2.F32 R106, -RZ, R51.H1_H1 ;  /* 0x30000033ff6a7230 */ /* 0x000fe40000004100 */
[--C-:B----4-:R-:W-:Y:S02]  /*0880*/  HADD2.F32 R100, -RZ, R52.reuse.H0_H0 ;  /* 0x20000034ff647230 */ /* 0x110fe40000004100 */
        /* <DEDUP_REMOVED lines=30> */
[----:B------:R-:W-:-:S07]  /*0a70*/  HADD2.F32 R136, -RZ, R67.H1_H1 ;  /* 0x30000043ff887230 */ /* 0x000fce0000004100 */
.L_x_12429:
        /* <DEDUP_REMOVED lines=23> */
.L_x_12380:
[----:B-----5:R-:W-:-:S05]  /*0bf0*/  HADD2.F32 R35, -RZ, R60.H0_H0 ;  /* 0x2000003cff237230 */ /* 0x020fca0000004100 */
[----:B------:R-:W-:-:S04]  /*0c00*/  FADD.FTZ R48, R48, R35 ;  /* 0x0000002330307221 */ /* 0x000fc80000010000 */
[----:B------:R-:W-:-:S07]  /*0c10*/  @P1 FADD.FTZ R48, R56, R48 ;  /* 0x0000003038301221 */ /* 0x000fce0000010000 */
.L_x_12381:
[----:B------:R-:W-:Y:S01]  /*0c20*/  HADD2.F32 R49, -RZ, R44.H1_H1 ;  /* 0x3000002cff317230 */ /* 0x000fe20000004100 */
[----:B------:R-:W-:Y:S06]  /*0c30*/  @P2 BRA `(.L_x_12382) ;  /* 0x00000000000c2947 */ /* 0x000fec0003800000 */
[----:B------:R-:W-:Y:S05]  /*0c40*/  @!P1 BRA `(.L_x_12383) ;  /* 0x0000000000149947 */ /* 0x000fea0003800000 */
[----:B-----5:R-:W-:Y:S01]  /*0c50*/  FADD.FTZ R49, R57, R49 ;  /* 0x0000003139317221 */ /* 0x020fe20000010000 */
[----:B------:R-:W-:Y:S06]  /*0c60*/  BRA `(.L_x_12383) ;  /* 0x00000000000c7947 */ /* 0x000fec0003800000 */
.L_x_12382:
[----:B-----5:R-:W-:-:S05]  /*0c70*/  HADD2.F32 R34, -RZ, R60.H1_H1 ;  /* 0x3000003cff227230 */ /* 0x020fca0000004100 */
[----:B------:R-:W-:-:S04]  /*0c80*/  FADD.FTZ R49, R49, R34 ;  /* 0x0000002231317221 */ /* 0x000fc80000010000 */
[----:B------:R-:W-:-:S07]  /*0c90*/  @P1 FADD.FTZ R49, R57, R49 ;  /* 0x0000003139311221 */ /* 0x000fce0000010000 */
.L_x_12383:
[----:B------:R-:W-:Y:S01]  /*0ca0*/  HADD2.F32 R50, -RZ, R45.H0_H0 ;  /* 0x2000002dff327230 */ /* 0x000fe20000004100 */
[----:B------:R-:W-:Y:S06]  /*0cb0*/  @P2 BRA `(.L_x_12384) ;  /* 0x00000000000c2947 */ /* 0x000fec0003800000 */
[----:B------:R-:W-:Y:S05]  /*0cc0*/  @!P1 BRA `(.L_x_12385) ;  /* 0x0000000000149947 */ /* 0x000fea0003800000 */
[----:B-----5:R-:W-:Y:S01]  /*0cd0*/  FADD.FTZ R50, R58, R50 ;  /* 0x000000323a327221 */ /* 0x020fe20000010000 */
[----:B------:R-:W-:Y:S06]  /*0ce0*/  BRA `(.L_x_12385) ;  /* 0x00000000000c7947 */ /* 0x000fec0003800000 */
.L_x_12384:
[----:B-----5:R-:W-:-:S05]  /*0cf0*/  HADD2.F32 R35, -RZ, R61.H0_H0 ;  /* 0x2000003dff237230 */ /* 0x020fca0000004100 */
[----:B------:R-:W-:-:S04]  /*0d00*/  FADD.FTZ R50, R50, R35 ;  /* 0x0000002332327221 */ /* 0x000fc80000010000 */
[----:B------:R-:W-:-:S07]  /*0d10*/  @P1 FADD.FTZ R50, R58, R50 ;  /* 0x000000323a321221 */ /* 0x000fce0000010000 */
.L_x_12385:
[----:B------:R-:W-:Y:S01]  /*0d20*/  HADD2.F32 R51, -RZ, R45.H1_H1 ;  /* 0x3000002dff337230 */ /* 0x000fe20000004100 */
[----:B------:R-:W-:Y:S06]  /*0d30*/  @P2 BRA `(.L_x_12386) ;  /* 0x00000000000c2947 */ /* 0x000fec0003800000 */
[----:B------:R-:W-:Y:S05]  /*0d40*/  @!P1 BRA `(.L_x_12387) ;  /* 0x0000000000149947 */ /* 0x000fea0003800000 */
[----:B-----5:R-:W-:Y:S01]  /*0d50*/  FADD.FTZ R51, R59, R51 ;  /* 0x000000333b337221 */ /* 0x020fe20000010000 */
[----:B------:R-:W-:Y:S06]  /*0d60*/  BRA `(.L_x_12387) ;  /* 0x00000000000c7947 */ /* 0x000fec0003800000 */
.L_x_12386:
[----:B-----5:R-:W-:-:S05]  /*0d70*/  HADD2.F32 R34, -RZ, R61.H1_H1 ;  /* 0x3000003dff227230 */ /* 0x020fca0000004100 */
[----:B------:R-:W-:-:S04]  /*0d80*/  FADD.FTZ R51, R51, R34 ;  /* 0x0000002233337221 */ /* 0x000fc80000010000 */
[----:B------:R-:W-:-:S07]  /*0d90*/  @P1 FADD.FTZ R51, R59, R51 ;  /* 0x000000333b331221 */ /* 0x000fce0000010000 */
.L_x_12387:
[----:B------:R-:W-:Y:S01]  /*0da0*/  HADD2.F32 R44, -RZ, R46.H0_H0 ;  /* 0x2000002eff2c7230 */ /* 0x000fe20000004100 */
[----:B------:R-:W-:Y:S06]  /*0db0*/  @P2 BRA `(.L_x_12388) ;  /* 0x00000000000c2947 */ /* 0x000fec0003800000 */
[----:B------:R-:W-:Y:S05]  /*0dc0*/  @!P1 BRA `(.L_x_12389) ;  /* 0x0000000000149947 */ /* 0x000fea0003800000 */
[----:B-----5:R-:W-:Y:S01]  /*0dd0*/  FADD.FTZ R44, R52, R44 ;  /* 0x0000002c342c7221 */ /* 0x020fe20000010000 */
[----:B------:R-:W-:Y:S06]  /*0de0*/  BRA `(.L_x_12389) ;  /* 0x00000000000c7947 */ /* 0x000fec0003800000 */
.L_x_12388:
[----:B-----5:R-:W-:-:S05]  /*0df0*/  HADD2.F32 R35, -RZ, R62.H0_H0 ;  /* 0x2000003eff237230 */ /* 0x020fca0000004100 */
[----:B------:R-:W-:-:S04]  /*0e00*/  FADD.FTZ R44, R44, R35 ;  /* 0x000000232c2c7221 */ /* 0x000fc80000010000 */
[----:B------:R-:W-:-:S07]  /*0e10*/  @P1 FADD.FTZ R44, R52, R44 ;  /* 0x0000002c342c1221 */ /* 0x000fce0000010000 */
.L_x_12389:
[----:B------:R-:W-:Y:S01]  /*0e20*/  HADD2.F32 R45, -RZ, R46.H1_H1 ;  /* 0x3000002eff2d7230 */ /* 0x000fe20000004100 */
[----:B------:R-:W-:Y:S06]  /*0e30*/  @P2 BRA `(.L_x_12390) ;  /* 0x00000000000c2947 */ /* 0x000fec0003800000 */
[----:B------:R-:W-:Y:S05]  /*0e40*/  @!P1 BRA `(.L_x_12391) ;  /* 0x0000000000149947 */ /* 0x000fea0003800000 */
[----:B-----5:R-:W-:Y:S01]  /*0e50*/  FADD.FTZ R45, R53, R45 ;  /* 0x0000002d352d7221 */ /* 0x020fe20000010000 */
[----:B------:R-:W-:Y:S06]  /*0e60*/  BRA `(.L_x_12391) ;  /* 0x00000000000c7947 */ /* 0x000fec0003800000 */
.L_x_12390:
[----:B-----5:R-:W-:-:S05]  /*0e70*/  HADD2.F32 R34, -RZ, R62.H1_H1 ;  /* 0x3000003eff227230 */ /* 0x020fca0000004100 */
[----:B------:R-:W-:-:S04]  /*0e80*/  FADD.FTZ R45, R45, R34 ;  /* 0x000000222d2d7221 */ /* 0x000fc80000010000 */
[----:B------:R-:W-:-:S07]  /*0e90*/  @P1 FADD.FTZ R45, R53, R45 ;  /* 0x0000002d352d1221 */ /* 0x000fce0000010000 */
.L_x_12391:
[----:B------:R-:W-:Y:S01]  /*0ea0*/  HADD2.F32 R46, -RZ, R47.H0_H0 ;  /* 0x2000002fff2e7230 */ /* 0x000fe20000004100 */
[----:B------:R-:W-:Y:S06]  /*0eb0*/  @P2 BRA `(.L_x_12392) ;  /* 0x00000000000c2947 */ /* 0x000fec0003800000 */
[----:B------:R-:W-:Y:S05]  /*0ec0*/  @!P1 BRA `(.L_x_12393) ;  /* 0x0000000000149947 */ /* 0x000fea0003800000 */
[----:B-----5:R-:W-:Y:S01]  /*0ed0*/  FADD.FTZ R46, R54, R46 ;  /* 0x0000002e362e7221 */ /* 0x020fe20000010000 */
[----:B------:R-:W-:Y:S06]  /*0ee0*/  BRA `(.L_x_12393) ;  /* 0x00000000000c7947 */ /* 0x000fec0003800000 */
.L_x_12392:
[----:B-----5:R-:W-:-:S05]  /*0ef0*/  HADD2.F32 R35, -RZ, R63.H0_H0 ;  /* 0x2000003fff237230 */ /* 0x020fca0000004100 */
[----:B------:R-:W-:-:S04]  /*0f00*/  FADD.FTZ R46, R46, R35 ;  /* 0x000000232e2e7221 */ /* 0x000fc80000010000 */
[----:B------:R-:W-:-:S07]  /*0f10*/  @P1 FADD.FTZ R46, R54, R46 ;  /* 0x0000002e362e1221 */ /* 0x000fce0000010000 */
.L_x_12393:
[----:B------:R-:W-:Y:S01]  /*0f20*/  HADD2.F32 R47, -RZ, R47.H1_H1 ;  /* 0x3000002fff2f7230 */ /* 0x000fe20000004100 */
[----:B------:R-:W-:Y:S06]  /*0f30*/  @P2 BRA `(.L_x_12394) ;  /* 0x00000000000c2947 */ /* 0x000fec0003800000 */
[----:B------:R-:W-:Y:S05]  /*0f40*/  @!P1 BRA `(.L_x_12395) ;  /* 0x0000000000149947 */ /* 0x000fea0003800000 */
[----:B-----5:R-:W-:Y:S01]  /*0f50*/  FADD.FTZ R47, R55, R47 ;  /* 0x0000002f372f7221 */ /* 0x020fe20000010000 */
[----:B------:R-:W-:Y:S06]  /*0f60*/  BRA `(.L_x_12395) ;  /* 0x00000000000c7947 */ /* 0x000fec0003800000 */
.L_x_12394:
[----:B-----5:R-:W-:-:S05]  /*0f70*/  HADD2.F32 R34, -RZ, R63.H1_H1 ;  /* 0x3000003fff227230 */ /* 0x020fca0000004100 */
[----:B------:R-:W-:-:S04]  /*0f80*/  FADD.FTZ R47, R47, R34 ;  /* 0x000000222f2f7221 */ /* 0x000fc80000010000 */
[----:B------:R-:W-:-:S07]  /*0f90*/  @P1 FADD.FTZ R47, R55, R47 ;  /* 0x0000002f372f1221 */ /* 0x000fce0000010000 */
.L_x_12395:
        /* <DEDUP_REMOVED lines=14> */
[----:B--2---:R-:W-:Y:S01]  /*1080*/  HADD2.F32 R40, -RZ, R36.H0_H0 ;  /* 0x20000024ff287230 */ /* 0x004fe20000004100 */
[----:B0-----:R-:W-:Y:S06]  /*1090*/  @P2 BRA `(.L_x_12396) ;  /* 0x00000000000c2947 */ /* 0x001fec0003800000 */
[----:B------:R-:W-:Y:S05]  /*10a0*/  @!P1 BRA `(.L_x_12397) ;  /* 0x0000000000149947 */ /* 0x000fea0003800000 */
[----:B-----5:R-:W-:Y:S01]  /*10b0*/  FADD.FTZ R40, R56, R40 ;  /* 0x0000002838287221 */ /* 0x020fe20000010000 */
[----:B------:R-:W-:Y:S06]  /*10c0*/  BRA `(.L_x_12397) ;  /* 0x00000000000c7947 */ /* 0x000fec0003800000 */
.L_x_12396:
[----:B-----5:R-:W-:-:S05]  /*10d0*/  HADD2.F32 R35, -RZ, R60.H0_H0 ;  /* 0x2000003cff237230 */ /* 0x020fca0000004100 */
[----:B------:R-:W-:-:S04]  /*10e0*/  FADD.FTZ R40, R35, R40 ;  /* 0x0000002823287221 */ /* 0x000fc80000010000 */
[----:B------:R-:W-:-:S07]  /*10f0*/  @P1 FADD.FTZ R40, R56, R40 ;  /* 0x0000002838281221 */ /* 0x000fce0000010000 */
.L_x_12397:
[----:B------:R-:W-:Y:S01]  /*1100*/  HADD2.F32 R41, -RZ, R36.H1_H1 ;  /* 0x30000024ff297230 */ /* 0x000fe20000004100 */
[----:B------:R-:W-:Y:S06]  /*1110*/  @P2 BRA `(.L_x_12398) ;  /* 0x00000000000c2947 */ /* 0x000fec0003800000 */
[----:B------:R-:W-:Y:S05]  /*1120*/  @!P1 BRA `(.L_x_12399) ;  /* 0x0000000000149947 */ /* 0x000fea0003800000 */
[----:B-----5:R-:W-:Y:S01]  /*1130*/  FADD.FTZ R41, R57, R41 ;  /* 0x0000002939297221 */ /* 0x020fe20000010000 */
[----:B------:R-:W-:Y:S06]  /*1140*/  BRA `(.L_x_12399) ;  /* 0x00000000000c7947 */ /* 0x000fec0003800000 */
.L_x_12398:
[----:B-----5:R-:W-:-:S05]  /*1150*/  HADD2.F32 R34, -RZ, R60.H1_H1 ;  /* 0x3000003cff227230 */ /* 0x020fca0000004100 */
[----:B------:R-:W-:-:S04]  /*1160*/  FADD.FTZ R41, R34, R41 ;  /* 0x0000002922297221 */ /* 0x000fc80000010000 */
[----:B------:R-:W-:-:S07]  /*1170*/  @P1 FADD.FTZ R41, R57, R41 ;  /* 0x0000002939291221 */ /* 0x000fce0000010000 */
.L_x_12399:
[----:B------:R-:W-:Y:S01]  /*1180*/  HADD2.F32 R42, -RZ, R37.H0_H0 ;  /* 0x20000025ff2a7230 */ /* 0x000fe20000004100 */
[----:B------:R-:W-:Y:S06]  /*1190*/  @P2 BRA `(.L_x_12400) ;  /* 0x00000000000c2947 */ /* 0x000fec0003800000 */
[----:B------:R-:W-:Y:S05]  /*11a0*/  @!P1 BRA `(.L_x_12401) ;  /* 0x0000000000149947 */ /* 0x000fea0003800000 */
[----:B-----5:R-:W-:Y:S01]  /*11b0*/  FADD.FTZ R42, R58, R42 ;  /* 0x0000002a3a2a7221 */ /* 0x020fe20000010000 */
[----:B------:R-:W-:Y:S06]  /*11c0*/  BRA `(.L_x_12401) ;  /* 0x00000000000c7947 */ /* 0x000fec0003800000 */
.L_x_12400:
[----:B-----5:R-:W-:-:S05]  /*11d0*/  HADD2.F32 R35, -RZ, R61.H0_H0 ;  /* 0x2000003dff237230 */ /* 0x020fca0000004100 */
[----:B------:R-:W-:-:S04]  /*11e0*/  FADD.FTZ R42, R35, R42 ;  /* 0x0000002a232a7221 */ /* 0x000fc80000010000 */
[----:B------:R-:W-:-:S07]  /*11f0*/  @P1 FADD.FTZ R42, R58, R42 ;  /* 0x0000002a3a2a1221 */ /* 0x000fce0000010000 */
.L_x_12401:
[----:B------:R-:W-:Y:S01]  /*1200*/  HADD2.F32 R43, -RZ, R37.H1_H1 ;  /* 0x30000025ff2b7230 */ /* 0x000fe20000004100 */
[----:B------:R-:W-:Y:S06]  /*1210*/  @P2 BRA `(.L_x_12402) ;  /* 0x00000000000c2947 */ /* 0x000fec0003800000 */
[----:B------:R-:W-:Y:S05]  /*1220*/  @!P1 BRA `(.L_x_12403) ;  /* 0x0000000000149947 */ /* 0x000fea0003800000 */
[----:B-----5:R-:W-:Y:S01]  /*1230*/  FADD.FTZ R43, R59, R43 ;  /* 0x0000002b3b2b7221 */ /* 0x020fe20000010000 */
[----:B------:R-:W-:Y:S06]  /*1240*/  BRA `(.L_x_12403) ;  /* 0x00000000000c7947 */ /* 0x000fec0003800000 */
.L_x_12402:
[----:B-----5:R-:W-:-:S05]  /*1250*/  HADD2.F32 R34, -RZ, R61.H1_H1 ;  /* 0x3000003dff227230 */ /* 0x020fca0000004100 */
[----:B------:R-:W-:-:S04]  /*1260*/  FADD.FTZ R43, R34, R43 ;  /* 0x0000002b222b7221 */ /* 0x000fc80000010000 */
[----:B------:R-:W-:-:S07]  /*1270*/  @P1 FADD.FTZ R43, R59, R43 ;  /* 0x0000002b3b2b1221 */ /* 0x000fce0000010000 */
.L_x_12403:
[----:B------:R-:W-:Y:S01]  /*1280*/  HADD2.F32 R36, -RZ, R38.H0_H0 ;  /* 0x20000026ff247230 */ /* 0x000fe20000004100 */
[----:B------:R-:W-:Y:S06]  /*1290*/  @P2 BRA `(.L_x_12404) ;  /* 0x00000000000c2947 */ /* 0x000fec0003800000 */
[----:B------:R-:W-:Y:S05]  /*12a0*/  @!P1 BRA `(.L_x_12405) ;  /* 0x0000000000149947 */ /* 0x000fea0003800000 */
[----:B-----5:R-:W-:Y:S01]  /*12b0*/  FADD.FTZ R36, R52, R36 ;  /* 0x0000002434247221 */ /* 0x020fe20000010000 */
[----:B------:R-:W-:Y:S06]  /*12c0*/  BRA `(.L_x_12405) ;  /* 0x00000000000c7947 */ /* 0x000fec0003800000 */
.L_x_12404:
[----:B-----5:R-:W-:-:S05]  /*12d0*/  HADD2.F32 R35, -RZ, R62.H0_H0 ;  /* 0x2000003eff237230 */ /* 0x020fca0000004100 */
[----:B------:R-:W-:-:S04]  /*12e0*/  FADD.FTZ R36, R35, R36 ;  /* 0x0000002423247221 */ /* 0x000fc80000010000 */
[----:B------:R-:W-:-:S07]  /*12f0*/  @P1 FADD.FTZ R36, R52, R36 ;  /* 0x0000002434241221 */ /* 0x000fce0000010000 */
.L_x_12405:
[----:B------:R-:W-:Y:S01]  /*1300*/  HADD2.F32 R37, -RZ, R38.H1_H1 ;  /* 0x30000026ff257230 */ /* 0x000fe20000004100 */
[----:B------:R-:W-:Y:S06]  /*1310*/  @P2 BRA `(.L_x_12406) ;  /* 0x00000000000c2947 */ /* 0x000fec0003800000 */
[----:B------:R-:W-:Y:S05]  /*1320*/  @!P1 BRA `(.L_x_12407) ;  /* 0x0000000000149947 */ /* 0x000fea0003800000 */
[----:B-----5:R-:W-:Y:S01]  /*1330*/  FADD.FTZ R37, R53, R37 ;  /* 0x0000002535257221 */ /* 0x020fe20000010000 */
[----:B------:R-:W-:Y:S06]  /*1340*/  BRA `(.L_x_12407) ;  /* 0x00000000000c7947 */ /* 0x000fec0003800000 */
.L_x_12406:
[----:B-----5:R-:W-:-:S05]  /*1350*/  HADD2.F32 R34, -RZ, R62.H1_H1 ;  /* 0x3000003eff227230 */ /* 0x020fca0000004100 */
[----:B------:R-:W-:-:S04]  /*1360*/  FADD.FTZ R37, R34, R37 ;  /* 0x0000002522257221 */ /* 0x000fc80000010000 */
[----:B------:R-:W-:-:S07]  /*1370*/  @P1 FADD.FTZ R37, R53, R37 ;  /* 0x0000002535251221 */ /* 0x000fce0000010000 */
.L_x_12407:
[----:B------:R-:W-:Y:S01]  /*1380*/  HADD2.F32 R38, -RZ, R39.H0_H0 ;  /* 0x20000027ff267230 */ /* 0x000fe20000004100 */
[----:B------:R-:W-:Y:S06]  /*1390*/  @P2 BRA `(.L_x_12408) ;  /* 0x00000000000c2947 */ /* 0x000fec0003800000 */
[----:B------:R-:W-:Y:S05]  /*13a0*/  @!P1 BRA `(.L_x_12409) ;  /* 0x0000000000149947 */ /* 0x000fea0003800000 */
[----:B-----5:R-:W-:Y:S01]  /*13b0*/  FADD.FTZ R38, R54, R38 ;  /* 0x0000002636267221 */ /* 0x020fe20000010000 */
[----:B------:R-:W-:Y:S06]  /*13c0*/  BRA `(.L_x_12409) ;  /* 0x00000000000c7947 */ /* 0x000fec0003800000 */
.L_x_12408:
[----:B-----5:R-:W-:-:S05]  /*13d0*/  HADD2.F32 R35, -RZ, R63.H0_H0 ;  /* 0x2000003fff237230 */ /* 0x020fca0000004100 */
[----:B------:R-:W-:-:S04]  /*13e0*/  FADD.FTZ R38, R35, R38 ;  /* 0x0000002623267221 */ /* 0x000fc80000010000 */
[----:B------:R-:W-:-:S07]  /*13f0*/  @P1 FADD.FTZ R38, R54, R38 ;  /* 0x0000002636261221 */ /* 0x000fce0000010000 */
.L_x_12409:
[----:B------:R-:W-:Y:S01]  /*1400*/  HADD2.F32 R39, -RZ, R39.H1_H1 ;  /* 0x30000027ff277230 */ /* 0x000fe20000004100 */
[----:B------:R-:W-:Y:S06]  /*1410*/  @P2 BRA `(.L_x_12410) ;  /* 0x00000000000c2947 */ /* 0x000fec0003800000 */
[----:B------:R-:W-:Y:S05]  /*1420*/  @!P1 BRA `(.L_x_12411) ;  /* 0x0000000000149947 */ /* 0x000fea0003800000 */
[----:B-----5:R-:W-:Y:S01]  /*1430*/  FADD.FTZ R39, R55, R39 ;  /* 0x0000002737277221 */ /* 0x020fe20000010000 */
[----:B------:R-:W-:Y:S06]  /*1440*/  BRA `(.L_x_12411) ;  /* 0x00000000000c7947 */ /* 0x000fec0003800000 */
.L_x_12410:
[----:B-----5:R-:W-:-:S05]  /*1450*/  HADD2.F32 R34, -RZ, R63.H1_H1 ;  /* 0x3000003fff227230 */ /* 0x020fca0000004100 */
[----:B------:R-:W-:-:S04]  /*1460*/  FADD.FTZ R39, R34, R39 ;  /* 0x0000002722277221 */ /* 0x000fc80000010000 */
[----:B------:R-:W-:-:S07]  /*1470*/  @P1 FADD.FTZ R39, R55, R39 ;  /* 0x0000002737271221 */ /* 0x000fce0000010000 */
.L_x_12411:
        /* <DEDUP_REMOVED lines=19> */
.L_x_12412:
[----:B-----5:R-:W-:-:S05]  /*15b0*/  HADD2.F32 R33, -RZ, R60.H0_H0 ;  /* 0x2000003cff217230 */ /* 0x020fca0000004100 */
[----:B------:R-:W-:-:S04]  /*15c0*/  FADD.FTZ R32, R33, R32 ;  /* 0x0000002021207221 */ /* 0x000fc80000010000 */
[----:B------:R-:W-:-:S07]  /*15d0*/  @P1 FADD.FTZ R32, R56, R32 ;  /* 0x0000002038201221 */ /* 0x000fce0000010000 */
.L_x_12413:
[----:B------:R-:W-:Y:S01]  /*15e0*/  HADD2.F32 R33, -RZ, R64.H1_H1 ;  /* 0x30000040ff217230 */ /* 0x000fe20000004100 */
[----:B------:R-:W-:Y:S06]  /*15f0*/  @P2 BRA `(.L_x_12414) ;  /* 0x00000000000c2947 */ /* 0x000fec0003800000 */
[----:B------:R-:W-:Y:S05]  /*1600*/  @!P1 BRA `(.L_x_12415) ;  /* 0x0000000000149947 */ /* 0x000fea0003800000 */
[----:B-----5:R-:W-:Y:S01]  /*1610*/  FADD.FTZ R33, R57, R33 ;  /* 0x0000002139217221 */ /* 0x020fe20000010000 */
[----:B------:R-:W-:Y:S06]  /*1620*/  BRA `(.L_x_12415) ;  /* 0x00000000000c7947 */ /* 0x000fec0003800000 */
.L_x_12414:
[----:B-----5:R-:W-:-:S05]  /*1630*/  HADD2.F32 R34, -RZ, R60.H1_H1 ;  /* 0x3000003cff227230 */ /* 0x020fca0000004100 */
[----:B------:R-:W-:-:S04]  /*1640*/  FADD.FTZ R33, R34, R33 ;  /* 0x0000002122217221 */ /* 0x000fc80000010000 */
[----:B------:R-:W-:-:S07]  /*1650*/  @P1 FADD.FTZ R33, R57, R33 ;  /* 0x0000002139211221 */ /* 0x000fce0000010000 */
.L_x_12415:
[----:B------:R-:W-:Y:S01]  /*1660*/  HADD2.F32 R34, -RZ, R65.H0_H0 ;  /* 0x20000041ff227230 */ /* 0x000fe20000004100 */
[----:B------:R-:W-:Y:S06]  /*1670*/  @P2 BRA `(.L_x_12416) ;  /* 0x00000000000c2947 */ /* 0x000fec0003800000 */
[----:B------:R-:W-:Y:S05]  /*1680*/  @!P1 BRA `(.L_x_12417) ;  /* 0x0000000000149947 */ /* 0x000fea0003800000 */
[----:B-----5:R-:W-:Y:S01]  /*1690*/  FADD.FTZ R34, R58, R34 ;  /* 0x000000223a227221 */ /* 0x020fe20000010000 */
[----:B------:R-:W-:Y:S06]  /*16a0*/  BRA `(.L_x_12417) ;  /* 0x00000000000c7947 */ /* 0x000fec0003800000 */
.L_x_12416:
[----:B-----5:R-:W-:-:S05]  /*16b0*/  HADD2.F32 R35, -RZ, R61.H0_H0 ;  /* 0x2000003dff237230 */ /* 0x020fca0000004100 */
[----:B------:R-:W-:-:S04]  /*16c0*/  FADD.FTZ R34, R35, R34 ;  /* 0x0000002223227221 */ /* 0x000fc80000010000 */
[----:B------:R-:W-:-:S07]  /*16d0*/  @P1 FADD.FTZ R34, R58, R34 ;  /* 0x000000223a221221 */ /* 0x000fce0000010000 */
.L_x_12417:
[----:B------:R-:W-:Y:S01]  /*16e0*/  HADD2.F32 R35, -RZ, R65.H1_H1 ;  /* 0x30000041ff237230 */ /* 0x000fe20000004100 */
[----:B------:R-:W-:Y:S06]  /*16f0*/  @P2 BRA `(.L_x_12418) ;  /* 0x00000000000c2947 */ /* 0x000fec0003800000 */
[----:B------:R-:W-:Y:S05]  /*1700*/  @!P1 BRA `(.L_x_12419) ;  /* 0x0000000000149947 */ /* 0x000fea0003800000 */
[----:B-----5:R-:W-:Y:S01]  /*1710*/  FADD.FTZ R35, R59, R35 ;  /* 0x000000233b237221 */ /* 0x020fe20000010000 */
[----:B------:R-:W-:Y:S06]  /*1720*/  BRA `(.L_x_12419) ;  /* 0x00000000000c7947 */ /* 0x000fec0003800000 */
.L_x_12418:
[----:B-----5:R-:W-:-:S05]  /*1730*/  HADD2.F32 R64, -RZ, R61.H1_H1 ;  /* 0x3000003dff407230 */ /* 0x020fca0000004100 */
[----:B------:R-:W-:-:S04]  /*1740*/  FADD.FTZ R35, R64, R35 ;  /* 0x0000002340237221 */ /* 0x000fc80000010000 */
[----:B------:R-:W-:-:S07]  /*1750*/  @P1 FADD.FTZ R35, R59, R35 ;  /* 0x000000233b231221 */ /* 0x000fce0000010000 */
.L_x_12419:
[----:B------:R-:W-:Y:S01]  /*1760*/  HADD2.F32 R64, -RZ, R66.H0_H0 ;  /* 0x20000042ff407230 */ /* 0x000fe20000004100 */
[----:B------:R-:W-:Y:S06]  /*1770*/  @P2 BRA `(.L_x_12420) ;  /* 0x00000000000c2947 */ /* 0x000fec0003800000 */
[----:B------:R-:W-:Y:S05]  /*1780*/  @!P1 BRA `(.L_x_12421) ;  /* 0x0000000000149947 */ /* 0x000fea0003800000 */
[----:B-----5:R-:W-:Y:S01]  /*1790*/  FADD.FTZ R64, R52, R64 ;  /* 0x0000004034407221 */ /* 0x020fe20000010000 */
[----:B------:R-:W-:Y:S06]  /*17a0*/  BRA `(.L_x_12421) ;  /* 0x00000000000c7947 */ /* 0x000fec0003800000 */
.L_x_12420:
[----:B-----5:R-:W-:-:S05]  /*17b0*/  HADD2.F32 R65, -RZ, R62.H0_H0 ;  /* 0x2000003eff417230 */ /* 0x020fca0000004100 */
[----:B------:R-:W-:-:S04]  /*17c0*/  FADD.FTZ R64, R65, R64 ;  /* 0x0000004041407221 */ /* 0x000fc80000010000 */
[----:B------:R-:W-:-:S07]  /*17d0*/  @P1 FADD.FTZ R64, R52, R64 ;  /* 0x0000004034401221 */ /* 0x000fce0000010000 */
.L_x_12421:
[----:B------:R-:W-:Y:S01]  /*17e0*/  HADD2.F32 R65, -RZ, R66.H1_H1 ;  /* 0x30000042ff417230 */ /* 0x000fe20000004100 */
[----:B------:R-:W-:Y:S06]  /*17f0*/  @P2 BRA `(.L_x_12422) ;  /* 0x00000000000c2947 */ /* 0x000fec0003800000 */
[----:B------:R-:W-:Y:S05]  /*1800*/  @!P1 BRA `(.L_x_12423) ;  /* 0x0000000000149947 */ /* 0x000fea0003800000 */
[----:B-----5:R-:W-:Y:S01]  /*1810*/  FADD.FTZ R65, R53, R65 ;  /* 0x0000004135417221 */ /* 0x020fe20000010000 */
[----:B------:R-:W-:Y:S06]  /*1820*/  BRA `(.L_x_12423) ;  /* 0x00000000000c7947 */ /* 0x000fec0003800000 */
.L_x_12422:
[----:B-----5:R-:W-:-:S05]  /*1830*/  HADD2.F32 R66, -RZ, R62.H1_H1 ;  /* 0x3000003eff427230 */ /* 0x020fca0000004100 */
[----:B------:R-:W-:-:S04]  /*1840*/  FADD.FTZ R65, R66, R65 ;  /* 0x0000004142417221 */ /* 0x000fc80000010000 */
[----:B------:R-:W-:-:S07]  /*1850*/  @P1 FADD.FTZ R65, R53, R65 ;  /* 0x0000004135411221 */ /* 0x000fce0000010000 */
.L_x_12423:
[----:B------:R-:W-:Y:S01]  /*1860*/  HADD2.F32 R66, -RZ, R67.H0_H0 ;  /* 0x20000043ff427230 */ /* 0x000fe20000004100 */
[----:B------:R-:W-:Y:S06]  /*1870*/  @P2 BRA `(.L_x_12424) ;  /* 0x00000000000c2947 */ /* 0x000fec0003800000 */
[----:B------:R-:W-:Y:S05]  /*1880*/  @!P1 BRA `(.L_x_12425) ;  /* 0x0000000000149947 */ /* 0x000fea0003800000 */
[----:B-----5:R-:W-:Y:S01]  /*1890*/  FADD.FTZ R66, R54, R66 ;  /* 0x0000004236427221 */ /* 0x020fe20000010000 */
[----:B------:R-:W-:Y:S06]  /*18a0*/  BRA `(.L_x_12425) ;  /* 0x00000000000c7947 */ /* 0x000fec0003800000 */
.L_x_12424:
[----:B-----5:R-:W-:-:S05]  /*18b0*/  HADD2.F32 R103, -RZ, R63.H0_H0 ;  /* 0x2000003fff677230 */ /* 0x020fca0000004100 */
[----:B------:R-:W-:-:S04]  /*18c0*/  FADD.FTZ R66, R103, R66 ;  /* 0x0000004267427221 */ /* 0x000fc80000010000 */
[----:B------:R-:W-:-:S07]  /*18d0*/  @P1 FADD.FTZ R66, R54, R66 ;  /* 0x0000004236421221 */ /* 0x000fce0000010000 */
.L_x_12425:
[----:B------:R-:W-:Y:S01]  /*18e0*/  HADD2.F32 R67, -RZ, R67.H1_H1 ;  /* 0x30000043ff437230 */ /* 0x000fe20000004100 */
[----:B------:R-:W-:Y:S06]  /*18f0*/  @P2 BRA `(.L_x_12426) ;  /* 0x00000000000c2947 */ /* 0x000fec0003800000 */
[----:B------:R-:W-:Y:S05]  /*1900*/  @!P1 BRA `(.L_x_12427) ;  /* 0x0000000000149947 */ /* 0x000fea0003800000 */
[----:B-----5:R-:W-:Y:S01]  /*1910*/  FADD.FTZ R67, R55, R67 ;  /* 0x0000004337437221 */ /* 0x020fe20000010000 */
[----:B------:R-:W-:Y:S06]  /*1920*/  BRA `(.L_x_12427) ;  /* 0x00000000000c7947 */ /* 0x000fec0003800000 */
.L_x_12426:
[----:B-----5:R-:W-:-:S05]  /*1930*/  HADD2.F32 R102, -RZ, R63.H1_H1 ;  /* 0x3000003fff667230 */ /* 0x020fca0000004100 */
[----:B------:R-:W-:-:S04]  /*1940*/  FADD.FTZ R67, R102, R67 ;  /* 0x0000004366437221 */ /* 0x000fc80000010000 */
[----:B------:R-:W-:-:S07]  /*1950*/  @P1 FADD.FTZ R67, R55, R67 ;  /* 0x0000004337431221 */ /* 0x000fce0000010000 */
.L_x_12427:
        /* <DEDUP_REMOVED lines=100> */
.L_x_12440:
        /* <DEDUP_REMOVED lines=15> */
[----:B------:R-:W-:Y:S02]  /*2090*/  @!P4 LEA R149, R104, R105, 0x3 ;  /* 0x000000696895c211 */ /* 0x000fe400078e18ff */
        /* <DEDUP_REMOVED lines=68> */
[C---:B--2---:R-:W-:Y:S01]  /*24e0*/  FMUL.FTZ R148, R45.reuse, R148 ;  /* 0x000000942d947220 */ /* 0x044fe20000410000 */
[C---:B------:R-:W-:Y:S01]  /*24f0*/  FMUL.FTZ R150, R45.reuse, R150 ;  /* 0x000000962d967220 */ /* 0x040fe20000410000 */
[C---:B0-----:R-:W-:Y:S01]  /*2500*/  FMUL.FTZ R104, R45.reuse, R50 ;  /* 0x000000322d687220 */ /* 0x041fe20000410000 */
[----:B------:R-:W-:Y:S01]  /*2510*/  FMUL.FTZ R105, R45, R48 ;  /* 0x000000302d697220 */ /* 0x000fe20000410000 */
[----:B------:R-:W-:Y:S01]  /*2520*/  FFMA.FTZ R32, R86, R148, R25 ;  /* 0x0000009456207223 */ /* 0x000fe20000010019 */
[----:B------:R-:W-:Y:S01]  /*2530*/  FFMA.FTZ R33, R89, R150, R24 ;  /* 0x0000009659217223 */ /* 0x000fe20000010018 */
[----:B-1----:R-:W-:-:S04]  /*2540*/  @!P2 IMAD.WIDE R102, R140, 0x4, R102 ;  /* 0x000000048c66a825 */ /* 0x002fc800078e0266 */
[C---:B------:R-:W-:Y:S01]  /*2550*/  FMUL.FTZ R152, R45.reuse, R152 ;  /* 0x000000982d987220 */ /* 0x040fe20000410000 */
[C---:B------:R-:W-:Y:S01]  /*2560*/  FMUL.FTZ R154, R45.reuse, R154 ;  /* 0x0000009a2d9a7220 */ /* 0x040fe20000410000 */
[----:B------:R-:W-:Y:S01]  /*2570*/  FMUL.FTZ R156, R45, R156 ;  /* 0x0000009c2d9c7220 */ /* 0x000fe20000410000 */
[----:B------:R-:W-:Y:S01]  /*2580*/  F2FP.F16.F32.PACK_AB R32, R33, R32 ;  /* 0x000000202120723e */ /* 0x000fe200000000ff */
[----:B------:R-:W-:Y:S01]  /*2590*/  FMUL.FTZ R158, R45, R158 ;  /* 0x0000009e2d9e7220 */ /* 0x000fe20000410000 */
[----:B------:R-:W-:Y:S01]  /*25a0*/  FFMA.FTZ R33, R88, R104, R23 ;  /* 0x0000006858217223 */ /* 0x000fe20000010017 */
[----:B------:R-:W-:Y:S01]  /*25b0*/  FFMA.FTZ R34, R91, R105, R22 ;  /* 0x000000695b227223 */ /* 0x000fe20000010016 */
[----:B------:R-:W-:Y:S01]  /*25c0*/  FFMA.FTZ R35, R90, R152, R21 ;  /* 0x000000985a237223 */ /* 0x000fe20000010015 */
[----:B------:R-:W-:Y:S01]  /*25d0*/  FFMA.FTZ R36, R93, R154, R20 ;  /* 0x0000009a5d247223 */ /* 0x000fe20000010014 */
[----:B------:R0:W-:Y:S01]  /*25e0*/  @!P2 STG.E desc[UR4][R102.64], R45 ;  /* 0x0000002d6600a986 */ /* 0x0001e2000c101904 */
[----:B------:R-:W-:Y:S01]  /*25f0*/  FFMA.FTZ R47, R92, R156, R19 ;  /* 0x0000009c5c2f7223 */ /* 0x000fe20000010013 */
[----:B------:R-:W-:Y:S01]  /*2600*/  FFMA.FTZ R48, R97, R158, R18 ;  /* 0x0000009e61307223 */ /* 0x000fe20000010012 */
[----:B------:R-:W-:Y:S01]  /*2610*/  F2FP.F16.F32.PACK_AB R33, R34, R33 ;  /* 0x000000212221723e */ /* 0x000fe200000000ff */
[C---:B------:R-:W-:Y:S01]  /*2620*/  FADD.FTZ R42, -R147.reuse, R42 ;  /* 0x0000002a932a7221 */ /* 0x040fe20000010100 */
[----:B------:R-:W-:Y:S01]  /*2630*/  F2FP.F16.F32.PACK_AB R34, R36, R35 ;  /* 0x000000232422723e */ /* 0x000fe200000000ff */
[----:B------:R-:W-:Y:S01]  /*2640*/  FADD.FTZ R40, -R147, R40 ;  /* 0x0000002893287221 */ /* 0x000fe20000010100 */
[----:B------:R-:W-:Y:S01]  /*2650*/  F2FP.F16.F32.PACK_AB R35, R48, R47 ;  /* 0x0000002f3023723e */ /* 0x000fe200000000ff */
[C---:B------:R-:W-:Y:S01]  /*2660*/  FMUL.FTZ R48, R45.reuse, R44 ;  /* 0x0000002c2d307220 */ /* 0x040fe20000410000 */
[C---:B------:R-:W-:Y:S01]  /*2670*/  FMUL.FTZ R44, R45.reuse, R37 ;  /* 0x000000252d2c7220 */ /* 0x040fe20000410000 */
[C---:B------:R-:W-:Y:S01]  /*2680*/  FMUL.FTZ R50, R45.reuse, R42 ;  /* 0x0000002a2d327220 */ /* 0x040fe20000410000 */
[C---:B------:R-:W-:Y:S01]  /*2690*/  FMUL.FTZ R49, R45.reuse, R41 ;  /* 0x000000292d317220 */ /* 0x040fe20000410000 */
[----:B0-----:R-:W-:Y:S01]  /*26a0*/  SHF.L.U32 R102, R146, 0x4, RZ ;  /* 0x0000000492667819 */ /* 0x001fe200000006ff */
[----:B------:R-:W-:Y:S01]  /*26b0*/  FMUL.FTZ R103, R45, R46 ;  /* 0x0000002e2d677220 */ /* 0x000fe20000410000 */
        /* <DEDUP_REMOVED lines=9> */
[----:B------:R-:W-:Y:S01]  /*2750*/  FADD.FTZ R67, -R147, R67 ;  /* 0x0000004393437221 */ /* 0x000fe20000010100 */
[----:B------:R-:W-:Y:S01]  /*2760*/  FFMA.FTZ R42, R108, R50, R15 ;  /* 0x000000326c2a7223 */ /* 0x000fe2000001000f */
[----:B------:R0:W-:Y:S01]  /*2770*/  STG.E.128 desc[UR4][R36.64], R32 ;  /* 0x0000002024007986 */ /* 0x0001e2000c101d04 */
        /* <DEDUP_REMOVED lines=21> */
[----:B------:R-:W-:Y:S01]  /*28d0*/  IADD3 R32, P2, R102, UR16, RZ ;  /* 0x0000001066207c10 */ /* 0x000fe2000ff5e0ff */
[----:B------:R-:W-:Y:S01]  /*28e0*/  FFMA.FTZ R34, R117, R164, R10 ;  /* 0x000000a475227223 */ /* 0x000fe2000001000a */
[----:B------:R-:W-:Y:S01]  /*28f0*/  F2FP.F16.F32.PACK_AB R41, R33, R42 ;  /* 0x0000002a2129723e */ /* 0x000fe200000000ff */
[----:B------:R-:W-:Y:S01]  /*2900*/  FFMA.FTZ R42, R110, R160, R13 ;  /* 0x000000a06e2a7223 */ /* 0x000fe2000001000d */
[----:B------:R-:W-:Y:S01]  /*2910*/  FFMA.FTZ R33, R113, R162, R12 ;  /* 0x000000a271217223 */ /* 0x000fe2000001000c */
        /* <DEDUP_REMOVED lines=8> */
[----:B------:R-:W-:Y:S01]  /*29a0*/  F2FP.F16.F32.PACK_AB R38, R43, R38 ;  /* 0x000000262b26723e */ /* 0x000fe200000000ff */
[-C--:B------:R-:W-:Y:S01]  /*29b0*/  FFMA.FTZ R43, R112, R147.reuse, R11 ;  /* 0x00000093702b7223 */ /* 0x080fe2000001000b */
[----:B------:R-:W-:Y:S01]  /*29c0*/  F2FP.F16.F32.PACK_AB R37, R105, R104 ;  /* 0x000000686925723e */ /* 0x000fe200000000ff */
[----:B------:R-:W-:Y:S01]  /*29d0*/  FFMA.FTZ R35, R118, R147, R77 ;  /* 0x0000009376237223 */ /* 0x000fe2000001004d */
[----:B------:R-:W-:Y:S01]  /*29e0*/  IADD3.X R33, R146, UR17, RZ, P2, !PT ;  /* 0x0000001192217c10 */ /* 0x000fe200097fe4ff */
[----:B------:R-:W-:Y:S01]  /*29f0*/  FFMA.FTZ R164, R125, R164, R78 ;  /* 0x000000a47da47223 */ /* 0x000fe2000001004e */
[----:B------:R-:W-:Y:S01]  /*2a00*/  SHF.R.U32.HI R145, RZ, 0x1c, R145 ;  /* 0x0000001cff917819 */ /* 0x000fe20000011691 */
[----:B------:R-:W-:Y:S01]  /*2a10*/  FFMA.FTZ R147, R123, R162, R76 ;  /* 0x000000a27b937223 */ /* 0x000fe2000001004c */
[----:B------:R-:W-:Y:S01]  /*2a20*/  IADD3 R104, P4, R45, UR14, RZ ;  /* 0x0000000e2d687c10 */ /* 0x000fe2000ff9e0ff */
[----:B------:R0:W-:Y:S01]  /*2a30*/  STG.E.128 desc[UR4][R32.64], R36 ;  /* 0x0000002420007986 */ /* 0x0001e2000c101d04 */
[----:B------:R-:W-:Y:S01]  /*2a40*/  F2FP.F16.F32.PACK_AB R43, R34, R43 ;  /* 0x0000002b222b723e */ /* 0x000fe200000000ff */
[----:B------:R-:W-:Y:S01]  /*2a50*/  FFMA.FTZ R34, R121, R160, R74 ;  /* 0x000000a079227223 */ /* 0x000fe2000001004a */
[----:B------:R-:W-:Y:S01]  /*2a60*/  IADD3.X R105, R145, UR15, RZ, P4, !PT ;  /* 0x0000000f91697c10 */ /* 0x000fe2000a7fe4ff */
[----:B------:R-:W-:Y:S01]  /*2a70*/  FFMA.FTZ R102, R120, R44, R9 ;  /* 0x0000002c78667223 */ /* 0x000fe20000010009 */
[----:B------:R-:W-:Y:S01]  /*2a80*/  FFMA.FTZ R149, R127, R46, R8 ;  /* 0x0000002e7f957223 */ /* 0x000fe20000010008 */
[----:B------:R-:W-:-:S02]  /*2a90*/  F2FP.F16.F32.PACK_AB R35, R164, R35 ;  /* 0x00000023a423723e */ /* 0x000fc400000000ff */
[----:B------:R1:W-:Y:S01]  /*2aa0*/  STG.E.128 desc[UR4][R104.64], R40 ;  /* 0x0000002868007986 */ /* 0x0003e2000c101d04 */
[----:B------:R-:W-:Y:S02]  /*2ab0*/  F2FP.F16.F32.PACK_AB R34, R147, R34 ;  /* 0x000000229322723e */ /* 0x000fe400000000ff */
[----:B------:R-:W-:Y:S02]  /*2ac0*/  IADD3 R140, R140, UR18, RZ ;  /* 0x000000128c8c7c10 */ /* 0x000fe4000fffe0ff */
[----:B------:R-:W-:Y:S01]  /*2ad0*/  SEL R147, RZ, 0x1, P1 ;  /* 0x00000001ff937807 */ /* 0x000fe20000800000 */
[----:B0-----:R-:W-:Y:S01]  /*2ae0*/  FFMA.FTZ R37, R122, R49, R7 ;  /* 0x000000317a257223 */ /* 0x001fe20000010007 */
        /* <DEDUP_REMOVED lines=8> */
[-C--:B-1----:R-:W-:Y:S01]  /*2b70*/  FFMA.FTZ R40, R126, R66.reuse, R3 ;  /* 0x000000427e287223 */ /* 0x082fe20000010003 */
        /* <DEDUP_REMOVED lines=12> */
[----:B------:R-:W-:-:S02]  /*2c40*/  SHF.R.U32.HI R144, RZ, 0x1c, R144 ;  /* 0x0000001cff907819 */ /* 0x000fc40000011690 */
[C---:B------:R-:W-:Y:S02]  /*2c50*/  IADD3 R48, P4, R47.reuse, UR14, RZ ;  /* 0x0000000e2f307c10 */ /* 0x040fe4000ff9e0ff */
[----:B------:R-:W-:Y:S02]  /*2c60*/  IADD3 R44, P5, R47, UR16, RZ ;  /* 0x000000102f2c7c10 */ /* 0x000fe4000ffbe0ff */
[----:B------:R-:W-:Y:S02]  /*2c70*/  IADD3.X R51, R145, UR17, RZ, P2, !PT ;  /* 0x0000001191337c10 */ /* 0x000fe400097fe4ff */
[----:B------:R-:W-:Y:S02]  /*2c80*/  F2FP.F16.F32.PACK_AB R36, R149, R102 ;  /* 0x000000669524723e */ /* 0x000fe400000000ff */
[----:B------:R-:W-:Y:S01]  /*2c90*/  IADD3.X R49, R144, UR15, RZ, P4, !PT ;  /* 0x0000000f90317c10 */ /* 0x000fe2000a7fe4ff */
[----:B------:R0:W-:Y:S01]  /*2ca0*/  STG.E.128 desc[UR4][R50.64], R32 ;  /* 0x0000002032007986 */ /* 0x0001e2000c101d04 */
[----:B------:R-:W-:-:S02]  /*2cb0*/  F2FP.F16.F32.PACK_AB R40, R45, R40 ;  /* 0x000000282d28723e */ /* 0x000fc400000000ff */
[----:B------:R-:W-:Y:S01]  /*2cc0*/  F2FP.F16.F32.PACK_AB R42, R65, R42 ;  /* 0x0000002a412a723e */ /* 0x000fe200000000ff */
[----:B------:R0:W-:Y:S01]  /*2cd0*/  STG.E.128 desc[UR4][R48.64], R36 ;  /* 0x0000002430007986 */ /* 0x0001e2000c101d04 */
[----:B------:R-:W-:Y:S02]  /*2ce0*/  F2FP.F16.F32.PACK_AB R41, R64, R41 ;  /* 0x000000294029723e */ /* 0x000fe400000000ff */
[----:B------:R-:W-:Y:S02]  /*2cf0*/  IADD3.X R45, R144, UR17, RZ, P5, !PT ;  /* 0x00000011902d7c10 */ /* 0x000fe4000affe4ff */
[----:B------:R-:W-:-:S03]  /*2d00*/  ISETP.GE.AND P2, PT, R140, UR19, PT ;  /* 0x000000138c007c0c */ /* 0x000fc6000bf46270 */
[----:B------:R0:W-:Y:S10]  /*2d10*/  STG.E.128 desc[UR4][R44.64], R40 ;  /* 0x000000282c007986 */ /* 0x0001f4000c101d04 */
[----:B------:R-:W-:Y:S05]  /*2d20*/  @!P2 BRA `(.L_x_12429) ;  /* 0xffffffdc0054a947 */ /* 0x000fea000383ffff */
[----:B------:R-:W-:Y:S05]  /*2d30*/  EXIT ;  /* 0x000000000000794d */ /* 0x000fea0003800000 */
.L_x_12428:
[----:B------:R-:W-:Y:S01]  /*2d40*/  HFMA2.MMA R153, -RZ, RZ, 0, 5.9604644775390625e-08 ;  /* 0x00000001ff997435 */ /* 0x000fe200000001ff */
[----:B------:R-:W-:Y:S02]  /*2d50*/  MOV R154, R148 ;  /* 0x00000094009a7202 */ /* 0x000fe40000000f00 */
[----:B------:R-:W-:Y:S02]  /*2d60*/  MOV R156, 0x1f ;  /* 0x0000001f009c7802 */ /* 0x000fe40000000f00 */
[----:B------:R-:W-:-:S07]  /*2d70*/  MOV R151, 0xffffffff ;  /* 0xffffffff00977802 */ /* 0x000fce0000000f00 */
[----:B-----5:R-:W-:Y:S05]  /*2d80*/  WARPSYNC.COLLECTIVE R151, `(.L_x_12430) ;  /* 0x0000000097087348 */ /* 0x020fea0003c00000 */
[----:B------:R0:W1:Y:S02]  /*2d90*/  SHFL.BFLY P2, R152, R154, R153, R156 ;  /* 0x0c0000999a987389 */ /* 0x000064000004009c */
[----:B01---5:R-:W-:Y:S01]  /*2da0*/  ENDCOLLECTIVE ;  /* 0x000000000000791b */ /* 0x023fe20003800000 */
.L_x_12430:
[----:B------:R-:W-:Y:S01]  /*2db0*/  HFMA2.MMA R153, -RZ, RZ, 0, 1.1920928955078125e-07 ;  /* 0x00000002ff997435 */ /* 0x000fe200000001ff */
[----:B------:R-:W-:-:S05]  /*2dc0*/  MOV R103, R152 ;  /* 0x0000009800677202 */ /* 0x000fca0000000f00 */
[----:B------:R-:W-:-:S05]  /*2dd0*/  FADD.FTZ R105, R148, R103 ;  /* 0x0000006794697221 */ /* 0x000fca0000010000 */
[----:B------:R-:W-:-:S07]  /*2de0*/  MOV R154, R105 ;  /* 0x00000069009a7202 */ /* 0x000fce0000000f00 */
[----:B------:R-:W-:Y:S05]  /*2df0*/  WARPSYNC.COLLECTIVE R151, `(.L_x_12431) ;  /* 0x0000000097087348 */ /* 0x000fea0003c00000 */
[----:B------:R0:W1:Y:S02]  /*2e00*/  SHFL.BFLY P2, R152, R154, R153, R156 ;  /* 0x0c0000999a987389 */ /* 0x000064000004009c */
[----:B01----:R-:W-:Y:S01]  /*2e10*/  ENDCOLLECTIVE ;  /* 0x000000000000791b */ /* 0x003fe20003800000 */
.L_x_12431:
[----:B------:R-:W-:Y:S01]  /*2e20*/  HFMA2.MMA R153, -RZ, RZ, 0, 2.384185791015625e-07 ;  /* 0x00000004ff997435 */ /* 0x000fe200000001ff */
[----:B------:R-:W-:-:S05]  /*2e30*/  MOV R102, R152 ;  /* 0x0000009800667202 */ /* 0x000fca0000000f00 */
[----:B------:R-:W-:-:S05]  /*2e40*/  FADD.FTZ R147, R105, R102 ;  /* 0x0000006669937221 */ /* 0x000fca0000010000 */
[----:B------:R-:W-:-:S07]  /*2e50*/  MOV R154, R147 ;  /* 0x00000093009a7202 */ /* 0x000fce0000000f00 */
[----:B------:R-:W-:Y:S05]  /*2e60*/  WARPSYNC.COLLECTIVE R151, `(.L_x_12432) ;  /* 0x0000000097087348 */ /* 0x000fea0003c00000 */
[----:B------:R0:W1:Y:S02]  /*2e70*/  SHFL.BFLY P2, R152, R154, R153, R156 ;  /* 0x0c0000999a987389 */ /* 0x000064000004009c */
[----:B01----:R-:W-:Y:S01]  /*2e80*/  ENDCOLLECTIVE ;  /* 0x000000000000791b */ /* 0x003fe20003800000 */
.L_x_12432:
[----:B------:R-:W-:Y:S01]  /*2e90*/  HFMA2.MMA R153, -RZ, RZ, 0, 4.76837158203125e-07 ;  /* 0x00000008ff997435 */ /* 0x000fe200000001ff */
[----:B------:R-:W-:-:S05]  /*2ea0*/  MOV R102, R152 ;  /* 0x0000009800667202 */ /* 0x000fca0000000f00 */
[----:B------:R-:W-:-:S05]  /*2eb0*/  FADD.FTZ R149, R147, R102 ;  /* 0x0000006693957221 */ /* 0x000fca0000010000 */
[----:B------:R-:W-:-:S07]  /*2ec0*/  MOV R154, R149 ;  /* 0x00000095009a7202 */ /* 0x000fce0000000f00 */
[----:B------:R-:W-:Y:S05]  /*2ed0*/  WARPSYNC.COLLECTIVE R151, `(.L_x_12433) ;  /* 0x0000000097087348 */ /* 0x000fea0003c00000 */
[----:B------:R0:W1:Y:S02]  /*2ee0*/  SHFL.BFLY P2, R152, R154, R153, R156 ;  /* 0x0c0000999a987389 */ /* 0x000064000004009c */
[----:B01----:R-:W-:Y:S01]  /*2ef0*/  ENDCOLLECTIVE ;  /* 0x000000000000791b */ /* 0x003fe20003800000 */
.L_x_12433:
[----:B------:R-:W-:Y:S01]  /*2f00*/  HFMA2.MMA R153, -RZ, RZ, 0, 9.5367431640625e-07 ;  /* 0x00000010ff997435 */ /* 0x000fe200000001ff */
[----:B------:R-:W-:-:S05]  /*2f10*/  MOV R102, R152 ;  /* 0x0000009800667202 */ /* 0x000fca0000000f00 */
[----:B------:R-:W-:-:S05]  /*2f20*/  FADD.FTZ R150, R149, R102 ;  /* 0x0000006695967221 */ /* 0x000fca0000010000 */
[----:B------:R-:W-:-:S07]  /*2f30*/  MOV R154, R150 ;  /* 0x00000096009a7202 */ /* 0x000fce0000000f00 */
[----:B------:R-:W-:Y:S05]  /*2f40*/  WARPSYNC.COLLECTIVE R151, `(.L_x_12434) ;  /* 0x0000000097087348 */ /* 0x000fea0003c00000 */
[----:B------:R0:W1:Y:S02]  /*2f50*/  SHFL.BFLY P2, R152, R154, R153, R156 ;  /* 0x0c0000999a987389 */ /* 0x000064000004009c */
[----:B01----:R-:W-:Y:S01]  /*2f60*/  ENDCOLLECTIVE ;  /* 0x000000000000791b */ /* 0x003fe20003800000 */
.L_x_12434:
        /* <DEDUP_REMOVED lines=56> */
.L_x_12435:
[----:B------:R-:W-:Y:S01]  /*32f0*/  HFMA2.MMA R153, -RZ, RZ, 0, 1.1920928955078125e-07 ;  /* 0x00000002ff997435 */ /* 0x000fe200000001ff */
[----:B------:R-:W-:-:S05]  /*3300*/  MOV R148, R152 ;  /* 0x0000009800947202 */ /* 0x000fca0000000f00 */
[----:B------:R-:W-:-:S05]  /*3310*/  FADD.FTZ R148, R103, R148 ;  /* 0x0000009467947221 */ /* 0x000fca0000010000 */
[----:B------:R-:W-:-:S07]  /*3320*/  MOV R154, R148 ;  /* 0x00000094009a7202 */ /* 0x000fce0000000f00 */
[----:B------:R-:W-:Y:S05]  /*3330*/  WARPSYNC.COLLECTIVE R151, `(.L_x_12436) ;  /* 0x0000000097087348 */ /* 0x000fea0003c00000 */
[----:B------:R0:W1:Y:S02]  /*3340*/  SHFL.BFLY P2, R152, R154, R153, R156 ;  /* 0x0c0000999a987389 */ /* 0x000064000004009c */
[----:B01----:R-:W-:Y:S01]  /*3350*/  ENDCOLLECTIVE ;  /* 0x000000000000791b */ /* 0x003fe20003800000 */
.L_x_12436:
[----:B------:R-:W-:Y:S01]  /*3360*/  HFMA2.MMA R153, -RZ, RZ, 0, 2.384185791015625e-07 ;  /* 0x00000004ff997435 */ /* 0x000fe200000001ff */
[----:B------:R-:W-:-:S05]  /*3370*/  MOV R105, R152 ;  /* 0x0000009800697202 */ /* 0x000fca0000000f00 */
[----:B------:R-:W-:-:S05]  /*3380*/  FADD.FTZ R105, R148, R105 ;  /* 0x0000006994697221 */ /* 0x000fca0000010000 */
[----:B------:R-:W-:-:S07]  /*3390*/  MOV R154, R105 ;  /* 0x00000069009a7202 */ /* 0x000fce0000000f00 */
[----:B------:R-:W-:Y:S05]  /*33a0*/  WARPSYNC.COLLECTIVE R151, `(.L_x_12437) ;  /* 0x0000000097087348 */ /* 0x000fea0003c00000 */
[----:B------:R0:W1:Y:S02]  /*33b0*/  SHFL.BFLY P2, R152, R154, R153, R156 ;  /* 0x0c0000999a987389 */ /* 0x000064000004009c */
[----:B01----:R-:W-:Y:S01]  /*33c0*/  ENDCOLLECTIVE ;  /* 0x000000000000791b */ /* 0x003fe20003800000 */
.L_x_12437:
[----:B------:R-:W-:Y:S01]  /*33d0*/  HFMA2.MMA R153, -RZ, RZ, 0, 4.76837158203125e-07 ;  /* 0x00000008ff997435 */ /* 0x000fe200000001ff */
[----:B------:R-:W-:-:S05]  /*33e0*/  MOV R150, R152 ;  /* 0x0000009800967202 */ /* 0x000fca0000000f00 */
[----:B------:R-:W-:-:S05]  /*33f0*/  FADD.FTZ R150, R105, R150 ;  /* 0x0000009669967221 */ /* 0x000fca0000010000 */
[----:B------:R-:W-:-:S07]  /*3400*/  MOV R154, R150 ;  /* 0x00000096009a7202 */ /* 0x000fce0000000f00 */
[----:B------:R-:W-:Y:S05]  /*3410*/  WARPSYNC.COLLECTIVE R151, `(.L_x_12438) ;  /* 0x0000000097087348 */ /* 0x000fea0003c00000 */
[----:B------:R0:W1:Y:S02]  /*3420*/  SHFL.BFLY P2, R152, R154, R153, R156 ;  /* 0x0c0000999a987389 */ /* 0x000064000004009c */
[----:B01----:R-:W-:Y:S01]  /*3430*/  ENDCOLLECTIVE ;  /* 0x000000000000791b */ /* 0x003fe20003800000 */
.L_x_12438:
[----:B------:R-:W-:Y:S01]  /*3440*/  HFMA2.MMA R153, -RZ, RZ, 0, 9.5367431640625e-07 ;  /* 0x00000010ff997435 */ /* 0x000fe200000001ff */
[----:B------:R-:W-:-:S05]  /*3450*/  MOV R147, R152 ;  /* 0x0000009800937202 */ /* 0x000fca0000000f00 */
[----:B------:R-:W-:-:S05]  /*3460*/  FADD.FTZ R147, R150, R147 ;  /* 0x0000009396937221 */ /* 0x000fca0000010000 */
[----:B------:R-:W-:-:S07]  /*3470*/  MOV R154, R147 ;  /* 0x00000093009a7202 */ /* 0x000fce0000000f00 */
[----:B------:R-:W-:Y:S05]  /*3480*/  WARPSYNC.COLLECTIVE R151, `(.L_x_12439) ;  /* 0x0000000097087348 */ /* 0x000fea0003c00000 */
[----:B------:R0:W1:Y:S02]  /*3490*/  SHFL.BFLY P2, R152, R154, R153, R156 ;  /* 0x0c0000999a987389 */ /* 0x000064000004009c */
[----:B01----:R-:W-:Y:S01]  /*34a0*/  ENDCOLLECTIVE ;  /* 0x000000000000791b */ /* 0x003fe20003800000 */
.L_x_12439:
[----:B------:R-:W-:Y:S05]  /*34b0*/  BRA `(.L_x_12440) ;  /* 0xffffffe800b87947 */ /* 0x000fea000383ffff */
.L_x_12441:
        /* <DEDUP_REMOVED lines=12> */
.L_x_20589:


//--------------------- .text._ZN10layer_norm31ln_parallel_residual_fwd_kernelINS_13Kernel_traitsI6__halfS2_fS2_fjLj3072ELj1ELj1ELj4ELj16ENS_18Kernel_traits_baseILj3072ES2_S2_fS2_fjLj128EEEEELb0ELb1ELb0EEEvNS_9FwdParamsE --------------------------
	.section	.text._ZN10layer_norm31ln_parallel_residual_fwd_kernelINS_13Kernel_traitsI6__halfS2_fS2_fjLj3072ELj1ELj1ELj4ELj16ENS_18Kernel_traits_baseILj3072ES2_S2_fS2_fjLj128EEEEELb0ELb1ELb0EEEvNS_9FwdParamsE,"ax",@progbits
	.align	128
        .global         _ZN10layer_norm31ln_parallel_residual_fwd_kernelINS_13Kernel_traitsI6__halfS2_fS2_fjLj3072ELj1ELj1ELj4ELj16ENS_18Kernel_traits_baseILj3072ES2_S2_fS2_fjLj128EEEEELb0ELb1ELb0EEEvNS_9FwdParamsE
        .type           _ZN10layer_norm31ln_parallel_residual_fwd_kernelINS_13Kernel_traitsI6__halfS2_fS2_fjLj3072ELj1ELj1ELj4ELj16ENS_18Kernel_traits_baseILj3072ES2_S2_fS2_fjLj128EEEEELb0ELb1ELb0EEEvNS_9FwdParamsE,@function
        .size           _ZN10layer_norm31ln_parallel_residual_fwd_kernelINS_13Kernel_traitsI6__halfS2_fS2_fjLj3072ELj1ELj1ELj4ELj16ENS_18Kernel_traits_baseILj3072ES2_S2_fS2_fjLj128EEEEELb0ELb1ELb0EEEvNS_9FwdParamsE,(.L_x_20590 - _ZN10layer_norm31ln_parallel_residual_fwd_kernelINS_13Kernel_traitsI6__halfS2_fS2_fjLj3072ELj1ELj1ELj4ELj16ENS_18Kernel_traits_baseILj3072ES2_S2_fS2_fjLj128EEEEELb0ELb1ELb0EEEvNS_9FwdParamsE)
        .other          _ZN10layer_norm31ln_parallel_residual_fwd_kernelINS_13Kernel_traitsI6__halfS2_fS2_fjLj3072ELj1ELj1ELj4ELj16ENS_18Kernel_traits_baseILj3072ES2_S2_fS2_fjLj128EEEEELb0ELb1ELb0EEEvNS_9FwdParamsE,@"STO_CUDA_ENTRY STV_DEFAULT"
_ZN10layer_norm31ln_parallel_residual_fwd_kernelINS_13Kernel_traitsI6__halfS2_fS2_fjLj3072ELj1ELj1ELj4ELj16ENS_18Kernel_traits_baseILj3072ES2_S2_fS2_fjLj128EEEEELb0ELb1ELb0EEEvNS_9FwdParamsE:
.text._ZN10layer_norm31ln_parallel_residual_fwd_kernelINS_13Kernel_traitsI6__halfS2_fS2_fjLj3072ELj1ELj1ELj4ELj16ENS_18Kernel_traits_baseILj3072ES2_S2_fS2_fjLj128EEEEELb0ELb1ELb0EEEvNS_9FwdParamsE:
        /* <DEDUP_REMOVED lines=27> */
.L_x_12443:
[----:B------:R-:W-:Y:S05]  /*01b0*/  BSYNC B0 ;  /* 0x0000000000007941 */ /* 0x000fea0003800000 */
.L_x_12442:
        /* <DEDUP_REMOVED lines=14> */
.L_x_12445:
[----:B------:R-:W-:Y:S05]  /*02a0*/  BSYNC B0 ;  /* 0x0000000000007941 */ /* 0x000fea0003800000 */
.L_x_12444:
        /* <DEDUP_REMOVED lines=13> */
.L_x_12447:
[----:B------:R-:W-:Y:S05]  /*0380*/  BSYNC B0 ;  /* 0x0000000000007941 */ /* 0x000fea0003800000 */
.L_x_12446:
        /* <DEDUP_REMOVED lines=34> */
[----:B------:R-:W-:Y:S01]  /*05b0*/  HFMA2.MMA R62, -RZ, RZ, 0, 5.9604644775390625e-08 ;  /* 0x00000001ff3e7435 */ /* 0x000fe200000001ff */
[----:B------:R-:W-:Y:S01]  /*05c0*/  IADD3 R27, R40, R27, RZ ;  /* 0x0000001b281b7210 */ /* 0x000fe20007ffe0ff */
[----:B------:R-:W-:Y:S01]  /*05d0*/  HADD2.F32 R18, -RZ, R19.H0_H0 ;  /* 0x20000013ff127230 */ /* 0x000fe20000004100 */
[----:B------:R0:W1:Y:S01]  /*05e0*/  MUFU.RCP R94, R25 ;  /* 0x00000019005e7308 */ /* 0x0000620000001000 */
[----:B------:R-:W-:Y:S01]  /*05f0*/  ISETP.NE.AND P0, PT, RZ, UR6, PT ;  /* 0x00000006ff007c0c */ /* 0x000fe2000bf05270 */
[--C-:B------:R-:W-:Y:S01]  /*0600*/  HADD2.F32 R17, -RZ, R4.reuse.H0_H0 ;  /* 0x20000004ff117230 */ /* 0x100fe20000004100 */
[----:B------:R-:W-:Y:S01]  /*0610*/  SHF.L.U32 R96, R27, 0x3, RZ ;  /* 0x000000031b607819 */ /* 0x000fe200000006ff */
[----:B------:R-:W-:Y:S01]  /*0620*/  HADD2.F32 R16, -RZ, R4.H1_H1 ;  /* 0x30000004ff107230 */ /* 0x000fe20000004100 */
[----:B------:R-:W-:Y:S01]  /*0630*/  P2R R97, PR, RZ, 0x1 ;  /* 0x00000001ff617803 */ /* 0x000fe20000000000 */
        /* <DEDUP_REMOVED lines=36> */
[----:B01----:R-:W-:-:S07]  /*0880*/  HADD2.F32 R92, -RZ, R31.H1_H1 ;  /* 0x3000001fff5c7230 */ /* 0x003fce0000004100 */
.L_x_12509:
        /* <DEDUP_REMOVED lines=28> */
.L_x_12450:
[----:B-----5:R-:W-:-:S05]  /*0a50*/  HADD2.F32 R37, -RZ, R24.H0_H0 ;  /* 0x20000018ff257230 */ /* 0x020fca0000004100 */
[----:B------:R-:W-:-:S04]  /*0a60*/  FADD.FTZ R36, R37, R36 ;  /* 0x0000002425247221 */ /* 0x000fc80000010000 */
[----:B------:R-:W-:-:S07]  /*0a70*/  @P0 FADD.FTZ R36, R28, R36 ;  /* 0x000000241c240221 */ /* 0x000fce0000010000 */
.L_x_12451:
[----:B------:R-:W-:Y:S01]  /*0a80*/  HADD2.F32 R37, -RZ, R40.H1_H1 ;  /* 0x30000028ff257230 */ /* 0x000fe20000004100 */
[----:B------:R-:W-:Y:S06]  /*0a90*/  @P1 BRA `(.L_x_12452) ;  /* 0x00000000000c1947 */ /* 0x000fec0003800000 */
[----:B------:R-:W-:Y:S05]  /*0aa0*/  @!P0 BRA `(.L_x_12453) ;  /* 0x0000000000148947 */ /* 0x000fea0003800000 */
[----:B-----5:R-:W-:Y:S01]  /*0ab0*/  FADD.FTZ R37, R29, R37 ;  /* 0x000000251d257221 */ /* 0x020fe20000010000 */
[----:B------:R-:W-:Y:S06]  /*0ac0*/  BRA `(.L_x_12453) ;  /* 0x00000000000c7947 */ /* 0x000fec0003800000 */
.L_x_12452:
[----:B-----5:R-:W-:-:S05]  /*0ad0*/  HADD2.F32 R38, -RZ, R24.H1_H1 ;  /* 0x30000018ff267230 */ /* 0x020fca0000004100 */
[----:B------:R-:W-:-:S04]  /*0ae0*/  FADD.FTZ R37, R38, R37 ;  /* 0x0000002526257221 */ /* 0x000fc80000010000 */
[----:B------:R-:W-:-:S07]  /*0af0*/  @P0 FADD.FTZ R37, R29, R37 ;  /* 0x000000251d250221 */ /* 0x000fce0000010000 */
.L_x_12453:
[----:B------:R-:W-:Y:S01]  /*0b00*/  HADD2.F32 R38, -RZ, R41.H0_H0 ;  /* 0x20000029ff267230 */ /* 0x000fe20000004100 */
[----:B------:R-:W-:Y:S06]  /*0b10*/  @P1 BRA `(.L_x_12454) ;  /* 0x00000000000c1947 */ /* 0x000fec0003800000 */
[----:B------:R-:W-:Y:S05]  /*0b20*/  @!P0 BRA `(.L_x_12455) ;  /* 0x0000000000148947 */ /* 0x000fea0003800000 */
[----:B-----5:R-:W-:Y:S01]  /*0b30*/  FADD.FTZ R38, R30, R38 ;  /* 0x000000261e267221 */ /* 0x020fe20000010000 */
[----:B------:R-:W-:Y:S06]  /*0b40*/  BRA `(.L_x_12455) ;  /* 0x00000000000c7947 */ /* 0x000fec0003800000 */
.L_x_12454:
[----:B-----5:R-:W-:-:S05]  /*0b50*/  HADD2.F32 R39, -RZ, R25.H0_H0 ;  /* 0x20000019ff277230 */ /* 0x020fca0000004100 */
[----:B------:R-:W-:-:S04]  /*0b60*/  FADD.FTZ R38, R39, R38 ;  /* 0x0000002627267221 */ /* 0x000fc80000010000 */
[----:B------:R-:W-:-:S07]  /*0b70*/  @P0 FADD.FTZ R38, R30, R38 ;  /* 0x000000261e260221 */ /* 0x000fce0000010000 */
.L_x_12455:
[----:B------:R-:W-:Y:S01]  /*0b80*/  HADD2.F32 R39, -RZ, R41.H1_H1 ;  /* 0x30000029ff277230 */ /* 0x000fe20000004100 */
[----:B------:R-:W-:Y:S06]  /*0b90*/  @P1 BRA `(.L_x_12456) ;  /* 0x00000000000c1947 */ /* 0x000fec0003800000 */
[----:B------:R-:W-:Y:S05]  /*0ba0*/  @!P0 BRA `(.L_x_12457) ;  /* 0x0000000000148947 */ /* 0x000fea0003800000 */
[----:B-----5:R-:W-:Y:S01]  /*0bb0*/  FADD.FTZ R39, R31, R39 ;  /* 0x000000271f277221 */ /* 0x020fe20000010000 */
[----:B------:R-:W-:Y:S06]  /*0bc0*/  BRA `(.L_x_12457) ;  /* 0x00000000000c7947 */ /* 0x000fec0003800000 */
.L_x_12456:
[----:B-----5:R-:W-:-:S05]  /*0bd0*/  HADD2.F32 R40, -RZ, R25.H1_H1 ;  /* 0x30000019ff287230 */ /* 0x020fca0000004100 */
[----:B------:R-:W-:-:S04]  /*0be0*/  FADD.FTZ R39, R40, R39 ;  /* 0x0000002728277221 */ /* 0x000fc80000010000 */
[----:B------:R-:W-:-:S07]  /*0bf0*/  @P0 FADD.FTZ R39, R31, R39 ;  /* 0x000000271f270221 */ /* 0x000fce0000010000 */
.L_x_12457:
[----:B------:R-:W-:Y:S01]  /*0c00*/  HADD2.F32 R40, -RZ, R42.H0_H0 ;  /* 0x2000002aff287230 */ /* 0x000fe20000004100 */
[----:B------:R-:W-:Y:S06]  /*0c10*/  @P1 BRA `(.L_x_12458) ;  /* 0x00000000000c1947 */ /* 0x000fec0003800000 */
[----:B------:R-:W-:Y:S05]  /*0c20*/  @!P0 BRA `(.L_x_12459) ;  /* 0x0000000000148947 */ /* 0x000fea0003800000 */
[----:B-----5:R-:W-:Y:S01]  /*0c30*/  FADD.FTZ R40, R32, R40 ;  /* 0x0000002820287221 */ /* 0x020fe20000010000 */
[----:B------:R-:W-:Y:S06]  /*0c40*/  BRA `(.L_x_12459) ;  /* 0x00000000000c7947 */ /* 0x000fec0003800000 */
.L_x_12458:
[----:B-----5:R-:W-:-:S05]  /*0c50*/  HADD2.F32 R41, -RZ, R26.H0_H0 ;  /* 0x2000001aff297230 */ /* 0x020fca0000004100 */
[----:B------:R-:W-:-:S04]  /*0c60*/  FADD.FTZ R40, R41, R40 ;  /* 0x0000002829287221 */ /* 0x000fc80000010000 */
[----:B------:R-:W-:-:S07]  /*0c70*/  @P0 FADD.FTZ R40, R32, R40 ;  /* 0x0000002820280221 */ /* 0x000fce0000010000 */
.L_x_12459:
[----:B------:R-:W-:Y:S01]  /*0c80*/  HADD2.F32 R41, -RZ, R42.H1_H1 ;  /* 0x3000002aff297230 */ /* 0x000fe20000004100 */
[----:B------:R-:W-:Y:S06]  /*0c90*/  @P1 BRA `(.L_x_12460) ;  /* 0x00000000000c1947 */ /* 0x000fec0003800000 */
[----:B------:R-:W-:Y:S05]  /*0ca0*/  @!P0 BRA `(.L_x_12461) ;  /* 0x0000000000148947 */ /* 0x000fea0003800000 */
[----:B-----5:R-:W-:Y:S01]  /*0cb0*/  FADD.FTZ R41, R33, R41 ;  /* 0x0000002921297221 */ /* 0x020fe20000010000 */
[----:B------:R-:W-:Y:S06]  /*0cc0*/  BRA `(.L_x_12461) ;  /* 0x00000000000c7947 */ /* 0x000fec0003800000 */
.L_x_12460:
[----:B-----5:R-:W-:-:S05]  /*0cd0*/  HADD2.F32 R42, -RZ, R26.H1_H1 ;  /* 0x3000001aff2a7230 */ /* 0x020fca0000004100 */
[----:B------:R-:W-:-:S04]  /*0ce0*/  FADD.FTZ R41, R42, R41 ;  /* 0x000000292a297221 */ /* 0x000fc80000010000 */
[----:B------:R-:W-:-:S07]  /*0cf0*/  @P0 FADD.FTZ R41, R33, R41 ;  /* 0x0000002921290221 */ /* 0x000fce0000010000 */
.L_x_12461:
[----:B------:R-:W-:Y:S01]  /*0d00*/  HADD2.F32 R42, -RZ, R43.H0_H0 ;  /* 0x2000002bff2a7230 */ /* 0x000fe20000004100 */
[----:B------:R-:W-:Y:S06]  /*0d10*/  @P1 BRA `(.L_x_12462) ;  /* 0x00000000000c1947 */ /* 0x000fec0003800000 */
[----:B------:R-:W-:Y:S05]  /*0d20*/  @!P0 BRA `(.L_x_12463) ;  /* 0x0000000000148947 */ /* 0x000fea0003800000 */
[----:B-----5:R-:W-:Y:S01]  /*0d30*/  FADD.FTZ R42, R34, R42 ;  /* 0x0000002a222a7221 */ /* 0x020fe20000010000 */
[----:B------:R-:W-:Y:S06]  /*0d40*/  BRA `(.L_x_12463) ;  /* 0x00000000000c7947 */ /* 0x000fec0003800000 */
.L_x_12462:
[----:B-----5:R-:W-:-:S05]  /*0d50*/  HADD2.F32 R61, -RZ, R27.H0_H0 ;  /* 0x2000001bff3d7230 */ /* 0x020fca0000004100 */
[----:B------:R-:W-:-:S04]  /*0d60*/  FADD.FTZ R42, R61, R42 ;  /* 0x0000002a3d2a7221 */ /* 0x000fc80000010000 */
[----:B------:R-:W-:-:S07]  /*0d70*/  @P0 FADD.FTZ R42, R34, R42 ;  /* 0x0000002a222a0221 */ /* 0x000fce0000010000 */
.L_x_12463:
[----:B------:R-:W-:Y:S01]  /*0d80*/  HADD2.F32 R43, -RZ, R43.H1_H1 ;  /* 0x3000002bff2b7230 */ /* 0x000fe20000004100 */
[----:B------:R-:W-:Y:S06]  /*0d90*/  @P1 BRA `(.L_x_12464) ;  /* 0x00000000000c1947 */ /* 0x000fec0003800000 */
[----:B------:R-:W-:Y:S05]  /*0da0*/  @!P0 BRA `(.L_x_12465) ;  /* 0x0000000000148947 */ /* 0x000fea0003800000 */
[----:B-----5:R-:W-:Y:S01]  /*0db0*/  FADD.FTZ R43, R35, R43 ;  /* 0x0000002b232b7221 */ /* 0x020fe20000010000 */
[----:B------:R-:W-:Y:S06]  /*0dc0*/  BRA `(.L_x_12465) ;  /* 0x00000000000c7947 */ /* 0x000fec0003800000 */
.L_x_12464:
[----:B-----5:R-:W-:-:S05]  /*0dd0*/  HADD2.F32 R60, -RZ, R27.H1_H1 ;  /* 0x3000001bff3c7230 */ /* 0x020fca0000004100 */
[----:B------:R-:W-:-:S04]  /*0de0*/  FADD.FTZ R43, R60, R43 ;  /* 0x0000002b3c2b7221 */ /* 0x000fc80000010000 */
[----:B------:R-:W-:-:S07]  /*0df0*/  @P0 FADD.FTZ R43, R35, R43 ;  /* 0x0000002b232b0221 */ /* 0x000fce0000010000 */
.L_x_12465:
[C---:B------:R-:W-:Y:S02]  /*0e00*/  LEA R60, P0, R99.reuse, UR10, 0x5 ;  /* 0x0000000a633c7c11 */ /* 0x040fe4000f8028ff */
[C---:B------:R-:W-:Y:S02]  /*0e10*/  IADD3 R63, R99.reuse, 0x80, RZ ;  /* 0x00000080633f7810 */ /* 0x040fe40007ffe0ff */
[----:B------:R-:W-:-:S05]  /*0e20*/  LEA.HI.X R61, R99, UR11, RZ, 0x5, P0 ;  /* 0x0000000b633d7c11 */ /* 0x000fca00080f2cff */
[----:B------:R0:W-:Y:S04]  /*0e30*/  STG.E.128 desc[UR4][R60.64], R36 ;  /* 0x000000243c007986 */ /* 0x0001e8000c101d04 */
[----:B------:R0:W-:Y:S02]  /*0e40*/  STG.E.128 desc[UR4][R60.64+0x10], R40 ;  /* 0x000010283c007986 */ /* 0x0001e4000c101d04 */
.L_x_12449:
[----:B------:R-:W-:Y:S05]  /*0e50*/  BSYNC B0 ;  /* 0x0000000000007941 */ /* 0x000fea0003800000 */
.L_x_12448:
        /* <DEDUP_REMOVED lines=23> */
.L_x_12468:
[----:B-----5:R-:W-:-:S05]  /*0fd0*/  HADD2.F32 R45, -RZ, R24.H0_H0 ;  /* 0x20000018ff2d7230 */ /* 0x020fca0000004100 */
[----:B------:R-:W-:-:S04]  /*0fe0*/  FADD.FTZ R44, R45, R44 ;  /* 0x0000002c2d2c7221 */ /* 0x000fc80000010000 */
[----:B------:R-:W-:-:S07]  /*0ff0*/  @P0 FADD.FTZ R44, R28, R44 ;  /* 0x0000002c1c2c0221 */ /* 0x000fce0000010000 */
.L_x_12469:
[----:B------:R-:W-:Y:S01]  /*1000*/  HADD2.F32 R45, -RZ, R48.H1_H1 ;  /* 0x30000030ff2d7230 */ /* 0x000fe20000004100 */
[----:B------:R-:W-:Y:S06]  /*1010*/  @P1 BRA `(.L_x_12470) ;  /* 0x00000000000c1947 */ /* 0x000fec0003800000 */
[----:B------:R-:W-:Y:S05]  /*1020*/  @!P0 BRA `(.L_x_12471) ;  /* 0x0000000000148947 */ /* 0x000fea0003800000 */
[----:B-----5:R-:W-:Y:S01]  /*1030*/  FADD.FTZ R45, R29, R45 ;  /* 0x0000002d1d2d7221 */ /* 0x020fe20000010000 */
[----:B------:R-:W-:Y:S06]  /*1040*/  BRA `(.L_x_12471) ;  /* 0x00000000000c7947 */ /* 0x000fec0003800000 */
.L_x_12470:
[----:B-----5:R-:W-:-:S05]  /*1050*/  HADD2.F32 R46, -RZ, R24.H1_H1 ;  /* 0x30000018ff2e7230 */ /* 0x020fca0000004100 */
[----:B------:R-:W-:-:S04]  /*1060*/  FADD.FTZ R45, R46, R45 ;  /* 0x0000002d2e2d7221 */ /* 0x000fc80000010000 */
[----:B------:R-:W-:-:S07]  /*1070*/  @P0 FADD.FTZ R45, R29, R45 ;  /* 0x0000002d1d2d0221 */ /* 0x000fce0000010000 */
.L_x_12471:
[----:B------:R-:W-:Y:S01]  /*1080*/  HADD2.F32 R46, -RZ, R49.H0_H0 ;  /* 0x20000031ff2e7230 */ /* 0x000fe20000004100 */
[----:B------:R-:W-:Y:S06]  /*1090*/  @P1 BRA `(.L_x_12472) ;  /* 0x00000000000c1947 */ /* 0x000fec0003800000 */
[----:B------:R-:W-:Y:S05]  /*10a0*/  @!P0 BRA `(.L_x_12473) ;  /* 0x0000000000148947 */ /* 0x000fea0003800000 */
[----:B-----5:R-:W-:Y:S01]  /*10b0*/  FADD.FTZ R46, R30, R46 ;  /* 0x0000002e1e2e7221 */ /* 0x020fe20000010000 */
[----:B------:R-:W-:Y:S06]  /*10c0*/  BRA `(.L_x_12473) ;  /* 0x00000000000c7947 */ /* 0x000fec0003800000 */
.L_x_12472:
[----:B-----5:R-:W-:-:S05]  /*10d0*/  HADD2.F32 R47, -RZ, R25.H0_H0 ;  /* 0x20000019ff2f7230 */ /* 0x020fca0000004100 */
[----:B------:R-:W-:-:S04]  /*10e0*/  FADD.FTZ R46, R47, R46 ;  /* 0x0000002e2f2e7221 */ /* 0x000fc80000010000 */
[----:B------:R-:W-:-:S07]  /*10f0*/  @P0 FADD.FTZ R46, R30, R46 ;  /* 0x0000002e1e2e0221 */ /* 0x000fce0000010000 */
.L_x_12473:
[----:B------:R-:W-:Y:S01]  /*1100*/  HADD2.F32 R47, -RZ, R49.H1_H1 ;  /* 0x30000031ff2f7230 */ /* 0x000fe20000004100 */
[----:B------:R-:W-:Y:S06]  /*1110*/  @P1 BRA `(.L_x_12474) ;  /* 0x00000000000c1947 */ /* 0x000fec0003800000 */
[----:B------:R-:W-:Y:S05]  /*1120*/  @!P0 BRA `(.L_x_12475) ;  /* 0x0000000000148947 */ /* 0x000fea0003800000 */
[----:B-----5:R-:W-:Y:S01]  /*1130*/  FADD.FTZ R47, R31, R47 ;  /* 0x0000002f1f2f7221 */ /* 0x020fe20000010000 */
[----:B------:R-:W-:Y:S06]  /*1140*/  BRA `(.L_x_12475) ;  /* 0x00000000000c7947 */ /* 0x000fec0003800000 */
.L_x_12474:
[----:B-----5:R-:W-:-:S05]  /*1150*/  HADD2.F32 R48, -RZ, R25.H1_H1 ;  /* 0x30000019ff307230 */ /* 0x020fca0000004100 */
[----:B------:R-:W-:-:S04]  /*1160*/  FADD.FTZ R47, R48, R47 ;  /* 0x0000002f302f7221 */ /* 0x000fc80000010000 */
[----:B------:R-:W-:-:S07]  /*1170*/  @P0 FADD.FTZ R47, R31, R47 ;  /* 0x0000002f1f2f0221 */ /* 0x000fce0000010000 */
.L_x_12475:
[----:B------:R-:W-:Y:S01]  /*1180*/  HADD2.F32 R48, -RZ, R50.H0_H0 ;  /* 0x20000032ff307230 */ /* 0x000fe20000004100 */
[----:B------:R-:W-:Y:S06]  /*1190*/  @P1 BRA `(.L_x_12476) ;  /* 0x00000000000c1947 */ /* 0x000fec0003800000 */
[----:B------:R-:W-:Y:S05]  /*11a0*/  @!P0 BRA `(.L_x_12477) ;  /* 0x0000000000148947 */ /* 0x000fea0003800000 */
[----:B-----5:R-:W-:Y:S01]  /*11b0*/  FADD.FTZ R48, R32, R48 ;  /* 0x0000003020307221 */ /* 0x020fe20000010000 */
[----:B------:R-:W-:Y:S06]  /*11c0*/  BRA `(.L_x_12477) ;  /* 0x00000000000c7947 */ /* 0x000fec0003800000 */
.L_x_12476:
[----:B-----5:R-:W-:-:S05]  /*11d0*/  HADD2.F32 R49, -RZ, R26.H0_H0 ;  /* 0x2000001aff317230 */ /* 0x020fca0000004100 */
[----:B------:R-:W-:-:S04]  /*11e0*/  FADD.FTZ R48, R49, R48 ;  /* 0x0000003031307221 */ /* 0x000fc80000010000 */
[----:B------:R-:W-:-:S07]  /*11f0*/  @P0 FADD.FTZ R48, R32, R48 ;  /* 0x0000003020300221 */ /* 0x000fce0000010000 */
.L_x_12477:
[----:B------:R-:W-:Y:S01]  /*1200*/  HADD2.F32 R49, -RZ, R50.H1_H1 ;  /* 0x30000032ff317230 */ /* 0x000fe20000004100 */
[----:B------:R-:W-:Y:S06]  /*1210*/  @P1 BRA `(.L_x_12478) ;  /* 0x00000000000c1947 */ /* 0x000fec0003800000 */
[----:B------:R-:W-:Y:S05]  /*1220*/  @!P0 BRA `(.L_x_12479) ;  /* 0x0000000000148947 */ /* 0x000fea0003800000 */
[----:B-----5:R-:W-:Y:S01]  /*1230*/  FADD.FTZ R49, R33, R49 ;  /* 0x0000003121317221 */ /* 0x020fe20000010000 */
[----:B------:R-:W-:Y:S06]  /*1240*/  BRA `(.L_x_12479) ;  /* 0x00000000000c7947 */ /* 0x000fec0003800000 */
.L_x_12478:
[----:B-----5:R-:W-:-:S05]  /*1250*/  HADD2.F32 R50, -RZ, R26.H1_H1 ;  /* 0x3000001aff327230 */ /* 0x020fca0000004100 */
[----:B------:R-:W-:-:S04]  /*1260*/  FADD.FTZ R49, R50, R49 ;  /* 0x0000003132317221 */ /* 0x000fc80000010000 */
[----:B------:R-:W-:-:S07]  /*1270*/  @P0 FADD.FTZ R49, R33, R49 ;  /* 0x0000003121310221 */ /* 0x000fce0000010000 */
.L_x_12479:
[----:B------:R-:W-:Y:S01]  /*1280*/  HADD2.F32 R50, -RZ, R51.H0_H0 ;  /* 0x20000033ff327230 */ /* 0x000fe20000004100 */
[----:B------:R-:W-:Y:S06]  /*1290*/  @P1 BRA `(.L_x_12480) ;  /* 0x00000000000c1947 */ /* 0x000fec0003800000 */
[----:B------:R-:W-:Y:S05]  /*12a0*/  @!P0 BRA `(.L_x_12481) ;  /* 0x0000000000148947 */ /* 0x000fea0003800000 */
[----:B-----5:R-:W-:Y:S01]  /*12b0*/  FADD.FTZ R50, R34, R50 ;  /* 0x0000003222327221 */ /* 0x020fe20000010000 */
[----:B------:R-:W-:Y:S06]  /*12c0*/  BRA `(.L_x_12481) ;  /* 0x00000000000c7947 */ /* 0x000fec0003800000 */
.L_x_12480:
[----:B-----5:R-:W-:-:S05]  /*12d0*/  HADD2.F32 R61, -RZ, R27.H0_H0 ;  /* 0x2000001bff3d7230 */ /* 0x020fca0000004100 */
[----:B------:R-:W-:-:S04]  /*12e0*/  FADD.FTZ R50, R61, R50 ;  /* 0x000000323d327221 */ /* 0x000fc80000010000 */
[----:B------:R-:W-:-:S07]  /*12f0*/  @P0 FADD.FTZ R50, R34, R50 ;  /* 0x0000003222320221 */ /* 0x000fce0000010000 */
.L_x_12481:
[----:B------:R-:W-:Y:S01]  /*1300*/  HADD2.F32 R51, -RZ, R51.H1_H1 ;  /* 0x30000033ff337230 */ /* 0x000fe20000004100 */
[----:B------:R-:W-:Y:S06]  /*1310*/  @P1 BRA `(.L_x_12482) ;  /* 0x00000000000c1947 */ /* 0x000fec0003800000 */
[----:B------:R-:W-:Y:S05]  /*1320*/  @!P0 BRA `(.L_x_12483) ;  /* 0x0000000000148947 */ /* 0x000fea0003800000 */
[----:B-----5:R-:W-:Y:S01]  /*1330*/  FADD.FTZ R51, R35, R51 ;  /* 0x0000003323337221 */ /* 0x020fe20000010000 */
[----:B------:R-:W-:Y:S06]  /*1340*/  BRA `(.L_x_12483) ;  /* 0x00000000000c7947 */ /* 0x000fec0003800000 */
.L_x_12482:
[----:B-----5:R-:W-:-:S05]  /*1350*/  HADD2.F32 R60, -RZ, R27.H1_H1 ;  /* 0x3000001bff3c7230 */ /* 0x020fca0000004100 */
[----:B------:R-:W-:-:S04]  /*1360*/  FADD.FTZ R51, R60, R51 ;  /* 0x000000333c337221 */ /* 0x000fc80000010000 */
[----:B------:R-:W-:-:S07]  /*1370*/  @P0 FADD.FTZ R51, R35, R51 ;  /* 0x0000003323330221 */ /* 0x000fce0000010000 */
.L_x_12483:
[----:B------:R-:W-:-:S04]  /*1380*/  LEA R60, P0, R63, UR10, 0x5 ;  /* 0x0000000a3f3c7c11 */ /* 0x000fc8000f8028ff */
[C---:B------:R-:W-:Y:S02]  /*1390*/  LEA.HI.X R61, R63.reuse, UR11, RZ, 0x5, P0 ;  /* 0x0000000b3f3d7c11 */ /* 0x040fe400080f2cff */
[----:B------:R-:W-:-:S03]  /*13a0*/  IADD3 R63, R63, 0x80, RZ ;  /* 0x000000803f3f7810 */ /* 0x000fc60007ffe0ff */
[----:B------:R1:W-:Y:S04]  /*13b0*/  STG.E.128 desc[UR4][R60.64], R44 ;  /* 0x0000002c3c007986 */ /* 0x0003e8000c101d04 */
[----:B------:R1:W-:Y:S02]  /*13c0*/  STG.E.128 desc[UR4][R60.64+0x10], R48 ;  /* 0x000010303c007986 */ /* 0x0003e4000c101d04 */
.L_x_12467:
[----:B------:R-:W-:Y:S05]  /*13d0*/  BSYNC B0 ;  /* 0x0000000000007941 */ /* 0x000fea0003800000 */
.L_x_12466:
        /* <DEDUP_REMOVED lines=23> */
.L_x_12486:
[----:B-----5:R-:W-:-:S05]  /*1550*/  HADD2.F32 R53, -RZ, R24.H0_H0 ;  /* 0x20000018ff357230 */ /* 0x020fca0000004100 */
[----:B------:R-:W-:-:S04]  /*1560*/  FADD.FTZ R52, R53, R52 ;  /* 0x0000003435347221 */ /* 0x000fc80000010000 */
[----:B------:R-:W-:-:S07]  /*1570*/  @P0 FADD.FTZ R52, R28, R52 ;  /* 0x000000341c340221 */ /* 0x000fce0000010000 */
.L_x_12487:
[----:B------:R-:W-:Y:S01]  /*1580*/  HADD2.F32 R53, -RZ, R56.H1_H1 ;  /* 0x30000038ff357230 */ /* 0x000fe20000004100 */
[----:B------:R-:W-:Y:S06]  /*1590*/  @P1 BRA `(.L_x_12488) ;  /* 0x00000000000c1947 */ /* 0x000fec0003800000 */
[----:B------:R-:W-:Y:S05]  /*15a0*/  @!P0 BRA `(.L_x_12489) ;  /* 0x0000000000148947 */ /* 0x000fea0003800000 */
[----:B-----5:R-:W-:Y:S01]  /*15b0*/  FADD.FTZ R53, R29, R53 ;  /* 0x000000351d357221 */ /* 0x020fe20000010000 */
[----:B------:R-:W-:Y:S06]  /*15c0*/  BRA `(.L_x_12489) ;  /* 0x00000000000c7947 */ /* 0x000fec0003800000 */
.L_x_12488:
[----:B-----5:R-:W-:-:S05]  /*15d0*/  HADD2.F32 R54, -RZ, R24.H1_H1 ;  /* 0x30000018ff367230 */ /* 0x020fca0000004100 */
[----:B------:R-:W-:-:S04]  /*15e0*/  FADD.FTZ R53, R54, R53 ;  /* 0x0000003536357221 */ /* 0x000fc80000010000 */
[----:B------:R-:W-:-:S07]  /*15f0*/  @P0 FADD.FTZ R53, R29, R53 ;  /* 0x000000351d350221 */ /* 0x000fce0000010000 */
.L_x_12489:
[----:B------:R-:W-:Y:S01]  /*1600*/  HADD2.F32 R54, -RZ, R57.H0_H0 ;  /* 0x20000039ff367230 */ /* 0x000fe20000004100 */
[----:B------:R-:W-:Y:S06]  /*1610*/  @P1 BRA `(.L_x_12490) ;  /* 0x00000000000c1947 */ /* 0x000fec0003800000 */
[----:B------:R-:W-:Y:S05]  /*1620*/  @!P0 BRA `(.L_x_12491) ;  /* 0x0000000000148947 */ /* 0x000fea0003800000 */
[----:B-----5:R-:W-:Y:S01]  /*1630*/  FADD.FTZ R54, R30, R54 ;  /* 0x000000361e367221 */ /* 0x020fe20000010000 */
[----:B------:R-:W-:Y:S06]  /*1640*/  BRA `(.L_x_12491) ;  /* 0x00000000000c7947 */ /* 0x000fec0003800000 */
.L_x_12490:
[----:B-----5:R-:W-:-:S05]  /*1650*/  HADD2.F32 R55, -RZ, R25.H0_H0 ;  /* 0x20000019ff377230 */ /* 0x020fca0000004100 */
[----:B------:R-:W-:-:S04]  /*1660*/  FADD.FTZ R54, R55, R54 ;  /* 0x0000003637367221 */ /* 0x000fc80000010000 */
[----:B------:R-:W-:-:S07]  /*1670*/  @P0 FADD.FTZ R54, R30, R54 ;  /* 0x000000361e360221 */ /* 0x000fce0000010000 */
.L_x_12491:
[----:B------:R-:W-:Y:S01]  /*1680*/  HADD2.F32 R55, -RZ, R57.H1_H1 ;  /* 0x30000039ff377230 */ /* 0x000fe20000004100 */
[----:B------:R-:W-:Y:S06]  /*1690*/  @P1 BRA `(.L_x_12492) ;  /* 0x00000000000c1947 */ /* 0x000fec0003800000 */
[----:B------:R-:W-:Y:S05]  /*16a0*/  @!P0 BRA `(.L_x_12493) ;  /* 0x0000000000148947 */ /* 0x000fea0003800000 */
[----:B-----5:R-:W-:Y:S01]  /*16b0*/  FADD.FTZ R55, R31, R55 ;  /* 0x000000371f377221 */ /* 0x020fe20000010000 */
[----:B------:R-:W-:Y:S06]  /*16c0*/  BRA `(.L_x_12493) ;  /* 0x00000000000c7947 */ /* 0x000fec0003800000 */
.L_x_12492:
[----:B-----5:R-:W-:-:S05]  /*16d0*/  HADD2.F32 R56, -RZ, R25.H1_H1 ;  /* 0x30000019ff387230 */ /* 0x020fca0000004100 */
[----:B------:R-:W-:-:S04]  /*16e0*/  FADD.FTZ R55, R56, R55 ;  /* 0x0000003738377221 */ /* 0x000fc80000010000 */
[----:B------:R-:W-:-:S07]  /*16f0*/  @P0 FADD.FTZ R55, R31, R55 ;  /* 0x000000371f370221 */ /* 0x000fce0000010000 */
.L_x_12493:
[----:B------:R-:W-:Y:S01]  /*1700*/  HADD2.F32 R56, -RZ, R58.H0_H0 ;  /* 0x2000003aff387230 */ /* 0x000fe20000004100 */
[----:B------:R-:W-:Y:S06]  /*1710*/  @P1 BRA `(.L_x_12494) ;  /* 0x00000000000c1947 */ /* 0x000fec0003800000 */
[----:B------:R-:W-:Y:S05]  /*1720*/  @!P0 BRA `(.L_x_12495) ;  /* 0x0000000000148947 */ /* 0x000fea0003800000 */
[----:B-----5:R-:W-:Y:S01]  /*1730*/  FADD.FTZ R56, R32, R56 ;  /* 0x0000003820387221 */ /* 0x020fe20000010000 */
[----:B------:R-:W-:Y:S06]  /*1740*/  BRA `(.L_x_12495) ;  /* 0x00000000000c7947 */ /* 0x000fec0003800000 */
.L_x_12494:
[----:B-----5:R-:W-:-:S05]  /*1750*/  HADD2.F32 R57, -RZ, R26.H0_H0 ;  /* 0x2000001aff397230 */ /* 0x020fca0000004100 */
[----:B------:R-:W-:-:S04]  /*1760*/  FADD.FTZ R56, R57, R56 ;  /* 0x0000003839387221 */ /* 0x000fc80000010000 */
[----:B------:R-:W-:-:S07]  /*1770*/  @P0 FADD.FTZ R56, R32, R56 ;  /* 0x0000003820380221 */ /* 0x000fce0000010000 */
.L_x_12495:
[----:B------:R-:W-:Y:S01]  /*1780*/  HADD2.F32 R57, -RZ, R58.H1_H1 ;  /* 0x3000003aff397230 */ /* 0x000fe20000004100 */
[----:B------:R-:W-:Y:S06]  /*1790*/  @P1 BRA `(.L_x_12496) ;  /* 0x00000000000c1947 */ /* 0x000fec0003800000 */
[----:B------:R-:W-:Y:S05]  /*17a0*/  @!P0 BRA `(.L_x_12497) ;  /* 0x0000000000148947 */ /* 0x000fea0003800000 */
[----:B-----5:R-:W-:Y:S01]  /*17b0*/  FADD.FTZ R57, R33, R57 ;  /* 0x0000003921397221 */ /* 0x020fe20000010000 */
[----:B------:R-:W-:Y:S06]  /*17c0*/  BRA `(.L_x_12497) ;  /* 0x00000000000c7947 */ /* 0x000fec0003800000 */
.L_x_12496:
[----:B-----5:R-:W-:-:S05]  /*17d0*/  HADD2.F32 R58, -RZ, R26.H1_H1 ;  /* 0x3000001aff3a7230 */ /* 0x020fca0000004100 */
[----:B------:R-:W-:-:S04]  /*17e0*/  FADD.FTZ R57, R58, R57 ;  /* 0x000000393a397221 */ /* 0x000fc80000010000 */
[----:B------:R-:W-:-:S07]  /*17f0*/  @P0 FADD.FTZ R57, R33, R57 ;  /* 0x0000003921390221 */ /* 0x000fce0000010000 */
.L_x_12497:
[----:B------:R-:W-:Y:S01]  /*1800*/  HADD2.F32 R58, -RZ, R59.H0_H0 ;  /* 0x2000003bff3a7230 */ /* 0x000fe20000004100 */
[----:B------:R-:W-:Y:S06]  /*1810*/  @P1 BRA `(.L_x_12498) ;  /* 0x00000000000c1947 */ /* 0x000fec0003800000 */
[----:B------:R-:W-:Y:S05]  /*1820*/  @!P0 BRA `(.L_x_12499) ;  /* 0x0000000000148947 */ /* 0x000fea0003800000 */
[----:B-----5:R-:W-:Y:S01]  /*1830*/  FADD.FTZ R58, R34, R58 ;  /* 0x0000003a223a7221 */ /* 0x020fe20000010000 */
[----:B------:R-:W-:Y:S06]  /*1840*/  BRA `(.L_x_12499) ;  /* 0x00000000000c7947 */ /* 0x000fec0003800000 */
.L_x_12498:
[----:B-----5:R-:W-:-:S05]  /*1850*/  HADD2.F32 R61, -RZ, R27.H0_H0 ;  /* 0x2000001bff3d7230 */ /* 0x020fca0000004100 */
[----:B------:R-:W-:-:S04]  /*1860*/  FADD.FTZ R58, R61, R58 ;  /* 0x0000003a3d3a7221 */ /* 0x000fc80000010000 */
[----:B------:R-:W-:-:S07]  /*1870*/  @P0 FADD.FTZ R58, R34, R58 ;  /* 0x0000003a223a0221 */ /* 0x000fce0000010000 */
.L_x_12499:
[----:B------:R-:W-:Y:S01]  /*1880*/  HADD2.F32 R59, -RZ, R59.H1_H1 ;  /* 0x3000003bff3b7230 */ /* 0x000fe20000004100 */
[----:B------:R-:W-:Y:S06]  /*1890*/  @P1 BRA `(.L_x_12500) ;  /* 0x00000000000c1947 */ /* 0x000fec0003800000 */
[----:B------:R-:W-:Y:S05]  /*18a0*/  @!P0 BRA `(.L_x_12501) ;  /* 0x0000000000148947 */ /* 0x000fea0003800000 */
[----:B-----5:R-:W-:Y:S01]  /*18b0*/  FADD.FTZ R59, R35, R59 ;  /* 0x0000003b233b7221 */ /* 0x020fe20000010000 */
[----:B------:R-:W-:Y:S06]  /*18c0*/  BRA `(.L_x_12501) ;  /* 0x00000000000c7947 */ /* 0x000fec0003800000 */
.L_x_12500:
[----:B-----5:R-:W-:-:S05]  /*18d0*/  HADD2.F32 R60, -RZ, R27.H1_H1 ;  /* 0x3000001bff3c7230 */ /* 0x020fca0000004100 */
[----:B------:R-:W-:-:S04]  /*18e0*/  FADD.FTZ R59, R60, R59 ;  /* 0x0000003b3c3b7221 */ /* 0x000fc80000010000 */
[----:B------:R-:W-:-:S07]  /*18f0*/  @P0 FADD.FTZ R59, R35, R59 ;  /* 0x0000003b233b0221 */ /* 0x000fce0000010000 */
.L_x_12501:
[----:B------:R-:W-:-:S04]  /*1900*/  LEA R60, P0, R63, UR10, 0x5 ;  /* 0x0000000a3f3c7c11 */ /* 0x000fc8000f8028ff */
[----:B------:R-:W-:-:S05]  /*1910*/  LEA.HI.X R61, R63, UR11, RZ, 0x5, P0 ;  /* 0x0000000b3f3d7c11 */ /* 0x000fca00080f2cff */
[----:B------:R2:W-:Y:S04]  /*1920*/  STG.E.128 desc[UR4][R60.64], R52 ;  /* 0x000000343c007986 */ /* 0x0005e8000c101d04 */
[----:B------:R2:W-:Y:S02]  /*1930*/  STG.E.128 desc[UR4][R60.64+0x10], R56 ;  /* 0x000010383c007986 */ /* 0x0005e4000c101d04 */
.L_x_12485:
[----:B------:R-:W-:Y:S05]  /*1940*/  BSYNC B0 ;  /* 0x0000000000007941 */ /* 0x000fea0003800000 */
.L_x_12484:
        /* <DEDUP_REMOVED lines=104> */
.L_x_12520:
        /* <DEDUP_REMOVED lines=102> */
[----:B------:R-:W-:Y:S02]  /*2630*/  F2FP.F16.F32.PACK_AB R62, R103, R62 ;  /* 0x0000003e673e723e */ /* 0x000fe400000000ff */
[----:B------:R-:W-:Y:S02]  /*2640*/  F2FP.F16.F32.PACK_AB R63, R105, R108 ;  /* 0x0000006c693f723e */ /* 0x000fe400000000ff */
[----:B------:R-:W-:-:S03]  /*2650*/  IADD3 R99, R99, 0x80, RZ ;  /* 0x0000008063637810 */ /* 0x000fc60007ffe0ff */
[----:B------:R0:W-:Y:S04]  /*2660*/  STG.E.128 desc[UR4][R82.64], R60 ;  /* 0x0000003c52007986 */ /* 0x0001e8000c101d04 */
.L_x_12504:
[----:B------:R-:W-:Y:S05]  /*2670*/  BSYNC B0 ;  /* 0x0000000000007941 */ /* 0x000fea0003800000 */
.L_x_12503:
        /* <DEDUP_REMOVED lines=34> */
.L_x_12506:
[----:B------:R-:W-:Y:S05]  /*28a0*/  BSYNC B0 ;  /* 0x0000000000007941 */ /* 0x000fea0003800000 */
.L_x_12505:
        /* <DEDUP_REMOVED lines=33> */
.L_x_12508:
[----:B------:R-:W-:Y:S05]  /*2ac0*/  BSYNC B0 ;  /* 0x0000000000007941 */ /* 0x000fea0003800000 */
.L_x_12507:
[----:B------:R-:W-:Y:S02]  /*2ad0*/  IADD3 R95, R95, UR14, RZ ;  /* 0x0000000e5f5f7c10 */ /* 0x000fe4000fffe0ff */
[----:B0123--:R-:W-:Y:S02]  /*2ae0*/  SEL R62, RZ, 0x1, P1 ;  /* 0x00000001ff3e7807 */ /* 0x00ffe40000800000 */
[----:B------:R-:W-:-:S13]  /*2af0*/  ISETP.GE.AND P0, PT, R95, UR15, PT ;  /* 0x0000000f5f007c0c */ /* 0x000fda000bf06270 */
[----:B------:R-:W-:Y:S05]  /*2b00*/  @!P0 BRA `(.L_x_12509) ;  /* 0xffffffdc00608947 */ /* 0x000fea000383ffff */
[----:B------:R-:W-:Y:S05]  /*2b10*/  EXIT ;  /* 0x000000000000794d */ /* 0x000fea0003800000 */
.L_x_12502:
[----:B------:R-:W-:Y:S01]  /*2b20*/  HFMA2.MMA R104, -RZ, RZ, 0, 5.9604644775390625e-08 ;  /* 0x00000001ff687435 */ /* 0x000fe200000001ff */
[----:B------:R-:W-:Y:S02]  /*2b30*/  MOV R103, R61 ;  /* 0x0000003d00677202 */ /* 0x000fe40000000f00 */
[----:B------:R-:W-:Y:S02]  /*2b40*/  MOV R105, 0x1f ;  /* 0x0000001f00697802 */ /* 0x000fe40000000f00 */
[----:B------:R-:W-:-:S07]  /*2b50*/  MOV R102, 0xffffffff ;  /* 0xffffffff00667802 */ /* 0x000fce0000000f00 */
[----:B-----5:R-:W-:Y:S05]  /*2b60*/  WARPSYNC.COLLECTIVE R102, `(.L_x_12510) ;  /* 0x0000000066087348 */ /* 0x020fea0003c00000 */
[----:B------:R0:W1:Y:S02]  /*2b70*/  SHFL.BFLY P6, R100, R103, R104, R105 ;  /* 0x0c00006867647389 */ /* 0x00006400000c0069 */
[----:B01---5:R-:W-:Y:S01]  /*2b80*/  ENDCOLLECTIVE ;  /* 0x000000000000791b */ /* 0x023fe20003800000 */
.L_x_12510:
[----:B------:R-:W-:Y:S01]  /*2b90*/  HFMA2.MMA R104, -RZ, RZ, 0, 1.1920928955078125e-07 ;  /* 0x00000002ff687435 */ /* 0x000fe200000001ff */
[----:B------:R-:W-:-:S05]  /*2ba0*/  MOV R60, R100 ;  /* 0x00000064003c7202 */ /* 0x000fca0000000f00 */
[----:B------:R-:W-:-:S05]  /*2bb0*/  FADD.FTZ R82, R61, R60 ;  /* 0x0000003c3d527221 */ /* 0x000fca0000010000 */
[----:B------:R-:W-:-:S07]  /*2bc0*/  MOV R103, R82 ;  /* 0x0000005200677202 */ /* 0x000fce0000000f00 */
[----:B------:R-:W-:Y:S05]  /*2bd0*/  WARPSYNC.COLLECTIVE R102, `(.L_x_12511) ;  /* 0x0000000066087348 */ /* 0x000fea0003c00000 */
[----:B------:R0:W1:Y:S02]  /*2be0*/  SHFL.BFLY P6, R100, R103, R104, R105 ;  /* 0x0c00006867647389 */ /* 0x00006400000c0069 */
[----:B01----:R-:W-:Y:S01]  /*2bf0*/  ENDCOLLECTIVE ;  /* 0x000000000000791b */ /* 0x003fe20003800000 */
.L_x_12511:
[----:B------:R-:W-:Y:S01]  /*2c00*/  HFMA2.MMA R104, -RZ, RZ, 0, 2.384185791015625e-07 ;  /* 0x00000004ff687435 */ /* 0x000fe200000001ff */
[----:B------:R-:W-:-:S05]  /*2c10*/  MOV R83, R100 ;  /* 0x0000006400537202 */ /* 0x000fca0000000f00 */
[----:B------:R-:W-:-:S05]  /*2c20*/  FADD.FTZ R83, R82, R83 ;  /* 0x0000005352537221 */ /* 0x000fca0000010000 */
[----:B------:R-:W-:-:S07]  /*2c30*/  MOV R103, R83 ;  /* 0x0000005300677202 */ /* 0x000fce0000000f00 */
[----:B------:R-:W-:Y:S05]  /*2c40*/  WARPSYNC.COLLECTIVE R102, `(.L_x_12512) ;  /* 0x0000000066087348 */ /* 0x000fea0003c00000 */
[----:B------:R0:W1:Y:S02]  /*2c50*/  SHFL.BFLY P6, R100, R103, R104, R105 ;  /* 0x0c00006867647389 */ /* 0x00006400000c0069 */
[----:B01----:R-:W-:Y:S01]  /*2c60*/  ENDCOLLECTIVE ;  /* 0x000000000000791b */ /* 0x003fe20003800000 */
.L_x_12512:
[----:B------:R-:W-:Y:S01]  /*2c70*/  HFMA2.MMA R104, -RZ, RZ, 0, 4.76837158203125e-07 ;  /* 0x00000008ff687435 */ /* 0x000fe200000001ff */
[----:B------:R-:W-:-:S05]  /*2c80*/  MOV R60, R100 ;  /* 0x00000064003c7202 */ /* 0x000fca0000000f00 */
[----:B------:R-:W-:-:S05]  /*2c90*/  FADD.FTZ R98, R83, R60 ;  /* 0x0000003c53627221 */ /* 0x000fca0000010000 */
[----:B------:R-:W-:-:S07]  /*2ca0*/  MOV R103, R98 ;  /* 0x0000006200677202 */ /* 0x000fce0000000f00 */
[----:B------:R-:W-:Y:S05]  /*2cb0*/  WARPSYNC.COLLECTIVE R102, `(.L_x_12513) ;  /* 0x0000000066087348 */ /* 0x000fea0003c00000 */
[----:B------:R0:W1:Y:S02]  /*2cc0*/  SHFL.BFLY P6, R100, R103, R104, R105 ;  /* 0x0c00006867647389 */ /* 0x00006400000c0069 */
[----:B01----:R-:W-:Y:S01]  /*2cd0*/  ENDCOLLECTIVE ;  /* 0x000000000000791b */ /* 0x003fe20003800000 */
.L_x_12513:
[----:B------:R-:W-:Y:S01]  /*2ce0*/  HFMA2.MMA R104, -RZ, RZ, 0, 9.5367431640625e-07 ;  /* 0x00000010ff687435 */ /* 0x000fe200000001ff */
[----:B------:R-:W-:-:S05]  /*2cf0*/  MOV R101, R100 ;  /* 0x0000006400657202 */ /* 0x000fca0000000f00 */
[----:B------:R-:W-:-:S05]  /*2d00*/  FADD.FTZ R101, R98, R101 ;  /* 0x0000006562657221 */ /* 0x000fca0000010000 */
[----:B------:R-:W-:-:S07]  /*2d10*/  MOV R103, R101 ;  /* 0x0000006500677202 */ /* 0x000fce0000000f00 */
[----:B------:R-:W-:Y:S05]  /*2d20*/  WARPSYNC.COLLECTIVE R102, `(.L_x_12514) ;  /* 0x0000000066087348 */ /* 0x000fea0003c00000 */
[----:B------:R0:W1:Y:S02]  /*2d30*/  SHFL.BFLY P6, R100, R103, R104, R105 ;  /* 0x0c00006867647389 */ /* 0x00006400000c0069 */
[----:B01----:R-:W-:Y:S01]  /*2d40*/  ENDCOLLECTIVE ;  /* 0x000000000000791b */ /* 0x003fe20003800000 */
.L_x_12514:
        /* <DEDUP_REMOVED lines=57> */
.L_x_12515:
[----:B------:R-:W-:Y:S01]  /*30e0*/  HFMA2.MMA R104, -RZ, RZ, 0, 1.1920928955078125e-07 ;  /* 0x00000002ff687435 */ /* 0x000fe200000001ff */
[----:B------:R-:W-:-:S05]  /*30f0*/  MOV R82, R100 ;  /* 0x0000006400527202 */ /* 0x000fca0000000f00 */
[----:B------:R-:W-:-:S05]  /*3100*/  FADD.FTZ R82, R61, R82 ;  /* 0x000000523d527221 */ /* 0x000fca0000010000 */
[----:B------:R-:W-:-:S07]  /*3110*/  MOV R103, R82 ;  /* 0x0000005200677202 */ /* 0x000fce0000000f00 */
[----:B------:R-:W-:Y:S05]  /*3120*/  WARPSYNC.COLLECTIVE R102, `(.L_x_12516) ;  /* 0x0000000066087348 */ /* 0x000fea0003c00000 */
[----:B------:R0:W1:Y:S02]  /*3130*/  SHFL.BFLY P6, R100, R103, R104, R105 ;  /* 0x0c00006867647389 */ /* 0x00006400000c0069 */
[----:B01----:R-:W-:Y:S01]  /*3140*/  ENDCOLLECTIVE ;  /* 0x000000000000791b */ /* 0x003fe20003800000 */
.L_x_12516:
[----:B------:R-:W-:Y:S01]  /*3150*/  HFMA2.MMA R104, -RZ, RZ, 0, 2.384185791015625e-07 ;  /* 0x00000004ff687435 */ /* 0x000fe200000001ff */
[----:B------:R-:W-:-:S05]  /*3160*/  MOV R83, R100 ;  /* 0x0000006400537202 */ /* 0x000fca0000000f00 */
[----:B------:R-:W-:-:S05]  /*3170*/  FADD.FTZ R83, R82, R83 ;  /* 0x0000005352537221 */ /* 0x000fca0000010000 */
[----:B------:R-:W-:-:S07]  /*3180*/  MOV R103, R83 ;  /* 0x0000005300677202 */ /* 0x000fce0000000f00 */
[----:B------:R-:W-:Y:S05]  /*3190*/  WARPSYNC.COLLECTIVE R102, `(.L_x_12517) ;  /* 0x0000000066087348 */ /* 0x000fea0003c00000 */
[----:B------:R0:W1:Y:S02]  /*31a0*/  SHFL.BFLY P6, R100, R103, R104, R105 ;  /* 0x0c00006867647389 */ /* 0x00006400000c0069 */
[----:B01----:R-:W-:Y:S01]  /*31b0*/  ENDCOLLECTIVE ;  /* 0x000000000000791b */ /* 0x003fe20003800000 */
.L_x_12517:
[----:B------:R-:W-:Y:S01]  /*31c0*/  HFMA2.MMA R104, -RZ, RZ, 0, 4.76837158203125e-07 ;  /* 0x00000008ff687435 */ /* 0x000fe200000001ff */
[----:B------:R-:W-:-:S05]  /*31d0*/  MOV R98, R100 ;  /* 0x0000006400627202 */ /* 0x000fca0000000f00 */
[----:B------:R-:W-:-:S05]  /*31e0*/  FADD.FTZ R98, R83, R98 ;  /* 0x0000006253627221 */ /* 0x000fca0000010000 */
[----:B------:R-:W-:-:S07]  /*31f0*/  MOV R103, R98 ;  /* 0x0000006200677202 */ /* 0x000fce0000000f00 */
[----:B------:R-:W-:Y:S05]  /*3200*/  WARPSYNC.COLLECTIVE R102, `(.L_x_12518) ;  /* 0x0000000066087348 */ /* 0x000fea0003c00000 */
[----:B------:R0:W1:Y:S02]  /*3210*/  SHFL.BFLY P6, R100, R103, R104, R105 ;  /* 0x0c00006867647389 */ /* 0x00006400000c0069 */
[----:B01----:R-:W-:Y:S01]  /*3220*/  ENDCOLLECTIVE ;  /* 0x000000000000791b */ /* 0x003fe20003800000 */
.L_x_12518:
[----:B------:R-:W-:Y:S01]  /*3230*/  HFMA2.MMA R104, -RZ, RZ, 0, 9.5367431640625e-07 ;  /* 0x00000010ff687435 */ /* 0x000fe200000001ff */
[----:B------:R-:W-:-:S05]  /*3240*/  MOV R101, R100 ;  /* 0x0000006400657202 */ /* 0x000fca0000000f00 */
[----:B------:R-:W-:-:S05]  /*3250*/  FADD.FTZ R101, R98, R101 ;  /* 0x0000006562657221 */ /* 0x000fca0000010000 */
[----:B------:R-:W-:-:S07]  /*3260*/  MOV R103, R101 ;  /* 0x0000006500677202 */ /* 0x000fce0000000f00 */
[----:B------:R-:W-:Y:S05]  /*3270*/  WARPSYNC.COLLECTIVE R102, `(.L_x_12519) ;  /* 0x0000000066087348 */ /* 0x000fea0003c00000 */
[----:B------:R0:W1:Y:S02]  /*3280*/  SHFL.BFLY P6, R100, R103, R104, R105 ;  /* 0x0c00006867647389 */ /* 0x00006400000c0069 */
[----:B01----:R-:W-:Y:S01]  /*3290*/  ENDCOLLECTIVE ;  /* 0x000000000000791b */ /* 0x003fe20003800000 */
.L_x_12519:
[----:B------:R-:W-:Y:S05]  /*32a0*/  BRA `(.L_x_12520) ;  /* 0xffffffec00487947 */ /* 0x000fea000383ffff */
.L_x_12521:
        /* <DEDUP_REMOVED lines=13> */
.L_x_20590:


//--------------------- .text._ZN10layer_norm31ln_parallel_residual_fwd_kernelINS_13Kernel_traitsI6__halfS2_fS2_fjLj3072ELj1ELj1ELj4ELj16ENS_18Kernel_traits_baseILj3072ES2_S2_fS2_fjLj128EEEEELb0ELb1ELb1EEEvNS_9FwdParamsE --------------------------
	.section	.text._ZN10layer_norm31ln_parallel_residual_fwd_kernelINS_13Kernel_traitsI6__halfS2_fS2_fjLj3072ELj1ELj1ELj4ELj16ENS_18Kernel_traits_baseILj3072ES2_S2_fS2_fjLj128EEEEELb0ELb1ELb1EEEvNS_9FwdParamsE,"ax",@progbits
	.align	128
        .global         _ZN10layer_norm31ln_parallel_residual_fwd_kernelINS_13Kernel_traitsI6__halfS2_fS2_fjLj3072ELj1ELj1ELj4ELj16ENS_18Kernel_traits_baseILj3072ES2_S2_fS2_fjLj128EEEEELb0ELb1ELb1EEEvNS_9FwdParamsE
        .type           _ZN10layer_norm31ln_parallel_residual_fwd_kernelINS_13Kernel_traitsI6__halfS2_fS2_fjLj3072ELj1ELj1ELj4ELj16ENS_18Kernel_traits_baseILj3072ES2_S2_fS2_fjLj128EEEEELb0ELb1ELb1EEEvNS_9FwdParamsE,@function
        .size           _ZN10layer_norm31ln_parallel_residual_fwd_kernelINS_13Kernel_traitsI6__halfS2_fS2_fjLj3072ELj1ELj1ELj4ELj16ENS_18Kernel_traits_baseILj3072ES2_S2_fS2_fjLj128EEEEELb0ELb1ELb1EEEvNS_9FwdParamsE,(.L_x_20591 - _ZN10layer_norm31ln_parallel_residual_fwd_kernelINS_13Kernel_traitsI6__halfS2_fS2_fjLj3072ELj1ELj1ELj4ELj16ENS_18Kernel_traits_baseILj3072ES2_S2_fS2_fjLj128EEEEELb0ELb1ELb1EEEvNS_9FwdParamsE)
        .other          _ZN10layer_norm31ln_parallel_residual_fwd_kernelINS_13Kernel_traitsI6__halfS2_fS2_fjLj3072ELj1ELj1ELj4ELj16ENS_18Kernel_traits_baseILj3072ES2_S2_fS2_fjLj128EEEEELb0ELb1ELb1EEEvNS_9FwdParamsE,@"STO_CUDA_ENTRY STV_DEFAULT"
_ZN10layer_norm31ln_parallel_residual_fwd_kernelINS_13Kernel_traitsI6__halfS2_fS2_fjLj3072ELj1ELj1ELj4ELj16ENS_18Kernel_traits_baseILj3072ES2_S2_fS2_fjLj128EEEEELb0ELb1ELb1EEEvNS_9FwdParamsE:
.text._ZN10layer_norm31ln_parallel_residual_fwd_kernelINS_13Kernel_traitsI6__halfS2_fS2_fjLj3072ELj1ELj1ELj4ELj16ENS_18Kernel_traits_baseILj3072ES2_S2_fS2_fjLj128EEEEELb0ELb1ELb1EEEvNS_9FwdParamsE:
[----:B------:R-:W-:Y:S01]  /*0000*/  LDC R1, c[0x0][0x28] ;  /* 0x00000a00ff017b82 */ /* 0x000fe20000000800 */
[----:B------:R-:W0:Y:S01]  /*0010*/  S2R R62, SR_TID.X ;  /* 0x00000000003e7919 */ /* 0x000e220000002100 */
[----:B------:R-:W-:-:S06]  /*0020*/  ULDC.64 UR4, c[0x0][0x2c8] ;  /* 0x0000b20000047ab9 */ /* 0x000fcc0000000a00 */
[----:B------:R-:W1:Y:S01]  /*0030*/  S2UR UR6, SR_CTAID.X ;  /* 0x00000000000679c3 */ /* 0x000e620000002500 */
[----:B------:R-:W-:Y:S01]  /*0040*/  ISETP.NE.U32.AND P0, PT, RZ, UR4, PT ;  /* 0x00000004ff007c0c */ /* 0x000fe2000bf05070 */
[----:B------:R-:W-:-:S03]  /*0050*/  ULDC UR8, c[0x0][0x214] ;  /* 0x0000850000087ab9 */ /* 0x000fc60000000800 */
        /* <DEDUP_REMOVED lines=8> */
[----:B------:R-:W-:-:S03]  /*00e0*/  SHF.R.U32.HI R90, RZ, 0x7, R62 ;  /* 0x00000007ff5a7819 */ /* 0x000fc6000001163e */
[----:B------:R0:W5:Y:S01]  /*00f0*/  @P0 LDG.E.128 R36, desc[UR4][R4.64+0x1000] ;  /* 0x0010000404240981 */ /* 0x000162000c1e1d00 */
[----:B-1----:R-:W-:Y:S01]  /*0100*/  IADD3 R95, R90, UR6, RZ ;  /* 0x000000065a5f7c10 */ /* 0x002fe2000fffe0ff */
[----:B------:R-:W-:Y:S02]  /*0110*/  ULDC.64 UR6, c[0x0][0x260] ;  /* 0x0000980000067ab9 */ /* 0x000fe40000000a00 */
[----:B------:R-:W-:Y:S02]  /*0120*/  IADD3 R2, P2, R0, UR6, RZ ;  /* 0x0000000600027c10 */ /* 0x000fe4000ff5e0ff */
[----:B------:R-:W-:Y:S02]  /*0130*/  ISETP.GE.AND P1, PT, R95, UR8, PT ;  /* 0x000000085f007c0c */ /* 0x000fe4000bf26270 */
[----:B------:R-:W-:-:S11]  /*0140*/  IADD3.X R3, RZ, UR7, RZ, P2, !PT ;  /* 0x00000007ff037c10 */ /* 0x000fd600097fe4ff */
        /* <DEDUP_REMOVED lines=10> */
[----:B------:R-:W-:Y:S01]  /*01f0*/  ULDC.64 UR6, c[0x0][0x228] ;  /* 0x00008a0000067ab9 */ /* 0x000fe20000000a00 */
[----:B------:R-:W-:Y:S01]  /*0200*/  SHF.R.U32.HI R93, RZ, 0x5, R62 ;  /* 0x00000005ff5d7819 */ /* 0x000fe2000001163e */
[----:B------:R-:W-:Y:S01]  /*0210*/  HFMA2.MMA R94, -RZ, RZ, 0, 5.9604644775390625e-08 ;  /* 0x00000001ff5e7435 */ /* 0x000fe200000001ff */
[----:B------:R-:W-:Y:S01]  /*0220*/  ISETP.NE.U32.AND P0, PT, RZ, UR6, PT ;  /* 0x00000006ff007c0c */ /* 0x000fe2000bf05070 */
[----:B------:R-:W-:Y:S01]  /*0230*/  ULDC.U8 UR6, c[0x0][0x2a0] ;  /* 0x0000a80000067ab9 */ /* 0x000fe20000000000 */
[--C-:B------:R-:W-:Y:S01]  /*0240*/  HADD2.F32 R61, -RZ, R8.reuse.H0_H0 ;  /* 0x20000008ff3d7230 */ /* 0x100fe20000004100 */
[----:B------:R-:W-:Y:S01]  /*0250*/  LEA R90, R90, 0x4, 0x2 ;  /* 0x000000045a5a7811 */ /* 0x000fe200078e10ff */
[----:B------:R-:W-:Y:S01]  /*0260*/  HADD2.F32 R60, -RZ, R8.H1_H1 ;  /* 0x30000008ff3c7230 */ /* 0x000fe20000004100 */
[C---:B------:R-:W-:Y:S01]  /*0270*/  LOP3.LUT R91, R62.reuse, 0x1f, RZ, 0xc0, !PT ;  /* 0x0000001f3e5b7812 */ /* 0x040fe200078ec0ff */
[--C-:B------:R-:W-:Y:S01]  /*0280*/  HADD2.F32 R23, -RZ, R9.reuse.H0_H0 ;  /* 0x20000009ff177230 */ /* 0x100fe20000004100 */
[----:B------:R-:W-:Y:S01]  /*0290*/  ISETP.NE.AND P3, PT, RZ, UR6, PT ;  /* 0x00000006ff007c0c */ /* 0x000fe2000bf65270 */
[----:B------:R-:W-:Y:S01]  /*02a0*/  HADD2.F32 R22, -RZ, R9.H1_H1 ;  /* 0x30000009ff167230 */ /* 0x000fe20000004100 */
[----:B------:R-:W-:Y:S01]  /*02b0*/  LOP3.LUT R92, R62, 0x7f, RZ, 0xc0, !PT ;  /* 0x0000007f3e5c7812 */ /* 0x000fe200078ec0ff */
[--C-:B------:R-:W-:Y:S01]  /*02c0*/  HADD2.F32 R21, -RZ, R10.reuse.H0_H0 ;  /* 0x2000000aff157230 */ /* 0x100fe20000004100 */
[----:B------:R-:W-:Y:S01]  /*02d0*/  LOP3.LUT R93, R93, 0x3, RZ, 0xc0, !PT ;  /* 0x000000035d5d7812 */ /* 0x000fe200078ec0ff */
[----:B------:R-:W-:Y:S01]  /*02e0*/  HADD2.F32 R20, -RZ, R10.H1_H1 ;  /* 0x3000000aff147230 */ /* 0x000fe20000004100 */
[----:B------:R-:W-:Y:S01]  /*02f0*/  ISETP.NE.AND.EX P0, PT, RZ, UR7, PT, P0 ;  /* 0x00000007ff007c0c */ /* 0x000fe2000bf05300 */
        /* <DEDUP_REMOVED lines=23> */
[--C-:B0-----:R-:W-:Y:S02]  /*0470*/  HADD2.F32 R3, -RZ, R39.reuse.H0_H0 ;  /* 0x20000027ff037230 */ /* 0x101fe40000004100 */
[----:B------:R-:W-:Y:S02]  /*0480*/  HADD2.F32 R2, -RZ, R39.H1_H1 ;  /* 0x30000027ff027230 */ /* 0x000fe40000004100 */
[--C-:B--2---:R-:W-:Y:S02]  /*0490*/  HADD2.F32 R0, -RZ, R24.reuse.H0_H0 ;  /* 0x20000018ff007230 */ /* 0x104fe40000004100 */
[----:B------:R-:W-:-:S02]  /*04a0*/  HADD2.F32 R63, -RZ, R24.H1_H1 ;  /* 0x30000018ff3f7230 */ /* 0x000fc40000004100 */
[--C-:B------:R-:W-:Y:S02]  /*04b0*/  HADD2.F32 R64, -RZ, R25.reuse.H0_H0 ;  /* 0x20000019ff407230 */ /* 0x100fe40000004100 */
[----:B------:R-:W-:Y:S02]  /*04c0*/  HADD2.F32 R65, -RZ, R25.H1_H1 ;  /* 0x30000019ff417230 */ /* 0x000fe40000004100 */
[--C-:B------:R-:W-:Y:S02]  /*04d0*/  HADD2.F32 R66, -RZ, R26.reuse.H0_H0 ;  /* 0x2000001aff427230 */ /* 0x100fe40000004100 */
[----:B------:R-:W-:Y:S02]  /*04e0*/  HADD2.F32 R67, -RZ, R26.H1_H1 ;  /* 0x3000001aff437230 */ /* 0x000fe40000004100 */
[--C-:B------:R-:W-:Y:S02]  /*04f0*/  HADD2.F32 R68, -RZ, R27.reuse.H0_H0 ;  /* 0x2000001bff447230 */ /* 0x100fe40000004100 */
[----:B------:R-:W-:-:S02]  /*0500*/  HADD2.F32 R69, -RZ, R27.H1_H1 ;  /* 0x3000001bff457230 */ /* 0x000fc40000004100 */
[--C-:B---3--:R-:W-:Y:S02]  /*0510*/  HADD2.F32 R70, -RZ, R28.reuse.H0_H0 ;  /* 0x2000001cff467230 */ /* 0x108fe40000004100 */
[----:B------:R-:W-:Y:S02]  /*0520*/  HADD2.F32 R71, -RZ, R28.H1_H1 ;  /* 0x3000001cff477230 */ /* 0x000fe40000004100 */
[--C-:B------:R-:W-:Y:S02]  /*0530*/  HADD2.F32 R72, -RZ, R29.reuse.H0_H0 ;  /* 0x2000001dff487230 */ /* 0x100fe40000004100 */
[----:B------:R-:W-:Y:S02]  /*0540*/  HADD2.F32 R73, -RZ, R29.H1_H1 ;  /* 0x3000001dff497230 */ /* 0x000fe40000004100 */
[--C-:B------:R-:W-:Y:S02]  /*0550*/  HADD2.F32 R74, -RZ, R30.reuse.H0_H0 ;  /* 0x2000001eff4a7230 */ /* 0x100fe40000004100 */
[----:B------:R-:W-:-:S02]  /*0560*/  HADD2.F32 R75, -RZ, R30.H1_H1 ;  /* 0x3000001eff4b7230 */ /* 0x000fc40000004100 */
[--C-:B------:R-:W-:Y:S02]  /*0570*/  HADD2.F32 R76, -RZ, R31.reuse.H0_H0 ;  /* 0x2000001fff4c7230 */ /* 0x100fe40000004100 */
[----:B------:R-:W-:Y:S02]  /*0580*/  HADD2.F32 R77, -RZ, R31.H1_H1 ;  /* 0x3000001fff4d7230 */ /* 0x000fe40000004100 */
[--C-:B----4-:R-:W-:Y:S02]  /*0590*/  HADD2.F32 R78, -RZ, R32.reuse.H0_H0 ;  /* 0x20000020ff4e7230 */ /* 0x110fe40000004100 */
[----:B------:R-:W-:Y:S02]  /*05a0*/  HADD2.F32 R79, -RZ, R32.H1_H1 ;  /* 0x30000020ff4f7230 */ /* 0x000fe40000004100 */
[--C-:B------:R-:W-:Y:S02]  /*05b0*/  HADD2.F32 R84, -RZ, R33.reuse.H0_H0 ;  /* 0x20000021ff547230 */ /* 0x100fe40000004100 */
[----:B------:R-:W-:-:S02]  /*05c0*/  HADD2.F32 R85, -RZ, R33.H1_H1 ;  /* 0x30000021ff557230 */ /* 0x000fc40000004100 */
[--C-:B------:R-:W-:Y:S02]  /*05d0*/  HADD2.F32 R86, -RZ, R34.reuse.H0_H0 ;  /* 0x20000022ff567230 */ /* 0x100fe40000004100 */
[----:B------:R-:W-:Y:S02]  /*05e0*/  HADD2.F32 R87, -RZ, R34.H1_H1 ;  /* 0x30000022ff577230 */ /* 0x000fe40000004100 */
[--C-:B------:R-:W-:Y:S02]  /*05f0*/  HADD2.F32 R88, -RZ, R35.reuse.H0_H0 ;  /* 0x20000023ff587230 */ /* 0x100fe40000004100 */
[----:B------:R-:W-:-:S07]  /*0600*/  HADD2.F32 R89, -RZ, R35.H1_H1 ;  /* 0x30000023ff597230 */ /* 0x000fce0000004100 */
.L_x_12571:
        /* <DEDUP_REMOVED lines=23> */
.L_x_12522:
[----:B-----5:R-:W-:-:S05]  /*0780*/  HADD2.F32 R27, -RZ, R52.H0_H0 ;  /* 0x20000034ff1b7230 */ /* 0x020fca0000004100 */
[----:B------:R-:W-:-:S04]  /*0790*/  FADD.FTZ R40, R40, R27 ;  /* 0x0000001b28287221 */ /* 0x000fc80000010000 */
[----:B------:R-:W-:-:S07]  /*07a0*/  @P1 FADD.FTZ R40, R48, R40 ;  /* 0x0000002830281221 */ /* 0x000fce0000010000 */
.L_x_12523:
[----:B------:R-:W-:Y:S01]  /*07b0*/  HADD2.F32 R41, -RZ, R36.H1_H1 ;  /* 0x30000024ff297230 */ /* 0x000fe20000004100 */
[----:B------:R-:W-:Y:S06]  /*07c0*/  @P2 BRA `(.L_x_12524) ;  /* 0x00000000000c2947 */ /* 0x000fec0003800000 */
[----:B------:R-:W-:Y:S05]  /*07d0*/  @!P1 BRA `(.L_x_12525) ;  /* 0x0000000000149947 */ /* 0x000fea0003800000 */
[----:B-----5:R-:W-:Y:S01]  /*07e0*/  FADD.FTZ R41, R49, R41 ;  /* 0x0000002931297221 */ /* 0x020fe20000010000 */
[----:B------:R-:W-:Y:S06]  /*07f0*/  BRA `(.L_x_12525) ;  /* 0x00000000000c7947 */ /* 0x000fec0003800000 */
.L_x_12524:
[----:B-----5:R-:W-:-:S05]  /*0800*/  HADD2.F32 R26, -RZ, R52.H1_H1 ;  /* 0x30000034ff1a7230 */ /* 0x020fca0000004100 */
[----:B------:R-:W-:-:S04]  /*0810*/  FADD.FTZ R41, R41, R26 ;  /* 0x0000001a29297221 */ /* 0x000fc80000010000 */
[----:B------:R-:W-:-:S07]  /*0820*/  @P1 FADD.FTZ R41, R49, R41 ;  /* 0x0000002931291221 */ /* 0x000fce0000010000 */
.L_x_12525:
[----:B------:R-:W-:Y:S01]  /*0830*/  HADD2.F32 R42, -RZ, R37.H0_H0 ;  /* 0x20000025ff2a7230 */ /* 0x000fe20000004100 */
[----:B------:R-:W-:Y:S06]  /*0840*/  @P2 BRA `(.L_x_12526) ;  /* 0x00000000000c2947 */ /* 0x000fec0003800000 */
[----:B------:R-:W-:Y:S05]  /*0850*/  @!P1 BRA `(.L_x_12527) ;  /* 0x0000000000149947 */ /* 0x000fea0003800000 */
[----:B-----5:R-:W-:Y:S01]  /*0860*/  FADD.FTZ R42, R50, R42 ;  /* 0x0000002a322a7221 */ /* 0x020fe20000010000 */
[----:B------:R-:W-:Y:S06]  /*0870*/  BRA `(.L_x_12527) ;  /* 0x00000000000c7947 */ /* 0x000fec0003800000 */
.L_x_12526:
[----:B-----5:R-:W-:-:S05]  /*0880*/  HADD2.F32 R27, -RZ, R53.H0_H0 ;  /* 0x20000035ff1b7230 */ /* 0x020fca0000004100 */
[----:B------:R-:W-:-:S04]  /*0890*/  FADD.FTZ R42, R42, R27 ;  /* 0x0000001b2a2a7221 */ /* 0x000fc80000010000 */
[----:B------:R-:W-:-:S07]  /*08a0*/  @P1 FADD.FTZ R42, R50, R42 ;  /* 0x0000002a322a1221 */ /* 0x000fce0000010000 */
.L_x_12527:
[----:B------:R-:W-:Y:S01]  /*08b0*/  HADD2.F32 R43, -RZ, R37.H1_H1 ;  /* 0x30000025ff2b7230 */ /* 0x000fe20000004100 */
[----:B------:R-:W-:Y:S06]  /*08c0*/  @P2 BRA `(.L_x_12528) ;  /* 0x00000000000c2947 */ /* 0x000fec0003800000 */
[----:B------:R-:W-:Y:S05]  /*08d0*/  @!P1 BRA `(.L_x_12529) ;  /* 0x0000000000149947 */ /* 0x000fea0003800000 */
[----:B-----5:R-:W-:Y:S01]  /*08e0*/  FADD.FTZ R43, R51, R43 ;  /* 0x0000002b332b7221 */ /* 0x020fe20000010000 */
[----:B------:R-:W-:Y:S06]  /*08f0*/  BRA `(.L_x_12529) ;  /* 0x00000000000c7947 */ /* 0x000fec0003800000 */
.L_x_12528:
[----:B-----5:R-:W-:-:S05]  /*0900*/  HADD2.F32 R26, -RZ, R53.H1_H1 ;  /* 0x30000035ff1a7230 */ /* 0x020fca0000004100 */
[----:B------:R-:W-:-:S04]  /*0910*/  FADD.FTZ R43, R43, R26 ;  /* 0x0000001a2b2b7221 */ /* 0x000fc80000010000 */
[----:B------:R-:W-:-:S07]  /*0920*/  @P1 FADD.FTZ R43, R51, R43 ;  /* 0x0000002b332b1221 */ /* 0x000fce0000010000 */
.L_x_12529:
[----:B------:R-:W-:Y:S01]  /*0930*/  HADD2.F32 R36, -RZ, R38.H0_H0 ;  /* 0x20000026ff247230 */ /* 0x000fe20000004100 */
[----:B------:R-:W-:Y:S06]  /*0940*/  @P2 BRA `(.L_x_12530) ;  /* 0x00000000000c2947 */ /* 0x000fec0003800000 */
[----:B------:R-:W-:Y:S05]  /*0950*/  @!P1 BRA `(.L_x_12531) ;  /* 0x0000000000149947 */ /* 0x000fea0003800000 */
[----:B-----5:R-:W-:Y:S01]  /*0960*/  FADD.FTZ R36, R44, R36 ;  /* 0x000000242c247221 */ /* 0x020fe20000010000 */
[----:B------:R-:W-:Y:S06]  /*0970*/  BRA `(.L_x_12531) ;  /* 0x00000000000c7947 */ /* 0x000fec0003800000 */
.L_x_12530:
[----:B-----5:R-:W-:-:S05]  /*0980*/  HADD2.F32 R27, -RZ, R54.H0_H0 ;  /* 0x20000036ff1b7230 */ /* 0x020fca0000004100 */
[----:B------:R-:W-:-:S04]  /*0990*/  FADD.FTZ R36, R36, R27 ;  /* 0x0000001b24247221 */ /* 0x000fc80000010000 */
[----:B------:R-:W-:-:S07]  /*09a0*/  @P1 FADD.FTZ R36, R44, R36 ;  /* 0x000000242c241221 */ /* 0x000fce0000010000 */
.L_x_12531:
[----:B------:R-:W-:Y:S01]  /*09b0*/  HADD2.F32 R37, -RZ, R38.H1_H1 ;  /* 0x30000026ff257230 */ /* 0x000fe20000004100 */
[----:B------:R-:W-:Y:S06]  /*09c0*/  @P2 BRA `(.L_x_12532) ;  /* 0x00000000000c2947 */ /* 0x000fec0003800000 */
[----:B------:R-:W-:Y:S05]  /*09d0*/  @!P1 BRA `(.L_x_12533) ;  /* 0x0000000000149947 */ /* 0x000fea0003800000 */
[----:B-----5:R-:W-:Y:S01]  /*09e0*/  FADD.FTZ R37, R45, R37 ;  /* 0x000000252d257221 */ /* 0x020fe20000010000 */
[----:B------:R-:W-:Y:S06]  /*09f0*/  BRA `(.L_x_12533) ;  /* 0x00000000000c7947 */ /* 0x000fec0003800000 */
.L_x_12532:
[----:B-----5:R-:W-:-:S05]  /*0a00*/  HADD2.F32 R26, -RZ, R54.H1_H1 ;  /* 0x30000036ff1a7230 */ /* 0x020fca0000004100 */
[----:B------:R-:W-:-:S04]  /*0a10*/  FADD.FTZ R37, R37, R26 ;  /* 0x0000001a25257221 */ /* 0x000fc80000010000 */
[----:B------:R-:W-:-:S07]  /*0a20*/  @P1 FADD.FTZ R37, R45, R37 ;  /* 0x000000252d251221 */ /* 0x000fce0000010000 */
.L_x_12533:
[----:B------:R-:W-:Y:S01]  /*0a30*/  HADD2.F32 R38, -RZ, R39.H0_H0 ;  /* 0x20000027ff267230 */ /* 0x000fe20000004100 */
[----:B------:R-:W-:Y:S06]  /*0a40*/  @P2 BRA `(.L_x_12534) ;  /* 0x00000000000c2947 */ /* 0x000fec0003800000 */
[----:B------:R-:W-:Y:S05]  /*0a50*/  @!P1 BRA `(.L_x_12535) ;  /* 0x0000000000149947 */ /* 0x000fea0003800000 */
[----:B-----5:R-:W-:Y:S01]  /*0a60*/  FADD.FTZ R38, R46, R38 ;  /* 0x000000262e267221 */ /* 0x020fe20000010000 */
[----:B------:R-:W-:Y:S06]  /*0a70*/  BRA `(.L_x_12535) ;  /* 0x00000000000c7947 */ /* 0x000fec0003800000 */
.L_x_12534:
[----:B-----5:R-:W-:-:S05]  /*0a80*/  HADD2.F32 R27, -RZ, R55.H0_H0 ;  /* 0x20000037ff1b7230 */ /* 0x020fca0000004100 */
[----:B------:R-:W-:-:S04]  /*0a90*/  FADD.FTZ R38, R38, R27 ;  /* 0x0000001b26267221 */ /* 0x000fc80000010000 */
[----:B------:R-:W-:-:S07]  /*0aa0*/  @P1 FADD.FTZ R38, R46, R38 ;  /* 0x000000262e261221 */ /* 0x000fce0000010000 */
.L_x_12535:
[----:B------:R-:W-:Y:S01]  /*0ab0*/  HADD2.F32 R39, -RZ, R39.H1_H1 ;  /* 0x30000027ff277230 */ /* 0x000fe20000004100 */
[----:B------:R-:W-:Y:S06]  /*0ac0*/  @P2 BRA `(.L_x_12536) ;  /* 0x00000000000c2947 */ /* 0x000fec0003800000 */
[----:B------:R-:W-:Y:S05]  /*0ad0*/  @!P1 BRA `(.L_x_12537) ;  /* 0x0000000000149947 */ /* 0x000fea0003800000 */
[----:B-----5:R-:W-:Y:S01]  /*0ae0*/  FADD.FTZ R39, R47, R39 ;  /* 0x000000272f277221 */ /* 0x020fe20000010000 */
[----:B------:R-:W-:Y:S06]  /*0af0*/  BRA `(.L_x_12537) ;  /* 0x00000000000c7947 */ /* 0x000fec0003800000 */
.L_x_12536:
[----:B-----5:R-:W-:-:S05]  /*0b00*/  HADD2.F32 R26, -RZ, R55.H1_H1 ;  /* 0x30000037ff1a7230 */ /* 0x020fca0000004100 */
[----:B------:R-:W-:-:S04]  /*0b10*/  FADD.FTZ R39, R39, R26 ;  /* 0x0000001a27277221 */ /* 0x000fc80000010000 */
[----:B------:R-:W-:-:S07]  /*0b20*/  @P1 FADD.FTZ R39, R47, R39 ;  /* 0x000000272f271221 */ /* 0x000fce0000010000 */
.L_x_12537:
        /* <DEDUP_REMOVED lines=19> */
.L_x_12538:
[----:B-----5:R-:W-:-:S05]  /*0c60*/  HADD2.F32 R27, -RZ, R52.H0_H0 ;  /* 0x20000034ff1b7230 */ /* 0x020fca0000004100 */
[----:B------:R-:W-:-:S04]  /*0c70*/  FADD.FTZ R32, R27, R32 ;  /* 0x000000201b207221 */ /* 0x000fc80000010000 */
[----:B------:R-:W-:-:S07]  /*0c80*/  @P1 FADD.FTZ R32, R48, R32 ;  /* 0x0000002030201221 */ /* 0x000fce0000010000 */
.L_x_12539:
[----:B------:R-:W-:Y:S01]  /*0c90*/  HADD2.F32 R33, -RZ, R28.H1_H1 ;  /* 0x3000001cff217230 */ /* 0x000fe20000004100 */
[----:B------:R-:W-:Y:S06]  /*0ca0*/  @P2 BRA `(.L_x_12540) ;  /* 0x00000000000c2947 */ /* 0x000fec0003800000 */
[----:B------:R-:W-:Y:S05]  /*0cb0*/  @!P1 BRA `(.L_x_12541) ;  /* 0x0000000000149947 */ /* 0x000fea0003800000 */
[----:B-----5:R-:W-:Y:S01]  /*0cc0*/  FADD.FTZ R33, R49, R33 ;  /* 0x0000002131217221 */ /* 0x020fe20000010000 */
[----:B------:R-:W-:Y:S06]  /*0cd0*/  BRA `(.L_x_12541) ;  /* 0x00000000000c7947 */ /* 0x000fec0003800000 */
.L_x_12540:
[----:B-----5:R-:W-:-:S05]  /*0ce0*/  HADD2.F32 R26, -RZ, R52.H1_H1 ;  /* 0x30000034ff1a7230 */ /* 0x020fca0000004100 */
[----:B------:R-:W-:-:S04]  /*0cf0*/  FADD.FTZ R33, R26, R33 ;  /* 0x000000211a217221 */ /* 0x000fc80000010000 */
[----:B------:R-:W-:-:S07]  /*0d00*/  @P1 FADD.FTZ R33, R49, R33 ;  /* 0x0000002131211221 */ /* 0x000fce0000010000 */
.L_x_12541:
[----:B------:R-:W-:Y:S01]  /*0d10*/  HADD2.F32 R34, -RZ, R29.H0_H0 ;  /* 0x2000001dff227230 */ /* 0x000fe20000004100 */
[----:B------:R-:W-:Y:S06]  /*0d20*/  @P2 BRA `(.L_x_12542) ;  /* 0x00000000000c2947 */ /* 0x000fec0003800000 */
[----:B------:R-:W-:Y:S05]  /*0d30*/  @!P1 BRA `(.L_x_12543) ;  /* 0x0000000000149947 */ /* 0x000fea0003800000 */
[----:B-----5:R-:W-:Y:S01]  /*0d40*/  FADD.FTZ R34, R50, R34 ;  /* 0x0000002232227221 */ /* 0x020fe20000010000 */
[----:B------:R-:W-:Y:S06]  /*0d50*/  BRA `(.L_x_12543) ;  /* 0x00000000000c7947 */ /* 0x000fec0003800000 */
.L_x_12542:
[----:B-----5:R-:W-:-:S05]  /*0d60*/  HADD2.F32 R27, -RZ, R53.H0_H0 ;  /* 0x20000035ff1b7230 */ /* 0x020fca0000004100 */
[----:B------:R-:W-:-:S04]  /*0d70*/  FADD.FTZ R34, R27, R34 ;  /* 0x000000221b227221 */ /* 0x000fc80000010000 */
[----:B------:R-:W-:-:S07]  /*0d80*/  @P1 FADD.FTZ R34, R50, R34 ;  /* 0x0000002232221221 */ /* 0x000fce0000010000 */
.L_x_12543:
[----:B------:R-:W-:Y:S01]  /*0d90*/  HADD2.F32 R35, -RZ, R29.H1_H1 ;  /* 0x3000001dff237230 */ /* 0x000fe20000004100 */
[----:B------:R-:W-:Y:S06]  /*0da0*/  @P2 BRA `(.L_x_12544) ;  /* 0x00000000000c2947 */ /* 0x000fec0003800000 */
[----:B------:R-:W-:Y:S05]  /*0db0*/  @!P1 BRA `(.L_x_12545) ;  /* 0x0000000000149947 */ /* 0x000fea0003800000 */
[----:B-----5:R-:W-:Y:S01]  /*0dc0*/  FADD.FTZ R35, R51, R35 ;  /* 0x0000002333237221 */ /* 0x020fe20000010000 */
[----:B------:R-:W-:Y:S06]  /*0dd0*/  BRA `(.L_x_12545) ;  /* 0x00000000000c7947 */ /* 0x000fec0003800000 */
.L_x_12544:
[----:B-----5:R-:W-:-:S05]  /*0de0*/  HADD2.F32 R26, -RZ, R53.H1_H1 ;  /* 0x30000035ff1a7230 */ /* 0x020fca0000004100 */
[----:B------:R-:W-:-:S04]  /*0df0*/  FADD.FTZ R35, R26, R35 ;  /* 0x000000231a237221 */ /* 0x000fc80000010000 */
[----:B------:R-:W-:-:S07]  /*0e00*/  @P1 FADD.FTZ R35, R51, R35 ;  /* 0x0000002333231221 */ /* 0x000fce0000010000 */
.L_x_12545:
[----:B------:R-:W-:Y:S01]  /*0e10*/  HADD2.F32 R28, -RZ, R30.H0_H0 ;  /* 0x2000001eff1c7230 */ /* 0x000fe20000004100 */
[----:B------:R-:W-:Y:S06]  /*0e20*/  @P2 BRA `(.L_x_12546) ;  /* 0x00000000000c2947 */ /* 0x000fec0003800000 */
[----:B------:R-:W-:Y:S05]  /*0e30*/  @!P1 BRA `(.L_x_12547) ;  /* 0x0000000000149947 */ /* 0x000fea0003800000 */
[----:B-----5:R-:W-:Y:S01]  /*0e40*/  FADD.FTZ R28, R44, R28 ;  /* 0x0000001c2c1c7221 */ /* 0x020fe20000010000 */
[----:B------:R-:W-:Y:S06]  /*0e50*/  BRA `(.L_x_12547) ;  /* 0x00000000000c7947 */ /* 0x000fec0003800000 */
.L_x_12546:
[----:B-----5:R-:W-:-:S05]  /*0e60*/  HADD2.F32 R27, -RZ, R54.H0_H0 ;  /* 0x20000036ff1b7230 */ /* 0x020fca0000004100 */
[----:B------:R-:W-:-:S04]  /*0e70*/  FADD.FTZ R28, R27, R28 ;  /* 0x0000001c1b1c7221 */ /* 0x000fc80000010000 */
[----:B------:R-:W-:-:S07]  /*0e80*/  @P1 FADD.FTZ R28, R44, R28 ;  /* 0x0000001c2c1c1221 */ /* 0x000fce0000010000 */
.L_x_12547:
[----:B------:R-:W-:Y:S01]  /*0e90*/  HADD2.F32 R29, -RZ, R30.H1_H1 ;  /* 0x3000001eff1d7230 */ /* 0x000fe20000004100 */
[----:B------:R-:W-:Y:S06]  /*0ea0*/  @P2 BRA `(.L_x_12548) ;  /* 0x00000000000c2947 */ /* 0x000fec0003800000 */
[----:B------:R-:W-:Y:S05]  /*0eb0*/  @!P1 BRA `(.L_x_12549) ;  /* 0x0000000000149947 */ /* 0x000fea0003800000 */
[----:B-----5:R-:W-:Y:S01]  /*0ec0*/  FADD.FTZ R29, R45, R29 ;  /* 0x0000001d2d1d7221 */ /* 0x020fe20000010000 */
[----:B------:R-:W-:Y:S06]  /*0ed0*/  BRA `(.L_x_12549) ;  /* 0x00000000000c7947 */ /* 0x000fec0003800000 */
.L_x_12548:
[----:B-----5:R-:W-:-:S05]  /*0ee0*/  HADD2.F32 R26, -RZ, R54.H1_H1 ;  /* 0x30000036ff1a7230 */ /* 0x020fca0000004100 */
[----:B------:R-:W-:-:S04]  /*0ef0*/  FADD.FTZ R29, R26, R29 ;  /* 0x0000001d1a1d7221 */ /* 0x000fc80000010000 */
[----:B------:R-:W-:-:S07]  /*0f00*/  @P1 FADD.FTZ R29, R45, R29 ;  /* 0x0000001d2d1d1221 */ /* 0x000fce0000010000 */
.L_x_12549:
[----:B------:R-:W-:Y:S01]  /*0f10*/  HADD2.F32 R30, -RZ, R31.H0_H0 ;  /* 0x2000001fff1e7230 */ /* 0x000fe20000004100 */
[----:B------:R-:W-:Y:S06]  /*0f20*/  @P2 BRA `(.L_x_12550) ;  /* 0x00000000000c2947 */ /* 0x000fec0003800000 */
[----:B------:R-:W-:Y:S05]  /*0f30*/  @!P1 BRA `(.L_x_12551) ;  /* 0x0000000000149947 */ /* 0x000fea0003800000 */
[----:B-----5:R-:W-:Y:S01]  /*0f40*/  FADD.FTZ R30, R46, R30 ;  /* 0x0000001e2e1e7221 */ /* 0x020fe20000010000 */
[----:B------:R-:W-:Y:S06]  /*0f50*/  BRA `(.L_x_12551) ;  /* 0x00000000000c7947 */ /* 0x000fec0003800000 */
.L_x_12550:
[----:B-----5:R-:W-:-:S05]  /*0f60*/  HADD2.F32 R27, -RZ, R55.H0_H0 ;  /* 0x20000037ff1b7230 */ /* 0x020fca0000004100 */
[----:B------:R-:W-:-:S04]  /*0f70*/  FADD.FTZ R30, R27, R30 ;  /* 0x0000001e1b1e7221 */ /* 0x000fc80000010000 */
[----:B------:R-:W-:-:S07]  /*0f80*/  @P1 FADD.FTZ R30, R46, R30 ;  /* 0x0000001e2e1e1221 */ /* 0x000fce0000010000 */
.L_x_12551:
[----:B------:R-:W-:Y:S01]  /*0f90*/  HADD2.F32 R31, -RZ, R31.H1_H1 ;  /* 0x3000001fff1f7230 */ /* 0x000fe20000004100 */
[----:B------:R-:W-:Y:S06]  /*0fa0*/  @P2 BRA `(.L_x_12552) ;  /* 0x00000000000c2947 */ /* 0x000fec0003800000 */
[----:B------:R-:W-:Y:S05]  /*0fb0*/  @!P1 BRA `(.L_x_12553) ;  /* 0x0000000000149947 */ /* 0x000fea0003800000 */
[----:B-----5:R-:W-:Y:S01]  /*0fc0*/  FADD.FTZ R31, R47, R31 ;  /* 0x0000001f2f1f7221 */ /* 0x020fe20000010000 */
[----:B------:R-:W-:Y:S06]  /*0fd0*/  BRA `(.L_x_12553) ;  /* 0x00000000000c7947 */ /* 0x000fec0003800000 */
.L_x_12552:
[----:B-----5:R-:W-:-:S05]  /*0fe0*/  HADD2.F32 R26, -RZ, R55.H1_H1 ;  /* 0x30000037ff1a7230 */ /* 0x020fca0000004100 */
[----:B------:R-:W-:-:S04]  /*0ff0*/  FADD.FTZ R31, R26, R31 ;  /* 0x0000001f1a1f7221 */ /* 0x000fc80000010000 */
[----:B------:R-:W-:-:S07]  /*1000*/  @P1 FADD.FTZ R31, R47, R31 ;  /* 0x0000001f2f1f1221 */ /* 0x000fce0000010000 */
.L_x_12553:
        /* <DEDUP_REMOVED lines=19> */
.L_x_12554:
[----:B-----5:R-:W-:-:S05]  /*1140*/  HADD2.F32 R25, -RZ, R52.H0_H0 ;  /* 0x20000034ff197230 */ /* 0x020fca0000004100 */
[----:B------:R-:W-:-:S04]  /*1150*/  FADD.FTZ R24, R25, R24 ;  /* 0x0000001819187221 */ /* 0x000fc80000010000 */
[----:B------:R-:W-:-:S07]  /*1160*/  @P1 FADD.FTZ R24, R48, R24 ;  /* 0x0000001830181221 */ /* 0x000fce0000010000 */
.L_x_12555:
[----:B------:R-:W-:Y:S01]  /*1170*/  HADD2.F32 R25, -RZ, R56.H1_H1 ;  /* 0x30000038ff197230 */ /* 0x000fe20000004100 */
[----:B------:R-:W-:Y:S06]  /*1180*/  @P2 BRA `(.L_x_12556) ;  /* 0x00000000000c2947 */ /* 0x000fec0003800000 */
[----:B------:R-:W-:Y:S05]  /*1190*/  @!P1 BRA `(.L_x_12557) ;  /* 0x0000000000149947 */ /* 0x000fea0003800000 */
[----:B-----5:R-:W-:Y:S01]  /*11a0*/  FADD.FTZ R25, R49, R25 ;  /* 0x0000001931197221 */ /* 0x020fe20000010000 */
[----:B------:R-:W-:Y:S06]  /*11b0*/  BRA `(.L_x_12557) ;  /* 0x00000000000c7947 */ /* 0x000fec0003800000 */
.L_x_12556:
[----:B-----5:R-:W-:-:S05]  /*11c0*/  HADD2.F32 R26, -RZ, R52.H1_H1 ;  /* 0x30000034ff1a7230 */ /* 0x020fca0000004100 */
[----:B------:R-:W-:-:S04]  /*11d0*/  FADD.FTZ R25, R26, R25 ;  /* 0x000000191a197221 */ /* 0x000fc80000010000 */
[----:B------:R-:W-:-:S07]  /*11e0*/  @P1 FADD.FTZ R25, R49, R25 ;  /* 0x0000001931191221 */ /* 0x000fce0000010000 */
.L_x_12557:
[----:B------:R-:W-:Y:S01]  /*11f0*/  HADD2.F32 R26, -RZ, R57.H0_H0 ;  /* 0x20000039ff1a7230 */ /* 0x000fe20000004100 */
[----:B------:R-:W-:Y:S06]  /*1200*/  @P2 BRA `(.L_x_12558) ;  /* 0x00000000000c2947 */ /* 0x000fec0003800000 */
[----:B------:R-:W-:Y:S05]  /*1210*/  @!P1 BRA `(.L_x_12559) ;  /* 0x0000000000149947 */ /* 0x000fea0003800000 */
[----:B-----5:R-:W-:Y:S01]  /*1220*/  FADD.FTZ R26, R50, R26 ;  /* 0x0000001a321a7221 */ /* 0x020fe20000010000 */
[----:B------:R-:W-:Y:S06]  /*1230*/  BRA `(.L_x_12559) ;  /* 0x00000000000c7947 */ /* 0x000fec0003800000 */
.L_x_12558:
[----:B-----5:R-:W-:-:S05]  /*1240*/  HADD2.F32 R27, -RZ, R53.H0_H0 ;  /* 0x20000035ff1b7230 */ /* 0x020fca0000004100 */
[----:B------:R-:W-:-:S04]  /*1250*/  FADD.FTZ R26, R27, R26 ;  /* 0x0000001a1b1a7221 */ /* 0x000fc80000010000 */
[----:B------:R-:W-:-:S07]  /*1260*/  @P1 FADD.FTZ R26, R50, R26 ;  /* 0x0000001a321a1221 */ /* 0x000fce0000010000 */
.L_x_12559:
[----:B------:R-:W-:Y:S01]  /*1270*/  HADD2.F32 R27, -RZ, R57.H1_H1 ;  /* 0x30000039ff1b7230 */ /* 0x000fe20000004100 */
[----:B------:R-:W-:Y:S06]  /*1280*/  @P2 BRA `(.L_x_12560) ;  /* 0x00000000000c2947 */ /* 0x000fec0003800000 */
[----:B------:R-:W-:Y:S05]  /*1290*/  @!P1 BRA `(.L_x_12561) ;  /* 0x0000000000149947 */ /* 0x000fea0003800000 */
[----:B-----5:R-:W-:Y:S01]  /*12a0*/  FADD.FTZ R27, R51, R27 ;  /* 0x0000001b331b7221 */ /* 0x020fe20000010000 */
[----:B------:R-:W-:Y:S06]  /*12b0*/  BRA `(.L_x_12561) ;  /* 0x00000000000c7947 */ /* 0x000fec0003800000 */
.L_x_12560:
[----:B-----5:R-:W-:-:S05]  /*12c0*/  HADD2.F32 R56, -RZ, R53.H1_H1 ;  /* 0x30000035ff387230 */ /* 0x020fca0000004100 */
[----:B------:R-:W-:-:S04]  /*12d0*/  FADD.FTZ R27, R56, R27 ;  /* 0x0000001b381b7221 */ /* 0x000fc80000010000 */
[----:B------:R-:W-:-:S07]  /*12e0*/  @P1 FADD.FTZ R27, R51, R27 ;  /* 0x0000001b331b1221 */ /* 0x000fce0000010000 */
.L_x_12561:
[----:B------:R-:W-:Y:S01]  /*12f0*/  HADD2.F32 R56, -RZ, R58.H0_H0 ;  /* 0x2000003aff387230 */ /* 0x000fe20000004100 */
[----:B------:R-:W-:Y:S06]  /*1300*/  @P2 BRA `(.L_x_12562) ;  /* 0x00000000000c2947 */ /* 0x000fec0003800000 */
[----:B------:R-:W-:Y:S05]  /*1310*/  @!P1 BRA `(.L_x_12563) ;  /* 0x0000000000149947 */ /* 0x000fea0003800000 */
[----:B-----5:R-:W-:Y:S01]  /*1320*/  FADD.FTZ R56, R44, R56 ;  /* 0x000000382c387221 */ /* 0x020fe20000010000 */
[----:B------:R-:W-:Y:S06]  /*1330*/  BRA `(.L_x_12563) ;  /* 0x00000000000c7947 */ /* 0x000fec0003800000 */
.L_x_12562:
[----:B-----5:R-:W-:-:S05]  /*1340*/  HADD2.F32 R57, -RZ, R54.H0_H0 ;  /* 0x20000036ff397230 */ /* 0x020fca0000004100 */
[----:B------:R-:W-:-:S04]  /*1350*/  FADD.FTZ R56, R57, R56 ;  /* 0x0000003839387221 */ /* 0x000fc80000010000 */
[----:B------:R-:W-:-:S07]  /*1360*/  @P1 FADD.FTZ R56, R44, R56 ;  /* 0x000000382c381221 */ /* 0x000fce0000010000 */
.L_x_12563:
[----:B------:R-:W-:Y:S01]  /*1370*/  HADD2.F32 R57, -RZ, R58.H1_H1 ;  /* 0x3000003aff397230 */ /* 0x000fe20000004100 */
[----:B------:R-:W-:Y:S06]  /*1380*/  @P2 BRA `(.L_x_12564) ;  /* 0x00000000000c2947 */ /* 0x000fec0003800000 */
[----:B------:R-:W-:Y:S05]  /*1390*/  @!P1 BRA `(.L_x_12565) ;  /* 0x0000000000149947 */ /* 0x000fea0003800000 */
[----:B-----5:R-:W-:Y:S01]  /*13a0*/  FADD.FTZ R57, R45, R57 ;  /* 0x000000392d397221 */ /* 0x020fe20000010000 */
[----:B------:R-:W-:Y:S06]  /*13b0*/  BRA `(.L_x_12565) ;  /* 0x00000000000c7947 */ /* 0x000fec0003800000 */
.L_x_12564:
[----:B-----5:R-:W-:-:S05]  /*13c0*/  HADD2.F32 R58, -RZ, R54.H1_H1 ;  /* 0x30000036ff3a7230 */ /* 0x020fca0000004100 */
[----:B------:R-:W-:-:S04]  /*13d0*/  FADD.FTZ R57, R58, R57 ;  /* 0x000000393a397221 */ /* 0x000fc80000010000 */
[----:B------:R-:W-:-:S07]  /*13e0*/  @P1 FADD.FTZ R57, R45, R57 ;  /* 0x000000392d391221 */ /* 0x000fce0000010000 */
.L_x_12565:
[----:B------:R-:W-:Y:S01]  /*13f0*/  HADD2.F32 R58, -RZ, R59.H0_H0 ;  /* 0x2000003bff3a7230 */ /* 0x000fe20000004100 */
[----:B------:R-:W-:Y:S06]  /*1400*/  @P2 BRA `(.L_x_12566) ;  /* 0x00000000000c2947 */ /* 0x000fec0003800000 */
[----:B------:R-:W-:Y:S05]  /*1410*/  @!P1 BRA `(.L_x_12567) ;  /* 0x0000000000149947 */ /* 0x000fea0003800000 */
[----:B-----5:R-:W-:Y:S01]  /*1420*/  FADD.FTZ R58, R46, R58 ;  /* 0x0000003a2e3a7221 */ /* 0x020fe20000010000 */
[----:B------:R-:W-:Y:S06]  /*1430*/  BRA `(.L_x_12567) ;  /* 0x00000000000c7947 */ /* 0x000fec0003800000 */
.L_x_12566:
[----:B-----5:R-:W-:-:S05]  /*1440*/  HADD2.F32 R81, -RZ, R55.H0_H0 ;  /* 0x20000037ff517230 */ /* 0x020fca0000004100 */
[----:B------:R-:W-:-:S04]  /*1450*/  FADD.FTZ R58, R81, R58 ;  /* 0x0000003a513a7221 */ /* 0x000fc80000010000 */
[----:B------:R-:W-:-:S07]  /*1460*/  @P1 FADD.FTZ R58, R46, R58 ;  /* 0x0000003a2e3a1221 */ /* 0x000fce0000010000 */
.L_x_12567:
[----:B------:R-:W-:Y:S01]  /*1470*/  HADD2.F32 R59, -RZ, R59.H1_H1 ;  /* 0x3000003bff3b7230 */ /* 0x000fe20000004100 */
[----:B------:R-:W-:Y:S06]  /*1480*/  @P2 BRA `(.L_x_12568) ;  /* 0x00000000000c2947 */ /* 0x000fec0003800000 */
[----:B------:R-:W-:Y:S05]  /*1490*/  @!P1 BRA `(.L_x_12569) ;  /* 0x0000000000149947 */ /* 0x000fea0003800000 */
[----:B-----5:R-:W-:Y:S01]  /*14a0*/  FADD.FTZ R59, R47, R59 ;  /* 0x0000003b2f3b7221 */ /* 0x020fe20000010000 */
[----:B------:R-:W-:Y:S06]  /*14b0*/  BRA `(.L_x_12569) ;  /* 0x00000000000c7947 */ /* 0x000fec0003800000 */
.L_x_12568:
[----:B-----5:R-:W-:-:S05]  /*14c0*/  HADD2.F32 R80, -RZ, R55.H1_H1 ;  /* 0x30000037ff507230 */ /* 0x020fca0000004100 */
[----:B------:R-:W-:-:S04]  /*14d0*/  FADD.FTZ R59, R80, R59 ;  /* 0x0000003b503b7221 */ /* 0x000fc80000010000 */
[----:B------:R-:W-:-:S07]  /*14e0*/  @P1 FADD.FTZ R59, R47, R59 ;  /* 0x0000003b2f3b1221 */ /* 0x000fce0000010000 */
.L_x_12569:
        /* <DEDUP_REMOVED lines=103> */
.L_x_12582:
        /* <DEDUP_REMOVED lines=88> */
[C---:B-1----:R-:W-:Y:S01]  /*20e0*/  FMUL.FTZ R27, R33.reuse, R36 ;  /* 0x00000024211b7220 */ /* 0x042fe20000410000 */
[C---:B------:R-:W-:Y:S01]  /*20f0*/  FMUL.FTZ R38, R33.reuse, R38 ;  /* 0x0000002621267220 */ /* 0x040fe20000410000 */
[----:B------:R-:W-:Y:S01]  /*2100*/  FMUL.FTZ R35, R33, R100 ;  /* 0x0000006421237220 */ /* 0x000fe20000410000 */
[----:B------:R-:W-:Y:S01]  /*2110*/  FADD.FTZ R58, -R96, R58 ;  /* 0x0000003a603a7221 */ /* 0x000fe20000010100 */
[----:B0-----:R-:W-:-:S04]  /*2120*/  @!P2 IMAD.WIDE R40, R95, 0x4, R40 ;  /* 0x000000045f28a825 */ /* 0x001fc800078e0228 */
[C---:B------:R-:W-:Y:S01]  /*2130*/  FMUL.FTZ R98, R33.reuse, R98 ;  /* 0x0000006221627220 */ /* 0x040fe20000410000 */
[C---:B------:R-:W-:Y:S01]  /*2140*/  FMUL.FTZ R39, R33.reuse, R26 ;  /* 0x0000001a21277220 */ /* 0x040fe20000410000 */
[----:B------:R-:W-:Y:S01]  /*2150*/  FADD.FTZ R96, -R96, R59 ;  /* 0x0000003b60607221 */ /* 0x000fe20000010100 */
[----:B------:R-:W-:Y:S01]  /*2160*/  FFMA.FTZ R26, R66, R27, R21 ;  /* 0x0000001b421a7223 */ /* 0x000fe20000010015 */
[C---:B------:R-:W-:Y:S01]  /*2170*/  FMUL.FTZ R102, R33.reuse, R102 ;  /* 0x0000006621667220 */ /* 0x040fe20000410000 */
[C---:B------:R-:W-:Y:S01]  /*2180*/  FMUL.FTZ R29, R33.reuse, R32 ;  /* 0x00000020211d7220 */ /* 0x040fe20000410000 */
[----:B------:R-:W-:Y:S01]  /*2190*/  FFMA.FTZ R27, R38, R68, R19 ;  /* 0x00000044261b7223 */ /* 0x000fe20000010013 */
[C---:B------:R-:W-:Y:S01]  /*21a0*/  FMUL.FTZ R42, R33.reuse, R42 ;  /* 0x0000002a212a7220 */ /* 0x040fe20000410000 */
[----:B------:R-:W-:Y:S01]  /*21b0*/  FMUL.FTZ R43, R33, R43 ;  /* 0x0000002b212b7220 */ /* 0x000fe20000410000 */
[----:B------:R-:W-:Y:S01]  /*21c0*/  FFMA.FTZ R38, R35, R69, R18 ;  /* 0x0000004523267223 */ /* 0x000fe20000010012 */
[----:B------:R-:W-:Y:S01]  /*21d0*/  @!P2 STG.E desc[UR4][R80.64], R83 ;  /* 0x000000535000a986 */ /* 0x000fe2000c101904 */
        /* <DEDUP_REMOVED lines=20> */
[----:B------:R-:W-:Y:S01]  /*2320*/  F2FP.F16.F32.PACK_AB R26, R35, R26 ;  /* 0x0000001a231a723e */ /* 0x000fe200000000ff */
[----:B------:R-:W-:Y:S01]  /*2330*/  FFMA.FTZ R35, R75, R28, R12 ;  /* 0x0000001c4b237223 */ /* 0x000fe2000001000c */
[----:B------:R-:W-:Y:S01]  /*2340*/  FFMA.FTZ R24, R0, R82, R61 ;  /* 0x0000005200187223 */ /* 0x000fe2000001003d */
[----:B------:R-:W-:Y:S01]  /*2350*/  FFMA.FTZ R31, R63, R94, R60 ;  /* 0x0000005e3f1f7223 */ /* 0x000fe2000001003c */
[----:B------:R-:W-:Y:S01]  /*2360*/  F2FP.F16.F32.PACK_AB R25, R30, R25 ;  /* 0x000000191e19723e */ /* 0x000fe200000000ff */
[----:B------:R-:W-:Y:S01]  /*2370*/  FFMA.FTZ R110, R110, R76, R11 ;  /* 0x0000004c6e6e7223 */ /* 0x000fe2000001000b */
[----:B------:R-:W-:Y:S01]  /*2380*/  FFMA.FTZ R57, R57, R77, R10 ;  /* 0x0000004d39397223 */ /* 0x000fe2000001000a */
[----:B------:R-:W-:Y:S01]  /*2390*/  F2FP.F16.F32.PACK_AB R27, R38, R27 ;  /* 0x0000001b261b723e */ /* 0x000fe200000000ff */
[----:B0-----:R-:W-:Y:S01]  /*23a0*/  FFMA.FTZ R33, R71, R29, R16 ;  /* 0x0000001d47217223 */ /* 0x001fe20000010010 */
[----:B------:R-:W-:Y:S01]  /*23b0*/  FFMA.FTZ R29, R72, R34, R15 ;  /* 0x00000022481d7223 */ /* 0x000fe2000001000f */
[----:B------:R-:W-:Y:S01]  /*23c0*/  FFMA.FTZ R34, R86, R56, R5 ;  /* 0x0000003856227223 */ /* 0x000fe20000010005 */
        /* <DEDUP_REMOVED lines=13> */
[----:B------:R-:W-:Y:S02]  /*24a0*/  F2FP.F16.F32.PACK_AB R34, R41, R34 ;  /* 0x000000222922723e */ /* 0x000fe400000000ff */
[----:B------:R-:W-:Y:S02]  /*24b0*/  F2FP.F16.F32.PACK_AB R24, R31, R24 ;  /* 0x000000181f18723e */ /* 0x000fe400000000ff */
[----:B------:R-:W-:Y:S02]  /*24c0*/  LEA.HI.X R41, R97, UR15, RZ, 0x4, P2 ;  /* 0x0000000f61297c11 */ /* 0x000fe400090f24ff */
[----:B------:R-:W-:Y:S02]  /*24d0*/  F2FP.F16.F32.PACK_AB R31, R57, R110 ;  /* 0x0000006e391f723e */ /* 0x000fe400000000ff */
[----:B------:R-:W-:Y:S01]  /*24e0*/  F2FP.F16.F32.PACK_AB R30, R35, R30 ;  /* 0x0000001e231e723e */ /* 0x000fe200000000ff */
[----:B------:R0:W-:Y:S01]  /*24f0*/  STG.E.128 desc[UR4][R40.64], R24 ;  /* 0x0000001828007986 */ /* 0x0001e2000c101d04 */
[----:B------:R-:W-:-:S02]  /*2500*/  F2FP.F16.F32.PACK_AB R29, R104, R29 ;  /* 0x0000001d681d723e */ /* 0x000fc400000000ff */
[----:B------:R-:W-:Y:S02]  /*2510*/  LEA.HI.X R39, R99, UR15, RZ, 0x4, P4 ;  /* 0x0000000f63277c11 */ /* 0x000fe4000a0f24ff */
[----:B------:R-:W-:Y:S02]  /*2520*/  F2FP.F16.F32.PACK_AB R32, R32, R37 ;  /* 0x000000252020723e */ /* 0x000fe400000000ff */
[----:B------:R-:W-:Y:S01]  /*2530*/  F2FP.F16.F32.PACK_AB R35, R59, R58 ;  /* 0x0000003a3b23723e */ /* 0x000fe200000000ff */
[----:B------:R0:W-:Y:S01]  /*2540*/  STG.E.128 desc[UR4][R38.64], R28 ;  /* 0x0000001c26007986 */ /* 0x0001e2000c101d04 */
[----:B------:R-:W-:Y:S02]  /*2550*/  F2FP.F16.F32.PACK_AB R33, R42, R33 ;  /* 0x000000212a21723e */ /* 0x000fe400000000ff */
[----:B------:R-:W-:Y:S02]  /*2560*/  LEA.HI.X R37, R101, UR15, RZ, 0x4, P5 ;  /* 0x0000000f65257c11 */ /* 0x000fe4000a8f24ff */
[----:B------:R-:W-:-:S02]  /*2570*/  IADD3 R95, R95, UR16, RZ ;  /* 0x000000105f5f7c10 */ /* 0x000fc4000fffe0ff */
[----:B------:R-:W-:Y:S01]  /*2580*/  SEL R94, RZ, 0x1, P1 ;  /* 0x00000001ff5e7807 */ /* 0x000fe20000800000 */
[----:B------:R0:W-:Y:S01]  /*2590*/  STG.E.128 desc[UR4][R36.64], R32 ;  /* 0x0000002024007986 */ /* 0x0001e2000c101d04 */
[----:B------:R-:W-:-:S13]  /*25a0*/  ISETP.GE.AND P2, PT, R95, UR17, PT ;  /* 0x000000115f007c0c */ /* 0x000fda000bf46270 */
[----:B------:R-:W-:Y:S05]  /*25b0*/  @!P2 BRA `(.L_x_12571) ;  /* 0xffffffe00014a947 */ /* 0x000fea000383ffff */
[----:B------:R-:W-:Y:S05]  /*25c0*/  EXIT ;  /* 0x000000000000794d */ /* 0x000fea0003800000 */
.L_x_12570:
[----:B------:R-:W-:Y:S01]  /*25d0*/  HFMA2.MMA R106, -RZ, RZ, 0, 5.9604644775390625e-08 ;  /* 0x00000001ff6a7435 */ /* 0x000fe200000001ff */
[----:B------:R-:W-:Y:S02]  /*25e0*/  MOV R105, R94 ;  /* 0x0000005e00697202 */ /* 0x000fe40000000f00 */
[----:B------:R-:W-:Y:S02]  /*25f0*/  MOV R107, 0x1f ;  /* 0x0000001f006b7802 */ /* 0x000fe40000000f00 */
[----:B------:R-:W-:-:S07]  /*2600*/  MOV R102, 0xffffffff ;  /* 0xffffffff00667802 */ /* 0x000fce0000000f00 */
[----:B-----5:R-:W-:Y:S05]  /*2610*/  WARPSYNC.COLLECTIVE R102, `(.L_x_12572) ;  /* 0x0000000066087348 */ /* 0x020fea0003c00000 */
[----:B------:R0:W1:Y:S02]  /*2620*/  SHFL.BFLY P2, R104, R105, R106, R107 ;  /* 0x0c00006a69687389 */ /* 0x000064000004006b */
[----:B01---5:R-:W-:Y:S01]  /*2630*/  ENDCOLLECTIVE ;  /* 0x000000000000791b */ /* 0x023fe20003800000 */
.L_x_12572:
[----:B------:R-:W-:Y:S01]  /*2640*/  HFMA2.MMA R106, -RZ, RZ, 0, 1.1920928955078125e-07 ;  /* 0x00000002ff6a7435 */ /* 0x000fe200000001ff */
[----:B------:R-:W-:-:S05]  /*2650*/  MOV R81, R104 ;  /* 0x0000006800517202 */ /* 0x000fca0000000f00 */
[----:B------:R-:W-:-:S05]  /*2660*/  FADD.FTZ R83, R94, R81 ;  /* 0x000000515e537221 */ /* 0x000fca0000010000 */
[----:B------:R-:W-:-:S07]  /*2670*/  MOV R105, R83 ;  /* 0x0000005300697202 */ /* 0x000fce0000000f00 */
[----:B------:R-:W-:Y:S05]  /*2680*/  WARPSYNC.COLLECTIVE R102, `(.L_x_12573) ;  /* 0x0000000066087348 */ /* 0x000fea0003c00000 */
[----:B------:R0:W1:Y:S02]  /*2690*/  SHFL.BFLY P2, R104, R105, R106, R107 ;  /* 0x0c00006a69687389 */ /* 0x000064000004006b */
[----:B01----:R-:W-:Y:S01]  /*26a0*/  ENDCOLLECTIVE ;  /* 0x000000000000791b */ /* 0x003fe20003800000 */
.L_x_12573:
[----:B------:R-:W-:Y:S01]  /*26b0*/  HFMA2.MMA R106, -RZ, RZ, 0, 2.384185791015625e-07 ;  /* 0x00000004ff6a7435 */ /* 0x000fe200000001ff */
[----:B------:R-:W-:-:S05]  /*26c0*/  MOV R80, R104 ;  /* 0x0000006800507202 */ /* 0x000fca0000000f00 */
[----:B------:R-:W-:-:S05]  /*26d0*/  FADD.FTZ R96, R83, R80 ;  /* 0x0000005053607221 */ /* 0x000fca0000010000 */
[----:B------:R-:W-:-:S07]  /*26e0*/  MOV R105, R96 ;  /* 0x0000006000697202 */ /* 0x000fce0000000f00 */
[----:B------:R-:W-:Y:S05]  /*26f0*/  WARPSYNC.COLLECTIVE R102, `(.L_x_12574) ;  /* 0x0000000066087348 */ /* 0x000fea0003c00000 */
[----:B------:R0:W1:Y:S02]  /*2700*/  SHFL.BFLY P2, R104, R105, R106, R107 ;  /* 0x0c00006a69687389 */ /* 0x000064000004006b */
[----:B01----:R-:W-:Y:S01]  /*2710*/  ENDCOLLECTIVE ;  /* 0x000000000000791b */ /* 0x003fe20003800000 */
.L_x_12574:
[----:B------:R-:W-:Y:S01]  /*2720*/  HFMA2.MMA R106, -RZ, RZ, 0, 4.76837158203125e-07 ;  /* 0x00000008ff6a7435 */ /* 0x000fe200000001ff */
[----:B------:R-:W-:-:S05]  /*2730*/  MOV R81, R104 ;  /* 0x0000006800517202 */ /* 0x000fca0000000f00 */
[----:B------:R-:W-:-:S05]  /*2740*/  FADD.FTZ R98, R96, R81 ;  /* 0x0000005160627221 */ /* 0x000fca0000010000 */
[----:B------:R-:W-:-:S07]  /*2750*/  MOV R105, R98 ;  /* 0x0000006200697202 */ /* 0x000fce0000000f00 */
[----:B------:R-:W-:Y:S05]  /*2760*/  WARPSYNC.COLLECTIVE R102, `(.L_x_12575) ;  /* 0x0000000066087348 */ /* 0x000fea0003c00000 */
[----:B------:R0:W1:Y:S02]  /*2770*/  SHFL.BFLY P2, R104, R105, R106, R107 ;  /* 0x0c00006a69687389 */ /* 0x000064000004006b */
[----:B01----:R-:W-:Y:S01]  /*2780*/  ENDCOLLECTIVE ;  /* 0x000000000000791b */ /* 0x003fe20003800000 */
.L_x_12575:
[----:B------:R-:W-:Y:S01]  /*2790*/  HFMA2.MMA R106, -RZ, RZ, 0, 9.5367431640625e-07 ;  /* 0x00000010ff6a7435 */ /* 0x000fe200000001ff */
[----:B------:R-:W-:-:S05]  /*27a0*/  MOV R81, R104 ;  /* 0x0000006800517202 */ /* 0x000fca0000000f00 */
[----:B------:R-:W-:-:S05]  /*27b0*/  FADD.FTZ R100, R98, R81 ;  /* 0x0000005162647221 */ /* 0x000fca0000010000 */
[----:B------:R-:W-:-:S07]  /*27c0*/  MOV R105, R100 ;  /* 0x0000006400697202 */ /* 0x000fce0000000f00 */
[----:B------:R-:W-:Y:S05]  /*27d0*/  WARPSYNC.COLLECTIVE R102, `(.L_x_12576) ;  /* 0x0000000066087348 */ /* 0x000fea0003c00000 */
[----:B------:R0:W1:Y:S02]  /*27e0*/  SHFL.BFLY P2, R104, R105, R106, R107 ;  /* 0x0c00006a69687389 */ /* 0x000064000004006b */
[----:B01----:R-:W-:Y:S01]  /*27f0*/  ENDCOLLECTIVE ;  /* 0x000000000000791b */ /* 0x003fe20003800000 */
.L_x_12576:
        /* <DEDUP_REMOVED lines=56> */
.L_x_12577:
[----:B------:R-:W-:Y:S01]  /*2b80*/  HFMA2.MMA R106, -RZ, RZ, 0, 1.1920928955078125e-07 ;  /* 0x00000002ff6a7435 */ /* 0x000fe200000001ff */
[----:B------:R-:W-:-:S05]  /*2b90*/  MOV R94, R104 ;  /* 0x00000068005e7202 */ /* 0x000fca0000000f00 */
[----:B------:R-:W-:-:S05]  /*2ba0*/  FADD.FTZ R94, R81, R94 ;  /* 0x0000005e515e7221 */ /* 0x000fca0000010000 */
[----:B------:R-:W-:-:S07]  /*2bb0*/  MOV R105, R94 ;  /* 0x0000005e00697202 */ /* 0x000fce0000000f00 */
[----:B------:R-:W-:Y:S05]  /*2bc0*/  WARPSYNC.COLLECTIVE R102, `(.L_x_12578) ;  /* 0x0000000066087348 */ /* 0x000fea0003c00000 */
[----:B------:R0:W1:Y:S02]  /*2bd0*/  SHFL.BFLY P2, R104, R105, R106, R107 ;  /* 0x0c00006a69687389 */ /* 0x000064000004006b */
[----:B01----:R-:W-:Y:S01]  /*2be0*/  ENDCOLLECTIVE ;  /* 0x000000000000791b */ /* 0x003fe20003800000 */
.L_x_12578:
[----:B------:R-:W-:Y:S01]  /*2bf0*/  HFMA2.MMA R106, -RZ, RZ, 0, 2.384185791015625e-07 ;  /* 0x00000004ff6a7435 */ /* 0x000fe200000001ff */
[----:B------:R-:W-:-:S05]  /*2c00*/  MOV R83, R104 ;  /* 0x0000006800537202 */ /* 0x000fca0000000f00 */
[----:B------:R-:W-:-:S05]  /*2c10*/  FADD.FTZ R83, R94, R83 ;  /* 0x000000535e537221 */ /* 0x000fca0000010000 */
[----:B------:R-:W-:-:S07]  /*2c20*/  MOV R105, R83 ;  /* 0x0000005300697202 */ /* 0x000fce0000000f00 */
[----:B------:R-:W-:Y:S05]  /*2c30*/  WARPSYNC.COLLECTIVE R102, `(.L_x_12579) ;  /* 0x0000000066087348 */ /* 0x000fea0003c00000 */
[----:B------:R0:W1:Y:S02]  /*2c40*/  SHFL.BFLY P2, R104, R105, R106, R107 ;  /* 0x0c00006a69687389 */ /* 0x000064000004006b */
[----:B01----:R-:W-:Y:S01]  /*2c50*/  ENDCOLLECTIVE ;  /* 0x000000000000791b */ /* 0x003fe20003800000 */
.L_x_12579:
[----:B------:R-:W-:Y:S01]  /*2c60*/  HFMA2.MMA R106, -RZ, RZ, 0, 4.76837158203125e-07 ;  /* 0x00000008ff6a7435 */ /* 0x000fe200000001ff */
[----:B------:R-:W-:-:S05]  /*2c70*/  MOV R96, R104 ;  /* 0x0000006800607202 */ /* 0x000fca0000000f00 */
[----:B------:R-:W-:-:S05]  /*2c80*/  FADD.FTZ R96, R83, R96 ;  /* 0x0000006053607221 */ /* 0x000fca0000010000 */
[----:B------:R-:W-:-:S07]  /*2c90*/  MOV R105, R96 ;  /* 0x0000006000697202 */ /* 0x000fce0000000f00 */
[----:B------:R-:W-:Y:S05]  /*2ca0*/  WARPSYNC.COLLECTIVE R102, `(.L_x_12580) ;  /* 0x0000000066087348 */ /* 0x000fea0003c00000 */
[----:B------:R0:W1:Y:S02]  /*2cb0*/  SHFL.BFLY P2, R104, R105, R106, R107 ;  /* 0x0c00006a69687389 */ /* 0x000064000004006b */
[----:B01----:R-:W-:Y:S01]  /*2cc0*/  ENDCOLLECTIVE ;  /* 0x000000000000791b */ /* 0x003fe20003800000 */
.L_x_12580:
[----:B------:R-:W-:Y:S01]  /*2cd0*/  HFMA2.MMA R106, -RZ, RZ, 0, 9.5367431640625e-07 ;  /* 0x00000010ff6a7435 */ /* 0x000fe200000001ff */
[----:B------:R-:W-:-:S05]  /*2ce0*/  MOV R103, R104 ;  /* 0x0000006800677202 */ /* 0x000fca0000000f00 */
[----:B------:R-:W-:-:S05]  /*2cf0*/  FADD.FTZ R103, R96, R103 ;  /* 0x0000006760677221 */ /* 0x000fca0000010000 */
[----:B------:R-:W-:-:S07]  /*2d00*/  MOV R105, R103 ;  /* 0x0000006700697202 */ /* 0x000fce0000000f00 */
[----:B------:R-:W-:Y:S05]  /*2d10*/  WARPSYNC.COLLECTIVE R102, `(.L_x_12581) ;  /* 0x0000000066087348 */ /* 0x000fea0003c00000 */
[----:B------:R0:W1:Y:S02]  /*2d20*/  SHFL.BFLY P2, R104, R105, R106, R107 ;  /* 0x0c00006a69687389 */ /* 0x000064000004006b */
[----:B01----:R-:W-:Y:S01]  /*2d30*/  ENDCOLLECTIVE ;  /* 0x000000000000791b */ /* 0x003fe20003800000 */
.L_x_12581:
[----:B------:R-:W-:Y:S01]  /*2d40*/  MOV R98, R104 ;  /* 0x0000006800627202 */ /* 0x000fe20000000f00 */
[----:B------:R-:W-:Y:S06]  /*2d50*/  BRA `(.L_x_12582) ;  /* 0xffffffec00807947 */ /* 0x000fec000383ffff */
.L_x_12583:
        /* <DEDUP_REMOVED lines=10> */
.L_x_20591:


//--------------------- .text._ZN10layer_norm31ln_parallel_residual_fwd_kernelINS_13Kernel_traitsI6__halfS2_fS2_fjLj3072ELj1ELj1ELj4ELj16ENS_18Kernel_traits_baseILj3072ES2_S2_fS2_fjLj128EEEEELb1ELb0ELb0EEEvNS_9FwdParamsE --------------------------
	.section	.text._ZN10layer_norm31ln_parallel_residual_fwd_kernelINS_13Kernel_traitsI6__halfS2_fS2_fjLj3072ELj1ELj1ELj4ELj16ENS_18Kernel_traits_baseILj3072ES2_S2_fS2_fjLj128EEEEELb1ELb0ELb0EEEvNS_9FwdParamsE,"ax",@progbits
	.align	128
        .global         _ZN10layer_norm31ln_parallel_residual_fwd_kernelINS_13Kernel_traitsI6__halfS2_fS2_fjLj3072ELj1ELj1ELj4ELj16ENS_18Kernel_traits_baseILj3072ES2_S2_fS2_fjLj128EEEEELb1ELb0ELb0EEEvNS_9FwdParamsE
        .type           _ZN10layer_norm31ln_parallel_residual_fwd_kernelINS_13Kernel_traitsI6__halfS2_fS2_fjLj3072ELj1ELj1ELj4ELj16ENS_18Kernel_traits_baseILj3072ES2_S2_fS2_fjLj128EEEEELb1ELb0ELb0EEEvNS_9FwdParamsE,@function
        .size           _ZN10layer_norm31ln_parallel_residual_fwd_kernelINS_13Kernel_traitsI6__halfS2_fS2_fjLj3072ELj1ELj1ELj4ELj16ENS_18Kernel_traits_baseILj3072ES2_S2_fS2_fjLj128EEEEELb1ELb0ELb0EEEvNS_9FwdParamsE,(.L_x_20592 - _ZN10layer_norm31ln_parallel_residual_fwd_kernelINS_13Kernel_traitsI6__halfS2_fS2_fjLj3072ELj1ELj1ELj4ELj16ENS_18Kernel_traits_baseILj3072ES2_S2_fS2_fjLj128EEEEELb1ELb0ELb0EEEvNS_9FwdParamsE)
        .other          _ZN10layer_norm31ln_parallel_residual_fwd_kernelINS_13Kernel_traitsI6__halfS2_fS2_fjLj3072ELj1ELj1ELj4ELj16ENS_18Kernel_traits_baseILj3072ES2_S2_fS2_fjLj128EEEEELb1ELb0ELb0EEEvNS_9FwdParamsE,@"STO_CUDA_ENTRY STV_DEFAULT"
_ZN10layer_norm31ln_parallel_residual_fwd_kernelINS_13Kernel_traitsI6__halfS2_fS2_fjLj3072ELj1ELj1ELj4ELj16ENS_18Kernel_traits_baseILj3072ES2_S2_fS2_fjLj128EEEEELb1ELb0ELb0EEEvNS_9FwdParamsE:
.text._ZN10layer_norm31ln_parallel_residual_fwd_kernelINS_13Kernel_traitsI6__halfS2_fS2_fjLj3072ELj1ELj1ELj4ELj16ENS_18Kernel_traits_baseILj3072ES2_S2_fS2_fjLj128EEEEELb1ELb0ELb0EEEvNS_9FwdParamsE:
        /* <DEDUP_REMOVED lines=21> */
[----:B------:R-:W-:-:S05]  /*0150*/  IMAD.MOV.U32 R21, RZ, RZ, R38 ;  /* 0x000000ffff157224 */ /* 0x000fca00078e0026 */
[----:B------:R-:W-:Y:S01]  /*0160*/  LOP3.LUT R34, R21, 0x7f, RZ, 0x3c, !PT ;  /* 0x0000007f15227812 */ /* 0x000fe200078e3cff */
        /* <DEDUP_REMOVED lines=12> */
[----:B------:R-:W-:Y:S01]  /*0230*/  VIADD R40, R116, 0xdaa66d2b ;  /* 0xdaa66d2b74287836 */ /* 0x000fe20000000000 */
[C---:B------:R-:W-:Y:S01]  /*0240*/  IADD3 R42, R117.reuse, 0x76cf5d0a, RZ ;  /* 0x76cf5d0a752a7810 */ /* 0x040fe20007ffe0ff */
        /* <DEDUP_REMOVED lines=26> */
[----:B------:R-:W-:Y:S01]  /*03f0*/  LOP3.LUT R8, R3, R4, R37, 0x96, !PT ;  /* 0x0000000403087212 */ /* 0x000fe200078e9625 */
[----:B------:R-:W-:Y:S01]  /*0400*/  IMAD.WIDE.U32 R4, R5, -0x2daee0ad, RZ ;  /* 0xd2511f5305047825 */ /* 0x000fe200078e00ff */
[----:B------:R-:W-:-:S03]  /*0410*/  LEA.HI.SX32 R34, R93, R34, 0x1d ;  /* 0x000000225d227211 */ /* 0x000fc600078feaff */
[----:B------:R-:W-:Y:S01]  /*0420*/  IMAD.WIDE.U32 R8, R8, -0x326172a9, RZ ;  /* 0xcd9e8d5708087825 */ /* 0x000fe200078e00ff */
[C---:B------:R-:W-:Y:S02]  /*0430*/  LOP3.LUT P2, RZ, R34.reuse, 0xffffff80, RZ, 0xc0, !PT ;  /* 0xffffff8022ff7812 */ /* 0x040fe4000784c0ff */
[C---:B------:R-:W-:Y:S02]  /*0440*/  ISETP.GE.U32.AND P5, PT, R34.reuse, 0x100, PT ;  /* 0x000001002200780c */ /* 0x040fe40003fa6070 */
        /* <DEDUP_REMOVED lines=40> */
.L_x_12585:
[----:B------:R-:W-:Y:S05]  /*06d0*/  BSYNC B0 ;  /* 0x0000000000007941 */ /* 0x000fea0003800000 */
.L_x_12584:
        /* <DEDUP_REMOVED lines=28> */
.L_x_12587:
[----:B------:R-:W-:Y:S05]  /*08a0*/  BSYNC B0 ;  /* 0x0000000000007941 */ /* 0x000fea0003800000 */
.L_x_12586:
        /* <DEDUP_REMOVED lines=27> */
.L_x_12589:
[----:B------:R-:W-:Y:S05]  /*0a60*/  BSYNC B0 ;  /* 0x0000000000007941 */ /* 0x000fea0003800000 */
.L_x_12588:
        /* <DEDUP_REMOVED lines=13> */
[--C-:B-----5:R-:W-:Y:S01]  /*0b40*/  HADD2.F32 R97, -RZ, R54.reuse.H0_H0 ;  /* 0x20000036ff617230 */ /* 0x120fe20000004100 */
[----:B------:R-:W-:Y:S01]  /*0b50*/  ULDC.U8 UR6, c[0x0][0x2a0] ;  /* 0x0000a80000067ab9 */ /* 0x000fe20000000000 */
[----:B------:R-:W-:Y:S01]  /*0b60*/  HADD2.F32 R98, -RZ, R54.H1_H1 ;  /* 0x30000036ff627230 */ /* 0x000fe20000004100 */
[----:B------:R-:W-:Y:S01]  /*0b70*/  SHF.L.U32 R54, R49, 0x5, RZ ;  /* 0x0000000531367819 */ /* 0x000fe200000006ff */
        /* <DEDUP_REMOVED lines=16> */
[----:B------:R-:W-:Y:S01]  /*0c80*/  VIADD R171, R117, 0x96a522ad ;  /* 0x96a522ad75ab7836 */ /* 0x000fe20000000000 */
[----:B------:R-:W-:Y:S01]  /*0c90*/  LOP3.LUT R52, R93, 0x3fffffe0, RZ, 0xc0, !PT ;  /* 0x3fffffe05d347812 */ /* 0x000fe200078ec0ff */
[----:B------:R-:W-:Y:S01]  /*0ca0*/  IMAD R174, R174, -0x326172a9, RZ ;  /* 0xcd9e8d57aeae7824 */ /* 0x000fe200078e02ff */
[----:B------:R-:W-:Y:S01]  /*0cb0*/  VIMNMX R53, R53, 0x20, PT ;  /* 0x0000002035357848 */ /* 0x000fe20003fe0100 */
[----:B------:R-:W-:Y:S01]  /*0cc0*/  IMAD R173, R173, -0x2daee0ad, RZ ;  /* 0xd2511f53adad7824 */ /* 0x000fe200078e02ff */
[----:B------:R-:W-:Y:S01]  /*0cd0*/  VIMNMX R55, R55, 0x20, PT ;  /* 0x0000002037377848 */ /* 0x000fe20003fe0100 */
[----:B------:R-:W-:Y:S01]  /*0ce0*/  IMAD.HI.U32 R54, R180, -0x2daee0ad, RZ ;  /* 0xd2511f53b4367827 */ /* 0x000fe200078e00ff */
[----:B------:R-:W-:Y:S01]  /*0cf0*/  IADD3 R172, R116, -0x700cb87f, RZ ;  /* 0x8ff3478174ac7810 */ /* 0x000fe20007ffe0ff */
[----:B------:R-:W-:Y:S01]  /*0d00*/  HFMA2.MMA R148, -RZ, RZ, 0, 5.9604644775390625e-08 ;  /* 0x00000001ff947435 */ /* 0x000fe200000001ff */
[----:B------:R-:W-:Y:S01]  /*0d10*/  LOP3.LUT R0, R0, 0xfffffeff, RZ, 0xc0, !PT ;  /* 0xfffffeff00007812 */ /* 0x000fe200078ec0ff */
[----:B------:R-:W-:Y:S01]  /*0d20*/  IMAD.IADD R53, R53, 0x1, R52 ;  /* 0x0000000135357824 */ /* 0x000fe200078e0234 */
[----:B------:R-:W-:Y:S01]  /*0d30*/  LOP3.LUT R173, R54, R173, R171, 0x96, !PT ;  /* 0x000000ad36ad7212 */ /* 0x000fe200078e96ab */
[----:B------:R-:W-:Y:S01]  /*0d40*/  IMAD.HI.U32 R57, R182, -0x326172a9, RZ ;  /* 0xcd9e8d57b6397827 */ /* 0x000fe200078e00ff */
[----:B------:R-:W-:Y:S01]  /*0d50*/  LOP3.LUT R175, R92, 0x3, RZ, 0xc0, !PT ;  /* 0x000000035caf7812 */ /* 0x000fe200078ec0ff */
[----:B------:R-:W-:Y:S01]  /*0d60*/  ULDC UR15, c[0x0][0x218] ;  /* 0x00008600000f7ab9 */ /* 0x000fe20000000800 */
[----:B------:R-:W-:Y:S01]  /*0d70*/  @P0 LOP3.LUT R0, R0, 0x100, RZ, 0xfc, !PT ;  /* 0x0000010000000812 */ /* 0x000fe200078efcff */
[----:B------:R-:W-:Y:S01]  /*0d80*/  IMAD.SHL.U32 R53, R53, 0x8, RZ ;  /* 0x0000000835357824 */ /* 0x000fe200078e00ff */
[----:B------:R-:W-:Y:S01]  /*0d90*/  LOP3.LUT R174, R57, R174, R172, 0x96, !PT ;  /* 0x000000ae39ae7212 */ /* 0x000fe200078e96ac */
[----:B------:R-:W-:Y:S01]  /*0da0*/  IMAD.IADD R55, R52, 0x1, R55 ;  /* 0x0000000134377824 */ /* 0x000fe200078e0237 */
[----:B------:R-:W-:Y:S01]  /*0db0*/  ULDC UR14, c[0x0][0x290] ;  /* 0x0000a400000e7ab9 */ /* 0x000fe20000000800 */
[--C-:B------:R-:W-:Y:S01]  /*0dc0*/  HADD2.F32 R27, -RZ, R16.reuse.H0_H0 ;  /* 0x20000010ff1b7230 */ /* 0x100fe20000004100 */
[----:B------:R-:W-:Y:S01]  /*0dd0*/  I2FP.F32.U32 R53, R53 ;  /* 0x0000003500357245 */ /* 0x000fe20000201000 */
[----:B------:R-:W-:Y:S01]  /*0de0*/  HADD2.F32 R24, -RZ, R16.H1_H1 ;  /* 0x30000010ff187230 */ /* 0x000fe20000004100 */
[----:B------:R-:W-:Y:S01]  /*0df0*/  ULDC.64 UR8, c[0x0][0x230] ;  /* 0x00008c0000087ab9 */ /* 0x000fe20000000a00 */
[--C-:B------:R-:W-:Y:S01]  /*0e00*/  HADD2.F32 R25, -RZ, R17.reuse.H0_H0 ;  /* 0x20000011ff197230 */ /* 0x100fe20000004100 */
[----:B------:R0:W1:Y:S01]  /*0e10*/  MUFU.RCP R176, R53 ;  /* 0x0000003500b07308 */ /* 0x0000620000001000 */
[----:B------:R-:W-:Y:S01]  /*0e20*/  HADD2.F32 R22, -RZ, R17.H1_H1 ;  /* 0x30000011ff167230 */ /* 0x000fe20000004100 */
[----:B------:R-:W-:Y:S01]  /*0e30*/  ULDC.64 UR6, c[0x0][0x238] ;  /* 0x00008e0000067ab9 */ /* 0x000fe20000000a00 */
[--C-:B------:R-:W-:Y:S01]  /*0e40*/  HADD2.F32 R23, -RZ, R18.reuse.H0_H0 ;  /* 0x20000012ff177230 */ /* 0x100fe20000004100 */
[----:B------:R-:W-:Y:S01]  /*0e50*/  ULDC.64 UR10, c[0x0][0x240] ;  /* 0x00009000000a7ab9 */ /* 0x000fe20000000a00 */
[----:B------:R-:W-:Y:S01]  /*0e60*/  HADD2.F32 R20, -RZ, R18.H1_H1 ;  /* 0x30000012ff147230 */ /* 0x000fe20000004100 */
[----:B------:R-:W-:Y:S01]  /*0e70*/  ULDC.64 UR12, c[0x0][0x248] ;  /* 0x00009200000c7ab9 */ /* 0x000fe20000000a00 */
[----:B------:R-:W-:Y:S01]  /*0e80*/  HADD2.F32 R21, -RZ, R19.H0_H0 ;  /* 0x20000013ff157230 */ /* 0x000fe20000004100 */
        /* <DEDUP_REMOVED lines=80> */
[----:B------:R-:W-:Y:S02]  /*1390*/  IMAD.MOV.U32 R177, RZ, RZ, RZ ;  /* 0x000000ffffb17224 */ /* 0x000fe400078e00ff */
[----:B------:R-:W-:Y:S02]  /*13a0*/  IMAD.SHL.U32 R178, R55, 0x8, RZ ;  /* 0x0000000837b27824 */ /* 0x000fe400078e00ff */
[----:B------:R-:W-:Y:S02]  /*13b0*/  IMAD R180, R180, -0x2daee0ad, RZ ;  /* 0xd2511f53b4b47824 */ /* 0x000fe400078e02ff */
[----:B01----:R-:W-:-:S07]  /*13c0*/  IMAD R182, R182, -0x326172a9, RZ ;  /* 0xcd9e8d57b6b67824 */ /* 0x003fce00078e02ff */
.L_x_12989:
        /* <DEDUP_REMOVED lines=35> */
.L_x_12593:
[----:B------:R-:W-:-:S07]  /*1600*/  IMAD.MOV.U32 R94, RZ, RZ, R182 ;  /* 0x000000ffff5e7224 */ /* 0x000fce00078e00b6 */
.L_x_12594:
[----:B------:R-:W-:Y:S05]  /*1610*/  BSYNC B1 ;  /* 0x0000000000017941 */ /* 0x000fea0003800000 */
.L_x_12592:
        /* <DEDUP_REMOVED lines=16> */
.L_x_12598:
[----:B------:R-:W-:Y:S05]  /*1720*/  BSYNC B2 ;  /* 0x0000000000027941 */ /* 0x000fea0003800000 */
.L_x_12597:
        /* <DEDUP_REMOVED lines=44> */
.L_x_12596:
[----:B------:R-:W-:Y:S05]  /*19f0*/  BSYNC B1 ;  /* 0x0000000000017941 */ /* 0x000fea0003800000 */
.L_x_12595:
        /* <DEDUP_REMOVED lines=19> */
.L_x_12599:
        /* <DEDUP_REMOVED lines=12> */
.L_x_12602:
[----:B------:R-:W-:-:S07]  /*1bf0*/  IMAD.MOV.U32 R94, RZ, RZ, R182 ;  /* 0x000000ffff5e7224 */ /* 0x000fce00078e00b6 */
.L_x_12603:
[----:B------:R-:W-:Y:S05]  /*1c00*/  BSYNC B1 ;  /* 0x0000000000017941 */ /* 0x000fea0003800000 */
.L_x_12601:
        /* <DEDUP_REMOVED lines=16> */
.L_x_12607:
[----:B------:R-:W-:Y:S05]  /*1d10*/  BSYNC B2 ;  /* 0x0000000000027941 */ /* 0x000fea0003800000 */
.L_x_12606:
        /* <DEDUP_REMOVED lines=44> */
.L_x_12605:
[----:B------:R-:W-:Y:S05]  /*1fe0*/  BSYNC B1 ;  /* 0x0000000000017941 */ /* 0x000fea0003800000 */
.L_x_12604:
[----:B------:R-:W-:Y:S01]  /*1ff0*/  I2FP.F32.U32 R66, R94 ;  /* 0x0000005e00427245 */ /* 0x000fe20000201000 */
[----:B------:R-:W-:-:S04]  /*2000*/  HADD2.F32 R88, -RZ, R60.H0_H0 ;  /* 0x2000003cff587230 */ /* 0x000fc80000004100 */
[----:B------:R-:W-:Y:S01]  /*2010*/  FFMA.FTZ R67, R66, R151, 1.1641532182693481445e-10 ;  /* 0x2f00000042437423 */ /* 0x000fe20000010097 */
[----:B------:R-:W-:-:S04]  /*2020*/  FMUL.FTZ R88, R88, R149 ;  /* 0x0000009558587220 */ /* 0x000fc80000410000 */
[----:B------:R-:W-:-:S04]  /*2030*/  FSETP.GTU.FTZ.AND P3, PT, R67, R150, PT ;  /* 0x000000964300720b */ /* 0x000fc80003f7c000 */
[----:B------:R-:W-:Y:S02]  /*2040*/  FSEL R67, R88, RZ, !P3 ;  /* 0x000000ff58437208 */ /* 0x000fe40005800000 */
[----:B------:R-:W-:-:S03]  /*2050*/  SEL R179, RZ, 0x1, P3 ;  /* 0x00000001ffb37807 */ /* 0x000fc60001800000 */
[----:B------:R-:W-:-:S04]  /*2060*/  FADD.FTZ R64, R67, R64 ;  /* 0x0000004043407221 */ /* 0x000fc80000010000 */
[----:B------:R-:W-:-:S07]  /*2070*/  @P1 FADD.FTZ R64, R52, R64 ;  /* 0x0000004034401221 */ /* 0x000fce0000010000 */
.L_x_12600:
        /* <DEDUP_REMOVED lines=12> */
.L_x_12609:
[----:B------:R-:W-:-:S07]  /*2140*/  IMAD.MOV.U32 R94, RZ, RZ, R182 ;  /* 0x000000ffff5e7224 */ /* 0x000fce00078e00b6 */
.L_x_12610:
[----:B------:R-:W-:Y:S05]  /*2150*/  BSYNC B1 ;  /* 0x0000000000017941 */ /* 0x000fea0003800000 */
.L_x_12608:
        /* <DEDUP_REMOVED lines=16> */
.L_x_12614:
[----:B------:R-:W-:Y:S05]  /*2260*/  BSYNC B2 ;  /* 0x0000000000027941 */ /* 0x000fea0003800000 */
.L_x_12613:
        /* <DEDUP_REMOVED lines=44> */
.L_x_12612:
[----:B------:R-:W-:Y:S05]  /*2530*/  BSYNC B1 ;  /* 0x0000000000017941 */ /* 0x000fea0003800000 */
.L_x_12611:
        /* <DEDUP_REMOVED lines=14> */
.L_x_12615:
        /* <DEDUP_REMOVED lines=12> */
.L_x_12618:
[----:B------:R-:W-:-:S07]  /*26e0*/  IMAD.MOV.U32 R68, RZ, RZ, R182 ;  /* 0x000000ffff447224 */ /* 0x000fce00078e00b6 */
.L_x_12619:
[----:B------:R-:W-:Y:S05]  /*26f0*/  BSYNC B1 ;  /* 0x0000000000017941 */ /* 0x000fea0003800000 */
.L_x_12617:
        /* <DEDUP_REMOVED lines=16> */
.L_x_12623:
[----:B------:R-:W-:Y:S05]  /*2800*/  BSYNC B2 ;  /* 0x0000000000027941 */ /* 0x000fea0003800000 */
.L_x_12622:
        /* <DEDUP_REMOVED lines=43> */
.L_x_12621:
[----:B------:R-:W-:Y:S05]  /*2ac0*/  BSYNC B1 ;  /* 0x0000000000017941 */ /* 0x000fea0003800000 */
.L_x_12620:
[----:B------:R-:W-:Y:S01]  /*2ad0*/  I2FP.F32.U32 R66, R68 ;  /* 0x0000004400427245 */ /* 0x000fe20000201000 */
[----:B------:R-:W-:-:S04]  /*2ae0*/  HADD2.F32 R68, -RZ, R60.H1_H1 ;  /* 0x3000003cff447230 */ /* 0x000fc80000004100 */
[----:B------:R-:W-:Y:S01]  /*2af0*/  FFMA.FTZ R89, R66, R151, 1.1641532182693481445e-10 ;  /* 0x2f00000042597423 */ /* 0x000fe20000010097 */
[----:B------:R-:W-:-:S04]  /*2b00*/  FMUL.FTZ R68, R68, R149 ;  /* 0x0000009544447220 */ /* 0x000fc80000410000 */
[----:B------:R-:W-:-:S04]  /*2b10*/  FSETP.GTU.FTZ.AND P3, PT, R89, R150, PT ;  /* 0x000000965900720b */ /* 0x000fc80003f7c000 */
[----:B------:R-:W-:Y:S02]  /*2b20*/  FSEL R68, R68, RZ, !P3 ;  /* 0x000000ff44447208 */ /* 0x000fe40005800000 */
[----:B------:R-:W-:-:S03]  /*2b30*/  SEL R181, RZ, 0x1, P3 ;  /* 0x00000001ffb57807 */ /* 0x000fc60001800000 */
[----:B------:R-:W-:-:S04]  /*2b40*/  FADD.FTZ R65, R68, R65 ;  /* 0x0000004144417221 */ /* 0x000fc80000010000 */
[----:B------:R-:W-:-:S07]  /*2b50*/  @P1 FADD.FTZ R65, R53, R65 ;  /* 0x0000004135411221 */ /* 0x000fce0000010000 */
.L_x_12616:
        /* <DEDUP_REMOVED lines=12> */
.L_x_12625:
[----:B------:R-:W-:-:S07]  /*2c20*/  MOV R94, R182 ;  /* 0x000000b6005e7202 */ /* 0x000fce0000000f00 */
.L_x_12626:
[----:B------:R-:W-:Y:S05]  /*2c30*/  BSYNC B1 ;  /* 0x0000000000017941 */ /* 0x000fea0003800000 */
.L_x_12624:
        /* <DEDUP_REMOVED lines=16> */
.L_x_12630:
[----:B------:R-:W-:Y:S05]  /*2d40*/  BSYNC B2 ;  /* 0x0000000000027941 */ /* 0x000fea0003800000 */
.L_x_12629:
        /* <DEDUP_REMOVED lines=44> */
.L_x_12628:
[----:B------:R-:W-:Y:S05]  /*3010*/  BSYNC B1 ;  /* 0x0000000000017941 */ /* 0x000fea0003800000 */
.L_x_12627:
        /* <DEDUP_REMOVED lines=14> */
.L_x_12631:
        /* <DEDUP_REMOVED lines=12> */
.L_x_12634:
[----:B------:R-:W-:-:S07]  /*31c0*/  IMAD.MOV.U32 R190, RZ, RZ, R182 ;  /* 0x000000ffffbe7224 */ /* 0x000fce00078e00b6 */
.L_x_12635:
[----:B------:R-:W-:Y:S05]  /*31d0*/  BSYNC B1 ;  /* 0x0000000000017941 */ /* 0x000fea0003800000 */
.L_x_12633:
        /* <DEDUP_REMOVED lines=16> */
.L_x_12639:
[----:B------:R-:W-:Y:S05]  /*32e0*/  BSYNC B2 ;  /* 0x0000000000027941 */ /* 0x000fea0003800000 */
.L_x_12638:
        /* <DEDUP_REMOVED lines=43> */
.L_x_12637:
[----:B------:R-:W-:Y:S05]  /*35a0*/  BSYNC B1 ;  /* 0x0000000000017941 */ /* 0x000fea0003800000 */
.L_x_12636:
        /* <DEDUP_REMOVED lines=9> */
.L_x_12632:
        /* <DEDUP_REMOVED lines=12> */
.L_x_12641:
[----:B------:R-:W-:-:S07]  /*3700*/  IMAD.MOV.U32 R190, RZ, RZ, R182 ;  /* 0x000000ffffbe7224 */ /* 0x000fce00078e00b6 */
.L_x_12642:
[----:B------:R-:W-:Y:S05]  /*3710*/  BSYNC B1 ;  /* 0x0000000000017941 */ /* 0x000fea0003800000 */
.L_x_12640:
        /* <DEDUP_REMOVED lines=16> */
.L_x_12646:
[----:B------:R-:W-:Y:S05]  /*3820*/  BSYNC B2 ;  /* 0x0000000000027941 */ /* 0x000fea0003800000 */
.L_x_12645:
        /* <DEDUP_REMOVED lines=44> */
.L_x_12644:
[----:B------:R-:W-:Y:S05]  /*3af0*/  BSYNC B1 ;  /* 0x0000000000017941 */ /* 0x000fea0003800000 */
.L_x_12643:
        /* <DEDUP_REMOVED lines=14> */
.L_x_12647:
        /* <DEDUP_REMOVED lines=12> */
.L_x_12650:
[----:B------:R-:W-:-:S07]  /*3ca0*/  MOV R94, R182 ;  /* 0x000000b6005e7202 */ /* 0x000fce0000000f00 */
.L_x_12651:
[----:B------:R-:W-:Y:S05]  /*3cb0*/  BSYNC B1 ;  /* 0x0000000000017941 */ /* 0x000fea0003800000 */
.L_x_12649:
        /* <DEDUP_REMOVED lines=16> */
.L_x_12655:
[----:B------:R-:W-:Y:S05]  /*3dc0*/  BSYNC B2 ;  /* 0x0000000000027941 */ /* 0x000fea0003800000 */
.L_x_12654:
        /* <DEDUP_REMOVED lines=44> */
.L_x_12653:
[----:B------:R-:W-:Y:S05]  /*4090*/  BSYNC B1 ;  /* 0x0000000000017941 */ /* 0x000fea0003800000 */
.L_x_12652:
        /* <DEDUP_REMOVED lines=9> */
.L_x_12648:
        /* <DEDUP_REMOVED lines=12> */
.L_x_12657:
[----:B------:R-:W-:-:S07]  /*41f0*/  MOV R94, R182 ;  /* 0x000000b6005e7202 */ /* 0x000fce0000000f00 */
.L_x_12658:
[----:B------:R-:W-:Y:S05]  /*4200*/  BSYNC B1 ;  /* 0x0000000000017941 */ /* 0x000fea0003800000 */
.L_x_12656:
        /* <DEDUP_REMOVED lines=16> */
.L_x_12662:
[----:B------:R-:W-:Y:S05]  /*4310*/  BSYNC B2 ;  /* 0x0000000000027941 */ /* 0x000fea0003800000 */
.L_x_12661:
        /* <DEDUP_REMOVED lines=44> */
.L_x_12660:
[----:B------:R-:W-:Y:S05]  /*45e0*/  BSYNC B1 ;  /* 0x0000000000017941 */ /* 0x000fea0003800000 */
.L_x_12659:
        /* <DEDUP_REMOVED lines=14> */
.L_x_12663:
        /* <DEDUP_REMOVED lines=12> */
.L_x_12666:
[----:B------:R-:W-:-:S07]  /*4790*/  IMAD.MOV.U32 R185, RZ, RZ, R182 ;  /* 0x000000ffffb97224 */ /* 0x000fce00078e00b6 */
.L_x_12667:
[----:B------:R-:W-:Y:S05]  /*47a0*/  BSYNC B1 ;  /* 0x0000000000017941 */ /* 0x000fea0003800000 */
.L_x_12665:
        /* <DEDUP_REMOVED lines=16> */
.L_x_12671:
[----:B------:R-:W-:Y:S05]  /*48b0*/  BSYNC B2 ;  /* 0x0000000000027941 */ /* 0x000fea0003800000 */
.L_x_12670:
        /* <DEDUP_REMOVED lines=44> */
.L_x_12669:
[----:B------:R-:W-:Y:S05]  /*4b80*/  BSYNC B1 ;  /* 0x0000000000017941 */ /* 0x000fea0003800000 */
.L_x_12668:
        /* <DEDUP_REMOVED lines=9> */
.L_x_12664:
        /* <DEDUP_REMOVED lines=12> */
.L_x_12673:
[----:B------:R-:W-:-:S07]  /*4ce0*/  IMAD.MOV.U32 R190, RZ, RZ, R182 ;  /* 0x000000ffffbe7224 */ /* 0x000fce00078e00b6 */
.L_x_12674:
[----:B------:R-:W-:Y:S05]  /*4cf0*/  BSYNC B1 ;  /* 0x0000000000017941 */ /* 0x000fea0003800000 */
.L_x_12672:
        /* <DEDUP_REMOVED lines=16> */
.L_x_12678:
[----:B------:R-:W-:Y:S05]  /*4e00*/  BSYNC B2 ;  /* 0x0000000000027941 */ /* 0x000fea0003800000 */
.L_x_12677:
        /* <DEDUP_REMOVED lines=44> */
.L_x_12676:
[----:B------:R-:W-:Y:S05]  /*50d0*/  BSYNC B1 ;  /* 0x0000000000017941 */ /* 0x000fea0003800000 */
.L_x_12675:
        /* <DEDUP_REMOVED lines=12> */
.L_x_12679:
        /* <DEDUP_REMOVED lines=12> */
.L_x_12682:
[----:B------:R-:W-:-:S07]  /*5260*/  IMAD.MOV.U32 R186, RZ, RZ, R182 ;  /* 0x000000ffffba7224 */ /* 0x000fce00078e00b6 */
.L_x_12683:
[----:B------:R-:W-:Y:S05]  /*5270*/  BSYNC B1 ;  /* 0x0000000000017941 */ /* 0x000fea0003800000 */
.L_x_12681:
        /* <DEDUP_REMOVED lines=16> */
.L_x_12687:
[----:B------:R-:W-:Y:S05]  /*5380*/  BSYNC B2 ;  /* 0x0000000000027941 */ /* 0x000fea0003800000 */
.L_x_12686:
        /* <DEDUP_REMOVED lines=44> */
.L_x_12685:
[----:B------:R-:W-:Y:S05]  /*5650*/  BSYNC B1 ;  /* 0x0000000000017941 */ /* 0x000fea0003800000 */
.L_x_12684:
        /* <DEDUP_REMOVED lines=9> */
.L_x_12680:
        /* <DEDUP_REMOVED lines=12> */
.L_x_12689:
[----:B------:R-:W-:-:S07]  /*57b0*/  IMAD.MOV.U32 R190, RZ, RZ, R182 ;  /* 0x000000ffffbe7224 */ /* 0x000fce00078e00b6 */
.L_x_12690:
[----:B------:R-:W-:Y:S05]  /*57c0*/  BSYNC B1 ;  /* 0x0000000000017941 */ /* 0x000fea0003800000 */
.L_x_12688:
        /* <DEDUP_REMOVED lines=16> */
.L_x_12694:
[----:B------:R-:W-:Y:S05]  /*58d0*/  BSYNC B2 ;  /* 0x0000000000027941 */ /* 0x000fea0003800000 */
.L_x_12693:
        /* <DEDUP_REMOVED lines=44> */
.L_x_12692:
[----:B------:R-:W-:Y:S05]  /*5ba0*/  BSYNC B1 ;  /* 0x0000000000017941 */ /* 0x000fea0003800000 */
.L_x_12691:
        /* <DEDUP_REMOVED lines=12> */
.L_x_12695:
        /* <DEDUP_REMOVED lines=12> */
.L_x_12698:
[----:B------:R-:W-:-:S07]  /*5d30*/  MOV R187, R182 ;  /* 0x000000b600bb7202 */ /* 0x000fce0000000f00 */
.L_x_12699:
[----:B------:R-:W-:Y:S05]  /*5d40*/  BSYNC B1 ;  /* 0x0000000000017941 */ /* 0x000fea0003800000 */
.L_x_12697:
        /* <DEDUP_REMOVED lines=16> */
.L_x_12703:
[----:B------:R-:W-:Y:S05]  /*5e50*/  BSYNC B2 ;  /* 0x0000000000027941 */ /* 0x000fea0003800000 */
.L_x_12702:
        /* <DEDUP_REMOVED lines=44> */
.L_x_12701:
[----:B------:R-:W-:Y:S05]  /*6120*/  BSYNC B1 ;  /* 0x0000000000017941 */ /* 0x000fea0003800000 */
.L_x_12700:
        /* <DEDUP_REMOVED lines=9> */
.L_x_12696:
        /* <DEDUP_REMOVED lines=12> */
.L_x_12705:
[----:B------:R-:W-:-:S07]  /*6280*/  MOV R190, R182 ;  /* 0x000000b600be7202 */ /* 0x000fce0000000f00 */
.L_x_12706:
[----:B------:R-:W-:Y:S05]  /*6290*/  BSYNC B1 ;  /* 0x0000000000017941 */ /* 0x000fea0003800000 */
.L_x_12704:
        /* <DEDUP_REMOVED lines=16> */
.L_x_12710:
[----:B------:R-:W-:Y:S05]  /*63a0*/  BSYNC B2 ;  /* 0x0000000000027941 */ /* 0x000fea0003800000 */
.L_x_12709:
        /* <DEDUP_REMOVED lines=44> */
.L_x_12708:
[----:B------:R-:W-:Y:S05]  /*6670*/  BSYNC B1 ;  /* 0x0000000000017941 */ /* 0x000fea0003800000 */
.L_x_12707:
        /* <DEDUP_REMOVED lines=12> */
.L_x_12711:
        /* <DEDUP_REMOVED lines=12> */
.L_x_12714:
[----:B------:R-:W-:-:S07]  /*6800*/  IMAD.MOV.U32 R188, RZ, RZ, R182 ;  /* 0x000000ffffbc7224 */ /* 0x000fce00078e00b6 */
.L_x_12715:
[----:B------:R-:W-:Y:S05]  /*6810*/  BSYNC B1 ;  /* 0x0000000000017941 */ /* 0x000fea0003800000 */
.L_x_12713:
        /* <DEDUP_REMOVED lines=16> */
.L_x_12719:
[----:B------:R-:W-:Y:S05]  /*6920*/  BSYNC B2 ;  /* 0x0000000000027941 */ /* 0x000fea0003800000 */
.L_x_12718:
        /* <DEDUP_REMOVED lines=44> */
.L_x_12717:
[----:B------:R-:W-:Y:S05]  /*6bf0*/  BSYNC B1 ;  /* 0x0000000000017941 */ /* 0x000fea0003800000 */
.L_x_12716:
        /* <DEDUP_REMOVED lines=9> */
.L_x_12712:
        /* <DEDUP_REMOVED lines=51> */
.L_x_12720:
[----:B------:R-:W-:-:S07]  /*6fc0*/  IADD3 R149, R189, 0x80, RZ ;  /* 0x00000080bd957810 */ /* 0x000fce0007ffe0ff */
.L_x_12591:
[----:B------:R-:W-:Y:S05]  /*6fd0*/  BSYNC B0 ;  /* 0x0000000000007941 */ /* 0x000fea0003800000 */
.L_x_12590:
        /* <DEDUP_REMOVED lines=30> */
.L_x_12724:
[----:B------:R-:W-:-:S07]  /*71c0*/  IMAD.MOV.U32 R94, RZ, RZ, R182 ;  /* 0x000000ffff5e7224 */ /* 0x000fce00078e00b6 */
.L_x_12725:
[----:B------:R-:W-:Y:S05]  /*71d0*/  BSYNC B1 ;  /* 0x0000000000017941 */ /* 0x000fea0003800000 */
.L_x_12723:
        /* <DEDUP_REMOVED lines=16> */
.L_x_12729:
[----:B------:R-:W-:Y:S05]  /*72e0*/  BSYNC B2 ;  /* 0x0000000000027941 */ /* 0x000fea0003800000 */
.L_x_12728:
        /* <DEDUP_REMOVED lines=44> */
.L_x_12727:
[----:B------:R-:W-:Y:S05]  /*75b0*/  BSYNC B1 ;  /* 0x0000000000017941 */ /* 0x000fea0003800000 */
.L_x_12726:
        /* <DEDUP_REMOVED lines=19> */
.L_x_12730:
        /* <DEDUP_REMOVED lines=12> */
.L_x_12733:
[----:B------:R-:W-:-:S07]  /*77b0*/  IMAD.MOV.U32 R94, RZ, RZ, R182 ;  /* 0x000000ffff5e7224 */ /* 0x000fce00078e00b6 */
.L_x_12734:
[----:B------:R-:W-:Y:S05]  /*77c0*/  BSYNC B1 ;  /* 0x0000000000017941 */ /* 0x000fea0003800000 */
.L_x_12732:
        /* <DEDUP_REMOVED lines=16> */
.L_x_12738:
[----:B------:R-:W-:Y:S05]  /*78d0*/  BSYNC B2 ;  /* 0x0000000000027941 */ /* 0x000fea0003800000 */
.L_x_12737:
        /* <DEDUP_REMOVED lines=44> */
.L_x_12736:
[----:B------:R-:W-:Y:S05]  /*7ba0*/  BSYNC B1 ;  /* 0x0000000000017941 */ /* 0x000fea0003800000 */
.L_x_12735:
        /* <DEDUP_REMOVED lines=9> */
.L_x_12731:
        /* <DEDUP_REMOVED lines=12> */
.L_x_12740:
[----:B------:R-:W-:-:S07]  /*7d00*/  IMAD.MOV.U32 R94, RZ, RZ, R182 ;  /* 0x000000ffff5e7224 */ /* 0x000fce00078e00b6 */
.L_x_12741:
[----:B------:R-:W-:Y:S05]  /*7d10*/  BSYNC B1 ;  /* 0x0000000000017941 */ /* 0x000fea0003800000 */
.L_x_12739:
        /* <DEDUP_REMOVED lines=16> */
.L_x_12745:
[----:B------:R-:W-:Y:S05]  /*7e20*/  BSYNC B2 ;  /* 0x0000000000027941 */ /* 0x000fea0003800000 */
.L_x_12744:
        /* <DEDUP_REMOVED lines=44> */
.L_x_12743:
[----:B------:R-:W-:Y:S05]  /*80f0*/  BSYNC B1 ;  /* 0x0000000000017941 */ /* 0x000fea0003800000 */
.L_x_12742:
        /* <DEDUP_REMOVED lines=14> */
.L_x_12746:
        /* <DEDUP_REMOVED lines=12> */
.L_x_12749:
[----:B------:R-:W-:-:S07]  /*82a0*/  IMAD.MOV.U32 R76, RZ, RZ, R182 ;  /* 0x000000ffff4c7224 */ /* 0x000fce00078e00b6 */
.L_x_12750:
[----:B------:R-:W-:Y:S05]  /*82b0*/  BSYNC B1 ;  /* 0x0000000000017941 */ /* 0x000fea0003800000 */
.L_x_12748:
        /* <DEDUP_REMOVED lines=16> */
.L_x_12754:
[----:B------:R-:W-:Y:S05]  /*83c0*/  BSYNC B2 ;  /* 0x0000000000027941 */ /* 0x000fea0003800000 */
.L_x_12753:
        /* <DEDUP_REMOVED lines=43> */
.L_x_12752:
[----:B------:R-:W-:Y:S05]  /*8680*/  BSYNC B1 ;  /* 0x0000000000017941 */ /* 0x000fea0003800000 */
.L_x_12751:
        /* <DEDUP_REMOVED lines=9> */
.L_x_12747:
        /* <DEDUP_REMOVED lines=12> */
.L_x_12756:
[----:B------:R-:W-:-:S07]  /*87e0*/  IMAD.MOV.U32 R94, RZ, RZ, R182 ;  /* 0x000000ffff5e7224 */ /* 0x000fce00078e00b6 */
.L_x_12757:
[----:B------:R-:W-:Y:S05]  /*87f0*/  BSYNC B1 ;  /* 0x0000000000017941 */ /* 0x000fea0003800000 */
.L_x_12755:
        /* <DEDUP_REMOVED lines=16> */
.L_x_12761:
[----:B------:R-:W-:Y:S05]  /*8900*/  BSYNC B2 ;  /* 0x0000000000027941 */ /* 0x000fea0003800000 */
.L_x_12760:
        /* <DEDUP_REMOVED lines=44> */
.L_x_12759:
[----:B------:R-:W-:Y:S05]  /*8bd0*/  BSYNC B1 ;  /* 0x0000000000017941 */ /* 0x000fea0003800000 */
.L_x_12758:
        /* <DEDUP_REMOVED lines=14> */
.L_x_12762:
        /* <DEDUP_REMOVED lines=12> */
.L_x_12765:
[----:B------:R-:W-:-:S07]  /*8d80*/  MOV R191, R182 ;  /* 0x000000b600bf7202 */ /* 0x000fce0000000f00 */
.L_x_12766:
[----:B------:R-:W-:Y:S05]  /*8d90*/  BSYNC B1 ;  /* 0x0000000000017941 */ /* 0x000fea0003800000 */
.L_x_12764:
        /* <DEDUP_REMOVED lines=16> */
.L_x_12770:
[----:B------:R-:W-:Y:S05]  /*8ea0*/  BSYNC B2 ;  /* 0x0000000000027941 */ /* 0x000fea0003800000 */
.L_x_12769:
        /* <DEDUP_REMOVED lines=43> */
.L_x_12768:
[----:B------:R-:W-:Y:S05]  /*9160*/  BSYNC B1 ;  /* 0x0000000000017941 */ /* 0x000fea0003800000 */
.L_x_12767:
        /* <DEDUP_REMOVED lines=9> */
.L_x_12763:
        /* <DEDUP_REMOVED lines=12> */
.L_x_12772:
[----:B------:R-:W-:-:S07]  /*92c0*/  MOV R191, R182 ;  /* 0x000000b600bf7202 */ /* 0x000fce0000000f00 */
.L_x_12773:
[----:B------:R-:W-:Y:S05]  /*92d0*/  BSYNC B1 ;  /* 0x0000000000017941 */ /* 0x000fea0003800000 */
.L_x_12771:
        /* <DEDUP_REMOVED lines=16> */
.L_x_12777:
[----:B------:R-:W-:Y:S05]  /*93e0*/  BSYNC B2 ;  /* 0x0000000000027941 */ /* 0x000fea0003800000 */
.L_x_12776:
        /* <DEDUP_REMOVED lines=44> */
.L_x_12775:
[----:B------:R-:W-:Y:S05]  /*96b0*/  BSYNC B1 ;  /* 0x0000000000017941 */ /* 0x000fea0003800000 */
.L_x_12774:
        /* <DEDUP_REMOVED lines=14> */
.L_x_12778:
        /* <DEDUP_REMOVED lines=12> */
.L_x_12781:
[----:B------:R-:W-:-:S07]  /*9860*/  IMAD.MOV.U32 R94, RZ, RZ, R182 ;  /* 0x000000ffff5e7224 */ /* 0x000fce00078e00b6 */
.L_x_12782:
[----:B------:R-:W-:Y:S05]  /*9870*/  BSYNC B1 ;  /* 0x0000000000017941 */ /* 0x000fea0003800000 */
.L_x_12780:
        /* <DEDUP_REMOVED lines=16> */
.L_x_12786:
[----:B------:R-:W-:Y:S05]  /*9980*/  BSYNC B2 ;  /* 0x0000000000027941 */ /* 0x000fea0003800000 */
.L_x_12785:
        /* <DEDUP_REMOVED lines=44> */
.L_x_12784:
[----:B------:R-:W-:Y:S05]  /*9c50*/  BSYNC B1 ;  /* 0x0000000000017941 */ /* 0x000fea0003800000 */
.L_x_12783:
        /* <DEDUP_REMOVED lines=9> */
.L_x_12779:
        /* <DEDUP_REMOVED lines=12> */
.L_x_12788:
[----:B------:R-:W-:-:S07]  /*9db0*/  MOV R94, R182 ;  /* 0x000000b6005e7202 */ /* 0x000fce0000000f00 */
.L_x_12789:
[----:B------:R-:W-:Y:S05]  /*9dc0*/  BSYNC B1 ;  /* 0x0000000000017941 */ /* 0x000fea0003800000 */
.L_x_12787:
        /* <DEDUP_REMOVED lines=16> */
.L_x_12793:
[----:B------:R-:W-:Y:S05]  /*9ed0*/  BSYNC B2 ;  /* 0x0000000000027941 */ /* 0x000fea0003800000 */
.L_x_12792:
        /* <DEDUP_REMOVED lines=44> */
.L_x_12791:
[----:B------:R-:W-:Y:S05]  /*a1a0*/  BSYNC B1 ;  /* 0x0000000000017941 */ /* 0x000fea0003800000 */
.L_x_12790:
        /* <DEDUP_REMOVED lines=14> */
.L_x_12794:
        /* <DEDUP_REMOVED lines=12> */
.L_x_12797:
[----:B------:R-:W-:-:S07]  /*a350*/  IMAD.MOV.U32 R185, RZ, RZ, R182 ;  /* 0x000000ffffb97224 */ /* 0x000fce00078e00b6 */
.L_x_12798:
[----:B------:R-:W-:Y:S05]  /*a360*/  BSYNC B1 ;  /* 0x0000000000017941 */ /* 0x000fea0003800000 */
.L_x_12796:
        /* <DEDUP_REMOVED lines=16> */
.L_x_12802:
[----:B------:R-:W-:Y:S05]  /*a470*/  BSYNC B2 ;  /* 0x0000000000027941 */ /* 0x000fea0003800000 */
.L_x_12801:
        /* <DEDUP_REMOVED lines=44> */
.L_x_12800:
[----:B------:R-:W-:Y:S05]  /*a740*/  BSYNC B1 ;  /* 0x0000000000017941 */ /* 0x000fea0003800000 */
.L_x_12799:
        /* <DEDUP_REMOVED lines=9> */
.L_x_12795:
        /* <DEDUP_REMOVED lines=12> */
.L_x_12804:
[----:B------:R-:W-:-:S07]  /*a8a0*/  MOV R191, R182 ;  /* 0x000000b600bf7202 */ /* 0x000fce0000000f00 */
.L_x_12805:
[----:B------:R-:W-:Y:S05]  /*a8b0*/  BSYNC B1 ;  /* 0x0000000000017941 */ /* 0x000fea0003800000 */
.L_x_12803:
        /* <DEDUP_REMOVED lines=16> */
.L_x_12809:
[----:B------:R-:W-:Y:S05]  /*a9c0*/  BSYNC B2 ;  /* 0x0000000000027941 */ /* 0x000fea0003800000 */
.L_x_12808:
        /* <DEDUP_REMOVED lines=44> */
.L_x_12807:
[----:B------:R-:W-:Y:S05]  /*ac90*/  BSYNC B1 ;  /* 0x0000000000017941 */ /* 0x000fea0003800000 */
.L_x_12806:
        /* <DEDUP_REMOVED lines=12> */
.L_x_12810:
        /* <DEDUP_REMOVED lines=12> */
.L_x_12813:
[----:B------:R-:W-:-:S07]  /*ae20*/  IMAD.MOV.U32 R186, RZ, RZ, R182 ;  /* 0x000000ffffba7224 */ /* 0x000fce00078e00b6 */
.L_x_12814:
[----:B------:R-:W-:Y:S05]  /*ae30*/  BSYNC B1 ;  /* 0x0000000000017941 */ /* 0x000fea0003800000 */
.L_x_12812:
        /* <DEDUP_REMOVED lines=16> */
.L_x_12818:
[----:B------:R-:W-:Y:S05]  /*af40*/  BSYNC B2 ;  /* 0x0000000000027941 */ /* 0x000fea0003800000 */
.L_x_12817:
        /* <DEDUP_REMOVED lines=44> */
.L_x_12816:
[----:B------:R-:W-:Y:S05]  /*b210*/  BSYNC B1 ;  /* 0x0000000000017941 */ /* 0x000fea0003800000 */
.L_x_12815:
        /* <DEDUP_REMOVED lines=9> */
.L_x_12811:
        /* <DEDUP_REMOVED lines=12> */
.L_x_12820:
[----:B------:R-:W-:-:S07]  /*b370*/  MOV R191, R182 ;  /* 0x000000b600bf7202 */ /* 0x000fce0000000f00 */
.L_x_12821:
[----:B------:R-:W-:Y:S05]  /*b380*/  BSYNC B1 ;  /* 0x0000000000017941 */ /* 0x000fea0003800000 */
.L_x_12819:
        /* <DEDUP_REMOVED lines=16> */
.L_x_12825:
[----:B------:R-:W-:Y:S05]  /*b490*/  BSYNC B2 ;  /* 0x0000000000027941 */ /* 0x000fea0003800000 */
.L_x_12824:
        /* <DEDUP_REMOVED lines=44> */
.L_x_12823:
[----:B------:R-:W-:Y:S05]  /*b760*/  BSYNC B1 ;  /* 0x0000000000017941 */ /* 0x000fea0003800000 */
.L_x_12822:
        /* <DEDUP_REMOVED lines=12> */
.L_x_12826:
        /* <DEDUP_REMOVED lines=12> */
.L_x_12829:
[----:B------:R-:W-:-:S07]  /*b8f0*/  IMAD.MOV.U32 R187, RZ, RZ, R182 ;  /* 0x000000ffffbb7224 */ /* 0x000fce00078e00b6 */
.L_x_12830:
[----:B------:R-:W-:Y:S05]  /*b900*/  BSYNC B1 ;  /* 0x0000000000017941 */ /* 0x000fea0003800000 */
.L_x_12828:
        /* <DEDUP_REMOVED lines=16> */
.L_x_12834:
[----:B------:R-:W-:Y:S05]  /*ba10*/  BSYNC B2 ;  /* 0x0000000000027941 */ /* 0x000fea0003800000 */
.L_x_12833:
        /* <DEDUP_REMOVED lines=44> */
.L_x_12832:
[----:B------:R-:W-:Y:S05]  /*bce0*/  BSYNC B1 ;  /* 0x0000000000017941 */ /* 0x000fea0003800000 */
.L_x_12831:
        /* <DEDUP_REMOVED lines=9> */
.L_x_12827:
        /* <DEDUP_REMOVED lines=12> */
.L_x_12836:
[----:B------:R-:W-:-:S07]  /*be40*/  MOV R191, R182 ;  /* 0x000000b600bf7202 */ /* 0x000fce0000000f00 */
.L_x_12837:
[----:B------:R-:W-:Y:S05]  /*be50*/  BSYNC B1 ;  /* 0x0000000000017941 */ /* 0x000fea0003800000 */
.L_x_12835:
        /* <DEDUP_REMOVED lines=16> */
.L_x_12841:
[----:B------:R-:W-:Y:S05]  /*bf60*/  BSYNC B2 ;  /* 0x0000000000027941 */ /* 0x000fea0003800000 */
.L_x_12840:
        /* <DEDUP_REMOVED lines=44> */
.L_x_12839:
[----:B------:R-:W-:Y:S05]  /*c230*/  BSYNC B1 ;  /* 0x0000000000017941 */ /* 0x000fea0003800000 */
.L_x_12838:
        /* <DEDUP_REMOVED lines=12> */
.L_x_12842:
        /* <DEDUP_REMOVED lines=12> */
.L_x_12845:
[----:B------:R-:W-:-:S07]  /*c3c0*/  IMAD.MOV.U32 R188, RZ, RZ, R182 ;  /* 0x000000ffffbc7224 */ /* 0x000fce00078e00b6 */
.L_x_12846:
[----:B------:R-:W-:Y:S05]  /*c3d0*/  BSYNC B1 ;  /* 0x0000000000017941 */ /* 0x000fea0003800000 */
.L_x_12844:
        /* <DEDUP_REMOVED lines=16> */
.L_x_12850:
[----:B------:R-:W-:Y:S05]  /*c4e0*/  BSYNC B2 ;  /* 0x0000000000027941 */ /* 0x000fea0003800000 */
.L_x_12849:
        /* <DEDUP_REMOVED lines=44> */
.L_x_12848:
[----:B------:R-:W-:Y:S05]  /*c7b0*/  BSYNC B1 ;  /* 0x0000000000017941 */ /* 0x000fea0003800000 */
.L_x_12847:
        /* <DEDUP_REMOVED lines=9> */
.L_x_12843:
        /* <DEDUP_REMOVED lines=51> */
.L_x_12851:
[----:B------:R-:W-:-:S07]  /*cb80*/  IADD3 R149, R149, 0x80, RZ ;  /* 0x0000008095957810 */ /* 0x000fce0007ffe0ff */
.L_x_12722:
[----:B------:R-:W-:Y:S05]  /*cb90*/  BSYNC B0 ;  /* 0x0000000000007941 */ /* 0x000fea0003800000 */
.L_x_12721:
        /* <DEDUP_REMOVED lines=30> */
.L_x_12855:
[----:B------:R-:W-:-:S07]  /*cd80*/  IMAD.MOV.U32 R94, RZ, RZ, R182 ;  /* 0x000000ffff5e7224 */ /* 0x000fce00078e00b6 */
.L_x_12856:
[----:B------:R-:W-:Y:S05]  /*cd90*/  BSYNC B1 ;  /* 0x0000000000017941 */ /* 0x000fea0003800000 */
.L_x_12854:
        /* <DEDUP_REMOVED lines=16> */
.L_x_12860:
[----:B------:R-:W-:Y:S05]  /*cea0*/  BSYNC B2 ;  /* 0x0000000000027941 */ /* 0x000fea0003800000 */
.L_x_12859:
        /* <DEDUP_REMOVED lines=44> */
.L_x_12858:
[----:B------:R-:W-:Y:S05]  /*d170*/  BSYNC B1 ;  /* 0x0000000000017941 */ /* 0x000fea0003800000 */
.L_x_12857:
[----:B------:R-:W0:Y:S01]  /*d180*/  LDC R151, c[0x0][0x294] ;  /* 0x0000a500ff977b82 */ /* 0x000e220000000800 */
[----:B------:R-:W-:Y:S01]  /*d190*/  HFMA2.MMA R190, -RZ, RZ, 0.1171875, 0 ;  /* 0x2f800000ffbe7435 */ /* 0x000fe200000001ff */
[----:B------:R-:W-:Y:S01]  /*d1a0*/  I2FP.F32.U32 R83, R94 ;  /* 0x0000005e00537245 */ /* 0x000fe20000201000 */
[----:B-----5:R-:W-:Y:S01]  /*d1b0*/  HADD2.F32 R89, -RZ, R84.H0_H0 ;  /* 0x20000054ff597230 */ /* 0x020fe20000004100 */
[----:B------:R-:W-:Y:S02]  /*d1c0*/  ISETP.NE.U32.AND P2, PT, R80, RZ, PT ;  /* 0x000000ff5000720c */ /* 0x000fe40003f45070 */
[----:B------:R-:W-:Y:S02]  /*d1d0*/  LOP3.LUT R0, R0, 0xffffffef, RZ, 0xc0, !PT ;  /* 0xffffffef00007812 */ /* 0x000fe400078ec0ff */
[----:B------:R-:W1:Y:S01]  /*d1e0*/  LDC R150, c[0x0][0x298] ;  /* 0x0000a600ff967b82 */ /* 0x000e620000000800 */
[----:B------:R-:W-:Y:S02]  /*d1f0*/  ISETP.NE.AND.EX P2, PT, R81, RZ, PT, P2 ;  /* 0x000000ff5100720c */ /* 0x000fe40003f45320 */
        /* <DEDUP_REMOVED lines=11> */
.L_x_12861:
        /* <DEDUP_REMOVED lines=12> */
.L_x_12864:
[----:B------:R-:W-:-:S07]  /*d370*/  IMAD.MOV.U32 R94, RZ, RZ, R182 ;  /* 0x000000ffff5e7224 */ /* 0x000fce00078e00b6 */
.L_x_12865:
[----:B------:R-:W-:Y:S05]  /*d380*/  BSYNC B1 ;  /* 0x0000000000017941 */ /* 0x000fea0003800000 */
.L_x_12863:
        /* <DEDUP_REMOVED lines=16> */
.L_x_12869:
[----:B------:R-:W-:Y:S05]  /*d490*/  BSYNC B2 ;  /* 0x0000000000027941 */ /* 0x000fea0003800000 */
.L_x_12868:
        /* <DEDUP_REMOVED lines=44> */
.L_x_12867:
[----:B------:R-:W-:Y:S05]  /*d760*/  BSYNC B1 ;  /* 0x0000000000017941 */ /* 0x000fea0003800000 */
.L_x_12866:
        /* <DEDUP_REMOVED lines=9> */
.L_x_12862:
        /* <DEDUP_REMOVED lines=12> */
.L_x_12871:
[----:B------:R-:W-:-:S07]  /*d8c0*/  MOV R94, R182 ;  /* 0x000000b6005e7202 */ /* 0x000fce0000000f00 */
.L_x_12872:
[----:B------:R-:W-:Y:S05]  /*d8d0*/  BSYNC B1 ;  /* 0x0000000000017941 */ /* 0x000fea0003800000 */
.L_x_12870:
        /* <DEDUP_REMOVED lines=16> */
.L_x_12876:
[----:B------:R-:W-:Y:S05]  /*d9e0*/  BSYNC B2 ;  /* 0x0000000000027941 */ /* 0x000fea0003800000 */
.L_x_12875:
        /* <DEDUP_REMOVED lines=44> */
.L_x_12874:
[----:B------:R-:W-:Y:S05]  /*dcb0*/  BSYNC B1 ;  /* 0x0000000000017941 */ /* 0x000fea0003800000 */
.L_x_12873:
        /* <DEDUP_REMOVED lines=14> */
.L_x_12877:
        /* <DEDUP_REMOVED lines=12> */
.L_x_12880:
[----:B------:R-:W-:-:S07]  /*de60*/  IMAD.MOV.U32 R84, RZ, RZ, R182 ;  /* 0x000000ffff547224 */ /* 0x000fce00078e00b6 */
.L_x_12881:
[----:B------:R-:W-:Y:S05]  /*de70*/  BSYNC B1 ;  /* 0x0000000000017941 */ /* 0x000fea0003800000 */
.L_x_12879:
        /* <DEDUP_REMOVED lines=16> */
.L_x_12885:
[----:B------:R-:W-:Y:S05]  /*df80*/  BSYNC B2 ;  /* 0x0000000000027941 */ /* 0x000fea0003800000 */
.L_x_12884:
        /* <DEDUP_REMOVED lines=43> */
.L_x_12883:
[----:B------:R-:W-:Y:S05]  /*e240*/  BSYNC B1 ;  /* 0x0000000000017941 */ /* 0x000fea0003800000 */
.L_x_12882:
        /* <DEDUP_REMOVED lines=9> */
.L_x_12878:
        /* <DEDUP_REMOVED lines=12> */
.L_x_12887:
[----:B------:R-:W-:-:S07]  /*e3a0*/  IMAD.MOV.U32 R94, RZ, RZ, R182 ;  /* 0x000000ffff5e7224 */ /* 0x000fce00078e00b6 */
.L_x_12888:
[----:B------:R-:W-:Y:S05]  /*e3b0*/  BSYNC B1 ;  /* 0x0000000000017941 */ /* 0x000fea0003800000 */
.L_x_12886:
        /* <DEDUP_REMOVED lines=16> */
.L_x_12892:
[----:B------:R-:W-:Y:S05]  /*e4c0*/  BSYNC B2 ;  /* 0x0000000000027941 */ /* 0x000fea0003800000 */
.L_x_12891:
        /* <DEDUP_REMOVED lines=44> */
.L_x_12890:
[----:B------:R-:W-:Y:S05]  /*e790*/  BSYNC B1 ;  /* 0x0000000000017941 */ /* 0x000fea0003800000 */
.L_x_12889:
        /* <DEDUP_REMOVED lines=14> */
.L_x_12893:
        /* <DEDUP_REMOVED lines=12> */
.L_x_12896:
[----:B------:R-:W-:-:S07]  /*e940*/  MOV R191, R182 ;  /* 0x000000b600bf7202 */ /* 0x000fce0000000f00 */
.L_x_12897:
[----:B------:R-:W-:Y:S05]  /*e950*/  BSYNC B1 ;  /* 0x0000000000017941 */ /* 0x000fea0003800000 */
.L_x_12895:
        /* <DEDUP_REMOVED lines=16> */
.L_x_12901:
[----:B------:R-:W-:Y:S05]  /*ea60*/  BSYNC B2 ;  /* 0x0000000000027941 */ /* 0x000fea0003800000 */
.L_x_12900:
        /* <DEDUP_REMOVED lines=43> */
.L_x_12899:
[----:B------:R-:W-:Y:S05]  /*ed20*/  BSYNC B1 ;  /* 0x0000000000017941 */ /* 0x000fea0003800000 */
.L_x_12898:
        /* <DEDUP_REMOVED lines=9> */
.L_x_12894:
        /* <DEDUP_REMOVED lines=12> */
.L_x_12903:
[----:B------:R-:W-:-:S07]  /*ee80*/  MOV R191, R182 ;  /* 0x000000b600bf7202 */ /* 0x000fce0000000f00 */
.L_x_12904:
[----:B------:R-:W-:Y:S05]  /*ee90*/  BSYNC B1 ;  /* 0x0000000000017941 */ /* 0x000fea0003800000 */
.L_x_12902:
        /* <DEDUP_REMOVED lines=16> */
.L_x_12908:
[----:B------:R-:W-:Y:S05]  /*efa0*/  BSYNC B2 ;  /* 0x0000000000027941 */ /* 0x000fea0003800000 */
.L_x_12907:
        /* <DEDUP_REMOVED lines=44> */
.L_x_12906:
[----:B------:R-:W-:Y:S05]  /*f270*/  BSYNC B1 ;  /* 0x0000000000017941 */ /* 0x000fea0003800000 */
.L_x_12905:
        /* <DEDUP_REMOVED lines=14> */
.L_x_12909:
        /* <DEDUP_REMOVED lines=12> */
.L_x_12912:
[----:B------:R-:W-:-:S07]  /*f420*/  IMAD.MOV.U32 R94, RZ, RZ, R182 ;  /* 0x000000ffff5e7224 */ /* 0x000fce00078e00b6 */
.L_x_12913:
[----:B------:R-:W-:Y:S05]  /*f430*/  BSYNC B1 ;  /* 0x0000000000017941 */ /* 0x000fea0003800000 */
.L_x_12911:
        /* <DEDUP_REMOVED lines=16> */
.L_x_12917:
[----:B------:R-:W-:Y:S05]  /*f540*/  BSYNC B2 ;  /* 0x0000000000027941 */ /* 0x000fea0003800000 */
.L_x_12916:
        /* <DEDUP_REMOVED lines=44> */
.L_x_12915:
[----:B------:R-:W-:Y:S05]  /*f810*/  BSYNC B1 ;  /* 0x0000000000017941 */ /* 0x000fea0003800000 */
.L_x_12914:
        /* <DEDUP_REMOVED lines=9> */
.L_x_12910:
        /* <DEDUP_REMOVED lines=12> */
.L_x_12919:
[----:B------:R-:W-:-:S07]  /*f970*/  MOV R94, R182 ;  /* 0x000000b6005e7202 */ /* 0x000fce0000000f00 */
.L_x_12920:
[----:B------:R-:W-:Y:S05]  /*f980*/  BSYNC B1 ;  /* 0x0000000000017941 */ /* 0x000fea0003800000 */
.L_x_12918:
        /* <DEDUP_REMOVED lines=16> */
.L_x_12924:
[----:B------:R-:W-:Y:S05]  /*fa90*/  BSYNC B2 ;  /* 0x0000000000027941 */ /* 0x000fea0003800000 */
.L_x_12923:
        /* <DEDUP_REMOVED lines=44> */
.L_x_12922:
[----:B------:R-:W-:Y:S05]  /*fd60*/  BSYNC B1 ;  /* 0x0000000000017941 */ /* 0x000fea0003800000 */
.L_x_12921:
        /* <DEDUP_REMOVED lines=14> */
.L_x_12925:
        /* <DEDUP_REMOVED lines=12> */
.L_x_12928:
[----:B------:R-:W-:-:S07]  /*ff10*/  IMAD.MOV.U32 R185, RZ, RZ, R182 ;  /* 0x000000ffffb97224 */ /* 0x000fce00078e00b6 */
.L_x_12929:
[----:B------:R-:W-:Y:S05]  /*ff20*/  BSYNC B1 ;  /* 0x0000000000017941 */ /* 0x000fea0003800000 */
.L_x_12927:
        /* <DEDUP_REMOVED lines=16> */
.L_x_12933:
[----:B------:R-:W-:Y:S05]  /*10030*/  BSYNC B2 ;  /* 0x0000000000027941 */ /* 0x000fea0003800000 */
.L_x_12932:
        /* <DEDUP_REMOVED lines=44> */
.L_x_12931:
[----:B------:R-:W-:Y:S05]  /*10300*/  BSYNC B1 ;  /* 0x0000000000017941 */ /* 0x000fea0003800000 */
.L_x_12930:
        /* <DEDUP_REMOVED lines=9> */
.L_x_12926:
        /* <DEDUP_REMOVED lines=12> */
.L_x_12935:
[----:B------:R-:W-:-:S07]  /*10460*/  MOV R191, R182 ;  /* 0x000000b600bf7202 */ /* 0x000fce0000000f00 */
.L_x_12936:
[----:B------:R-:W-:Y:S05]  /*10470*/  BSYNC B1 ;  /* 0x0000000000017941 */ /* 0x000fea0003800000 */
.L_x_12934:
        /* <DEDUP_REMOVED lines=16> */
.L_x_12940:
[----:B------:R-:W-:Y:S05]  /*10580*/  BSYNC B2 ;  /* 0x0000000000027941 */ /* 0x000fea0003800000 */
.L_x_12939:
        /* <DEDUP_REMOVED lines=44> */
.L_x_12938:
[----:B------:R-:W-:Y:S05]  /*10850*/  BSYNC B1 ;  /* 0x0000000000017941 */ /* 0x000fea0003800000 */
.L_x_12937:
        /* <DEDUP_REMOVED lines=12> */
.L_x_12941:
        /* <DEDUP_REMOVED lines=12> */
.L_x_12944:
[----:B------:R-:W-:-:S07]  /*109e0*/  IMAD.MOV.U32 R186, RZ, RZ, R182 ;  /* 0x000000ffffba7224 */ /* 0x000fce00078e00b6 */
.L_x_12945:
[----:B------:R-:W-:Y:S05]  /*109f0*/  BSYNC B1 ;  /* 0x0000000000017941 */ /* 0x000fea0003800000 */
.L_x_12943:
        /* <DEDUP_REMOVED lines=16> */
.L_x_12949:
[----:B------:R-:W-:Y:S05]  /*10b00*/  BSYNC B2 ;  /* 0x0000000000027941 */ /* 0x000fea0003800000 */
.L_x_12948:
        /* <DEDUP_REMOVED lines=44> */
.L_x_12947:
[----:B------:R-:W-:Y:S05]  /*10dd0*/  BSYNC B1 ;  /* 0x0000000000017941 */ /* 0x000fea0003800000 */
.L_x_12946:
        /* <DEDUP_REMOVED lines=9> */
.L_x_12942:
        /* <DEDUP_REMOVED lines=12> */
.L_x_12951:
[----:B------:R-:W-:-:S07]  /*10f30*/  MOV R191, R182 ;  /* 0x000000b600bf7202 */ /* 0x000fce0000000f00 */
.L_x_12952:
[----:B------:R-:W-:Y:S05]  /*10f40*/  BSYNC B1 ;  /* 0x0000000000017941 */ /* 0x000fea0003800000 */
.L_x_12950:
        /* <DEDUP_REMOVED lines=16> */
.L_x_12956:
[----:B------:R-:W-:Y:S05]  /*11050*/  BSYNC B2 ;  /* 0x0000000000027941 */ /* 0x000fea0003800000 */
.L_x_12955:
        /* <DEDUP_REMOVED lines=44> */
.L_x_12954:
[----:B------:R-:W-:Y:S05]  /*11320*/  BSYNC B1 ;  /* 0x0000000000017941 */ /* 0x000fea0003800000 */
.L_x_12953:
        /* <DEDUP_REMOVED lines=12> */
.L_x_12957:
        /* <DEDUP_REMOVED lines=12> */
.L_x_12960:
[----:B------:R-:W-:-:S07]  /*114b0*/  IMAD.MOV.U32 R187, RZ, RZ, R182 ;  /* 0x000000ffffbb7224 */ /* 0x000fce00078e00b6 */
.L_x_12961:
[----:B------:R-:W-:Y:S05]  /*114c0*/  BSYNC B1 ;  /* 0x0000000000017941 */ /* 0x000fea0003800000 */
.L_x_12959:
        /* <DEDUP_REMOVED lines=16> */
.L_x_12965:
[----:B------:R-:W-:Y:S05]  /*115d0*/  BSYNC B2 ;  /* 0x0000000000027941 */ /* 0x000fea0003800000 */
.L_x_12964:
        /* <DEDUP_REMOVED lines=44> */
.L_x_12963:
[----:B------:R-:W-:Y:S05]  /*118a0*/  BSYNC B1 ;  /* 0x0000000000017941 */ /* 0x000fea0003800000 */
.L_x_12962:
        /* <DEDUP_REMOVED lines=9> */
.L_x_12958:
        /* <DEDUP_REMOVED lines=12> */
.L_x_12967:
[----:B------:R-:W-:-:S07]  /*11a00*/  MOV R191, R182 ;  /* 0x000000b600bf7202 */ /* 0x000fce0000000f00 */
.L_x_12968:
[----:B------:R-:W-:Y:S05]  /*11a10*/  BSYNC B1 ;  /* 0x0000000000017941 */ /* 0x000fea0003800000 */
.L_x_12966:
        /* <DEDUP_REMOVED lines=16> */
.L_x_12972:
[----:B------:R-:W-:Y:S05]  /*11b20*/  BSYNC B2 ;  /* 0x0000000000027941 */ /* 0x000fea0003800000 */
.L_x_12971:
        /* <DEDUP_REMOVED lines=44> */
.L_x_12970:
[----:B------:R-:W-:Y:S05]  /*11df0*/  BSYNC B1 ;  /* 0x0000000000017941 */ /* 0x000fea0003800000 */
.L_x_12969:
        /* <DEDUP_REMOVED lines=12> */
.L_x_12973:
        /* <DEDUP_REMOVED lines=12> */
.L_x_12976:
[----:B------:R-:W-:-:S07]  /*11f80*/  IMAD.MOV.U32 R188, RZ, RZ, R182 ;  /* 0x000000ffffbc7224 */ /* 0x000fce00078e00b6 */
.L_x_12977:
[----:B------:R-:W-:Y:S05]  /*11f90*/  BSYNC B1 ;  /* 0x0000000000017941 */ /* 0x000fea0003800000 */
.L_x_12975:
        /* <DEDUP_REMOVED lines=16> */
.L_x_12981:
[----:B------:R-:W-:Y:S05]  /*120a0*/  BSYNC B2 ;  /* 0x0000000000027941 */ /* 0x000fea0003800000 */
.L_x_12980:
        /* <DEDUP_REMOVED lines=44> */
.L_x_12979:
[----:B------:R-:W-:Y:S05]  /*12370*/  BSYNC B1 ;  /* 0x0000000000017941 */ /* 0x000fea0003800000 */
.L_x_12978:
        /* <DEDUP_REMOVED lines=9> */
.L_x_12974:
        /* <DEDUP_REMOVED lines=20> */
[----:B------:R-:W-:Y:S02]  /*12550*/  LEA.HI.X R95, R149, UR7, RZ, 0x5, P1 ;  /* 0x00000007955f7c11 */ /* 0x000fe400088f2cff */
[----:B------:R-:W-:-:S02]  /*12560*/  SHF.R.U32.HI R190, RZ, 0x1d, R149 ;  /* 0x0000001dffbe7819 */ /* 0x000fc40000011695 */
        /* <DEDUP_REMOVED lines=29> */
.L_x_12853:
[----:B------:R-:W-:Y:S05]  /*12740*/  BSYNC B0 ;  /* 0x0000000000007941 */ /* 0x000fea0003800000 */
.L_x_12852:
        /* <DEDUP_REMOVED lines=104> */
.L_x_13000:
        /* <DEDUP_REMOVED lines=15> */
[----:B------:R-:W-:-:S05]  /*12ec0*/  LOP3.LUT P2, RZ, R0, 0x100, RZ, 0xc0, !PT ;  /* 0x0000010000ff7812 */ /* 0x000fca000784c0ff */
[----:B------:R-:W-:Y:S01]  /*12ed0*/  BSSY B0, `(.L_x_12983) ;  /* 0x0000068000007945 */ /* 0x000fe20003800000 */
        /* <DEDUP_REMOVED lines=16> */
[----:B-1----:R-:W-:-:S02]  /*12fe0*/  IADD3 R148, R148, R151, RZ ;  /* 0x0000009794947210 */ /* 0x002fc40007ffe0ff */
[----:B------:R-:W-:Y:S02]  /*12ff0*/  I2FP.F32.S32 R151, R151 ;  /* 0x0000009700977245 */ /* 0x000fe40000201400 */
        /* <DEDUP_REMOVED lines=61> */
[----:B------:R-:W-:Y:S01]  /*133d0*/  FMUL.FTZ R198, R191, R198 ;  /* 0x000000c6bfc67220 */ /* 0x000fe20000410000 */
[----:B------:R-:W-:Y:S01]  /*133e0*/  F2FP.F16.F32.PACK_AB R89, R193, R90 ;  /* 0x0000005ac159723e */ /* 0x000fe200000000ff */
[----:B------:R-:W-:Y:S01]  /*133f0*/  FMUL.FTZ R193, R191, R192 ;  /* 0x000000c0bfc17220 */ /* 0x000fe20000410000 */
[----:B------:R-:W-:Y:S01]  /*13400*/  F2FP.F16.F32.PACK_AB R90, R195, R92 ;  /* 0x0000005cc35a723e */ /* 0x000fe200000000ff */
        /* <DEDUP_REMOVED lines=20> */
.L_x_12984:
[----:B------:R-:W-:Y:S05]  /*13550*/  BSYNC B0 ;  /* 0x0000000000007941 */ /* 0x000fea0003800000 */
.L_x_12983:
        /* <DEDUP_REMOVED lines=50> */
.L_x_12986:
[----:B------:R-:W-:Y:S05]  /*13880*/  BSYNC B0 ;  /* 0x0000000000007941 */ /* 0x000fea0003800000 */
.L_x_12985:
        /* <DEDUP_REMOVED lines=42> */
[----:B------:R-:W-:Y:S02]  /*13b30*/  F2FP.F16.F32.PACK_AB R91, R194, R91 ;  /* 0x0000005bc25b723e */ /* 0x000fe400000000ff */
[----:B------:R-:W-:Y:S02]  /*13b40*/  F2FP.F16.F32.PACK_AB R95, R198, R95 ;  /* 0x0000005fc65f723e */ /* 0x000fe400000000ff */
[----:B------:R-:W-:Y:S01]  /*13b50*/  F2FP.F16.F32.PACK_AB R94, R193, R94 ;  /* 0x0000005ec15e723e */ /* 0x000fe200000000ff */
[----:B------:R3:W-:Y:S01]  /*13b60*/  STG.E.128 desc[UR4][R148.64], R88 ;  /* 0x0000005894007986 */ /* 0x0007e2000c101d04 */
[----:B------:R-:W-:Y:S02]  /*13b70*/  F2FP.F16.F32.PACK_AB R93, R191, R190 ;  /* 0x000000bebf5d723e */ /* 0x000fe400000000ff */
[----:B------:R-:W-:-:S05]  /*13b80*/  F2FP.F16.F32.PACK_AB R92, R189, R92 ;  /* 0x0000005cbd5c723e */ /* 0x000fca00000000ff */
[----:B------:R3:W-:Y:S02]  /*13b90*/  STG.E.128 desc[UR4][R150.64], R92 ;  /* 0x0000005c96007986 */ /* 0x0007e4000c101d04 */
.L_x_12988:
[----:B------:R-:W-:Y:S05]  /*13ba0*/  BSYNC B0 ;  /* 0x0000000000007941 */ /* 0x000fea0003800000 */
.L_x_12987:
[----:B------:R-:W-:Y:S01]  /*13bb0*/  VIADD R30, R30, UR16 ;  /* 0x000000101e1e7c36 */ /* 0x000fe20008000000 */
[----:B-123--:R-:W-:-:S04]  /*13bc0*/  SEL R148, RZ, 0x1, P1 ;  /* 0x00000001ff947807 */ /* 0x00efc80000800000 */
[----:B------:R-:W-:-:S13]  /*13bd0*/  ISETP.GE.AND P0, PT, R30, UR17, PT ;  /* 0x000000111e007c0c */ /* 0x000fda000bf06270 */
[----:B------:R-:W-:Y:S05]  /*13be0*/  @!P0 BRA `(.L_x_12989) ;  /* 0xfffffed400f88947 */ /* 0x000fea000383ffff */
[----:B------:R-:W-:Y:S05]  /*13bf0*/  EXIT ;  /* 0x000000000000794d */ /* 0x000fea0003800000 */
.L_x_12982:
[----:B------:R-:W-:Y:S01]  /*13c00*/  HFMA2.MMA R190, -RZ, RZ, 0, 1.847743988037109375e-06 ;  /* 0x0000001fffbe7435 */ /* 0x000fe200000001ff */
[----:B------:R-:W-:Y:S01]  /*13c10*/  MOV R150, R89 ;  /* 0x0000005900967202 */ /* 0x000fe20000000f00 */
[----:B------:R-:W-:Y:S02]  /*13c20*/  IMAD.MOV.U32 R151, RZ, RZ, 0x1 ;  /* 0x00000001ff977424 */ /* 0x000fe400078e00ff */
[----:B------:R-:W-:-:S07]  /*13c30*/  IMAD.MOV.U32 R149, RZ, RZ, -0x1 ;  /* 0xffffffffff957424 */ /* 0x000fce00078e00ff */
[----:B------:R-:W-:Y:S05]  /*13c40*/  WARPSYNC.COLLECTIVE R149, `(.L_x_12990) ;  /* 0x0000000095087348 */ /* 0x000fea0003c00000 */
[----:B------:R0:W1:Y:S02]  /*13c50*/  SHFL.BFLY P4, R148, R150, R151, R190 ;  /* 0x0c00009796947389 */ /* 0x00006400000800be */
[----:B01----:R-:W-:Y:S01]  /*13c60*/  ENDCOLLECTIVE ;  /* 0x000000000000791b */ /* 0x003fe20003800000 */
.L_x_12990:
[----:B------:R-:W-:Y:S01]  /*13c70*/  HFMA2.MMA R151, -RZ, RZ, 0, 1.1920928955078125e-07 ;  /* 0x00000002ff977435 */ /* 0x000fe200000001ff */
[----:B------:R-:W-:-:S05]  /*13c80*/  MOV R88, R148 ;  /* 0x0000009400587202 */ /* 0x000fca0000000f00 */
[----:B------:R-:W-:-:S04]  /*13c90*/  FADD.FTZ R92, R89, R88 ;  /* 0x00000058595c7221 */ /* 0x000fc80000010000 */
[----:B------:R-:W-:-:S07]  /*13ca0*/  IMAD.MOV.U32 R150, RZ, RZ, R92 ;  /* 0x000000ffff967224 */ /* 0x000fce00078e005c */
[----:B------:R-:W-:Y:S05]  /*13cb0*/  WARPSYNC.COLLECTIVE R149, `(.L_x_12991) ;  /* 0x0000000095087348 */ /* 0x000fea0003c00000 */
[----:B------:R0:W1:Y:S02]  /*13cc0*/  SHFL.BFLY P4, R148, R150, R151, R190 ;  /* 0x0c00009796947389 */ /* 0x00006400000800be */
[----:B01----:R-:W-:Y:S01]  /*13cd0*/  ENDCOLLECTIVE ;  /* 0x000000000000791b */ /* 0x003fe20003800000 */
.L_x_12991:
[----:B------:R-:W-:Y:S02]  /*13ce0*/  IMAD.MOV.U32 R151, RZ, RZ, 0x4 ;  /* 0x00000004ff977424 */ /* 0x000fe400078e00ff */
[----:B------:R-:W-:-:S04]  /*13cf0*/  IMAD.MOV.U32 R93, RZ, RZ, R148 ;  /* 0x000000ffff5d7224 */ /* 0x000fc800078e0094 */
[----:B------:R-:W-:-:S05]  /*13d00*/  FADD.FTZ R93, R92, R93 ;  /* 0x0000005d5c5d7221 */ /* 0x000fca0000010000 */
[----:B------:R-:W-:-:S07]  /*13d10*/  MOV R150, R93 ;  /* 0x0000005d00967202 */ /* 0x000fce0000000f00 */
[----:B------:R-:W-:Y:S05]  /*13d20*/  WARPSYNC.COLLECTIVE R149, `(.L_x_12992) ;  /* 0x0000000095087348 */ /* 0x000fea0003c00000 */
[----:B------:R0:W1:Y:S02]  /*13d30*/  SHFL.BFLY P4, R148, R150, R151, R190 ;  /* 0x0c00009796947389 */ /* 0x00006400000800be */
[----:B01----:R-:W-:Y:S01]  /*13d40*/  ENDCOLLECTIVE ;  /* 0x000000000000791b */ /* 0x003fe20003800000 */
.L_x_12992:
[----:B------:R-:W-:Y:S01]  /*13d50*/  HFMA2.MMA R151, -RZ, RZ, 0, 4.76837158203125e-07 ;  /* 0x00000008ff977435 */ /* 0x000fe200000001ff */
[----:B------:R-:W-:-:S05]  /*13d60*/  MOV R88, R148 ;  /* 0x0000009400587202 */ /* 0x000fca0000000f00 */
[----:B------:R-:W-:-:S04]  /*13d70*/  FADD.FTZ R94, R93, R88 ;  /* 0x000000585d5e7221 */ /* 0x000fc80000010000 */
[----:B------:R-:W-:-:S07]  /*13d80*/  IMAD.MOV.U32 R150, RZ, RZ, R94 ;  /* 0x000000ffff967224 */ /* 0x000fce00078e005e */
[----:B------:R-:W-:Y:S05]  /*13d90*/  WARPSYNC.COLLECTIVE R149, `(.L_x_12993) ;  /* 0x0000000095087348 */ /* 0x000fea0003c00000 */
[----:B------:R0:W1:Y:S02]  /*13da0*/  SHFL.BFLY P4, R148, R150, R151, R190 ;  /* 0x0c00009796947389 */ /* 0x00006400000800be */
[----:B01----:R-:W-:Y:S01]  /*13db0*/  ENDCOLLECTIVE ;  /* 0x000000000000791b */ /* 0x003fe20003800000 */
.L_x_12993:
[----:B------:R-:W-:Y:S02]  /*13dc0*/  IMAD.MOV.U32 R151, RZ, RZ, 0x10 ;  /* 0x00000010ff977424 */ /* 0x000fe400078e00ff */
[----:B------:R-:W-:-:S04]  /*13dd0*/  IMAD.MOV.U32 R95, RZ, RZ, R148 ;  /* 0x000000ffff5f7224 */ /* 0x000fc800078e0094 */
[----:B------:R-:W-:-:S05]  /*13de0*/  FADD.FTZ R95, R94, R95 ;  /* 0x0000005f5e5f7221 */ /* 0x000fca0000010000 */
[----:B------:R-:W-:-:S07]  /*13df0*/  MOV R150, R95 ;  /* 0x0000005f00967202 */ /* 0x000fce0000000f00 */
[----:B------:R-:W-:Y:S05]  /*13e00*/  WARPSYNC.COLLECTIVE R149, `(.L_x_12994) ;  /* 0x0000000095087348 */ /* 0x000fea0003c00000 */
[----:B------:R0:W1:Y:S02]  /*13e10*/  SHFL.BFLY P4, R148, R150, R151, R190 ;  /* 0x0c00009796947389 */ /* 0x00006400000800be */
[----:B01----:R-:W-:Y:S01]  /*13e20*/  ENDCOLLECTIVE ;  /* 0x000000000000791b */ /* 0x003fe20003800000 */
.L_x_12994:
[----:B------:R-:W-:Y:S01]  /*13e30*/  HFMA2.MMA R151, -RZ, RZ, 0, 5.9604644775390625e-08 ;  /* 0x00000001ff977435 */ /* 0x000fe200000001ff */
[----:B------:R-:W-:-:S05]  /*13e40*/  MOV R88, R148 ;  /* 0x0000009400587202 */ /* 0x000fca0000000f00 */
        /* <DEDUP_REMOVED lines=55> */
.L_x_12995:
[----:B------:R-:W-:Y:S02]  /*141c0*/  IMAD.MOV.U32 R151, RZ, RZ, 0x2 ;  /* 0x00000002ff977424 */ /* 0x000fe400078e00ff */
[----:B------:R-:W-:-:S04]  /*141d0*/  IMAD.MOV.U32 R92, RZ, RZ, R148 ;  /* 0x000000ffff5c7224 */ /* 0x000fc800078e0094 */
[----:B------:R-:W-:-:S05]  /*141e0*/  FADD.FTZ R92, R89, R92 ;  /* 0x0000005c595c7221 */ /* 0x000fca0000010000 */
[----:B------:R-:W-:-:S07]  /*141f0*/  MOV R150, R92 ;  /* 0x0000005c00967202 */ /* 0x000fce0000000f00 */
[----:B------:R-:W-:Y:S05]  /*14200*/  WARPSYNC.COLLECTIVE R149, `(.L_x_12996) ;  /* 0x0000000095087348 */ /* 0x000fea0003c00000 */
[----:B------:R0:W1:Y:S02]  /*14210*/  SHFL.BFLY P4, R148, R150, R151, R190 ;  /* 0x0c00009796947389 */ /* 0x00006400000800be */
[----:B01----:R-:W-:Y:S01]  /*14220*/  ENDCOLLECTIVE ;  /* 0x000000000000791b */ /* 0x003fe20003800000 */
.L_x_12996:
[----:B------:R-:W-:Y:S01]  /*14230*/  HFMA2.MMA R151, -RZ, RZ, 0, 2.384185791015625e-07 ;  /* 0x00000004ff977435 */ /* 0x000fe200000001ff */
[----:B------:R-:W-:-:S05]  /*14240*/  MOV R93, R148 ;  /* 0x00000094005d7202 */ /* 0x000fca0000000f00 */
[----:B------:R-:W-:-:S04]  /*14250*/  FADD.FTZ R93, R92, R93 ;  /* 0x0000005d5c5d7221 */ /* 0x000fc80000010000 */
[----:B------:R-:W-:-:S07]  /*14260*/  IMAD.MOV.U32 R150, RZ, RZ, R93 ;  /* 0x000000ffff967224 */ /* 0x000fce00078e005d */
[----:B------:R-:W-:Y:S05]  /*14270*/  WARPSYNC.COLLECTIVE R149, `(.L_x_12997) ;  /* 0x0000000095087348 */ /* 0x000fea0003c00000 */
[----:B------:R0:W1:Y:S02]  /*14280*/  SHFL.BFLY P4, R148, R150, R151, R190 ;  /* 0x0c00009796947389 */ /* 0x00006400000800be */
[----:B01----:R-:W-:Y:S01]  /*14290*/  ENDCOLLECTIVE ;  /* 0x000000000000791b */ /* 0x003fe20003800000 */
.L_x_12997:
[----:B------:R-:W-:Y:S02]  /*142a0*/  IMAD.MOV.U32 R151, RZ, RZ, 0x8 ;  /* 0x00000008ff977424 */ /* 0x000fe400078e00ff */
[----:B------:R-:W-:-:S04]  /*142b0*/  IMAD.MOV.U32 R94, RZ, RZ, R148 ;  /* 0x000000ffff5e7224 */ /* 0x000fc800078e0094 */
[----:B------:R-:W-:-:S05]  /*142c0*/  FADD.FTZ R94, R93, R94 ;  /* 0x0000005e5d5e7221 */ /* 0x000fca0000010000 */
[----:B------:R-:W-:-:S07]  /*142d0*/  MOV R150, R94 ;  /* 0x0000005e00967202 */ /* 0x000fce0000000f00 */
[----:B------:R-:W-:Y:S05]  /*142e0*/  WARPSYNC.COLLECTIVE R149, `(.L_x_12998) ;  /* 0x0000000095087348 */ /* 0x000fea0003c00000 */
[----:B------:R0:W1:Y:S02]  /*142f0*/  SHFL.BFLY P4, R148, R150, R151, R190 ;  /* 0x0c00009796947389 */ /* 0x00006400000800be */
[----:B01----:R-:W-:Y:S01]  /*14300*/  ENDCOLLECTIVE ;  /* 0x000000000000791b */ /* 0x003fe20003800000 */
.L_x_12998:
[----:B------:R-:W-:Y:S01]  /*14310*/  HFMA2.MMA R151, -RZ, RZ, 0, 9.5367431640625e-07 ;  /* 0x00000010ff977435 */ /* 0x000fe200000001ff */
[----:B------:R-:W-:-:S05]  /*14320*/  MOV R95, R148 ;  /* 0x00000094005f7202 */ /* 0x000fca0000000f00 */
[----:B------:R-:W-:-:S04]  /*14330*/  FADD.FTZ R95, R94, R95 ;  /* 0x0000005f5e5f7221 */ /* 0x000fc80000010000 */
[----:B------:R-:W-:-:S07]  /*14340*/  IMAD.MOV.U32 R150, RZ, RZ, R95 ;  /* 0x000000ffff967224 */ /* 0x000fce00078e005f */
[----:B------:R-:W-:Y:S05]  /*14350*/  WARPSYNC.COLLECTIVE R149, `(.L_x_12999) ;  /* 0x0000000095087348 */ /* 0x000fea0003c00000 */
[----:B------:R0:W1:Y:S02]  /*14360*/  SHFL.BFLY P4, R148, R150, R151, R190 ;  /* 0x0c00009796947389 */ /* 0x00006400000800be */
[----:B01----:R-:W-:Y:S01]  /*14370*/  ENDCOLLECTIVE ;  /* 0x000000000000791b */ /* 0x003fe20003800000 */
.L_x_12999:
[----:B------:R-:W-:Y:S05]  /*14380*/  BRA `(.L_x_13000) ;  /* 0xffffffe800907947 */ /* 0x000fea000383ffff */
.L_x_13001:
        /* <DEDUP_REMOVED lines=15> */
.L_x_20592:


//--------------------- .text._ZN10layer_norm31ln_parallel_residual_fwd_kernelINS_13Kernel_traitsI6__halfS2_fS2_fjLj3072ELj1ELj1ELj4ELj16ENS_18Kernel_traits_baseILj3072ES2_S2_fS2_fjLj128EEEEELb1ELb0ELb1EEEvNS_9FwdParamsE --------------------------
	.section	.text._ZN10layer_norm31ln_parallel_residual_fwd_kernelINS_13Kernel_traitsI6__halfS2_fS2_fjLj3072ELj1ELj1ELj4ELj16ENS_18Kernel_traits_baseILj3072ES2_S2_fS2_fjLj128EEEEELb1ELb0ELb1EEEvNS_9FwdParamsE,"ax",@progbits
	.align	128
        .global         _ZN10layer_norm31ln_parallel_residual_fwd_kernelINS_13Kernel_traitsI6__halfS2_fS2_fjLj3072ELj1ELj1ELj4ELj16ENS_18Kernel_traits_baseILj3072ES2_S2_fS2_fjLj128EEEEELb1ELb0ELb1EEEvNS_9FwdParamsE
        .type           _ZN10layer_norm31ln_parallel_residual_fwd_kernelINS_13Kernel_traitsI6__halfS2_fS2_fjLj3072ELj1ELj1ELj4ELj16ENS_18Kernel_traits_baseILj3072ES2_S2_fS2_fjLj128EEEEELb1ELb0ELb1EEEvNS_9FwdParamsE,@function
        .size           _ZN10layer_norm31ln_parallel_residual_fwd_kernelINS_13Kernel_traitsI6__halfS2_fS2_fjLj3072ELj1ELj1ELj4ELj16ENS_18Kernel_traits_baseILj3072ES2_S2_fS2_fjLj128EEEEELb1ELb0ELb1EEEvNS_9FwdParamsE,(.L_x_20593 - _ZN10layer_norm31ln_parallel_residual_fwd_kernelINS_13Kernel_traitsI6__halfS2_fS2_fjLj3072ELj1ELj1ELj4ELj16ENS_18Kernel_traits_baseILj3072ES2_S2_fS2_fjLj128EEEEELb1ELb0ELb1EEEvNS_9FwdParamsE)
        .other          _ZN10layer_norm31ln_parallel_residual_fwd_kernelINS_13Kernel_traitsI6__halfS2_fS2_fjLj3072ELj1ELj1ELj4ELj16ENS_18Kernel_traits_baseILj3072ES2_S2_fS2_fjLj128EEEEELb1ELb0ELb1EEEvNS_9FwdParamsE,@"STO_CUDA_ENTRY STV_DEFAULT"
_ZN10layer_norm31ln_parallel_residual_fwd_kernelINS_13Kernel_traitsI6__halfS2_fS2_fjLj3072ELj1ELj1ELj4ELj16ENS_18Kernel_traits_baseILj3072ES2_S2_fS2_fjLj128EEEEELb1ELb0ELb1EEEvNS_9FwdParamsE:
.text._ZN10layer_norm31ln_parallel_residual_fwd_kernelINS_13Kernel_traitsI6__halfS2_fS2_fjLj3072ELj1ELj1ELj4ELj16ENS_18Kernel_traits_baseILj3072ES2_S2_fS2_fjLj128EEEEELb1ELb0ELb1EEEvNS_9FwdParamsE:
        /* <DEDUP_REMOVED lines=17> */
[----:B------:R-:W0:Y:S08]  /*0110*/  S2UR UR8, SR_CTAID.X ;  /* 0x00000000000879c3 */ /* 0x000e300000002500 */
[----:B------:R-:W0:Y:S01]  /*0120*/  LDC R7, c[0x0][RZ] ;  /* 0x00000000ff077b82 */ /* 0x000e220000000800 */
[----:B--2---:R-:W-:-:S02]  /*0130*/  SHF.L.U32 R0, R26, 0x4, RZ ;  /* 0x000000041a007819 */ /* 0x004fc400000006ff */
[----:B------:R-:W-:Y:S02]  /*0140*/  ISETP.NE.U32.AND P0, PT, RZ, UR10, PT ;  /* 0x0000000aff007c0c */ /* 0x000fe4000bf05070 */
[----:B------:R-:W-:Y:S02]  /*0150*/  LOP3.LUT R20, R0, 0x7f0, RZ, 0xc0, !PT ;  /* 0x000007f000147812 */ /* 0x000fe400078ec0ff */
[----:B------:R-:W-:Y:S01]  /*0160*/  ISETP.NE.AND.EX P0, PT, RZ, UR11, PT, P0 ;  /* 0x0000000bff007c0c */ /* 0x000fe2000bf05300 */
[----:B0-----:R-:W-:-:S04]  /*0170*/  IMAD R130, R7, UR8, R26 ;  /* 0x0000000807827c24 */ /* 0x001fc8000f8e021a */
[----:B------:R-:W-:Y:S01]  /*0180*/  IMAD.WIDE.U32 R12, R130, -0x326172a9, RZ ;  /* 0xcd9e8d57820c7825 */ /* 0x000fe200078e00ff */
[----:B---3--:R-:W-:Y:S02]  /*0190*/  @P1 R2UR UR6, R2 ;  /* 0x00000000020612ca */ /* 0x008fe400000e0000 */
[----:B------:R-:W-:Y:S02]  /*01a0*/  @P1 R2UR UR7, R3 ;  /* 0x00000000030712ca */ /* 0x000fe400000e0000 */
[----:B----4-:R-:W-:-:S05]  /*01b0*/  @P1 IADD3 R132, P2, R4, R9, RZ ;  /* 0x0000000904841210 */ /* 0x010fca0007f5e0ff */
[----:B------:R-:W-:Y:S01]  /*01c0*/  @P1 IMAD.X R133, RZ, RZ, R5, P2 ;  /* 0x000000ffff851224 */ /* 0x000fe200010e0605 */
[----:B------:R-:W-:-:S04]  /*01d0*/  IADD3 R40, P1, R20, UR10, RZ ;  /* 0x0000000a14287c10 */ /* 0x000fc8000ff3e0ff */
[----:B------:R-:W-:Y:S01]  /*01e0*/  IADD3.X R41, RZ, UR11, RZ, P1, !PT ;  /* 0x0000000bff297c10 */ /* 0x000fe20008ffe4ff */
[----:B------:R-:W-:Y:S01]  /*01f0*/  UIADD3 UR25, UR7, -0x4498517b, URZ ;  /* 0xbb67ae8507197890 */ /* 0x000fe2000fffe03f */
[--C-:B------:R-:W-:Y:S01]  /*0200*/  SHF.R.U64 R117, R132, 0x2, R133.reuse ;  /* 0x0000000284757819 */ /* 0x100fe20000001285 */
[----:B------:R-:W-:Y:S02]  /*0210*/  UIADD3 UR24, UR6, -0x61c88647, URZ ;  /* 0x9e3779b906187890 */ /* 0x000fe4000fffe03f */
[----:B------:R-:W5:Y:S01]  /*0220*/  @P0 LDG.E.128 R8, desc[UR4][R40.64] ;  /* 0x0000000428080981 */ /* 0x000f62000c1e1d00 */
[----:B------:R-:W-:Y:S01]  /*0230*/  SHF.R.U32.HI R118, RZ, 0x2, R133 ;  /* 0x00000002ff767819 */ /* 0x000fe20000011685 */
[----:B------:R-:W-:Y:S02]  /*0240*/  UIADD3 UR26, UR6, 0x3c6ef372, URZ ;  /* 0x3c6ef372061a7890 */ /* 0x000fe4000fffe03f */
[----:B------:R-:W5:Y:S01]  /*0250*/  @P0 LDG.E.128 R4, desc[UR4][R40.64+0x800] ;  /* 0x0008000428040981 */ /* 0x000f62000c1e1d00 */
[----:B------:R-:W-:-:S02]  /*0260*/  UIADD3 UR27, UR7, 0x76cf5d0a, URZ ;  /* 0x76cf5d0a071b7890 */ /* 0x000fc4000fffe03f */
[----:B------:R-:W-:Y:S02]  /*0270*/  UIADD3 UR29, UR7, 0x32370b8f, URZ ;  /* 0x32370b8f071d7890 */ /* 0x000fe4000fffe03f */
[----:B------:R-:W-:Y:S02]  /*0280*/  UIADD3 UR28, UR6, -0x255992d5, URZ ;  /* 0xdaa66d2b061c7890 */ /* 0x000fe4000fffe03f */
[----:B------:R-:W-:Y:S02]  /*0290*/  UIADD3 UR30, UR6, 0x78dde6e4, URZ ;  /* 0x78dde6e4061e7890 */ /* 0x000fe4000fffe03f */
[----:B------:R-:W-:Y:S01]  /*02a0*/  UIADD3 UR31, UR7, -0x126145ec, URZ ;  /* 0xed9eba14071f7890 */ /* 0x000fe2000fffe03f */
[----:B------:R-:W5:Y:S01]  /*02b0*/  @P0 LDG.E.128 R40, desc[UR4][R40.64+0x1000] ;  /* 0x0010000428280981 */ /* 0x000f62000c1e1d00 */
[----:B------:R-:W-:Y:S01]  /*02c0*/  IMAD.WIDE.U32 R2, R117, -0x2daee0ad, RZ ;  /* 0xd2511f5375027825 */ /* 0x000fe200078e00ff */
[----:B------:R-:W-:Y:S01]  /*02d0*/  LOP3.LUT R14, R13, UR6, R118, 0x96, !PT ;  /* 0x000000060d0e7c12 */ /* 0x000fe2000f8e9676 */
[----:B------:R-:W-:-:S02]  /*02e0*/  UIADD3 UR33, UR7, -0x56f99767, URZ ;  /* 0xa906689907217890 */ /* 0x000fc4000fffe03f */
[----:B------:R-:W-:Y:S01]  /*02f0*/  UIADD3 UR32, UR6, 0x1715609d, URZ ;  /* 0x1715609d06207890 */ /* 0x000fe2000fffe03f */
[----:B------:R-:W-:Y:S01]  /*0300*/  LOP3.LUT R16, R3, UR7, RZ, 0x3c, !PT ;  /* 0x0000000703107c12 */ /* 0x000fe2000f8e3cff */
[----:B------:R-:W-:Y:S01]  /*0310*/  IMAD.WIDE.U32 R14, R14, -0x2daee0ad, RZ ;  /* 0xd2511f530e0e7825 */ /* 0x000fe200078e00ff */
[----:B------:R-:W-:Y:S01]  /*0320*/  LOP3.LUT R27, R26, 0x7f, RZ, 0xc0, !PT ;  /* 0x0000007f1a1b7812 */ /* 0x000fe200078ec0ff */
[----:B------:R-:W-:Y:S02]  /*0330*/  ULDC.64 UR10, c[0x0][0x2d0] ;  /* 0x0000b400000a7ab9 */ /* 0x000fe40000000a00 */
        /* <DEDUP_REMOVED lines=23> */
[----:B------:R-:W-:Y:S02]  /*04b0*/  IMAD.SHL.U32 R0, R27, 0x10, RZ ;  /* 0x000000101b007824 */ /* 0x000fe400078e00ff */
[----:B------:R-:W-:Y:S01]  /*04c0*/  IMAD.WIDE.U32 R12, R12, -0x2daee0ad, RZ ;  /* 0xd2511f530c0c7825 */ /* 0x000fe200078e00ff */
[----:B------:R-:W-:Y:S02]  /*04d0*/  ISETP.NE.AND.EX P1, PT, RZ, UR11, PT, P1 ;  /* 0x0000000bff007c0c */ /* 0x000fe4000bf25310 */
[----:B------:R-:W-:Y:S02]  /*04e0*/  LOP3.LUT R15, R19, UR34, R16, 0x96, !PT ;  /* 0x00000022130f7c12 */ /* 0x000fe4000f8e9610 */
[----:B------:R-:W-:Y:S02]  /*04f0*/  IADD3 R2, P2, R0, UR10, RZ ;  /* 0x0000000a00027c10 */ /* 0x000fe4000ff5e0ff */
[----:B------:R-:W-:Y:S02]  /*0500*/  LOP3.LUT R16, R13, UR35, R14, 0x96, !PT ;  /* 0x000000230d107c12 */ /* 0x000fe4000f8e960e */
[----:B------:R-:W-:Y:S01]  /*0510*/  LEA.HI R26, R26, UR8, RZ, 0x19 ;  /* 0x000000081a1a7c11 */ /* 0x000fe2000f8fc8ff */
[----:B------:R-:W-:Y:S01]  /*0520*/  UIADD3 UR36, UR6, 0x5384540f, URZ ;  /* 0x5384540f06247890 */ /* 0x000fe2000fffe03f */
[----:B------:R-:W-:Y:S01]  /*0530*/  IADD3.X R3, RZ, UR11, RZ, P2, !PT ;  /* 0x0000000bff037c10 */ /* 0x000fe200097fe4ff */
[----:B------:R-:W-:Y:S01]  /*0540*/  UIADD3 UR37, UR7, 0x1fd5c5a3, URZ ;  /* 0x1fd5c5a307257890 */ /* 0x000fe2000fffe03f */
[----:B------:R-:W-:Y:S01]  /*0550*/  IMAD.WIDE.U32 R14, R15, -0x2daee0ad, RZ ;  /* 0xd2511f530f0e7825 */ /* 0x000fe200078e00ff */
[----:B------:R-:W-:Y:S01]  /*0560*/  ISETP.GE.AND P2, PT, R26, UR12, PT ;  /* 0x0000000c1a007c0c */ /* 0x000fe2000bf46270 */
[----:B------:R-:W-:Y:S01]  /*0570*/  ULDC.64 UR8, c[0x0][0x260] ;  /* 0x0000980000087ab9 */ /* 0x000fe20000000a00 */
[----:B------:R-:W5:Y:S01]  /*0580*/  @P1 LDG.E.128 R28, desc[UR4][R2.64] ;  /* 0x00000004021c1981 */ /* 0x000f62000c1e1d00 */
[----:B------:R-:W-:Y:S01]  /*0590*/  IMAD.WIDE.U32 R16, R16, -0x326172a9, RZ ;  /* 0xcd9e8d5710107825 */ /* 0x000fe200078e00ff */
[----:B------:R-:W-:Y:S01]  /*05a0*/  LOP3.LUT R111, R15, UR37, R12, 0x96, !PT ;  /* 0x000000250f6f7c12 */ /* 0x000fe2000f8e960c */
[----:B------:R-:W-:Y:S01]  /*05b0*/  ULDC.64 UR10, c[0x0][0x268] ;  /* 0x00009a00000a7ab9 */ /* 0x000fe20000000a00 */
[----:B------:R-:W5:Y:S02]  /*05c0*/  @P1 LDG.E.128 R36, desc[UR4][R2.64+0x800] ;  /* 0x0008000402241981 */ /* 0x000f64000c1e1d00 */
[----:B------:R-:W-:-:S02]  /*05d0*/  LOP3.LUT R110, R17, UR36, R18, 0x96, !PT ;  /* 0x00000024116e7c12 */ /* 0x000fc4000f8e9612 */
[----:B------:R0:W5:Y:S01]  /*05e0*/  @P1 LDG.E.128 R32, desc[UR4][R2.64+0x1000] ;  /* 0x0010000402201981 */ /* 0x000162000c1e1d00 */
[----:B------:R-:W-:Y:S01]  /*05f0*/  IADD3 R12, P4, R0, UR10, RZ ;  /* 0x0000000a000c7c10 */ /* 0x000fe2000ff9e0ff */
[----:B------:R-:W-:Y:S01]  /*0600*/  UIADD3 UR38, UR6, -0xe443238, URZ ;  /* 0xf1bbcdc806267890 */ /* 0x000fe2000fffe03f */
[----:B------:R-:W-:Y:S01]  /*0610*/  IMAD.HI.U32 R17, R111, -0x326172a9, RZ ;  /* 0xcd9e8d576f117827 */ /* 0x000fe200078e00ff */
[----:B------:R-:W-:Y:S01]  /*0620*/  UIADD3 UR39, UR7, -0x24c28bd8, URZ ;  /* 0xdb3d742807277890 */ /* 0x000fe2000fffe03f */
[----:B------:R-:W-:Y:S02]  /*0630*/  IADD3.X R13, RZ, UR11, RZ, P4, !PT ;  /* 0x0000000bff0d7c10 */ /* 0x000fe4000a7fe4ff */
[----:B------:R-:W-:Y:S01]  /*0640*/  IMAD.HI.U32 R15, R110, -0x2daee0ad, RZ ;  /* 0xd2511f536e0f7827 */ /* 0x000fe200078e00ff */
[----:B0-----:R-:W-:Y:S02]  /*0650*/  IADD3 R2, P3, R20, UR8, RZ ;  /* 0x0000000814027c10 */ /* 0x001fe4000ff7e0ff */
        /* <DEDUP_REMOVED lines=8> */
[----:B------:R-:W-:Y:S02]  /*06e0*/  @!P0 CS2R R6, SRZ ;  /* 0x0000000000068805 */ /* 0x000fe4000001ff00 */
[----:B------:R-:W-:-:S02]  /*06f0*/  @!P0 CS2R R40, SRZ ;  /* 0x0000000000288805 */ /* 0x000fc4000001ff00 */
        /* <DEDUP_REMOVED lines=8> */
[----:B------:R-:W-:Y:S01]  /*0780*/  HADD2.F32 R91, -RZ, R29.H1_H1 ;  /* 0x3000001dff5b7230 */ /* 0x000fe20000004100 */
[----:B------:R-:W-:Y:S01]  /*0790*/  @!P1 CS2R R34, SRZ ;  /* 0x0000000000229805 */ /* 0x000fe2000001ff00 */
[----:B------:R-:W-:Y:S01]  /*07a0*/  UIADD3 UR40, UR6, -0x700cb87f, URZ ;  /* 0x8ff3478106287890 */ /* 0x000fe2000fffe03f */
[----:B------:R-:W-:Y:S01]  /*07b0*/  IMAD R110, R110, -0x2daee0ad, RZ ;  /* 0xd2511f536e6e7824 */ /* 0x000fe200078e02ff */
[----:B------:R-:W-:Y:S01]  /*07c0*/  UIADD3 UR41, UR7, -0x695add53, URZ ;  /* 0x96a522ad07297890 */ /* 0x000fe2000fffe03f */
[----:B------:R-:W-:Y:S01]  /*07d0*/  IMAD R111, R111, -0x326172a9, RZ ;  /* 0xcd9e8d576f6f7824 */ /* 0x000fe200078e02ff */
[----:B------:R-:W-:Y:S01]  /*07e0*/  ULDC.64 UR8, c[0x0][0x228] ;  /* 0x00008a0000087ab9 */ /* 0x000fe20000000a00 */
[----:B------:R-:W-:Y:S01]  /*07f0*/  IMAD.HI.U32 R28, R120, -0x326172a9, RZ ;  /* 0xcd9e8d57781c7827 */ /* 0x000fe200078e00ff */
[----:B------:R-:W5:Y:S01]  /*0800*/  LDG.E.128 R68, desc[UR4][R12.64] ;  /* 0x000000040c447981 */ /* 0x000f62000c1e1d00 */
[----:B------:R-:W-:Y:S01]  /*0810*/  HFMA2.MMA R119, -RZ, RZ, 0, 0 ;  /* 0x00000000ff777435 */ /* 0x000fe200000001ff */
[----:B------:R-:W-:Y:S01]  /*0820*/  LOP3.LUT R132, R132, 0x3, RZ, 0xc0, !PT ;  /* 0x0000000384847812 */ /* 0x000fe200078ec0ff */
[----:B------:R-:W-:Y:S01]  /*0830*/  IMAD.HI.U32 R29, R122, -0x2daee0ad, RZ ;  /* 0xd2511f537a1d7827 */ /* 0x000fe200078e00ff */
[----:B------:R-:W5:Y:S01]  /*0840*/  LDG.E.128 R64, desc[UR4][R12.64+0x800] ;  /* 0x000800040c407981 */ /* 0x000f62000c1e1d00 */
[----:B------:R-:W-:-:S02]  /*0850*/  UISETP.NE.U32.AND UP0, UPT, UR8, URZ, UPT ;  /* 0x0000003f0800728c */ /* 0x000fc4000bf05070 */
[--C-:B------:R-:W-:Y:S01]  /*0860*/  HADD2.F32 R21, -RZ, R10.reuse.H0_H0 ;  /* 0x2000000aff157230 */ /* 0x100fe20000004100 */
[----:B------:R0:W5:Y:S01]  /*0870*/  LDG.E.128 R60, desc[UR4][R12.64+0x1000] ;  /* 0x001000040c3c7981 */ /* 0x000162000c1e1d00 */
[----:B------:R-:W-:Y:S01]  /*0880*/  HADD2.F32 R20, -RZ, R10.H1_H1 ;  /* 0x3000000aff147230 */ /* 0x000fe20000004100 */
[----:B------:R-:W-:Y:S01]  /*0890*/  ULDC UR19, c[0x0][0x218] ;  /* 0x0000860000137ab9 */ /* 0x000fe20000000800 */
[--C-:B------:R-:W-:Y:S01]  /*08a0*/  HADD2.F32 R19, -RZ, R11.reuse.H0_H0 ;  /* 0x2000000bff137230 */ /* 0x100fe20000004100 */
[----:B------:R-:W5:Y:S01]  /*08b0*/  LDG.E.128 R80, desc[UR4][R2.64] ;  /* 0x0000000402507981 */ /* 0x000f62000c1e1d00 */
[----:B------:R-:W-:Y:S01]  /*08c0*/  HADD2.F32 R18, -RZ, R11.H1_H1 ;  /* 0x3000000bff127230 */ /* 0x000fe20000004100 */
[----:B------:R-:W-:Y:S01]  /*08d0*/  LOP3.LUT R111, R28, UR40, R111, 0x96, !PT ;  /* 0x000000281c6f7c12 */ /* 0x000fe2000f8e966f */
[--C-:B------:R-:W-:Y:S01]  /*08e0*/  HADD2.F32 R25, -RZ, R8.reuse.H0_H0 ;  /* 0x20000008ff197230 */ /* 0x100fe20000004100 */
[----:B------:R-:W5:Y:S01]  /*08f0*/  LDG.E.128 R76, desc[UR4][R2.64+0x800] ;  /* 0x00080004024c7981 */ /* 0x000f62000c1e1d00 */
[----:B------:R-:W-:Y:S01]  /*0900*/  HADD2.F32 R24, -RZ, R8.H1_H1 ;  /* 0x30000008ff187230 */ /* 0x000fe20000004100 */
[----:B------:R-:W-:Y:S01]  /*0910*/  LOP3.LUT R110, R29, UR41, R110, 0x96, !PT ;  /* 0x000000291d6e7c12 */ /* 0x000fe2000f8e966e */
[--C-:B------:R-:W-:Y:S01]  /*0920*/  HADD2.F32 R23, -RZ, R9.reuse.H0_H0 ;  /* 0x20000009ff177230 */ /* 0x100fe20000004100 */
[----:B------:R1:W5:Y:S01]  /*0930*/  LDG.E.128 R72, desc[UR4][R2.64+0x1000] ;  /* 0x0010000402487981 */ /* 0x000362000c1e1d00 */
        /* <DEDUP_REMOVED lines=10> */
[--C-:B0-----:R-:W-:Y:S01]  /*09e0*/  HADD2.F32 R13, -RZ, R6.reuse.H0_H0 ;  /* 0x20000006ff0d7230 */ /* 0x101fe20000004100 */
        /* <DEDUP_REMOVED lines=10> */
[--C-:B-1----:R-:W-:Y:S02]  /*0a90*/  HADD2.F32 R3, -RZ, R43.reuse.H0_H0 ;  /* 0x2000002bff037230 */ /* 0x102fe40000004100 */
        /* <DEDUP_REMOVED lines=23> */
[----:B------:R-:W-:Y:S01]  /*0c10*/  IMAD.MOV.U32 R134, RZ, RZ, 0x1 ;  /* 0x00000001ff867424 */ /* 0x000fe200078e00ff */
[----:B------:R-:W-:-:S03]  /*0c20*/  UISETP.NE.AND.EX UP0, UPT, UR9, URZ, UPT, UP0 ;  /* 0x0000003f0900728c */ /* 0x000fc6000bf05300 */
[----:B------:R-:W-:-:S08]  /*0c30*/  ULDC.64 UR8, c[0x0][0x228] ;  /* 0x00008a0000087ab9 */ /* 0x000fd00000000a00 */
.L_x_13390:
[----:B------:R-:W-:Y:S01]  /*0c40*/  ISETP.NE.U32.AND P0, PT, RZ, UR10, PT ;  /* 0x0000000aff007c0c */ /* 0x000fe2000bf05070 */
[----:B------:R-:W0:Y:S01]  /*0c50*/  LDC.64 R140, c[0x0][0x220] ;  /* 0x00008800ff8c7b82 */ /* 0x000e220000000a00 */
[----:B-1----:R-:W-:Y:S01]  /*0c60*/  IMAD R28, R26, UR19, RZ ;  /* 0x000000131a1c7c24 */ /* 0x002fe2000f8e02ff */
        /* <DEDUP_REMOVED lines=28> */
.L_x_13003:
[----:B------:R-:W-:-:S07]  /*0e30*/  MOV R40, R120 ;  /* 0x0000007800287202 */ /* 0x000fce0000000f00 */
.L_x_13004:
[----:B------:R-:W-:Y:S05]  /*0e40*/  BSYNC B0 ;  /* 0x0000000000007941 */ /* 0x000fea0003800000 */
.L_x_13002:
        /* <DEDUP_REMOVED lines=16> */
.L_x_13008:
[----:B------:R-:W-:Y:S05]  /*0f50*/  BSYNC B1 ;  /* 0x0000000000017941 */ /* 0x000fea0003800000 */
.L_x_13007:
        /* <DEDUP_REMOVED lines=44> */
.L_x_13006:
[----:B------:R-:W-:Y:S05]  /*1220*/  BSYNC B0 ;  /* 0x0000000000007941 */ /* 0x000fea0003800000 */
.L_x_13005:
        /* <DEDUP_REMOVED lines=18> */
.L_x_13009:
        /* <DEDUP_REMOVED lines=12> */
.L_x_13012:
[----:B------:R-:W-:-:S07]  /*1410*/  MOV R39, R120 ;  /* 0x0000007800277202 */ /* 0x000fce0000000f00 */
.L_x_13013:
[----:B------:R-:W-:Y:S05]  /*1420*/  BSYNC B0 ;  /* 0x0000000000007941 */ /* 0x000fea0003800000 */
.L_x_13011:
        /* <DEDUP_REMOVED lines=16> */
.L_x_13017:
[----:B------:R-:W-:Y:S05]  /*1530*/  BSYNC B1 ;  /* 0x0000000000017941 */ /* 0x000fea0003800000 */
.L_x_13016:
        /* <DEDUP_REMOVED lines=43> */
.L_x_13015:
[----:B------:R-:W-:Y:S05]  /*17f0*/  BSYNC B0 ;  /* 0x0000000000007941 */ /* 0x000fea0003800000 */
.L_x_13014:
        /* <DEDUP_REMOVED lines=9> */
.L_x_13010:
        /* <DEDUP_REMOVED lines=12> */
.L_x_13019:
[----:B------:R-:W-:-:S07]  /*1950*/  MOV R39, R120 ;  /* 0x0000007800277202 */ /* 0x000fce0000000f00 */
.L_x_13020:
[----:B------:R-:W-:Y:S05]  /*1960*/  BSYNC B0 ;  /* 0x0000000000007941 */ /* 0x000fea0003800000 */
.L_x_13018:
        /* <DEDUP_REMOVED lines=16> */
.L_x_13024:
[----:B------:R-:W-:Y:S05]  /*1a70*/  BSYNC B1 ;  /* 0x0000000000017941 */ /* 0x000fea0003800000 */
.L_x_13023:
        /* <DEDUP_REMOVED lines=44> */
.L_x_13022:
[----:B------:R-:W-:Y:S05]  /*1d40*/  BSYNC B0 ;  /* 0x0000000000007941 */ /* 0x000fea0003800000 */
.L_x_13021:
        /* <DEDUP_REMOVED lines=13> */
.L_x_13025:
        /* <DEDUP_REMOVED lines=12> */
.L_x_13028:
[----:B------:R-:W-:-:S07]  /*1ee0*/  IMAD.MOV.U32 R28, RZ, RZ, R120 ;  /* 0x000000ffff1c7224 */ /* 0x000fce00078e0078 */
.L_x_13029:
[----:B------:R-:W-:Y:S05]  /*1ef0*/  BSYNC B0 ;  /* 0x0000000000007941 */ /* 0x000fea0003800000 */
.L_x_13027:
        /* <DEDUP_REMOVED lines=16> */
.L_x_13033:
[----:B------:R-:W-:Y:S05]  /*2000*/  BSYNC B1 ;  /* 0x0000000000017941 */ /* 0x000fea0003800000 */
.L_x_13032:
        /* <DEDUP_REMOVED lines=43> */
.L_x_13031:
[----:B------:R-:W-:Y:S05]  /*22c0*/  BSYNC B0 ;  /* 0x0000000000007941 */ /* 0x000fea0003800000 */
.L_x_13030:
        /* <DEDUP_REMOVED lines=9> */
.L_x_13026:
        /* <DEDUP_REMOVED lines=12> */
.L_x_13035:
[----:B------:R-:W-:-:S07]  /*2420*/  IMAD.MOV.U32 R28, RZ, RZ, R120 ;  /* 0x000000ffff1c7224 */ /* 0x000fce00078e0078 */
.L_x_13036:
[----:B------:R-:W-:Y:S05]  /*2430*/  BSYNC B0 ;  /* 0x0000000000007941 */ /* 0x000fea0003800000 */
.L_x_13034:
        /* <DEDUP_REMOVED lines=16> */
.L_x_13040:
[----:B------:R-:W-:Y:S05]  /*2540*/  BSYNC B1 ;  /* 0x0000000000017941 */ /* 0x000fea0003800000 */
.L_x_13039:
        /* <DEDUP_REMOVED lines=44> */
.L_x_13038:
[----:B------:R-:W-:Y:S05]  /*2810*/  BSYNC B0 ;  /* 0x0000000000007941 */ /* 0x000fea0003800000 */
.L_x_13037:
        /* <DEDUP_REMOVED lines=13> */
.L_x_13041:
        /* <DEDUP_REMOVED lines=12> */
.L_x_13044:
[----:B------:R-:W-:-:S07]  /*29b0*/  MOV R28, R120 ;  /* 0x00000078001c7202 */ /* 0x000fce0000000f00 */
.L_x_13045:
[----:B------:R-:W-:Y:S05]  /*29c0*/  BSYNC B0 ;  /* 0x0000000000007941 */ /* 0x000fea0003800000 */
.L_x_13043:
        /* <DEDUP_REMOVED lines=16> */
.L_x_13049:
[----:B------:R-:W-:Y:S05]  /*2ad0*/  BSYNC B1 ;  /* 0x0000000000017941 */ /* 0x000fea0003800000 */
.L_x_13048:
        /* <DEDUP_REMOVED lines=44> */
.L_x_13047:
[----:B------:R-:W-:Y:S05]  /*2da0*/  BSYNC B0 ;  /* 0x0000000000007941 */ /* 0x000fea0003800000 */
.L_x_13046:
        /* <DEDUP_REMOVED lines=9> */
.L_x_13042:
        /* <DEDUP_REMOVED lines=12> */
.L_x_13051:
[----:B------:R-:W-:-:S07]  /*2f00*/  IMAD.MOV.U32 R28, RZ, RZ, R120 ;  /* 0x000000ffff1c7224 */ /* 0x000fce00078e0078 */
.L_x_13052:
[----:B------:R-:W-:Y:S05]  /*2f10*/  BSYNC B0 ;  /* 0x0000000000007941 */ /* 0x000fea0003800000 */
.L_x_13050:
        /* <DEDUP_REMOVED lines=16> */
.L_x_13056:
[----:B------:R-:W-:Y:S05]  /*3020*/  BSYNC B1 ;  /* 0x0000000000017941 */ /* 0x000fea0003800000 */
.L_x_13055:
        /* <DEDUP_REMOVED lines=44> */
.L_x_13054:
[----:B------:R-:W-:Y:S05]  /*32f0*/  BSYNC B0 ;  /* 0x0000000000007941 */ /* 0x000fea0003800000 */
.L_x_13053:
        /* <DEDUP_REMOVED lines=13> */
.L_x_13057:
        /* <DEDUP_REMOVED lines=12> */
.L_x_13060:
[----:B------:R-:W-:-:S07]  /*3490*/  MOV R40, R120 ;  /* 0x0000007800287202 */ /* 0x000fce0000000f00 */
.L_x_13061:
[----:B------:R-:W-:Y:S05]  /*34a0*/  BSYNC B0 ;  /* 0x0000000000007941 */ /* 0x000fea0003800000 */
.L_x_13059:
        /* <DEDUP_REMOVED lines=16> */
.L_x_13065:
[----:B------:R-:W-:Y:S05]  /*35b0*/  BSYNC B1 ;  /* 0x0000000000017941 */ /* 0x000fea0003800000 */
.L_x_13064:
        /* <DEDUP_REMOVED lines=44> */
.L_x_13063:
[----:B------:R-:W-:Y:S05]  /*3880*/  BSYNC B0 ;  /* 0x0000000000007941 */ /* 0x000fea0003800000 */
.L_x_13062:
        /* <DEDUP_REMOVED lines=9> */
.L_x_13058:
        /* <DEDUP_REMOVED lines=12> */
.L_x_13067:
[----:B------:R-:W-:-:S07]  /*39e0*/  IMAD.MOV.U32 R40, RZ, RZ, R120 ;  /* 0x000000ffff287224 */ /* 0x000fce00078e0078 */
.L_x_13068:
[----:B------:R-:W-:Y:S05]  /*39f0*/  BSYNC B0 ;  /* 0x0000000000007941 */ /* 0x000fea0003800000 */
.L_x_13066:
        /* <DEDUP_REMOVED lines=16> */
.L_x_13072:
[----:B------:R-:W-:Y:S05]  /*3b00*/  BSYNC B1 ;  /* 0x0000000000017941 */ /* 0x000fea0003800000 */
.L_x_13071:
        /* <DEDUP_REMOVED lines=44> */
.L_x_13070:
[----:B------:R-:W-:Y:S05]  /*3dd0*/  BSYNC B0 ;  /* 0x0000000000007941 */ /* 0x000fea0003800000 */
.L_x_13069:
        /* <DEDUP_REMOVED lines=12> */
.L_x_13073:
        /* <DEDUP_REMOVED lines=12> */
.L_x_13076:
[----:B------:R-:W-:-:S07]  /*3f60*/  MOV R41, R120 ;  /* 0x0000007800297202 */ /* 0x000fce0000000f00 */
.L_x_13077:
[----:B------:R-:W-:Y:S05]  /*3f70*/  BSYNC B0 ;  /* 0x0000000000007941 */ /* 0x000fea0003800000 */
.L_x_13075:
        /* <DEDUP_REMOVED lines=16> */
.L_x_13081:
[----:B------:R-:W-:Y:S05]  /*4080*/  BSYNC B1 ;  /* 0x0000000000017941 */ /* 0x000fea0003800000 */
.L_x_13080:
        /* <DEDUP_REMOVED lines=44> */
.L_x_13079:
[----:B------:R-:W-:Y:S05]  /*4350*/  BSYNC B0 ;  /* 0x0000000000007941 */ /* 0x000fea0003800000 */
.L_x_13078:
        /* <DEDUP_REMOVED lines=9> */
.L_x_13074:
        /* <DEDUP_REMOVED lines=12> */
.L_x_13083:
[----:B------:R-:W-:-:S07]  /*44b0*/  IMAD.MOV.U32 R41, RZ, RZ, R120 ;  /* 0x000000ffff297224 */ /* 0x000fce00078e0078 */
.L_x_13084:
[----:B------:R-:W-:Y:S05]  /*44c0*/  BSYNC B0 ;  /* 0x0000000000007941 */ /* 0x000fea0003800000 */
.L_x_13082:
        /* <DEDUP_REMOVED lines=16> */
.L_x_13088:
[----:B------:R-:W-:Y:S05]  /*45d0*/  BSYNC B1 ;  /* 0x0000000000017941 */ /* 0x000fea0003800000 */
.L_x_13087:
        /* <DEDUP_REMOVED lines=44> */
.L_x_13086:
[----:B------:R-:W-:Y:S05]  /*48a0*/  BSYNC B0 ;  /* 0x0000000000007941 */ /* 0x000fea0003800000 */
.L_x_13085:
        /* <DEDUP_REMOVED lines=12> */
.L_x_13089:
        /* <DEDUP_REMOVED lines=12> */
.L_x_13092:
[----:B------:R-:W-:-:S07]  /*4a30*/  MOV R30, R120 ;  /* 0x00000078001e7202 */ /* 0x000fce0000000f00 */
.L_x_13093:
[----:B------:R-:W-:Y:S05]  /*4a40*/  BSYNC B0 ;  /* 0x0000000000007941 */ /* 0x000fea0003800000 */
.L_x_13091:
        /* <DEDUP_REMOVED lines=16> */
.L_x_13097:
[----:B------:R-:W-:Y:S05]  /*4b50*/  BSYNC B1 ;  /* 0x0000000000017941 */ /* 0x000fea0003800000 */
.L_x_13096:
        /* <DEDUP_REMOVED lines=44> */
.L_x_13095:
[----:B------:R-:W-:Y:S05]  /*4e20*/  BSYNC B0 ;  /* 0x0000000000007941 */ /* 0x000fea0003800000 */
.L_x_13094:
        /* <DEDUP_REMOVED lines=9> */
.L_x_13090:
        /* <DEDUP_REMOVED lines=12> */
.L_x_13099:
[----:B------:R-:W-:-:S07]  /*4f80*/  IMAD.MOV.U32 R30, RZ, RZ, R120 ;  /* 0x000000ffff1e7224 */ /* 0x000fce00078e0078 */
.L_x_13100:
[----:B------:R-:W-:Y:S05]  /*4f90*/  BSYNC B0 ;  /* 0x0000000000007941 */ /* 0x000fea0003800000 */
.L_x_13098:
        /* <DEDUP_REMOVED lines=16> */
.L_x_13104:
[----:B------:R-:W-:Y:S05]  /*50a0*/  BSYNC B1 ;  /* 0x0000000000017941 */ /* 0x000fea0003800000 */
.L_x_13103:
        /* <DEDUP_REMOVED lines=44> */
.L_x_13102:
[----:B------:R-:W-:Y:S05]  /*5370*/  BSYNC B0 ;  /* 0x0000000000007941 */ /* 0x000fea0003800000 */
.L_x_13101:
        /* <DEDUP_REMOVED lines=12> */
.L_x_13105:
        /* <DEDUP_REMOVED lines=12> */
.L_x_13108:
[----:B------:R-:W-:-:S07]  /*5500*/  MOV R30, R120 ;  /* 0x00000078001e7202 */ /* 0x000fce0000000f00 */
.L_x_13109:
[----:B------:R-:W-:Y:S05]  /*5510*/  BSYNC B0 ;  /* 0x0000000000007941 */ /* 0x000fea0003800000 */
.L_x_13107:
        /* <DEDUP_REMOVED lines=16> */
.L_x_13113:
[----:B------:R-:W-:Y:S05]  /*5620*/  BSYNC B1 ;  /* 0x0000000000017941 */ /* 0x000fea0003800000 */
.L_x_13112:
        /* <DEDUP_REMOVED lines=44> */
.L_x_13111:
[----:B------:R-:W-:Y:S05]  /*58f0*/  BSYNC B0 ;  /* 0x0000000000007941 */ /* 0x000fea0003800000 */
.L_x_13110:
        /* <DEDUP_REMOVED lines=9> */
.L_x_13106:
        /* <DEDUP_REMOVED lines=12> */
.L_x_13115:
[----:B------:R-:W-:-:S07]  /*5a50*/  IMAD.MOV.U32 R30, RZ, RZ, R120 ;  /* 0x000000ffff1e7224 */ /* 0x000fce00078e0078 */
.L_x_13116:
[----:B------:R-:W-:Y:S05]  /*5a60*/  BSYNC B0 ;  /* 0x0000000000007941 */ /* 0x000fea0003800000 */
.L_x_13114:
        /* <DEDUP_REMOVED lines=16> */
.L_x_13120:
[----:B------:R-:W-:Y:S05]  /*5b70*/  BSYNC B1 ;  /* 0x0000000000017941 */ /* 0x000fea0003800000 */
.L_x_13119:
        /* <DEDUP_REMOVED lines=44> */
.L_x_13118:
[----:B------:R-:W-:Y:S05]  /*5e40*/  BSYNC B0 ;  /* 0x0000000000007941 */ /* 0x000fea0003800000 */
.L_x_13117:
        /* <DEDUP_REMOVED lines=12> */
.L_x_13121:
        /* <DEDUP_REMOVED lines=12> */
.L_x_13124:
[----:B------:R-:W-:-:S07]  /*5fd0*/  MOV R36, R120 ;  /* 0x0000007800247202 */ /* 0x000fce0000000f00 */
.L_x_13125:
[----:B------:R-:W-:Y:S05]  /*5fe0*/  BSYNC B0 ;  /* 0x0000000000007941 */ /* 0x000fea0003800000 */
.L_x_13123:
        /* <DEDUP_REMOVED lines=18> */
.L_x_13129:
[----:B------:R-:W-:Y:S05]  /*6110*/  BSYNC B1 ;  /* 0x0000000000017941 */ /* 0x000fea0003800000 */
.L_x_13128:
        /* <DEDUP_REMOVED lines=44> */
.L_x_13127:
[----:B------:R-:W-:Y:S05]  /*63e0*/  BSYNC B0 ;  /* 0x0000000000007941 */ /* 0x000fea0003800000 */
.L_x_13126:
        /* <DEDUP_REMOVED lines=9> */
.L_x_13122:
[----:B------:R-:W0:Y:S01]  /*6480*/  LDC.64 R114, c[0x0][0x238] ;  /* 0x00008e00ff727b82 */ /* 0x000e220000000a00 */
[----:B------:R-:W-:Y:S01]  /*6490*/  SEL R36, RZ, 0x100, P3 ;  /* 0x00000100ff247807 */ /* 0x000fe20001800000 */
[----:B------:R-:W-:Y:S01]  /*64a0*/  VIADD R139, R131, 0x80 ;  /* 0x00000080838b7836 */ /* 0x000fe20000000000 */
[----:B------:R-:W-:Y:S01]  /*64b0*/  SEL R28, RZ, 0x1000000, P5 ;  /* 0x01000000ff1c7807 */ /* 0x000fe20002800000 */
[----:B------:R-:W-:Y:S01]  /*64c0*/  @UP0 ULDC.64 UR20, c[0x0][0x228] ;  /* 0x00008a0000140ab9 */ /* 0x000fe20000000a00 */
[----:B------:R-:W-:Y:S02]  /*64d0*/  SEL R29, RZ, 0x10000, P4 ;  /* 0x00010000ff1d7807 */ /* 0x000fe40002000000 */
[----:B------:R-:W-:Y:S01]  /*64e0*/  ISETP.NE.AND P3, PT, R85, RZ, PT ;  /* 0x000000ff5500720c */ /* 0x000fe20003f65270 */
[----:B------:R-:W1:Y:S01]  /*64f0*/  LDC.64 R112, c[0x0][0x240] ;  /* 0x00009000ff707b82 */ /* 0x000e620000000a00 */
[----:B------:R-:W-:Y:S02]  /*6500*/  ISETP.NE.AND P5, PT, R84, RZ, PT ;  /* 0x000000ff5400720c */ /* 0x000fe40003fa5270 */
[----:B------:R-:W-:-:S02]  /*6510*/  ISETP.NE.AND P4, PT, R39, RZ, PT ;  /* 0x000000ff2700720c */ /* 0x000fc40003f85270 */
[----:B------:R-:W-:Y:S02]  /*6520*/  LOP3.LUT R36, R36, R28, R29, 0xfe, !PT ;  /* 0x0000001c24247212 */ /* 0x000fe400078efe1d */
[----:B------:R-:W-:Y:S01]  /*6530*/  SEL R34, RZ, 0x1, P3 ;  /* 0x00000001ff227807 */ /* 0x000fe20001800000 */
[----:B------:R-:W2:Y:S01]  /*6540*/  @P0 LDC.64 R32, c[0x0][0x230] ;  /* 0x00008c00ff200b82 */ /* 0x000ea20000000a00 */
[----:B------:R-:W-:Y:S02]  /*6550*/  SEL R30, RZ, 0x1, P4 ;  /* 0x00000001ff1e7807 */ /* 0x000fe40002000000 */
[----:B------:R-:W-:Y:S01]  /*6560*/  SEL R28, RZ, 0x1, P5 ;  /* 0x00000001ff1c7807 */ /* 0x000fe20002800000 */
[----:B------:R-:W-:Y:S01]  /*6570*/  IMAD.WIDE.U32 R34, R34, 0x1000000, RZ ;  /* 0x0100000022227825 */ /* 0x000fe200078e00ff */
[----:B------:R-:W-:Y:S02]  /*6580*/  SEL R37, RZ, 0x1, P2 ;  /* 0x00000001ff257807 */ /* 0x000fe40001000000 */
[----:B------:R-:W-:Y:S01]  /*6590*/  ISETP.NE.AND P6, PT, R38, RZ, PT ;  /* 0x000000ff2600720c */ /* 0x000fe20003fc5270 */
[----:B------:R-:W-:Y:S01]  /*65a0*/  IMAD.WIDE.U32 R30, R30, 0x10000, RZ ;  /* 0x000100001e1e7825 */ /* 0x000fe200078e00ff */
[----:B------:R-:W-:-:S02]  /*65b0*/  LOP3.LUT R37, R35, R36, R37, 0xfe, !PT ;  /* 0x0000002423257212 */ /* 0x000fc400078efe25 */
[----:B------:R-:W-:Y:S01]  /*65c0*/  SEL R35, RZ, 0x1, P6 ;  /* 0x00000001ff237807 */ /* 0x000fe20003000000 */
[----:B------:R-:W-:Y:S01]  /*65d0*/  IMAD.WIDE.U32 R28, R28, 0x100, RZ ;  /* 0x000001001c1c7825 */ /* 0x000fe200078e00ff */
[----:B------:R-:W-:Y:S02]  /*65e0*/  PLOP3.LUT P3, PT, PT, PT, UP0, 0x80, 0x0 ;  /* 0x000000000000781c */ /* 0x000fe40003f6f008 */
[----:B------:R-:W-:Y:S01]  /*65f0*/  PLOP3.LUT P2, PT, PT, PT, UP0, 0x40, 0x0 ;  /* 0x000000000000781c */ /* 0x000fe20003f4e808 */
[----:B0-----:R-:W-:Y:S01]  /*6600*/  IMAD.WIDE.U32 R38, R131, 0x20, R114 ;  /* 0x0000002083267825 */ /* 0x001fe200078e0072 */
[----:B------:R-:W-:Y:S02]  /*6610*/  LOP3.LUT R34, R28, R34, R30, 0xfe, !PT ;  /* 0x000000221c227212 */ /* 0x000fe400078efe1e */
[----:B------:R-:W-:Y:S01]  /*6620*/  LOP3.LUT R29, R29, R37, R31, 0xfe, !PT ;  /* 0x000000251d1d7212 */ /* 0x000fe200078efe1f */
[----:B-1----:R-:W-:Y:S01]  /*6630*/  IMAD.WIDE.U32 R36, R131, 0x8, R112 ;  /* 0x0000000883247825 */ /* 0x002fe200078e0070 */
[----:B------:R-:W-:Y:S01]  /*6640*/  LOP3.LUT R28, R34, R35, RZ, 0xfc, !PT ;  /* 0x00000023221c7212 */ /* 0x000fe200078efcff */
[----:B------:R0:W-:Y:S01]  /*6650*/  STG.E.128 desc[UR4][R38.64], R44 ;  /* 0x0000002c26007986 */ /* 0x0001e2000c101d04 */
[----:B------:R-:W-:Y:S01]  /*6660*/  MOV R34, 0x10 ;  /* 0x0000001000227802 */ /* 0x000fe20000000f00 */
[C---:B------:R-:W-:Y:S01]  /*6670*/  IMAD.WIDE.U32 R30, R139.reuse, 0x10, R140 ;  /* 0x000000108b1e7825 */ /* 0x040fe200078e008c */
[----:B------:R-:W-:Y:S01]  /*6680*/  PLOP3.LUT P4, PT, PT, PT, UP0, 0x80, 0x0 ;  /* 0x000000000000781c */ /* 0x000fe20003f8f008 */
[----:B------:R0:W-:Y:S02]  /*6690*/  STG.E.128 desc[UR4][R38.64+0x10], R40 ;  /* 0x0000102826007986 */ /* 0x0001e4000c101d04 */
[----:B------:R-:W-:-:S02]  /*66a0*/  @P3 IMAD.WIDE.U32 R34, R139, R34, UR20 ;  /* 0x000000148b223e25 */ /* 0x000fc4000f8e0022 */
[----:B------:R0:W-:Y:S02]  /*66b0*/  STG.E.64 desc[UR4][R36.64], R28 ;  /* 0x0000001c24007986 */ /* 0x0001e4000c101b04 */
[----:B--2---:R-:W-:Y:S01]  /*66c0*/  @P0 IMAD.WIDE.U32 R32, R139, 0x20, R32 ;  /* 0x000000208b200825 */ /* 0x004fe200078e0020 */
[----:B------:R-:W-:Y:S06]  /*66d0*/  @P2 BRA `(.L_x_13130) ;  /* 0x0000000000502947 */ /* 0x000fec0003800000 */
        /* <DEDUP_REMOVED lines=20> */
.L_x_13130:
[----:B------:R2:W5:Y:S04]  /*6820*/  @P4 LDG.E.128 R56, desc[UR4][R34.64] ;  /* 0x0000000422384981 */ /* 0x000568000c1e1d00 */
[----:B------:R2:W5:Y:S04]  /*6830*/  @P0 LDG.E.128 R52, desc[UR4][R32.64] ;  /* 0x0000000420340981 */ /* 0x000568000c1e1d00 */
[----:B------:R2:W5:Y:S04]  /*6840*/  @P0 LDG.E.128 R48, desc[UR4][R32.64+0x10] ;  /* 0x0000100420300981 */ /* 0x000568000c1e1d00 */
[----:B01----:R-:W5:Y:S01]  /*6850*/  LDG.E.128 R28, desc[UR4][R30.64] ;  /* 0x000000041e1c7981 */ /* 0x003f62000c1e1d00 */
        /* <DEDUP_REMOVED lines=12> */
.L_x_13132:
[----:B------:R-:W-:-:S07]  /*6920*/  MOV R84, R120 ;  /* 0x0000007800547202 */ /* 0x000fce0000000f00 */
.L_x_13133:
[----:B------:R-:W-:Y:S05]  /*6930*/  BSYNC B0 ;  /* 0x0000000000007941 */ /* 0x000fea0003800000 */
.L_x_13131:
        /* <DEDUP_REMOVED lines=16> */
.L_x_13137:
[----:B------:R-:W-:Y:S05]  /*6a40*/  BSYNC B1 ;  /* 0x0000000000017941 */ /* 0x000fea0003800000 */
.L_x_13136:
        /* <DEDUP_REMOVED lines=44> */
.L_x_13135:
[----:B------:R-:W-:Y:S05]  /*6d10*/  BSYNC B0 ;  /* 0x0000000000007941 */ /* 0x000fea0003800000 */
.L_x_13134:
        /* <DEDUP_REMOVED lines=13> */
.L_x_13138:
        /* <DEDUP_REMOVED lines=12> */
.L_x_13141:
[----:B------:R-:W-:-:S07]  /*6eb0*/  IMAD.MOV.U32 R37, RZ, RZ, R120 ;  /* 0x000000ffff257224 */ /* 0x000fce00078e0078 */
.L_x_13142:
[----:B------:R-:W-:Y:S05]  /*6ec0*/  BSYNC B0 ;  /* 0x0000000000007941 */ /* 0x000fea0003800000 */
.L_x_13140:
        /* <DEDUP_REMOVED lines=16> */
.L_x_13146:
[----:B------:R-:W-:Y:S05]  /*6fd0*/  BSYNC B1 ;  /* 0x0000000000017941 */ /* 0x000fea0003800000 */
.L_x_13145:
        /* <DEDUP_REMOVED lines=43> */
.L_x_13144:
[----:B------:R-:W-:Y:S05]  /*7290*/  BSYNC B0 ;  /* 0x0000000000007941 */ /* 0x000fea0003800000 */
.L_x_13143:
        /* <DEDUP_REMOVED lines=9> */
.L_x_13139:
        /* <DEDUP_REMOVED lines=12> */
.L_x_13148:
[----:B------:R-:W-:-:S07]  /*73f0*/  IMAD.MOV.U32 R37, RZ, RZ, R120 ;  /* 0x000000ffff257224 */ /* 0x000fce00078e0078 */
.L_x_13149:
[----:B------:R-:W-:Y:S05]  /*7400*/  BSYNC B0 ;  /* 0x0000000000007941 */ /* 0x000fea0003800000 */
.L_x_13147:
        /* <DEDUP_REMOVED lines=16> */
.L_x_13153:
[----:B------:R-:W-:Y:S05]  /*7510*/  BSYNC B1 ;  /* 0x0000000000017941 */ /* 0x000fea0003800000 */
.L_x_13152:
        /* <DEDUP_REMOVED lines=44> */
.L_x_13151:
[----:B------:R-:W-:Y:S05]  /*77e0*/  BSYNC B0 ;  /* 0x0000000000007941 */ /* 0x000fea0003800000 */
.L_x_13150:
        /* <DEDUP_REMOVED lines=13> */
.L_x_13154:
        /* <DEDUP_REMOVED lines=12> */
.L_x_13157:
[----:B------:R-:W-:-:S07]  /*7980*/  MOV R28, R120 ;  /* 0x00000078001c7202 */ /* 0x000fce0000000f00 */
.L_x_13158:
[----:B------:R-:W-:Y:S05]  /*7990*/  BSYNC B0 ;  /* 0x0000000000007941 */ /* 0x000fea0003800000 */
.L_x_13156:
        /* <DEDUP_REMOVED lines=16> */
.L_x_13162:
[----:B------:R-:W-:Y:S05]  /*7aa0*/  BSYNC B1 ;  /* 0x0000000000017941 */ /* 0x000fea0003800000 */
.L_x_13161:
        /* <DEDUP_REMOVED lines=42> */
[----:B------:R-:W-:-:S07]  /*7d50*/  LOP3.LUT R110, R123, UR41, R110, 0x96, !PT ;  /* 0x000000297b6e7c12 */ /* 0x000fce000f8e966e */
.L_x_13160:
[----:B------:R-:W-:Y:S05]  /*7d60*/  BSYNC B0 ;  /* 0x0000000000007941 */ /* 0x000fea0003800000 */
.L_x_13159:
        /* <DEDUP_REMOVED lines=9> */
.L_x_13155:
        /* <DEDUP_REMOVED lines=12> */
.L_x_13164:
[----:B------:R-:W-:-:S07]  /*7ec0*/  MOV R28, R120 ;  /* 0x00000078001c7202 */ /* 0x000fce0000000f00 */
.L_x_13165:
[----:B------:R-:W-:Y:S05]  /*7ed0*/  BSYNC B0 ;  /* 0x0000000000007941 */ /* 0x000fea0003800000 */
.L_x_13163:
        /* <DEDUP_REMOVED lines=16> */
.L_x_13169:
[----:B------:R-:W-:Y:S05]  /*7fe0*/  BSYNC B1 ;  /* 0x0000000000017941 */ /* 0x000fea0003800000 */
.L_x_13168:
        /* <DEDUP_REMOVED lines=44> */
.L_x_13167:
[----:B------:R-:W-:Y:S05]  /*82b0*/  BSYNC B0 ;  /* 0x0000000000007941 */ /* 0x000fea0003800000 */
.L_x_13166:
        /* <DEDUP_REMOVED lines=13> */
.L_x_13170:
        /* <DEDUP_REMOVED lines=12> */
.L_x_13173:
[----:B------:R-:W-:-:S07]  /*8450*/  IMAD.MOV.U32 R28, RZ, RZ, R120 ;  /* 0x000000ffff1c7224 */ /* 0x000fce00078e0078 */
.L_x_13174:
[----:B------:R-:W-:Y:S05]  /*8460*/  BSYNC B0 ;  /* 0x0000000000007941 */ /* 0x000fea0003800000 */
.L_x_13172:
        /* <DEDUP_REMOVED lines=16> */
.L_x_13178:
[----:B------:R-:W-:Y:S05]  /*8570*/  BSYNC B1 ;  /* 0x0000000000017941 */ /* 0x000fea0003800000 */
.L_x_13177:
        /* <DEDUP_REMOVED lines=44> */
.L_x_13176:
[----:B------:R-:W-:Y:S05]  /*8840*/  BSYNC B0 ;  /* 0x0000000000007941 */ /* 0x000fea0003800000 */
.L_x_13175:
        /* <DEDUP_REMOVED lines=9> */
.L_x_13171:
        /* <DEDUP_REMOVED lines=12> */
.L_x_13180:
[----:B------:R-:W-:-:S07]  /*89a0*/  MOV R28, R120 ;  /* 0x00000078001c7202 */ /* 0x000fce0000000f00 */
.L_x_13181:
[----:B------:R-:W-:Y:S05]  /*89b0*/  BSYNC B0 ;  /* 0x0000000000007941 */ /* 0x000fea0003800000 */
.L_x_13179:
        /* <DEDUP_REMOVED lines=16> */
.L_x_13185:
[----:B------:R-:W-:Y:S05]  /*8ac0*/  BSYNC B1 ;  /* 0x0000000000017941 */ /* 0x000fea0003800000 */
.L_x_13184:
        /* <DEDUP_REMOVED lines=44> */
.L_x_13183:
[----:B------:R-:W-:Y:S05]  /*8d90*/  BSYNC B0 ;  /* 0x0000000000007941 */ /* 0x000fea0003800000 */
.L_x_13182:
        /* <DEDUP_REMOVED lines=13> */
.L_x_13186:
        /* <DEDUP_REMOVED lines=12> */
.L_x_13189:
[----:B------:R-:W-:-:S07]  /*8f30*/  IMAD.MOV.U32 R86, RZ, RZ, R120 ;  /* 0x000000ffff567224 */ /* 0x000fce00078e0078 */
.L_x_13190:
[----:B------:R-:W-:Y:S05]  /*8f40*/  BSYNC B0 ;  /* 0x0000000000007941 */ /* 0x000fea0003800000 */
.L_x_13188:
        /* <DEDUP_REMOVED lines=16> */
.L_x_13194:
[----:B------:R-:W-:Y:S05]  /*9050*/  BSYNC B1 ;  /* 0x0000000000017941 */ /* 0x000fea0003800000 */
.L_x_13193:
        /* <DEDUP_REMOVED lines=44> */
.L_x_13192:
[----:B------:R-:W-:Y:S05]  /*9320*/  BSYNC B0 ;  /* 0x0000000000007941 */ /* 0x000fea0003800000 */
.L_x_13191:
        /* <DEDUP_REMOVED lines=9> */
.L_x_13187:
        /* <DEDUP_REMOVED lines=12> */
.L_x_13196:
[----:B------:R-:W-:-:S07]  /*9480*/  MOV R86, R120 ;  /* 0x0000007800567202 */ /* 0x000fce0000000f00 */
.L_x_13197:
[----:B------:R-:W-:Y:S05]  /*9490*/  BSYNC B0 ;  /* 0x0000000000007941 */ /* 0x000fea0003800000 */
.L_x_13195:
        /* <DEDUP_REMOVED lines=16> */
.L_x_13201:
[----:B------:R-:W-:Y:S05]  /*95a0*/  BSYNC B1 ;  /* 0x0000000000017941 */ /* 0x000fea0003800000 */
.L_x_13200:
        /* <DEDUP_REMOVED lines=44> */
.L_x_13199:
[----:B------:R-:W-:Y:S05]  /*9870*/  BSYNC B0 ;  /* 0x0000000000007941 */ /* 0x000fea0003800000 */
.L_x_13198:
        /* <DEDUP_REMOVED lines=12> */
.L_x_13202:
        /* <DEDUP_REMOVED lines=12> */
.L_x_13205:
[----:B------:R-:W-:-:S07]  /*9a00*/  IMAD.MOV.U32 R33, RZ, RZ, R120 ;  /* 0x000000ffff217224 */ /* 0x000fce00078e0078 */
.L_x_13206:
[----:B------:R-:W-:Y:S05]  /*9a10*/  BSYNC B0 ;  /* 0x0000000000007941 */ /* 0x000fea0003800000 */
.L_x_13204:
        /* <DEDUP_REMOVED lines=16> */
.L_x_13210:
[----:B------:R-:W-:Y:S05]  /*9b20*/  BSYNC B1 ;  /* 0x0000000000017941 */ /* 0x000fea0003800000 */
.L_x_13209:
        /* <DEDUP_REMOVED lines=44> */
.L_x_13208:
[----:B------:R-:W-:Y:S05]  /*9df0*/  BSYNC B0 ;  /* 0x0000000000007941 */ /* 0x000fea0003800000 */
.L_x_13207:
        /* <DEDUP_REMOVED lines=9> */
.L_x_13203:
        /* <DEDUP_REMOVED lines=12> */
.L_x_13212:
[----:B------:R-:W-:-:S07]  /*9f50*/  MOV R33, R120 ;  /* 0x0000007800217202 */ /* 0x000fce0000000f00 */
.L_x_13213:
[----:B------:R-:W-:Y:S05]  /*9f60*/  BSYNC B0 ;  /* 0x0000000000007941 */ /* 0x000fea0003800000 */
.L_x_13211:
        /* <DEDUP_REMOVED lines=16> */
.L_x_13217:
[----:B------:R-:W-:Y:S05]  /*a070*/  BSYNC B1 ;  /* 0x0000000000017941 */ /* 0x000fea0003800000 */
.L_x_13216:
        /* <DEDUP_REMOVED lines=44> */
.L_x_13215:
[----:B------:R-:W-:Y:S05]  /*a340*/  BSYNC B0 ;  /* 0x0000000000007941 */ /* 0x000fea0003800000 */
.L_x_13214:
        /* <DEDUP_REMOVED lines=12> */
.L_x_13218:
        /* <DEDUP_REMOVED lines=12> */
.L_x_13221:
[----:B------:R-:W-:-:S07]  /*a4d0*/  IMAD.MOV.U32 R30, RZ, RZ, R120 ;  /* 0x000000ffff1e7224 */ /* 0x000fce00078e0078 */
.L_x_13222:
[----:B------:R-:W-:Y:S05]  /*a4e0*/  BSYNC B0 ;  /* 0x0000000000007941 */ /* 0x000fea0003800000 */
.L_x_13220:
        /* <DEDUP_REMOVED lines=16> */
.L_x_13226:
[----:B------:R-:W-:Y:S05]  /*a5f0*/  BSYNC B1 ;  /* 0x0000000000017941 */ /* 0x000fea0003800000 */
.L_x_13225:
        /* <DEDUP_REMOVED lines=44> */
.L_x_13224:
[----:B------:R-:W-:Y:S05]  /*a8c0*/  BSYNC B0 ;  /* 0x0000000000007941 */ /* 0x000fea0003800000 */
.L_x_13223:
        /* <DEDUP_REMOVED lines=9> */
.L_x_13219:
        /* <DEDUP_REMOVED lines=12> */
.L_x_13228:
[----:B------:R-:W-:-:S07]  /*aa20*/  MOV R30, R120 ;  /* 0x00000078001e7202 */ /* 0x000fce0000000f00 */
.L_x_13229:
[----:B------:R-:W-:Y:S05]  /*aa30*/  BSYNC B0 ;  /* 0x0000000000007941 */ /* 0x000fea0003800000 */
.L_x_13227:
        /* <DEDUP_REMOVED lines=16> */
.L_x_13233:
[----:B------:R-:W-:Y:S05]  /*ab40*/  BSYNC B1 ;  /* 0x0000000000017941 */ /* 0x000fea0003800000 */
.L_x_13232:
        /* <DEDUP_REMOVED lines=44> */
.L_x_13231:
[----:B------:R-:W-:Y:S05]  /*ae10*/  BSYNC B0 ;  /* 0x0000000000007941 */ /* 0x000fea0003800000 */
.L_x_13230:
        /* <DEDUP_REMOVED lines=12> */
.L_x_13234:
        /* <DEDUP_REMOVED lines=12> */
.L_x_13237:
[----:B------:R-:W-:-:S07]  /*afa0*/  IMAD.MOV.U32 R30, RZ, RZ, R120 ;  /* 0x000000ffff1e7224 */ /* 0x000fce00078e0078 */
.L_x_13238:
[----:B------:R-:W-:Y:S05]  /*afb0*/  BSYNC B0 ;  /* 0x0000000000007941 */ /* 0x000fea0003800000 */
.L_x_13236:
        /* <DEDUP_REMOVED lines=16> */
.L_x_13242:
[----:B------:R-:W-:Y:S05]  /*b0c0*/  BSYNC B1 ;  /* 0x0000000000017941 */ /* 0x000fea0003800000 */
.L_x_13241:
        /* <DEDUP_REMOVED lines=44> */
.L_x_13240:
[----:B------:R-:W-:Y:S05]  /*b390*/  BSYNC B0 ;  /* 0x0000000000007941 */ /* 0x000fea0003800000 */
.L_x_13239:
        /* <DEDUP_REMOVED lines=9> */
.L_x_13235:
        /* <DEDUP_REMOVED lines=12> */
.L_x_13244:
[----:B------:R-:W-:-:S07]  /*b4f0*/  MOV R30, R120 ;  /* 0x00000078001e7202 */ /* 0x000fce0000000f00 */
.L_x_13245:
[----:B------:R-:W-:Y:S05]  /*b500*/  BSYNC B0 ;  /* 0x0000000000007941 */ /* 0x000fea0003800000 */
.L_x_13243:
        /* <DEDUP_REMOVED lines=16> */
.L_x_13249:
[----:B------:R-:W-:Y:S05]  /*b610*/  BSYNC B1 ;  /* 0x0000000000017941 */ /* 0x000fea0003800000 */
.L_x_13248:
        /* <DEDUP_REMOVED lines=44> */
.L_x_13247:
[----:B------:R-:W-:Y:S05]  /*b8e0*/  BSYNC B0 ;  /* 0x0000000000007941 */ /* 0x000fea0003800000 */
.L_x_13246:
        /* <DEDUP_REMOVED lines=12> */
.L_x_13250:
        /* <DEDUP_REMOVED lines=12> */
.L_x_13253:
[----:B------:R-:W-:-:S07]  /*ba70*/  IMAD.MOV.U32 R129, RZ, RZ, R120 ;  /* 0x000000ffff817224 */ /* 0x000fce00078e0078 */
.L_x_13254:
[----:B------:R-:W-:Y:S05]  /*ba80*/  BSYNC B0 ;  /* 0x0000000000007941 */ /* 0x000fea0003800000 */
.L_x_13252:
        /* <DEDUP_REMOVED lines=18> */
.L_x_13258:
[----:B------:R-:W-:Y:S05]  /*bbb0*/  BSYNC B1 ;  /* 0x0000000000017941 */ /* 0x000fea0003800000 */
.L_x_13257:
        /* <DEDUP_REMOVED lines=44> */
.L_x_13256:
[----:B------:R-:W-:Y:S05]  /*be80*/  BSYNC B0 ;  /* 0x0000000000007941 */ /* 0x000fea0003800000 */
.L_x_13255:
        /* <DEDUP_REMOVED lines=9> */
.L_x_13251:
[----:B------:R-:W-:Y:S01]  /*bf20*/  SEL R28, RZ, 0x100, P3 ;  /* 0x00000100ff1c7807 */ /* 0x000fe20001800000 */
[----:B------:R-:W-:Y:S01]  /*bf30*/  IMAD.WIDE.U32 R86, R139, 0x20, R114 ;  /* 0x000000208b567825 */ /* 0x000fe200078e0072 */
[----:B------:R-:W-:Y:S01]  /*bf40*/  SEL R31, RZ, 0x1000000, P5 ;  /* 0x01000000ff1f7807 */ /* 0x000fe20002800000 */
[----:B------:R-:W-:Y:S01]  /*bf50*/  @UP0 ULDC.64 UR20, c[0x0][0x228] ;  /* 0x00008a0000140ab9 */ /* 0x000fe20000000a00 */
[----:B------:R-:W-:Y:S02]  /*bf60*/  SEL R29, RZ, 0x10000, P4 ;  /* 0x00010000ff1d7807 */ /* 0x000fe40002000000 */
[----:B------:R-:W-:Y:S01]  /*bf70*/  ISETP.NE.AND P3, PT, R136, RZ, PT ;  /* 0x000000ff8800720c */ /* 0x000fe20003f65270 */
[----:B------:R0:W-:Y:S01]  /*bf80*/  STG.E.128 desc[UR4][R86.64], R36 ;  /* 0x0000002456007986 */ /* 0x0001e2000c101d04 */
[----:B------:R-:W-:Y:S02]  /*bf90*/  ISETP.NE.AND P5, PT, R135, RZ, PT ;  /* 0x000000ff8700720c */ /* 0x000fe40003fa5270 */
[----:B------:R-:W-:Y:S01]  /*bfa0*/  ISETP.NE.AND P4, PT, R133, RZ, PT ;  /* 0x000000ff8500720c */ /* 0x000fe20003f85270 */
[----:B------:R0:W-:Y:S01]  /*bfb0*/  STG.E.128 desc[UR4][R86.64+0x10], R32 ;  /* 0x0000102056007986 */ /* 0x0001e2000c101d04 */
[----:B------:R-:W-:-:S02]  /*bfc0*/  SEL R84, RZ, 0x1, P3 ;  /* 0x00000001ff547807 */ /* 0x000fc40001800000 */
[----:B------:R-:W-:Y:S02]  /*bfd0*/  LOP3.LUT R136, R28, R31, R29, 0xfe, !PT ;  /* 0x0000001f1c887212 */ /* 0x000fe400078efe1d */
[----:B------:R-:W-:Y:S01]  /*bfe0*/  SEL R30, RZ, 0x1, P4 ;  /* 0x00000001ff1e7807 */ /* 0x000fe20002000000 */
[----:B------:R-:W-:Y:S01]  /*bff0*/  IMAD.WIDE.U32 R84, R84, 0x1000000, RZ ;  /* 0x0100000054547825 */ /* 0x000fe200078e00ff */
[----:B------:R-:W-:Y:S02]  /*c000*/  SEL R28, RZ, 0x1, P5 ;  /* 0x00000001ff1c7807 */ /* 0x000fe40002800000 */
[----:B------:R-:W-:Y:S01]  /*c010*/  SEL R135, RZ, 0x1, P2 ;  /* 0x00000001ff877807 */ /* 0x000fe20001000000 */
[----:B------:R-:W-:Y:S01]  /*c020*/  IMAD.WIDE.U32 R30, R30, 0x10000, RZ ;  /* 0x000100001e1e7825 */ /* 0x000fe200078e00ff */
[----:B------:R-:W-:Y:S02]  /*c030*/  ISETP.NE.AND P6, PT, R132, RZ, PT ;  /* 0x000000ff8400720c */ /* 0x000fe40003fc5270 */
[----:B------:R-:W-:Y:S01]  /*c040*/  LOP3.LUT R135, R85, R136, R135, 0xfe, !PT ;  /* 0x0000008855877212 */ /* 0x000fe200078efe87 */
[----:B------:R-:W-:Y:S01]  /*c050*/  IMAD.WIDE.U32 R28, R28, 0x100, RZ ;  /* 0x000001001c1c7825 */ /* 0x000fe200078e00ff */
[----:B------:R-:W-:Y:S01]  /*c060*/  SEL R85, RZ, 0x1, P6 ;  /* 0x00000001ff557807 */ /* 0x000fe20003000000 */
[----:B------:R-:W1:Y:S01]  /*c070*/  @P0 LDC.64 R132, c[0x0][0x230] ;  /* 0x00008c00ff840b82 */ /* 0x000e620000000a00 */
[----:B------:R-:W-:Y:S01]  /*c080*/  PLOP3.LUT P3, PT, PT, PT, UP0, 0x80, 0x0 ;  /* 0x000000000000781c */ /* 0x000fe20003f6f008 */
[----:B------:R-:W-:Y:S01]  /*c090*/  IMAD.MOV.U32 R136, RZ, RZ, 0x10 ;  /* 0x00000010ff887424 */ /* 0x000fe200078e00ff */
[----:B------:R-:W-:-:S02]  /*c0a0*/  LOP3.LUT R84, R28, R84, R30, 0xfe, !PT ;  /* 0x000000541c547212 */ /* 0x000fc400078efe1e */
[----:B------:R-:W-:Y:S01]  /*c0b0*/  LOP3.LUT R29, R29, R135, R31, 0xfe, !PT ;  /* 0x000000871d1d7212 */ /* 0x000fe200078efe1f */
[----:B------:R-:W-:Y:S01]  /*c0c0*/  IMAD.WIDE.U32 R30, R139, 0x8, R112 ;  /* 0x000000088b1e7825 */ /* 0x000fe200078e0070 */
[----:B------:R-:W-:Y:S02]  /*c0d0*/  LOP3.LUT R28, R84, R85, RZ, 0xfc, !PT ;  /* 0x00000055541c7212 */ /* 0x000fe400078efcff */
[----:B------:R-:W-:Y:S02]  /*c0e0*/  PLOP3.LUT P2, PT, PT, PT, UP0, 0x40, 0x0 ;  /* 0x000000000000781c */ /* 0x000fe40003f4e808 */
[----:B------:R-:W-:Y:S01]  /*c0f0*/  IADD3 R135, R131, 0x100, RZ ;  /* 0x0000010083877810 */ /* 0x000fe20007ffe0ff */
[----:B------:R0:W-:Y:S01]  /*c100*/  STG.E.64 desc[UR4][R30.64], R28 ;  /* 0x0000001c1e007986 */ /* 0x0001e2000c101b04 */
[----:B------:R-:W-:-:S03]  /*c110*/  PLOP3.LUT P4, PT, PT, PT, UP0, 0x80, 0x0 ;  /* 0x000000000000781c */ /* 0x000fc60003f8f008 */
[----:B------:R-:W-:-:S04]  /*c120*/  @P3 IMAD.WIDE.U32 R136, R135, R136, UR20 ;  /* 0x0000001487883e25 */ /* 0x000fc8000f8e0088 */
[----:B------:R-:W-:-:S04]  /*c130*/  IMAD.WIDE.U32 R140, R135, 0x10, R140 ;  /* 0x00000010878c7825 */ /* 0x000fc800078e008c */
[----:B-1----:R-:W-:Y:S01]  /*c140*/  @P0 IMAD.WIDE.U32 R132, R135, 0x20, R132 ;  /* 0x0000002087840825 */ /* 0x002fe200078e0084 */
        /* <DEDUP_REMOVED lines=21> */
.L_x_13259:
[----:B------:R1:W5:Y:S04]  /*c2a0*/  @P4 LDG.E.128 R56, desc[UR4][R136.64] ;  /* 0x0000000488384981 */ /* 0x000368000c1e1d00 */
        /* <DEDUP_REMOVED lines=15> */
.L_x_13261:
[----:B------:R-:W-:-:S07]  /*c3a0*/  IMAD.MOV.U32 R136, RZ, RZ, R120 ;  /* 0x000000ffff887224 */ /* 0x000fce00078e0078 */
.L_x_13262:
[----:B------:R-:W-:Y:S05]  /*c3b0*/  BSYNC B0 ;  /* 0x0000000000007941 */ /* 0x000fea0003800000 */
.L_x_13260:
        /* <DEDUP_REMOVED lines=16> */
.L_x_13266:
[----:B------:R-:W-:Y:S05]  /*c4c0*/  BSYNC B1 ;  /* 0x0000000000017941 */ /* 0x000fea0003800000 */
.L_x_13265:
        /* <DEDUP_REMOVED lines=44> */
.L_x_13264:
[----:B------:R-:W-:Y:S05]  /*c790*/  BSYNC B0 ;  /* 0x0000000000007941 */ /* 0x000fea0003800000 */
.L_x_13263:
        /* <DEDUP_REMOVED lines=13> */
.L_x_13267:
        /* <DEDUP_REMOVED lines=12> */
.L_x_13270:
[----:B------:R-:W-:-:S07]  /*c930*/  MOV R29, R120 ;  /* 0x00000078001d7202 */ /* 0x000fce0000000f00 */
.L_x_13271:
[----:B------:R-:W-:Y:S05]  /*c940*/  BSYNC B0 ;  /* 0x0000000000007941 */ /* 0x000fea0003800000 */
.L_x_13269:
        /* <DEDUP_REMOVED lines=16> */
.L_x_13275:
[----:B------:R-:W-:Y:S05]  /*ca50*/  BSYNC B1 ;  /* 0x0000000000017941 */ /* 0x000fea0003800000 */
.L_x_13274:
        /* <DEDUP_REMOVED lines=43> */
.L_x_13273:
[----:B------:R-:W-:Y:S05]  /*cd10*/  BSYNC B0 ;  /* 0x0000000000007941 */ /* 0x000fea0003800000 */
.L_x_13272:
        /* <DEDUP_REMOVED lines=9> */
.L_x_13268:
        /* <DEDUP_REMOVED lines=12> */
.L_x_13277:
[----:B------:R-:W-:-:S07]  /*ce70*/  MOV R29, R120 ;  /* 0x00000078001d7202 */ /* 0x000fce0000000f00 */
.L_x_13278:
[----:B------:R-:W-:Y:S05]  /*ce80*/  BSYNC B0 ;  /* 0x0000000000007941 */ /* 0x000fea0003800000 */
.L_x_13276:
        /* <DEDUP_REMOVED lines=16> */
.L_x_13282:
[----:B------:R-:W-:Y:S05]  /*cf90*/  BSYNC B1 ;  /* 0x0000000000017941 */ /* 0x000fea0003800000 */
.L_x_13281:
        /* <DEDUP_REMOVED lines=44> */
.L_x_13280:
[----:B------:R-:W-:Y:S05]  /*d260*/  BSYNC B0 ;  /* 0x0000000000007941 */ /* 0x000fea0003800000 */
.L_x_13279:
        /* <DEDUP_REMOVED lines=13> */
.L_x_13283:
        /* <DEDUP_REMOVED lines=12> */
.L_x_13286:
[----:B------:R-:W-:-:S07]  /*d400*/  IMAD.MOV.U32 R84, RZ, RZ, R120 ;  /* 0x000000ffff547224 */ /* 0x000fce00078e0078 */
.L_x_13287:
[----:B------:R-:W-:Y:S05]  /*d410*/  BSYNC B0 ;  /* 0x0000000000007941 */ /* 0x000fea0003800000 */
.L_x_13285:
        /* <DEDUP_REMOVED lines=16> */
.L_x_13291:
[----:B------:R-:W-:Y:S05]  /*d520*/  BSYNC B1 ;  /* 0x0000000000017941 */ /* 0x000fea0003800000 */
.L_x_13290:
        /* <DEDUP_REMOVED lines=42> */
[----:B------:R-:W-:-:S08]  /*d7d0*/  LOP3.LUT R110, R123, UR41, R110, 0x96, !PT ;  /* 0x000000297b6e7c12 */ /* 0x000fd0000f8e966e */
.L_x_13289:
[----:B------:R-:W-:Y:S05]  /*d7e0*/  BSYNC B0 ;  /* 0x0000000000007941 */ /* 0x000fea0003800000 */
.L_x_13288:
        /* <DEDUP_REMOVED lines=9> */
.L_x_13284:
        /* <DEDUP_REMOVED lines=12> */
.L_x_13293:
[----:B------:R-:W-:-:S07]  /*d940*/  IMAD.MOV.U32 R84, RZ, RZ, R120 ;  /* 0x000000ffff547224 */ /* 0x000fce00078e0078 */
.L_x_13294:
[----:B------:R-:W-:Y:S05]  /*d950*/  BSYNC B0 ;  /* 0x0000000000007941 */ /* 0x000fea0003800000 */
.L_x_13292:
        /* <DEDUP_REMOVED lines=16> */
.L_x_13298:
[----:B------:R-:W-:Y:S05]  /*da60*/  BSYNC B1 ;  /* 0x0000000000017941 */ /* 0x000fea0003800000 */
.L_x_13297:
        /* <DEDUP_REMOVED lines=44> */
.L_x_13296:
[----:B------:R-:W-:Y:S05]  /*dd30*/  BSYNC B0 ;  /* 0x0000000000007941 */ /* 0x000fea0003800000 */
.L_x_13295:
        /* <DEDUP_REMOVED lines=13> */
.L_x_13299:
        /* <DEDUP_REMOVED lines=12> */
.L_x_13302:
[----:B------:R-:W-:-:S07]  /*ded0*/  MOV R31, R120 ;  /* 0x00000078001f7202 */ /* 0x000fce0000000f00 */
.L_x_13303:
[----:B------:R-:W-:Y:S05]  /*dee0*/  BSYNC B0 ;  /* 0x0000000000007941 */ /* 0x000fea0003800000 */
.L_x_13301:
        /* <DEDUP_REMOVED lines=16> */
.L_x_13307:
[----:B------:R-:W-:Y:S05]  /*dff0*/  BSYNC B1 ;  /* 0x0000000000017941 */ /* 0x000fea0003800000 */
.L_x_13306:
[----:B------:R-:W-:Y:S01]  /*e000*/  IMAD.HI.U32 R111, R130, -0x326172a9, RZ ;  /* 0xcd9e8d57826f7827 */ /* 0x000fe200078e00ff */
[----:B------:R-:W-:-:S03]  /*e010*/  LOP3.LUT R84, R84, UR7, R119, 0x96, !PT ;  /* 0x0000000754547c12 */ /* 0x000fc6000f8e9677 */
[----:B------:R-:W-:Y:S01]  /*e020*/  IMAD R141, R130, -0x326172a9, RZ ;  /* 0xcd9e8d57828d7824 */ /* 0x000fe200078e02ff */
[----:B------:R-:W-:Y:S01]  /*e030*/  LOP3.LUT R111, R111, UR6, R118, 0x96, !PT ;  /* 0x000000066f6f7c12 */ /* 0x000fe2000f8e9676 */
[----:B------:R-:W-:Y:S01]  /*e040*/  IMAD.WIDE.U32 R132, R84, -0x326172a9, RZ ;  /* 0xcd9e8d5754847825 */ /* 0x000fe200078e00ff */
[----:B------:R-:W-:-:S03]  /*e050*/  HFMA2.MMA R84, -RZ, RZ, 0, 0 ;  /* 0x00000000ff547435 */ /* 0x000fc600000001ff */
        /* <DEDUP_REMOVED lines=38> */
.L_x_13305:
[----:B------:R-:W-:Y:S05]  /*e2c0*/  BSYNC B0 ;  /* 0x0000000000007941 */ /* 0x000fea0003800000 */
.L_x_13304:
        /* <DEDUP_REMOVED lines=9> */
.L_x_13300:
        /* <DEDUP_REMOVED lines=12> */
.L_x_13309:
[----:B------:R-:W-:-:S07]  /*e420*/  IMAD.MOV.U32 R31, RZ, RZ, R120 ;  /* 0x000000ffff1f7224 */ /* 0x000fce00078e0078 */
.L_x_13310:
[----:B------:R-:W-:Y:S05]  /*e430*/  BSYNC B0 ;  /* 0x0000000000007941 */ /* 0x000fea0003800000 */
.L_x_13308:
        /* <DEDUP_REMOVED lines=16> */
.L_x_13314:
[----:B------:R-:W-:Y:S05]  /*e540*/  BSYNC B1 ;  /* 0x0000000000017941 */ /* 0x000fea0003800000 */
.L_x_13313:
        /* <DEDUP_REMOVED lines=44> */
.L_x_13312:
[----:B------:R-:W-:Y:S05]  /*e810*/  BSYNC B0 ;  /* 0x0000000000007941 */ /* 0x000fea0003800000 */
.L_x_13311:
        /* <DEDUP_REMOVED lines=13> */
.L_x_13315:
        /* <DEDUP_REMOVED lines=12> */
.L_x_13318:
[----:B------:R-:W-:-:S07]  /*e9b0*/  MOV R125, R120 ;  /* 0x00000078007d7202 */ /* 0x000fce0000000f00 */
.L_x_13319:
[----:B------:R-:W-:Y:S05]  /*e9c0*/  BSYNC B0 ;  /* 0x0000000000007941 */ /* 0x000fea0003800000 */
.L_x_13317:
        /* <DEDUP_REMOVED lines=16> */
.L_x_13323:
[----:B------:R-:W-:Y:S05]  /*ead0*/  BSYNC B1 ;  /* 0x0000000000017941 */ /* 0x000fea0003800000 */
.L_x_13322:
        /* <DEDUP_REMOVED lines=44> */
.L_x_13321:
[----:B------:R-:W-:Y:S05]  /*eda0*/  BSYNC B0 ;  /* 0x0000000000007941 */ /* 0x000fea0003800000 */
.L_x_13320:
        /* <DEDUP_REMOVED lines=9> */
.L_x_13316:
        /* <DEDUP_REMOVED lines=12> */
.L_x_13325:
[----:B------:R-:W-:-:S07]  /*ef00*/  IMAD.MOV.U32 R140, RZ, RZ, R120 ;  /* 0x000000ffff8c7224 */ /* 0x000fce00078e0078 */
.L_x_13326:
[----:B------:R-:W-:Y:S05]  /*ef10*/  BSYNC B0 ;  /* 0x0000000000007941 */ /* 0x000fea0003800000 */
.L_x_13324:
        /* <DEDUP_REMOVED lines=16> */
.L_x_13330:
[----:B------:R-:W-:Y:S05]  /*f020*/  BSYNC B1 ;  /* 0x0000000000017941 */ /* 0x000fea0003800000 */
.L_x_13329:
        /* <DEDUP_REMOVED lines=44> */
.L_x_13328:
[----:B------:R-:W-:Y:S05]  /*f2f0*/  BSYNC B0 ;  /* 0x0000000000007941 */ /* 0x000fea0003800000 */
.L_x_13327:
        /* <DEDUP_REMOVED lines=12> */
.L_x_13331:
        /* <DEDUP_REMOVED lines=12> */
.L_x_13334:
[----:B------:R-:W-:-:S07]  /*f480*/  MOV R85, R120 ;  /* 0x0000007800557202 */ /* 0x000fce0000000f00 */
.L_x_13335:
[----:B------:R-:W-:Y:S05]  /*f490*/  BSYNC B0 ;  /* 0x0000000000007941 */ /* 0x000fea0003800000 */
.L_x_13333:
        /* <DEDUP_REMOVED lines=16> */
.L_x_13339:
[----:B------:R-:W-:Y:S05]  /*f5a0*/  BSYNC B1 ;  /* 0x0000000000017941 */ /* 0x000fea0003800000 */
.L_x_13338:
        /* <DEDUP_REMOVED lines=44> */
.L_x_13337:
[----:B------:R-:W-:Y:S05]  /*f870*/  BSYNC B0 ;  /* 0x0000000000007941 */ /* 0x000fea0003800000 */
.L_x_13336:
        /* <DEDUP_REMOVED lines=9> */
.L_x_13332:
        /* <DEDUP_REMOVED lines=12> */
.L_x_13341:
[----:B------:R-:W-:-:S07]  /*f9d0*/  IMAD.MOV.U32 R85, RZ, RZ, R120 ;  /* 0x000000ffff557224 */ /* 0x000fce00078e0078 */
.L_x_13342:
[----:B------:R-:W-:Y:S05]  /*f9e0*/  BSYNC B0 ;  /* 0x0000000000007941 */ /* 0x000fea0003800000 */
.L_x_13340:
        /* <DEDUP_REMOVED lines=16> */
.L_x_13346:
[----:B------:R-:W-:Y:S05]  /*faf0*/  BSYNC B1 ;  /* 0x0000000000017941 */ /* 0x000fea0003800000 */
.L_x_13345:
        /* <DEDUP_REMOVED lines=44> */
.L_x_13344:
[----:B------:R-:W-:Y:S05]  /*fdc0*/  BSYNC B0 ;  /* 0x0000000000007941 */ /* 0x000fea0003800000 */
.L_x_13343:
        /* <DEDUP_REMOVED lines=12> */
.L_x_13347:
        /* <DEDUP_REMOVED lines=12> */
.L_x_13350:
[----:B------:R-:W-:-:S07]  /*ff50*/  MOV R86, R120 ;  /* 0x0000007800567202 */ /* 0x000fce0000000f00 */
.L_x_13351:
[----:B------:R-:W-:Y:S05]  /*ff60*/  BSYNC B0 ;  /* 0x0000000000007941 */ /* 0x000fea0003800000 */
.L_x_13349:
        /* <DEDUP_REMOVED lines=16> */
.L_x_13355:
[----:B------:R-:W-:Y:S05]  /*10070*/  BSYNC B1 ;  /* 0x0000000000017941 */ /* 0x000fea0003800000 */
.L_x_13354:
        /* <DEDUP_REMOVED lines=44> */
.L_x_13353:
[----:B------:R-:W-:Y:S05]  /*10340*/  BSYNC B0 ;  /* 0x0000000000007941 */ /* 0x000fea0003800000 */
.L_x_13352:
        /* <DEDUP_REMOVED lines=9> */
.L_x_13348:
        /* <DEDUP_REMOVED lines=12> */
.L_x_13357:
[----:B------:R-:W-:-:S07]  /*104a0*/  IMAD.MOV.U32 R86, RZ, RZ, R120 ;  /* 0x000000ffff567224 */ /* 0x000fce00078e0078 */
.L_x_13358:
[----:B------:R-:W-:Y:S05]  /*104b0*/  BSYNC B0 ;  /* 0x0000000000007941 */ /* 0x000fea0003800000 */
.L_x_13356:
        /* <DEDUP_REMOVED lines=16> */
.L_x_13362:
[----:B------:R-:W-:Y:S05]  /*105c0*/  BSYNC B1 ;  /* 0x0000000000017941 */ /* 0x000fea0003800000 */
.L_x_13361:
        /* <DEDUP_REMOVED lines=44> */
.L_x_13360:
[----:B------:R-:W-:Y:S05]  /*10890*/  BSYNC B0 ;  /* 0x0000000000007941 */ /* 0x000fea0003800000 */
.L_x_13359:
        /* <DEDUP_REMOVED lines=12> */
.L_x_13363:
        /* <DEDUP_REMOVED lines=12> */
.L_x_13366:
[----:B------:R-:W-:-:S07]  /*10a20*/  MOV R128, R120 ;  /* 0x0000007800807202 */ /* 0x000fce0000000f00 */
.L_x_13367:
[----:B------:R-:W-:Y:S05]  /*10a30*/  BSYNC B0 ;  /* 0x0000000000007941 */ /* 0x000fea0003800000 */
.L_x_13365:
        /* <DEDUP_REMOVED lines=16> */
.L_x_13371:
[----:B------:R-:W-:Y:S05]  /*10b40*/  BSYNC B1 ;  /* 0x0000000000017941 */ /* 0x000fea0003800000 */
.L_x_13370:
        /* <DEDUP_REMOVED lines=44> */
.L_x_13369:
[----:B------:R-:W-:Y:S05]  /*10e10*/  BSYNC B0 ;  /* 0x0000000000007941 */ /* 0x000fea0003800000 */
.L_x_13368:
        /* <DEDUP_REMOVED lines=9> */
.L_x_13364:
        /* <DEDUP_REMOVED lines=12> */
.L_x_13373:
[----:B------:R-:W-:-:S07]  /*10f70*/  IMAD.MOV.U32 R148, RZ, RZ, R120 ;  /* 0x000000ffff947224 */ /* 0x000fce00078e0078 */
.L_x_13374:
[----:B------:R-:W-:Y:S05]  /*10f80*/  BSYNC B0 ;  /* 0x0000000000007941 */ /* 0x000fea0003800000 */
.L_x_13372:
        /* <DEDUP_REMOVED lines=16> */
.L_x_13378:
[----:B------:R-:W-:Y:S05]  /*11090*/  BSYNC B1 ;  /* 0x0000000000017941 */ /* 0x000fea0003800000 */
.L_x_13377:
        /* <DEDUP_REMOVED lines=44> */
.L_x_13376:
[----:B------:R-:W-:Y:S05]  /*11360*/  BSYNC B0 ;  /* 0x0000000000007941 */ /* 0x000fea0003800000 */
.L_x_13375:
        /* <DEDUP_REMOVED lines=12> */
.L_x_13379:
        /* <DEDUP_REMOVED lines=12> */
.L_x_13382:
[----:B------:R-:W-:-:S07]  /*114f0*/  MOV R129, R120 ;  /* 0x0000007800817202 */ /* 0x000fce0000000f00 */
.L_x_13383:
[----:B------:R-:W-:Y:S05]  /*11500*/  BSYNC B0 ;  /* 0x0000000000007941 */ /* 0x000fea0003800000 */
.L_x_13381:
        /* <DEDUP_REMOVED lines=16> */
.L_x_13387:
[----:B------:R-:W-:Y:S05]  /*11610*/  BSYNC B1 ;  /* 0x0000000000017941 */ /* 0x000fea0003800000 */
.L_x_13386:
        /* <DEDUP_REMOVED lines=44> */
.L_x_13385:
[----:B------:R-:W-:Y:S05]  /*118e0*/  BSYNC B0 ;  /* 0x0000000000007941 */ /* 0x000fea0003800000 */
.L_x_13384:
        /* <DEDUP_REMOVED lines=9> */
.L_x_13380:
[----:B------:R-:W-:Y:S01]  /*11980*/  FADD.FTZ R136, RZ, R44 ;  /* 0x0000002cff887221 */ /* 0x000fe20000010000 */
[----:B------:R-:W-:Y:S01]  /*11990*/  ISETP.NE.AND P1, PT, R144, RZ, PT ;  /* 0x000000ff9000720c */ /* 0x000fe20003f25270 */
[----:B------:R-:W-:Y:S01]  /*119a0*/  IMAD.WIDE.U32 R114, R135, 0x20, R114 ;  /* 0x0000002087727825 */ /* 0x000fe200078e0072 */
[----:B------:R-:W-:-:S03]  /*119b0*/  SEL R138, RZ, 0x1000000, P5 ;  /* 0x01000000ff8a7807 */ /* 0x000fc60002800000 */
[----:B------:R-:W-:Y:S01]  /*119c0*/  FADD.FTZ R133, R136, R45 ;  /* 0x0000002d88857221 */ /* 0x000fe20000010000 */
[----:B------:R-:W-:Y:S01]  /*119d0*/  ISETP.NE.AND P6, PT, R145, RZ, PT ;  /* 0x000000ff9100720c */ /* 0x000fe20003fc5270 */
[----:B------:R-:W-:Y:S01]  /*119e0*/  IMAD.WIDE.U32 R112, R135, 0x8, R112 ;  /* 0x0000000887707825 */ /* 0x000fe200078e0070 */
[----:B------:R-:W-:-:S03]  /*119f0*/  ISETP.NE.AND P0, PT, R146, RZ, PT ;  /* 0x000000ff9200720c */ /* 0x000fc60003f05270 */
[----:B------:R-:W-:Y:S01]  /*11a00*/  FADD.FTZ R136, R133, R46 ;  /* 0x0000002e85887221 */ /* 0x000fe20000010000 */
[----:B------:R-:W-:Y:S01]  /*11a10*/  ISETP.NE.AND P5, PT, R147, RZ, PT ;  /* 0x000000ff9300720c */ /* 0x000fe20003fa5270 */
[----:B------:R0:W-:Y:S01]  /*11a20*/  STG.E.128 desc[UR4][R114.64], R28 ;  /* 0x0000001c72007986 */ /* 0x0001e2000c101d04 */
[----:B------:R-:W-:Y:S01]  /*11a30*/  SEL R141, RZ, 0x10000, P4 ;  /* 0x00010000ff8d7807 */ /* 0x000fe20002000000 */
[----:B------:R-:W-:Y:S01]  /*11a40*/  FADD.FTZ R133, R136, R47 ;  /* 0x0000002f88857221 */ /* 0x000fe20000010000 */
[----:B------:R-:W-:Y:S01]  /*11a50*/  SEL R144, RZ, 0x100, P3 ;  /* 0x00000100ff907807 */ /* 0x000fe20001800000 */
[----:B------:R0:W-:Y:S01]  /*11a60*/  STG.E.128 desc[UR4][R114.64+0x10], R84 ;  /* 0x0000105472007986 */ /* 0x0001e2000c101d04 */
        /* <DEDUP_REMOVED lines=11> */
[----:B------:R-:W-:-:S03]  /*11b20*/  PLOP3.LUT P2, PT, PT, PT, UP0, 0x40, 0x0 ;  /* 0x000000000000781c */ /* 0x000fc60003f4e808 */
[----:B------:R-:W-:-:S04]  /*11b30*/  FADD.FTZ R136, R133, R36 ;  /* 0x0000002485887221 */ /* 0x000fc80000010000 */
[----:B------:R-:W-:-:S04]  /*11b40*/  FADD.FTZ R133, R136, R37 ;  /* 0x0000002588857221 */ /* 0x000fc80000010000 */
[----:B------:R-:W-:-:S04]  /*11b50*/  FADD.FTZ R136, R133, R38 ;  /* 0x0000002685887221 */ /* 0x000fc80000010000 */
[----:B------:R-:W-:-:S04]  /*11b60*/  FADD.FTZ R133, R136, R39 ;  /* 0x0000002788857221 */ /* 0x000fc80000010000 */
[----:B------:R-:W-:Y:S02]  /*11b70*/  FADD.FTZ R136, R133, R32 ;  /* 0x0000002085887221 */ /* 0x000fe40000010000 */
[----:B------:R-:W1:Y:S02]  /*11b80*/  S2R R133, SR_TID.X ;  /* 0x0000000000857919 */ /* 0x000e640000002100 */
[----:B------:R-:W-:Y:S01]  /*11b90*/  FADD.FTZ R137, R136, R33 ;  /* 0x0000002188897221 */ /* 0x000fe20000010000 */
[----:B------:R-:W-:Y:S02]  /*11ba0*/  SEL R136, RZ, 0x1, P0 ;  /* 0x00000001ff887807 */ /* 0x000fe40000000000 */
[----:B------:R-:W-:Y:S01]  /*11bb0*/  LOP3.LUT P0, RZ, R134, 0xff, RZ, 0xc0, !PT ;  /* 0x000000ff86ff7812 */ /* 0x000fe2000780c0ff */
[----:B------:R-:W-:Y:S02]  /*11bc0*/  FADD.FTZ R138, R137, R34 ;  /* 0x00000022898a7221 */ /* 0x000fe40000010000 */
[----:B------:R-:W-:-:S04]  /*11bd0*/  IMAD.WIDE.U32 R136, R136, 0x100, RZ ;  /* 0x0000010088887825 */ /* 0x000fc800078e00ff */
[----:B------:R-:W-:Y:S01]  /*11be0*/  FADD.FTZ R145, R138, R35 ;  /* 0x000000238a917221 */ /* 0x000fe20000010000 */
[----:B------:R-:W-:-:S03]  /*11bf0*/  LOP3.LUT R142, R136, R142, R140, 0xfe, !PT ;  /* 0x0000008e888e7212 */ /* 0x000fc600078efe8c */
[----:B------:R-:W-:Y:S01]  /*11c00*/  FADD.FTZ R138, R145, R28 ;  /* 0x0000001c918a7221 */ /* 0x000fe20000010000 */
[----:B------:R-:W-:Y:S02]  /*11c10*/  SEL R145, RZ, 0x1, P1 ;  /* 0x00000001ff917807 */ /* 0x000fe40000800000 */
[----:B------:R-:W-:Y:S01]  /*11c20*/  LOP3.LUT R137, R137, R147, R141, 0xfe, !PT ;  /* 0x0000009389897212 */ /* 0x000fe200078efe8d */
[----:B------:R-:W-:Y:S01]  /*11c30*/  FADD.FTZ R143, R138, R29 ;  /* 0x0000001d8a8f7221 */ /* 0x000fe20000010000 */
[----:B------:R-:W-:-:S03]  /*11c40*/  LOP3.LUT R136, R142, R145, RZ, 0xfc, !PT ;  /* 0x000000918e887212 */ /* 0x000fc600078efcff */
[----:B------:R-:W-:Y:S02]  /*11c50*/  FADD.FTZ R134, R143, R30 ;  /* 0x0000001e8f867221 */ /* 0x000fe40000010000 */
[----:B------:R0:W-:Y:S02]  /*11c60*/  STG.E.64 desc[UR4][R112.64], R136 ;  /* 0x0000008870007986 */ /* 0x0001e4000c101b04 */
[----:B------:R-:W-:-:S04]  /*11c70*/  FADD.FTZ R141, R134, R31 ;  /* 0x0000001f868d7221 */ /* 0x000fc80000010000 */
[----:B------:R-:W-:Y:S01]  /*11c80*/  FADD.FTZ R134, R141, R84 ;  /* 0x000000548d867221 */ /* 0x000fe20000010000 */
[----:B-1----:R-:W-:-:S03]  /*11c90*/  SHF.R.U32.HI R138, RZ, 0x5, R133 ;  /* 0x00000005ff8a7819 */ /* 0x002fc60000011685 */
[----:B------:R-:W-:Y:S01]  /*11ca0*/  FADD.FTZ R141, R134, R85 ;  /* 0x00000055868d7221 */ /* 0x000fe20000010000 */
[----:B------:R-:W-:Y:S02]  /*11cb0*/  LOP3.LUT P1, RZ, R133, 0x1f, RZ, 0xc0, !PT ;  /* 0x0000001f85ff7812 */ /* 0x000fe4000782c0ff */
[----:B------:R-:W-:Y:S01]  /*11cc0*/  LOP3.LUT R134, R138, 0x7fffffc, RZ, 0xc0, !PT ;  /* 0x07fffffc8a867812 */ /* 0x000fe200078ec0ff */
[----:B------:R-:W-:Y:S01]  /*11cd0*/  FADD.FTZ R142, R141, R86 ;  /* 0x000000568d8e7221 */ /* 0x000fe20000010000 */
[----:B0-----:R-:W-:Y:S09]  /*11ce0*/  @P2 BRA `(.L_x_13388) ;  /* 0x0000000000502947 */ /* 0x001ff20003800000 */
[----:B------:R-:W-:Y:S01]  /*11cf0*/  IMAD.U32 R115, R128, 0x10000, RZ ;  /* 0x0001000080737824 */ /* 0x000fe200078e00ff */
        /* <DEDUP_REMOVED lines=19> */
.L_x_13388:
[----:B------:R-:W-:Y:S01]  /*11e30*/  UMOV UR18, 0xffffffff ;  /* 0xffffffff00127882 */ /* 0x000fe20000000000 */
[----:B------:R-:W-:Y:S01]  /*11e40*/  @!P0 IADD3 R134, R134, 0x4, RZ ;  /* 0x0000000486868810 */ /* 0x000fe20007ffe0ff */
        /* <DEDUP_REMOVED lines=70> */
.L_x_13401:
[----:B------:R-:W2:Y:S01]  /*122b0*/  @!P1 S2R R114, SR_CgaCtaId ;  /* 0x0000000000729919 */ /* 0x000ea20000008800 */
[----:B------:R-:W-:Y:S01]  /*122c0*/  LOP3.LUT R115, R133, 0x1f, RZ, 0xc0, !PT ;  /* 0x0000001f85737812 */ /* 0x000fe200078ec0ff */
[----:B------:R-:W-:Y:S05]  /*122d0*/  WARPSYNC.ALL ;  /* 0x0000000000007948 */ /* 0x000fea0003800000 */
[----:B------:R-:W-:Y:S01]  /*122e0*/  ISETP.GT.U32.AND P2, PT, R115, 0x3, PT ;  /* 0x000000037300780c */ /* 0x000fe20003f44070 */
[----:B------:R-:W-:Y:S01]  /*122f0*/  HADD2.F32 R149, -RZ, R82.H1_H1 ;  /* 0x30000052ff957230 */ /* 0x000fe20000004100 */
[----:B------:R-:W-:Y:S01]  /*12300*/  @!P1 MOV R113, 0x400 ;  /* 0x0000040000719802 */ /* 0x000fe20000000f00 */
[----:B------:R-:W-:Y:S01]  /*12310*/  HADD2.F32 R153, -RZ, R81.H1_H1 ;  /* 0x30000051ff997230 */ /* 0x000fe20000004100 */
[----:B------:R-:W-:Y:S01]  /*12320*/  LOP3.LUT R138, R138, 0x3, RZ, 0xc0, !PT ;  /* 0x000000038a8a7812 */ /* 0x000fe200078ec0ff */
[----:B------:R-:W-:-:S08]  /*12330*/  HADD2.F32 R157, -RZ, R63.H1_H1 ;  /* 0x3000003fff9d7230 */ /* 0x000fd00000004100 */
[----:B------:R-:W0:Y:S01]  /*12340*/  @!P2 S2R R141, SR_CgaCtaId ;  /* 0x00000000008da919 */ /* 0x000e220000008800 */
[----:B--2---:R-:W-:Y:S01]  /*12350*/  @!P1 LEA R114, R114, R113, 0x18 ;  /* 0x0000007172729211 */ /* 0x004fe200078ec0ff */
[C---:B------:R-:W-:Y:S02]  /*12360*/  @!P1 IMAD.IADD R113, R134.reuse, 0x1, R138 ;  /* 0x0000000186719824 */ /* 0x040fe400078e028a */
[----:B------:R-:W-:-:S03]  /*12370*/  @!P2 IMAD.IADD R134, R134, 0x1, R115 ;  /* 0x000000018686a824 */ /* 0x000fc600078e0273 */
[----:B------:R-:W-:Y:S01]  /*12380*/  @!P1 LEA R136, R113, R114, 0x3 ;  /* 0x0000007271889211 */ /* 0x000fe200078e18ff */
[----:B-1----:R-:W-:Y:S01]  /*12390*/  FADD.FTZ R113, R137, R140 ;  /* 0x0000008c89717221 */ /* 0x002fe20000010000 */
[----:B------:R-:W-:-:S04]  /*123a0*/  @!P2 MOV R114, 0x400 ;  /* 0x000004000072a802 */ /* 0x000fc80000000f00 */
[----:B------:R-:W-:Y:S01]  /*123b0*/  @!P1 STS.64 [R136], R112 ;  /* 0x0000007088009388 */ /* 0x000fe20000000a00 */
[----:B------:R-:W-:Y:S01]  /*123c0*/  BAR.SYNC.DEFER_BLOCKING 0x0 ;  /* 0x0000000000007b1d */ /* 0x000fe20000010000 */
[----:B------:R-:W-:Y:S01]  /*123d0*/  LOP3.LUT P1, RZ, R138, 0x1f, R133, 0xf8, !PT ;  /* 0x0000001f8aff7812 */ /* 0x000fe2000782f885 */
[----:B------:R-:W-:Y:S01]  /*123e0*/  HADD2.F32 R133, -RZ, R80.H0_H0 ;  /* 0x20000050ff857230 */ /* 0x000fe20000004100 */
[----:B0-----:R-:W-:Y:S02]  /*123f0*/  @!P2 LEA R137, R141, R114, 0x18 ;  /* 0x000000728d89a211 */ /* 0x001fe400078ec0ff */
[----:B------:R-:W-:Y:S02]  /*12400*/  CS2R R114, SRZ ;  /* 0x0000000000727805 */ /* 0x000fe4000001ff00 */
[----:B------:R-:W-:Y:S01]  /*12410*/  @!P2 LEA R137, R134, R137, 0x3 ;  /* 0x000000898689a211 */ /* 0x000fe200078e18ff */
[----:B------:R-:W-:Y:S01]  /*12420*/  IMAD.MOV.U32 R134, RZ, RZ, RZ ;  /* 0x000000ffff867224 */ /* 0x000fe200078e00ff */
[----:B------:R-:W-:-:S05]  /*12430*/  @!P2 MOV R134, 0x300 ;  /* 0x000003000086a802 */ /* 0x000fca0000000f00 */
[----:B------:R-:W0:Y:S04]  /*12440*/  SHFL.DOWN PT, R141, R134, 0x2, 0x1f ;  /* 0x08401f00868d7f89 */ /* 0x000e2800000e0000 */
[----:B------:R1:W2:Y:S01]  /*12450*/  @!P2 LDS.64 R114, [R137] ;  /* 0x000000008972a984 */ /* 0x0002a20000000a00 */
[----:B------:R-:W-:Y:S02]  /*12460*/  ISETP.NE.AND P2, PT, RZ, UR22, PT ;  /* 0x00000016ff007c0c */ /* 0x000fe4000bf45270 */
[----:B-1----:R-:W-:Y:S01]  /*12470*/  I2FP.F32.S32 R137, R134 ;  /* 0x0000008600897245 */ /* 0x002fe20000201400 */
[----:B0-----:R-:W-:Y:S01]  /*12480*/  IMAD.IADD R113, R141, 0x1, R134 ;  /* 0x000000018d717824 */ /* 0x001fe200078e0286 */
[----:B------:R-:W-:-:S04]  /*12490*/  I2FP.F32.S32 R142, R141 ;  /* 0x0000008d008e7245 */ /* 0x000fc80000201400 */
[----:B------:R-:W-:Y:S01]  /*124a0*/  I2FP.F32.S32 R136, R113 ;  /* 0x0000007100887245 */ /* 0x000fe20000201400 */
[----:B------:R-:W0:Y:S03]  /*124b0*/  SHFL.DOWN PT, R146, R113, 0x1, 0x1f ;  /* 0x08201f0071927f89 */ /* 0x000e2600000e0000 */
[----:B------:R-:W1:Y:S01]  /*124c0*/  MUFU.RCP R140, R136 ;  /* 0x00000088008c7308 */ /* 0x000e620000001000 */
[----:B--2---:R-:W2:Y:S04]  /*124d0*/  SHFL.DOWN PT, R143, R114, 0x2, 0x1f ;  /* 0x08401f00728f7f89 */ /* 0x004ea800000e0000 */
[----:B------:R-:W3:Y:S01]  /*124e0*/  SHFL.DOWN PT, R112, R115, 0x2, 0x1f ;  /* 0x08401f0073707f89 */ /* 0x000ee200000e0000 */
[----:B0-----:R-:W-:-:S02]  /*124f0*/  IADD3 R113, R113, R146, RZ ;  /* 0x0000009271717210 */ /* 0x001fc40007ffe0ff */
[----:B------:R-:W-:Y:S02]  /*12500*/  I2FP.F32.S32 R146, R146 ;  /* 0x0000009200927245 */ /* 0x000fe40000201400 */
[----:B------:R-:W-:-:S06]  /*12510*/  I2FP.F32.S32 R134, R113 ;  /* 0x0000007100867245 */ /* 0x000fcc0000201400 */
[----:B------:R-:W0:Y:S01]  /*12520*/  MUFU.RCP R134, R134 ;  /* 0x0000008600867308 */ /* 0x000e220000001000 */
[C---:B--2---:R-:W-:Y:S01]  /*12530*/  FMUL.FTZ R144, R143.reuse, R142 ;  /* 0x0000008e8f907220 */ /* 0x044fe20000410000 */
[----:B------:R-:W-:-:S03]  /*12540*/  FADD.FTZ R143, -R143, R114 ;  /* 0x000000728f8f7221 */ /* 0x000fc60000010100 */
        /* <DEDUP_REMOVED lines=13> */
[----:B------:R-:W-:Y:S02]  /*12620*/  HADD2.F32 R141, -RZ, R75.H1_H1 ;  /* 0x3000004bff8d7230 */ /* 0x000fe40000004100 */
[----:B------:R-:W-:Y:S01]  /*12630*/  FMUL.FTZ R113, R136, R113 ;  /* 0x0000007188717220 */ /* 0x000fe20000410000 */
[C---:B0-----:R-:W-:Y:S01]  /*12640*/  FMUL.FTZ R136, R134.reuse, R137 ;  /* 0x0000008986887220 */ /* 0x041fe20000410000 */
[----:B--2---:R-:W-:Y:S02]  /*12650*/  FADD.FTZ R137, R115, R112 ;  /* 0x0000007073897221 */ /* 0x004fe40000010000 */
[----:B------:R-:W-:Y:S01]  /*12660*/  FMUL.FTZ R146, R113, R146 ;  /* 0x0000009271927220 */ /* 0x000fe20000410000 */
[----:B------:R-:W0:Y:S01]  /*12670*/  LDC R115, c[0x0][0x2d8] ;  /* 0x0000b600ff737b82 */ /* 0x000e220000000800 */
[----:B------:R-:W1:Y:S02]  /*12680*/  SHFL.IDX PT, R113, R136, RZ, 0x1f ;  /* 0x00001fff88717589 */ /* 0x000e6400000e0000 */
[----:B------:R-:W-:-:S05]  /*12690*/  FFMA.FTZ R137, R134, R146, R137 ;  /* 0x0000009286897223 */ /* 0x000fca0000010089 */
[----:B------:R-:W0:Y:S01]  /*126a0*/  SHFL.IDX PT, R134, R137, RZ, 0x1f ;  /* 0x00001fff89867589 */ /* 0x000e2200000e0000 */
[C---:B-1----:R-:W-:Y:S01]  /*126b0*/  FSEL R158, R113.reuse, RZ, !P2 ;  /* 0x000000ff719e7208 */ /* 0x042fe20005000000 */
[----:B------:R-:W-:-:S04]  /*126c0*/  FMUL.FTZ R112, R113, R113 ;  /* 0x0000007171707220 */ /* 0x000fc80000410000 */
[C---:B------:R-:W-:Y:S01]  /*126d0*/  FADD.FTZ R114, -R158.reuse, R46 ;  /* 0x0000002e9e727221 */ /* 0x040fe20000010100 */
[----:B------:R-:W-:Y:S01]  /*126e0*/  FADD.FTZ R46, -R158, R47 ;  /* 0x0000002f9e2e7221 */ /* 0x000fe20000010100 */
[----:B------:R-:W-:Y:S01]  /*126f0*/  FSEL R112, R112, RZ, P2 ;  /* 0x000000ff70707208 */ /* 0x000fe20001000000 */
[----:B0-----:R-:W-:Y:S01]  /*12700*/  FFMA.FTZ R47, R134, UR23, R115 ;  /* 0x00000017862f7c23 */ /* 0x001fe20008010073 */
[C---:B------:R-:W-:Y:S01]  /*12710*/  FADD.FTZ R134, -R158.reuse, R41 ;  /* 0x000000299e867221 */ /* 0x040fe20000010100 */
[C---:B------:R-:W-:Y:S01]  /*12720*/  FADD.FTZ R41, -R158.reuse, R43 ;  /* 0x0000002b9e297221 */ /* 0x040fe20000010100 */
[C---:B------:R-:W-:Y:S01]  /*12730*/  FADD.FTZ R146, -R158.reuse, R44 ;  /* 0x0000002c9e927221 */ /* 0x040fe20000010100 */
[----:B------:R-:W-:Y:S01]  /*12740*/  FADD.FTZ R43, R47, R112 ;  /* 0x000000702f2b7221 */ /* 0x000fe20000010000 */
[C---:B------:R-:W-:Y:S01]  /*12750*/  FADD.FTZ R150, -R158.reuse, R45 ;  /* 0x0000002d9e967221 */ /* 0x040fe20000010100 */
[C---:B------:R-:W-:Y:S01]  /*12760*/  FADD.FTZ R42, -R158.reuse, R42 ;  /* 0x0000002a9e2a7221 */ /* 0x040fe20000010100 */
[----:B------:R-:W0:Y:S01]  /*12770*/  @!P1 LDC.64 R44, c[0x0][0x250] ;  /* 0x00009400ff2c9b82 */ /* 0x000e220000000a00 */
[C---:B------:R-:W-:Y:S01]  /*12780*/  FADD.FTZ R160, -R158.reuse, R39 ;  /* 0x000000279ea07221 */ /* 0x040fe20000010100 */
[C---:B------:R-:W-:Y:S01]  /*12790*/  FADD.FTZ R39, -R158.reuse, R35 ;  /* 0x000000239e277221 */ /* 0x040fe20000010100 */
[----:B------:R-:W1:Y:S01]  /*127a0*/  MUFU.RSQ R43, R43 ;  /* 0x0000002b002b7308 */ /* 0x000e620000001400 */
[----:B------:R-:W-:Y:S01]  /*127b0*/  FADD.FTZ R144, -R158, R29 ;  /* 0x0000001d9e907221 */ /* 0x000fe20000010100 */
[----:B------:R-:W-:-:S02]  /*127c0*/  HADD2.F32 R112, -RZ, R83.H0_H0 ;  /* 0x20000053ff707230 */ /* 0x000fc40000004100 */
[C---:B------:R-:W-:Y:S01]  /*127d0*/  FADD.FTZ R162, -R158.reuse, R40 ;  /* 0x000000289ea27221 */ /* 0x040fe20000010100 */
[--C-:B------:R-:W-:Y:S02]  /*127e0*/  HADD2.F32 R35, -RZ, R71.reuse.H0_H0 ;  /* 0x20000047ff237230 */ /* 0x100fe40000004100 */
[C---:B------:R-:W-:Y:S01]  /*127f0*/  FADD.FTZ R138, -R158.reuse, R30 ;  /* 0x0000001e9e8a7221 */ /* 0x040fe20000010100 */
[----:B------:R-:W-:Y:S02]  /*12800*/  HADD2.F32 R29, -RZ, R71.H1_H1 ;  /* 0x30000047ff1d7230 */ /* 0x000fe40000004100 */
[C---:B------:R-:W-:Y:S01]  /*12810*/  FADD.FTZ R148, -R158.reuse, R31 ;  /* 0x0000001f9e947221 */ /* 0x040fe20000010100 */
[C---:B------:R-:W-:Y:S01]  /*12820*/  FADD.FTZ R164, -R158.reuse, R33 ;  /* 0x000000219ea47221 */ /* 0x040fe20000010100 */
[----:B------:R-:W-:Y:S02]  /*12830*/  HADD2.F32 R30, -RZ, R82.H0_H0 ;  /* 0x20000052ff1e7230 */ /* 0x000fe40000004100 */
[----:B------:R-:W-:Y:S01]  /*12840*/  FADD.FTZ R140, -R158, R28 ;  /* 0x0000001c9e8c7221 */ /* 0x000fe20000010100 */
[----:B------:R-:W-:-:S02]  /*12850*/  HADD2.F32 R31, -RZ, R70.H0_H0 ;  /* 0x20000046ff1f7230 */ /* 0x000fc40000004100 */
[C---:B------:R-:W-:Y:S01]  /*12860*/  FADD.FTZ R136, -R158.reuse, R37 ;  /* 0x000000259e887221 */ /* 0x040fe20000010100 */
[----:B------:R-:W-:Y:S02]  /*12870*/  HADD2.F32 R115, -RZ, R83.H1_H1 ;  /* 0x30000053ff737230 */ /* 0x000fe40000004100 */
[C---:B------:R-:W-:Y:S01]  /*12880*/  FADD.FTZ R142, -R158.reuse, R38 ;  /* 0x000000269e8e7221 */ /* 0x040fe20000010100 */
[----:B------:R-:W-:Y:S02]  /*12890*/  HADD2.F32 R33, -RZ, R69.H0_H0 ;  /* 0x20000045ff217230 */ /* 0x000fe40000004100 */
[----:B------:R-:W-:Y:S01]  /*128a0*/  FADD.FTZ R37, -R158, R34 ;  /* 0x000000229e257221 */ /* 0x000fe20000010100 */
[C---:B-1----:R-:W-:Y:S01]  /*128b0*/  FMUL.FTZ R42, R43.reuse, R42 ;  /* 0x0000002a2b2a7220 */ /* 0x042fe20000410000 */
[C---:B------:R-:W-:Y:S01]  /*128c0*/  FMUL.FTZ R41, R43.reuse, R41 ;  /* 0x000000292b297220 */ /* 0x040fe20000410000 */
[C---:B------:R-:W-:Y:S01]  /*128d0*/  FMUL.FTZ R162, R43.reuse, R162 ;  /* 0x000000a22ba27220 */ /* 0x040fe20000410000 */
[----:B------:R-:W-:Y:S01]  /*128e0*/  FMUL.FTZ R28, R43, R114 ;  /* 0x000000722b1c7220 */ /* 0x000fe20000410000 */
[----:B0-----:R-:W-:-:S04]  /*128f0*/  @!P1 IMAD.WIDE R44, R26, 0x4, R44 ;  /* 0x000000041a2c9825 */ /* 0x001fc800078e022c */
[C---:B------:R-:W-:Y:S01]  /*12900*/  FFMA.FTZ R112, R42.reuse, R112, R19 ;  /* 0x000000702a707223 */ /* 0x040fe20000010013 */
[----:B------:R-:W-:Y:S01]  /*12910*/  FFMA.FTZ R35, R42, R35, R92 ;  /* 0x000000232a237223 */ /* 0x000fe2000001005c */
[C---:B------:R-:W-:Y:S01]  /*12920*/  FFMA.FTZ R42, R41.reuse, R29, R94 ;  /* 0x0000001d292a7223 */ /* 0x040fe2000001005e */
[----:B------:R-:W-:Y:S01]  /*12930*/  HADD2.F32 R29, -RZ, R81.H0_H0 ;  /* 0x20000051ff1d7230 */ /* 0x000fe20000004100 */
[----:B------:R0:W-:Y:S01]  /*12940*/  @!P1 STG.E desc[UR4][R44.64], R113 ;  /* 0x000000712c009986 */ /* 0x0001e2000c101904 */
[----:B------:R-:W-:Y:S01]  /*12950*/  FADD.FTZ R38, -R158, R32 ;  /* 0x000000209e267221 */ /* 0x000fe20000010100 */
[C---:B------:R-:W-:Y:S01]  /*12960*/  FFMA.FTZ R114, R162.reuse, R30, R21 ;  /* 0x0000001ea2727223 */ /* 0x040fe20000010015 */
[----:B------:R-:W-:Y:S01]  /*12970*/  FFMA.FTZ R34, R162, R31, R90 ;  /* 0x0000001fa2227223 */ /* 0x000fe2000001005a */
[----:B------:R-:W-:Y:S01]  /*12980*/  FFMA.FTZ R115, R41, R115, R18 ;  /* 0x0000007329737223 */ /* 0x000fe20000010012 */
[----:B------:R-:W-:Y:S02]  /*12990*/  HADD2.F32 R32, -RZ, R70.H1_H1 ;  /* 0x30000046ff207230 */ /* 0x000fe40000004100 */
[----:B------:R-:W-:Y:S01]  /*129a0*/  FFMA.FTZ R33, R28, R33, R88 ;  /* 0x000000211c217223 */ /* 0x000fe20000010058 */
[----:B------:R-:W-:-:S02]  /*129b0*/  HADD2.F32 R162, -RZ, R80.H1_H1 ;  /* 0x30000050ffa27230 */ /* 0x000fc40000004100 */
[C---:B------:R-:W-:Y:S01]  /*129c0*/  FMUL.FTZ R41, R43.reuse, R150 ;  /* 0x000000962b297220 */ /* 0x040fe20000410000 */
[C---:B------:R-:W-:Y:S01]  /*129d0*/  FMUL.FTZ R146, R43.reuse, R146 ;  /* 0x000000922b927220 */ /* 0x040fe20000410000 */
[C---:B------:R-:W-:Y:S01]  /*129e0*/  FMUL.FTZ R150, R43.reuse, R37 ;  /* 0x000000252b967220 */ /* 0x040fe20000410000 */
[C---:B------:R-:W-:Y:S01]  /*129f0*/  FMUL.FTZ R151, R43.reuse, R39 ;  /* 0x000000272b977220 */ /* 0x040fe20000410000 */
[----:B0-----:R-:W-:Y:S01]  /*12a00*/  FMUL.FTZ R113, R43, R134 ;  /* 0x000000862b717220 */ /* 0x001fe20000410000 */
[----:B------:R-:W-:Y:S01]  /*12a10*/  FFMA.FTZ R134, R28, R29, R23 ;  /* 0x0000001d1c867223 */ /* 0x000fe20000010017 */
[--C-:B------:R-:W-:Y:S02]  /*12a20*/  HADD2.F32 R29, -RZ, R68.reuse.H0_H0 ;  /* 0x20000044ff1d7230 */ /* 0x100fe40000004100 */
[----:B------:R-:W-:Y:S01]  /*12a30*/  FFMA.FTZ R162, R41, R162, R24 ;  /* 0x000000a229a27223 */ /* 0x000fe20000010018 */
[----:B------:R-:W-:Y:S02]  /*12a40*/  HADD2.F32 R28, -RZ, R68.H1_H1 ;  /* 0x30000044ff1c7230 */ /* 0x000fe40000004100 */
[C---:B------:R-:W-:Y:S01]  /*12a50*/  FFMA.FTZ R149, R113.reuse, R149, R20 ;  /* 0x0000009571957223 */ /* 0x040fe20000010014 */
[----:B------:R-:W-:Y:S01]  /*12a60*/  FFMA.FTZ R113, R113, R32, R93 ;  /* 0x0000002071717223 */ /* 0x000fe2000001005d */
[C---:B------:R-:W-:Y:S01]  /*12a70*/  FFMA.FTZ R32, R146.reuse, R29, R0 ;  /* 0x0000001d92207223 */ /* 0x040fe20000010000 */
[----:B------:R-:W-:Y:S01]  /*12a80*/  FFMA.FTZ R133, R146, R133, R25 ;  /* 0x0000008592857223 */ /* 0x000fe20000010019 */
[----:B------:R-:W-:Y:S01]  /*12a90*/  FFMA.FTZ R41, R41, R28, R89 ;  /* 0x0000001c29297223 */ /* 0x000fe20000010059 */
[----:B------:R-:W-:-:S02]  /*12aa0*/  HADD2.F32 R28, -RZ, R78.H0_H0 ;  /* 0x2000004eff1c7230 */ /* 0x000fc40000004100 */
[C---:B------:R-:W-:Y:S01]  /*12ab0*/  FMUL.FTZ R146, R43.reuse, R38 ;  /* 0x000000262b927220 */ /* 0x040fe20000410000 */
[----:B------:R-:W-:Y:S02]  /*12ac0*/  HADD2.F32 R29, -RZ, R79.H0_H0 ;  /* 0x2000004fff1d7230 */ /* 0x000fe40000004100 */
[----:B------:R-:W-:Y:S01]  /*12ad0*/  FADD.FTZ R40, -R158, R36 ;  /* 0x000000249e287221 */ /* 0x000fe20000010100 */
[----:B------:R-:W-:Y:S02]  /*12ae0*/  HADD2.F32 R36, -RZ, R69.H1_H1 ;  /* 0x30000045ff247230 */ /* 0x000fe40000004100 */
[----:B------:R-:W-:Y:S01]  /*12af0*/  FFMA.FTZ R38, R146, R28, R13 ;  /* 0x0000001c92267223 */ /* 0x000fe2000001000d */
[----:B------:R-:W-:Y:S01]  /*12b00*/  FMUL.FTZ R31, R43, R46 ;  /* 0x0000002e2b1f7220 */ /* 0x000fe20000410000 */
[----:B------:R-:W-:Y:S01]  /*12b10*/  FFMA.FTZ R39, R150, R29, R11 ;  /* 0x0000001d96277223 */ /* 0x000fe2000001000b */
[----:B------:R-:W-:Y:S01]  /*12b20*/  HADD2.F32 R46, -RZ, R79.H1_H1 ;  /* 0x3000004fff2e7230 */ /* 0x000fe20000004100 */
[----:B------:R-:W0:Y:S01]  /*12b30*/  @!P1 LDC.64 R28, c[0x0][0x258] ;  /* 0x00009600ff1c9b82 */ /* 0x000e220000000a00 */
[C---:B------:R-:W-:Y:S01]  /*12b40*/  FFMA.FTZ R153, R31.reuse, R153, R22 ;  /* 0x000000991f997223 */ /* 0x040fe20000010016 */
[----:B------:R-:W-:Y:S01]  /*12b50*/  FFMA.FTZ R36, R31, R36, R91 ;  /* 0x000000241f247223 */ /* 0x000fe2000001005b */
[----:B------:R-:W-:-:S02]  /*12b60*/  HADD2.F32 R31, -RZ, R67.H1_H1 ;  /* 0x30000043ff1f7230 */ /* 0x000fc40000004100 */
[----:B------:R-:W-:Y:S01]  /*12b70*/  FADD.FTZ R152, -R158, R84 ;  /* 0x000000549e987221 */ /* 0x000fe20000010100 */
[----:B------:R-:W-:Y:S02]  /*12b80*/  HADD2.F32 R30, -RZ, R66.H0_H0 ;  /* 0x20000042ff1e7230 */ /* 0x000fe40000004100 */
[C---:B------:R-:W-:Y:S01]  /*12b90*/  FFMA.FTZ R46, R151.reuse, R46, R10 ;  /* 0x0000002e972e7223 */ /* 0x040fe2000001000a */
[--C-:B------:R-:W-:Y:S02]  /*12ba0*/  HADD2.F32 R37, -RZ, R77.reuse.H0_H0 ;  /* 0x2000004dff257230 */ /* 0x100fe40000004100 */
[----:B------:R-:W-:Y:S01]  /*12bb0*/  FFMA.FTZ R151, R151, R31, R102 ;  /* 0x0000001f97977223 */ /* 0x000fe20000010066 */
[----:B------:R-:W-:Y:S02]  /*12bc0*/  HADD2.F32 R84, -RZ, R77.H1_H1 ;  /* 0x3000004dff547230 */ /* 0x000fe40000004100 */
[----:B------:R-:W-:Y:S01]  /*12bd0*/  FFMA.FTZ R146, R146, R30, R99 ;  /* 0x0000001e92927223 */ /* 0x000fe20000010063 */
[----:B------:R-:W-:-:S02]  /*12be0*/  HADD2.F32 R47, -RZ, R78.H1_H1 ;  /* 0x3000004eff2f7230 */ /* 0x000fc40000004100 */
[C---:B------:R-:W-:Y:S01]  /*12bf0*/  FMUL.FTZ R147, R43.reuse, R164 ;  /* 0x000000a42b937220 */ /* 0x040fe20000410000 */
[----:B------:R-:W-:Y:S02]  /*12c00*/  HADD2.F32 R45, -RZ, R66.H1_H1 ;  /* 0x30000042ff2d7230 */ /* 0x000fe40000004100 */
[C---:B------:R-:W-:Y:S01]  /*12c10*/  FMUL.FTZ R142, R43.reuse, R142 ;  /* 0x0000008e2b8e7220 */ /* 0x040fe20000410000 */
[--C-:B------:R-:W-:Y:S02]  /*12c20*/  HADD2.F32 R30, -RZ, R65.reuse.H0_H0 ;  /* 0x20000041ff1e7230 */ /* 0x100fe40000004100 */
[----:B------:R-:W-:Y:S01]  /*12c30*/  FMUL.FTZ R143, R43, R160 ;  /* 0x000000a02b8f7220 */ /* 0x000fe20000410000 */
[----:B------:R-:W-:Y:S02]  /*12c40*/  HADD2.F32 R31, -RZ, R65.H1_H1 ;  /* 0x30000041ff1f7230 */ /* 0x000fe40000004100 */
[----:B------:R-:W-:Y:S01]  /*12c50*/  FADD.FTZ R154, -R158, R85 ;  /* 0x000000559e9a7221 */ /* 0x000fe20000010100 */
[----:B------:R-:W-:-:S02]  /*12c60*/  HADD2.F32 R44, -RZ, R67.H0_H0 ;  /* 0x20000043ff2c7230 */ /* 0x000fc40000004100 */
[----:B------:R-:W-:Y:S01]  /*12c70*/  FFMA.FTZ R47, R147, R47, R12 ;  /* 0x0000002f932f7223 */ /* 0x000fe2000001000c */
[C---:B------:R-:W-:Y:S01]  /*12c80*/  FFMA.FTZ R37, R142.reuse, R37, R15 ;  /* 0x000000258e257223 */ /* 0x040fe2000001000f */
[----:B------:R-:W-:Y:S01]  /*12c90*/  FFMA.FTZ R84, R143, R84, R14 ;  /* 0x000000548f547223 */ /* 0x000fe2000001000e */
[----:B------:R-:W-:Y:S01]  /*12ca0*/  FFMA.FTZ R147, R147, R45, R100 ;  /* 0x0000002d93937223 */ /* 0x000fe20000010064 */
[----:B------:R-:W-:Y:S01]  /*12cb0*/  FFMA.FTZ R142, R142, R30, R97 ;  /* 0x0000001e8e8e7223 */ /* 0x000fe20000010061 */
[----:B------:R-:W-:Y:S01]  /*12cc0*/  FFMA.FTZ R143, R143, R31, R98 ;  /* 0x0000001f8f8f7223 */ /* 0x000fe20000010062 */
[--C-:B------:R-:W-:Y:S02]  /*12cd0*/  HADD2.F32 R85, -RZ, R76.reuse.H1_H1 ;  /* 0x3000004cff557230 */ /* 0x100fe40000004100 */
[----:B------:R-:W-:Y:S01]  /*12ce0*/  FFMA.FTZ R150, R150, R44, R101 ;  /* 0x0000002c96967223 */ /* 0x000fe20000010065 */
[----:B------:R-:W-:Y:S02]  /*12cf0*/  HADD2.F32 R30, -RZ, R76.H0_H0 ;  /* 0x2000004cff1e7230 */ /* 0x000fe40000004100 */
[----:B------:R-:W-:Y:S01]  /*12d00*/  FMUL.FTZ R45, R43, R136 ;  /* 0x000000882b2d7220 */ /* 0x000fe20000410000 */
[----:B------:R-:W-:-:S02]  /*12d10*/  HADD2.F32 R31, -RZ, R64.H1_H1 ;  /* 0x30000040ff1f7230 */ /* 0x000fc40000004100 */
[----:B------:R-:W-:Y:S01]  /*12d20*/  FMUL.FTZ R44, R43, R40 ;  /* 0x000000282b2c7220 */ /* 0x000fe20000410000 */
[----:B------:R-:W-:Y:S01]  /*12d30*/  FADD.FTZ R156, -R158, R86 ;  /* 0x000000569e9c7221 */ /* 0x000fe20000010100 */
[C---:B------:R-:W-:Y:S01]  /*12d40*/  FFMA.FTZ R85, R45.reuse, R85, R16 ;  /* 0x000000552d557223 */ /* 0x040fe20000010010 */
[----:B------:R-:W-:Y:S02]  /*12d50*/  HADD2.F32 R86, -RZ, R64.H0_H0 ;  /* 0x20000040ff567230 */ /* 0x000fe40000004100 */
[----:B------:R-:W-:Y:S01]  /*12d60*/  FFMA.FTZ R40, R44, R30, R17 ;  /* 0x0000001e2c287223 */ /* 0x000fe20000010011 */
[----:B------:R-:W-:Y:S01]  /*12d70*/  FFMA.FTZ R45, R45, R31, R96 ;  /* 0x0000001f2d2d7223 */ /* 0x000fe20000010060 */
[----:B0-----:R-:W-:-:S04]  /*12d80*/  @!P1 IMAD.WIDE R30, R26, 0x4, R28 ;  /* 0x000000041a1e9825 */ /* 0x001fc800078e021c */
[----:B------:R-:W-:Y:S01]  /*12d90*/  FADD.FTZ R158, -R158, R87 ;  /* 0x000000579e9e7221 */ /* 0x000fe20000010100 */
        /* <DEDUP_REMOVED lines=11> */
[----:B------:R-:W-:Y:S01]  /*12e50*/  F2FP.F16.F32.PACK_AB R35, R42, R35 ;  /* 0x000000232a23723e */ /* 0x000fe200000000ff */
[----:B------:R-:W-:Y:S01]  /*12e60*/  HADD2.F32 R28, -RZ, R63.H0_H0 ;  /* 0x2000003fff1c7230 */ /* 0x000fe20000004100 */
[----:B------:R-:W-:Y:S01]  /*12e70*/  F2FP.F16.F32.PACK_AB R32, R41, R32 ;  /* 0x000000202920723e */ /* 0x000fe200000000ff */
[----:B------:R-:W-:Y:S01]  /*12e80*/  FFMA.FTZ R141, R145, R141, R2 ;  /* 0x0000008d918d7223 */ /* 0x000fe20000010002 */
[----:B------:R-:W-:Y:S01]  /*12e90*/  F2FP.F16.F32.PACK_AB R36, R85, R40 ;  /* 0x000000285524723e */ /* 0x000fe200000000ff */
[----:B------:R-:W-:Y:S01]  /*12ea0*/  FFMA.FTZ R138, R145, R157, R116 ;  /* 0x0000009d918a7223 */ /* 0x000fe20000010074 */
[----:B------:R-:W1:Y:S01]  /*12eb0*/  LDC.64 R40, c[0x0][0x2c0] ;  /* 0x0000b000ff287b82 */ /* 0x000e620000000a00 */
[----:B------:R-:W-:Y:S01]  /*12ec0*/  FFMA.FTZ R137, R156, R28, R109 ;  /* 0x0000001c9c897223 */ /* 0x000fe2000001006d */
[----:B------:R-:W-:Y:S01]  /*12ed0*/  F2FP.F16.F32.PACK_AB R28, R162, R133 ;  /* 0x00000085a21c723e */ /* 0x000fe200000000ff */
[----:B------:R-:W-:Y:S01]  /*12ee0*/  HADD2.F32 R144, -RZ, R74.H0_H0 ;  /* 0x2000004aff907230 */ /* 0x000fe20000004100 */
[----:B------:R-:W-:Y:S01]  /*12ef0*/  F2FP.F16.F32.PACK_AB R37, R84, R37 ;  /* 0x000000255425723e */ /* 0x000fe200000000ff */
[--C-:B0-----:R-:W-:Y:S01]  /*12f00*/  HADD2.F32 R30, -RZ, R62.reuse.H0_H0 ;  /* 0x2000003eff1e7230 */ /* 0x101fe20000004100 */
[----:B------:R-:W-:Y:S01]  /*12f10*/  F2FP.F16.F32.PACK_AB R38, R47, R38 ;  /* 0x000000262f26723e */ /* 0x000fe200000000ff */
[----:B------:R-:W-:Y:S01]  /*12f20*/  HADD2.F32 R31, -RZ, R62.H1_H1 ;  /* 0x3000003eff1f7230 */ /* 0x000fe20000004100 */
[----:B------:R-:W0:Y:S01]  /*12f30*/  LDC.64 R42, c[0x0][0x2b8] ;  /* 0x0000ae00ff2a7b82 */ /* 0x000e220000000a00 */
[----:B------:R-:W-:-:S02]  /*12f40*/  IMAD.SHL.U32 R84, R131, 0x10, RZ ;  /* 0x0000001083547824 */ /* 0x000fc400078e00ff */
[----:B------:R-:W-:Y:S01]  /*12f50*/  FFMA.FTZ R133, R152, R30, R107 ;  /* 0x0000001e98857223 */ /* 0x000fe2000001006b */
[----:B------:R-:W-:Y:S01]  /*12f60*/  F2FP.F16.F32.PACK_AB R30, R149, R114 ;  /* 0x00000072951e723e */ /* 0x000fe200000000ff */
[----:B------:R-:W-:Y:S01]  /*12f70*/  FFMA.FTZ R136, R29, R31, R108 ;  /* 0x0000001f1d887223 */ /* 0x000fe2000001006c */
[----:B------:R-:W-:Y:S01]  /*12f80*/  F2FP.F16.F32.PACK_AB R31, R115, R112 ;  /* 0x00000070731f723e */ /* 0x000fe200000000ff */
[----:B------:R-:W-:Y:S01]  /*12f90*/  HADD2.F32 R149, -RZ, R73.H1_H1 ;  /* 0x30000049ff957230 */ /* 0x000fe20000004100 */
[----:B------:R-:W-:Y:S01]  /*12fa0*/  F2FP.F16.F32.PACK_AB R34, R113, R34 ;  /* 0x000000227122723e */ /* 0x000fe200000000ff */
[----:B------:R-:W-:Y:S01]  /*12fb0*/  HADD2.F32 R115, -RZ, R61.H1_H1 ;  /* 0x3000003dff737230 */ /* 0x000fe20000004100 */
[----:B------:R-:W-:Y:S01]  /*12fc0*/  F2FP.F16.F32.PACK_AB R39, R46, R39 ;  /* 0x000000272e27723e */ /* 0x000fe200000000ff */
[----:B------:R-:W-:Y:S02]  /*12fd0*/  HADD2.F32 R145, -RZ, R74.H1_H1 ;  /* 0x3000004aff917230 */ /* 0x000fe40000004100 */
[----:B------:R-:W-:Y:S01]  /*12fe0*/  FFMA.FTZ R149, R155, R149, R6 ;  /* 0x000000959b957223 */ /* 0x000fe20000010006 */
[----:B------:R-:W-:-:S02]  /*12ff0*/  HADD2.F32 R47, -RZ, R72.H0_H0 ;  /* 0x20000048ff2f7230 */ /* 0x000fc40000004100 */
[----:B------:R-:W-:Y:S01]  /*13000*/  FFMA.FTZ R115, R155, R115, R106 ;  /* 0x000000739b737223 */ /* 0x000fe2000001006a */
[----:B------:R-:W-:Y:S01]  /*13010*/  SHF.R.U32.HI R85, RZ, 0x1c, R131 ;  /* 0x0000001cff557819 */ /* 0x000fe20000011683 */
[----:B------:R-:W-:Y:S01]  /*13020*/  HADD2.F32 R113, -RZ, R72.H1_H1 ;  /* 0x30000048ff717230 */ /* 0x000fe20000004100 */
[C---:B------:R-:W-:Y:S01]  /*13030*/  IADD3 R46, P1, R84.reuse, UR12, RZ ;  /* 0x0000000c542e7c10 */ /* 0x040fe2000ff3e0ff */
[--C-:B------:R-:W-:Y:S01]  /*13040*/  HADD2.F32 R112, -RZ, R60.reuse.H0_H0 ;  /* 0x2000003cff707230 */ /* 0x100fe20000004100 */
[----:B------:R-:W-:Y:S01]  /*13050*/  IADD3 R84, P2, R84, UR14, RZ ;  /* 0x0000000e54547c10 */ /* 0x000fe2000ff5e0ff */
[----:B------:R-:W-:Y:S02]  /*13060*/  HADD2.F32 R155, -RZ, R60.H1_H1 ;  /* 0x3000003cff9b7230 */ /* 0x000fe40000004100 */
[----:B------:R-:W-:Y:S01]  /*13070*/  FFMA.FTZ R144, R152, R144, R5 ;  /* 0x0000009098907223 */ /* 0x000fe20000010005 */
[----:B------:R-:W-:Y:S01]  /*13080*/  FFMA.FTZ R145, R29, R145, R4 ;  /* 0x000000911d917223 */ /* 0x000fe20000010004 */
[----:B------:R-:W-:Y:S01]  /*13090*/  FFMA.FTZ R152, R86, R47, R9 ;  /* 0x0000002f56987223 */ /* 0x000fe20000010009 */
[----:B------:R-:W-:Y:S01]  /*130a0*/  F2FP.F16.F32.PACK_AB R29, R153, R134 ;  /* 0x00000086991d723e */ /* 0x000fe200000000ff */
[----:B------:R-:W-:Y:S01]  /*130b0*/  HADD2.F32 R140, -RZ, R75.H0_H0 ;  /* 0x2000004bff8c7230 */ /* 0x000fe20000004100 */
[----:B------:R-:W-:Y:S01]  /*130c0*/  IADD3.X R47, R85, UR13, RZ, P1, !PT ;  /* 0x0000000d552f7c10 */ /* 0x000fe20008ffe4ff */
[----:B------:R-:W-:-:S02]  /*130d0*/  HADD2.F32 R148, -RZ, R73.H0_H0 ;  /* 0x20000049ff947230 */ /* 0x000fc40000004100 */
[----:B------:R-:W-:Y:S01]  /*130e0*/  FFMA.FTZ R131, R86, R112, R103 ;  /* 0x0000007056837223 */ /* 0x000fe20000010067 */
[----:B------:R-:W-:Y:S01]  /*130f0*/  IADD3.X R85, R85, UR15, RZ, P2, !PT ;  /* 0x0000000f55557c10 */ /* 0x000fe200097fe4ff */
[C---:B------:R-:W-:Y:S01]  /*13100*/  FFMA.FTZ R153, R87.reuse, R113, R8 ;  /* 0x0000007157997223 */ /* 0x040fe20000010008 */
[----:B------:R-:W-:Y:S01]  /*13110*/  FFMA.FTZ R134, R87, R155, R104 ;  /* 0x0000009b57867223 */ /* 0x000fe20000010068 */
[----:B------:R-:W-:Y:S01]  /*13120*/  HADD2.F32 R114, -RZ, R61.H0_H0 ;  /* 0x2000003dff727230 */ /* 0x000fe20000004100 */
[----:B------:R-:W-:Y:S01]  /*13130*/  STG.E.128 desc[UR4][R46.64], R28 ;  /* 0x0000001c2e007986 */ /* 0x000fe2000c101d04 */
[----:B0-----:R-:W-:-:S04]  /*13140*/  IMAD.WIDE.U32 R86, R139, 0x10, R42 ;  /* 0x000000108b567825 */ /* 0x001fc800078e002a */
[----:B------:R-:W-:Y:S01]  /*13150*/  FFMA.FTZ R140, R156, R140, R3 ;  /* 0x0000008c9c8c7223 */ /* 0x000fe20000010003 */
[----:B------:R-:W-:Y:S01]  /*13160*/  FFMA.FTZ R148, R160, R148, R7 ;  /* 0x00000094a0947223 */ /* 0x000fe20000010007 */
[----:B------:R0:W-:Y:S01]  /*13170*/  STG.E.128 desc[UR4][R84.64], R32 ;  /* 0x0000002054007986 */ /* 0x0001e2000c101d04 */
[----:B-1----:R-:W-:Y:S01]  /*13180*/  IMAD.WIDE.U32 R112, R139, 0x10, R40 ;  /* 0x000000108b707825 */ /* 0x002fe200078e0028 */
[----:B------:R-:W-:-:S03]  /*13190*/  SHF.L.U32 R139, R135, 0x4, RZ ;  /* 0x00000004878b7819 */ /* 0x000fc600000006ff */
[----:B------:R-:W-:Y:S01]  /*131a0*/  FFMA.FTZ R114, R160, R114, R105 ;  /* 0x00000072a0727223 */ /* 0x000fe20000010069 */
[----:B------:R-:W-:Y:S01]  /*131b0*/  SHF.R.U32.HI R135, RZ, 0x1c, R135 ;  /* 0x0000001cff877819 */ /* 0x000fe20000011687 */
[----:B------:R1:W-:Y:S01]  /*131c0*/  STG.E.128 desc[UR4][R86.64], R36 ;  /* 0x0000002456007986 */ /* 0x0003e2000c101d04 */
[----:B------:R-:W-:Y:S01]  /*131d0*/  F2FP.F16.F32.PACK_AB R43, R151, R150 ;  /* 0x00000096972b723e */ /* 0x000fe200000000ff */
[----:B------:R-:W-:Y:S01]  /*131e0*/  VIADD R26, R26, UR16 ;  /* 0x000000101a1a7c36 */ /* 0x000fe20008000000 */
[----:B------:R-:W-:Y:S02]  /*131f0*/  F2FP.F16.F32.PACK_AB R42, R147, R146 ;  /* 0x00000092932a723e */ /* 0x000fe400000000ff */
[----:B------:R-:W-:Y:S02]  /*13200*/  F2FP.F16.F32.PACK_AB R41, R143, R142 ;  /* 0x0000008e8f29723e */ /* 0x000fe400000000ff */
[----:B------:R-:W-:Y:S02]  /*13210*/  F2FP.F16.F32.PACK_AB R40, R45, R44 ;  /* 0x0000002c2d28723e */ /* 0x000fe400000000ff */
[----:B------:R-:W-:-:S02]  /*13220*/  F2FP.F16.F32.PACK_AB R44, R153, R152 ;  /* 0x00000098992c723e */ /* 0x000fc400000000ff */
[----:B------:R-:W-:Y:S01]  /*13230*/  F2FP.F16.F32.PACK_AB R45, R149, R148 ;  /* 0x00000094952d723e */ /* 0x000fe200000000ff */
[----:B------:R1:W-:Y:S01]  /*13240*/  STG.E.128 desc[UR4][R112.64], R40 ;  /* 0x0000002870007986 */ /* 0x0003e2000c101d04 */
[C---:B0-----:R-:W-:Y:S02]  /*13250*/  IADD3 R34, P1, R139.reuse, UR12, RZ ;  /* 0x0000000c8b227c10 */ /* 0x041fe4000ff3e0ff */
[----:B------:R-:W-:Y:S02]  /*13260*/  IADD3 R32, P2, R139, UR14, RZ ;  /* 0x0000000e8b207c10 */ /* 0x000fe4000ff5e0ff */
[----:B------:R-:W-:Y:S02]  /*13270*/  F2FP.F16.F32.PACK_AB R46, R145, R144 ;  /* 0x00000090912e723e */ /* 0x000fe400000000ff */
[----:B------:R-:W-:Y:S02]  /*13280*/  F2FP.F16.F32.PACK_AB R47, R141, R140 ;  /* 0x0000008c8d2f723e */ /* 0x000fe400000000ff */
[----:B------:R-:W-:-:S02]  /*13290*/  IADD3.X R35, R135, UR13, RZ, P1, !PT ;  /* 0x0000000d87237c10 */ /* 0x000fc40008ffe4ff */
[----:B------:R-:W-:Y:S02]  /*132a0*/  F2FP.F16.F32.PACK_AB R31, R138, R137 ;  /* 0x000000898a1f723e */ /* 0x000fe400000000ff */
[----:B------:R-:W-:Y:S01]  /*132b0*/  F2FP.F16.F32.PACK_AB R30, R136, R133 ;  /* 0x00000085881e723e */ /* 0x000fe200000000ff */
[----:B------:R1:W-:Y:S01]  /*132c0*/  STG.E.128 desc[UR4][R34.64], R44 ;  /* 0x0000002c22007986 */ /* 0x0003e2000c101d04 */
[----:B------:R-:W-:Y:S02]  /*132d0*/  F2FP.F16.F32.PACK_AB R29, R115, R114 ;  /* 0x00000072731d723e */ /* 0x000fe400000000ff */
[----:B------:R-:W-:Y:S02]  /*132e0*/  IADD3.X R33, R135, UR15, RZ, P2, !PT ;  /* 0x0000000f87217c10 */ /* 0x000fe400097fe4ff */
[----:B------:R-:W-:Y:S02]  /*132f0*/  F2FP.F16.F32.PACK_AB R28, R134, R131 ;  /* 0x00000083861c723e */ /* 0x000fe400000000ff */
[----:B------:R-:W-:-:S02]  /*13300*/  ISETP.GE.AND P1, PT, R26, UR17, PT ;  /* 0x000000111a007c0c */ /* 0x000fc4000bf26270 */
[----:B------:R-:W-:Y:S01]  /*13310*/  SEL R134, RZ, 0x1, P0 ;  /* 0x00000001ff867807 */ /* 0x000fe20000000000 */
[----:B------:R1:W-:Y:S10]  /*13320*/  STG.E.128 desc[UR4][R32.64], R28 ;  /* 0x0000001c20007986 */ /* 0x0003f4000c101d04 */
[----:B------:R-:W-:Y:S05]  /*13330*/  @!P1 BRA `(.L_x_13390) ;  /* 0xfffffed800409947 */ /* 0x000fea000383ffff */
[----:B------:R-:W-:Y:S05]  /*13340*/  EXIT ;  /* 0x000000000000794d */ /* 0x000fea0003800000 */
.L_x_13389:
[----:B------:R-:W-:Y:S01]  /*13350*/  HFMA2.MMA R143, -RZ, RZ, 0, 5.9604644775390625e-08 ;  /* 0x00000001ff8f7435 */ /* 0x000fe200000001ff */
[----:B------:R-:W-:Y:S01]  /*13360*/  IMAD.MOV.U32 R144, RZ, RZ, 0x1f ;  /* 0x0000001fff907424 */ /* 0x000fe200078e00ff */
[----:B------:R-:W-:-:S09]  /*13370*/  MOV R141, 0xffffffff ;  /* 0xffffffff008d7802 */ /* 0x000fd20000000f00 */
[----:B0-----:R-:W-:Y:S05]  /*13380*/  WARPSYNC.COLLECTIVE R141, `(.L_x_13391) ;  /* 0x000000008d087348 */ /* 0x001fea0003c00000 */
[----:B------:R1:W2:Y:S02]  /*13390*/  SHFL.BFLY P2, R140, R142, R143, R144 ;  /* 0x0c00008f8e8c7389 */ /* 0x0002a40000040090 */
[----:B012---:R-:W-:Y:S01]  /*133a0*/  ENDCOLLECTIVE ;  /* 0x000000000000791b */ /* 0x007fe20003800000 */
.L_x_13391:
[----:B------:R-:W-:Y:S02]  /*133b0*/  IMAD.MOV.U32 R143, RZ, RZ, 0x2 ;  /* 0x00000002ff8f7424 */ /* 0x000fe400078e00ff */
[----:B------:R-:W-:-:S04]  /*133c0*/  IMAD.MOV.U32 R113, RZ, RZ, R140 ;  /* 0x000000ffff717224 */ /* 0x000fc800078e008c */
[----:B------:R-:W-:-:S05]  /*133d0*/  FADD.FTZ R114, R142, R113 ;  /* 0x000000718e727221 */ /* 0x000fca0000010000 */
[----:B------:R-:W-:-:S07]  /*133e0*/  MOV R142, R114 ;  /* 0x00000072008e7202 */ /* 0x000fce0000000f00 */
[----:B------:R-:W-:Y:S05]  /*133f0*/  WARPSYNC.COLLECTIVE R141, `(.L_x_13392) ;  /* 0x000000008d087348 */ /* 0x000fea0003c00000 */
[----:B------:R0:W1:Y:S02]  /*13400*/  SHFL.BFLY P2, R140, R142, R143, R144 ;  /* 0x0c00008f8e8c7389 */ /* 0x0000640000040090 */
[----:B01----:R-:W-:Y:S01]  /*13410*/  ENDCOLLECTIVE ;  /* 0x000000000000791b */ /* 0x003fe20003800000 */
.L_x_13392:
[----:B------:R-:W-:Y:S01]  /*13420*/  HFMA2.MMA R143, -RZ, RZ, 0, 2.384185791015625e-07 ;  /* 0x00000004ff8f7435 */ /* 0x000fe200000001ff */
[----:B------:R-:W-:-:S05]  /*13430*/  MOV R113, R140 ;  /* 0x0000008c00717202 */ /* 0x000fca0000000f00 */
[----:B------:R-:W-:-:S04]  /*13440*/  FADD.FTZ R115, R114, R113 ;  /* 0x0000007172737221 */ /* 0x000fc80000010000 */
[----:B------:R-:W-:-:S07]  /*13450*/  IMAD.MOV.U32 R142, RZ, RZ, R115 ;  /* 0x000000ffff8e7224 */ /* 0x000fce00078e0073 */
[----:B------:R-:W-:Y:S05]  /*13460*/  WARPSYNC.COLLECTIVE R141, `(.L_x_13393) ;  /* 0x000000008d087348 */ /* 0x000fea0003c00000 */
[----:B------:R0:W1:Y:S02]  /*13470*/  SHFL.BFLY P2, R140, R142, R143, R144 ;  /* 0x0c00008f8e8c7389 */ /* 0x0000640000040090 */
[----:B01----:R-:W-:Y:S01]  /*13480*/  ENDCOLLECTIVE ;  /* 0x000000000000791b */ /* 0x003fe20003800000 */
.L_x_13393:
[----:B------:R-:W-:Y:S02]  /*13490*/  IMAD.MOV.U32 R143, RZ, RZ, 0x8 ;  /* 0x00000008ff8f7424 */ /* 0x000fe400078e00ff */
[----:B------:R-:W-:-:S04]  /*134a0*/  IMAD.MOV.U32 R112, RZ, RZ, R140 ;  /* 0x000000ffff707224 */ /* 0x000fc800078e008c */
[----:B------:R-:W-:-:S05]  /*134b0*/  FADD.FTZ R136, R115, R112 ;  /* 0x0000007073887221 */ /* 0x000fca0000010000 */
[----:B------:R-:W-:-:S07]  /*134c0*/  MOV R142, R136 ;  /* 0x00000088008e7202 */ /* 0x000fce0000000f00 */
[----:B------:R-:W-:Y:S05]  /*134d0*/  WARPSYNC.COLLECTIVE R141, `(.L_x_13394) ;  /* 0x000000008d087348 */ /* 0x000fea0003c00000 */
[----:B------:R0:W1:Y:S02]  /*134e0*/  SHFL.BFLY P2, R140, R142, R143, R144 ;  /* 0x0c00008f8e8c7389 */ /* 0x0000640000040090 */
[----:B01----:R-:W-:Y:S01]  /*134f0*/  ENDCOLLECTIVE ;  /* 0x000000000000791b */ /* 0x003fe20003800000 */
.L_x_13394:
[----:B------:R-:W-:Y:S01]  /*13500*/  HFMA2.MMA R143, -RZ, RZ, 0, 9.5367431640625e-07 ;  /* 0x00000010ff8f7435 */ /* 0x000fe200000001ff */
[----:B------:R-:W-:-:S05]  /*13510*/  MOV R113, R140 ;  /* 0x0000008c00717202 */ /* 0x000fca0000000f00 */
[----:B------:R-:W-:-:S04]  /*13520*/  FADD.FTZ R137, R136, R113 ;  /* 0x0000007188897221 */ /* 0x000fc80000010000 */
[----:B------:R-:W-:-:S07]  /*13530*/  IMAD.MOV.U32 R142, RZ, RZ, R137 ;  /* 0x000000ffff8e7224 */ /* 0x000fce00078e0089 */
[----:B------:R-:W-:Y:S05]  /*13540*/  WARPSYNC.COLLECTIVE R141, `(.L_x_13395) ;  /* 0x000000008d087348 */ /* 0x000fea0003c00000 */
[----:B------:R0:W1:Y:S02]  /*13550*/  SHFL.BFLY P2, R140, R142, R143, R144 ;  /* 0x0c00008f8e8c7389 */ /* 0x0000640000040090 */
[----:B01----:R-:W-:Y:S01]  /*13560*/  ENDCOLLECTIVE ;  /* 0x000000000000791b */ /* 0x003fe20003800000 */
.L_x_13395:
[----:B------:R-:W-:Y:S02]  /*13570*/  IMAD.MOV.U32 R143, RZ, RZ, 0x1 ;  /* 0x00000001ff8f7424 */ /* 0x000fe400078e00ff */
        /* <DEDUP_REMOVED lines=55> */
.L_x_13396:
[----:B------:R-:W-:Y:S01]  /*138f0*/  HFMA2.MMA R143, -RZ, RZ, 0, 1.1920928955078125e-07 ;  /* 0x00000002ff8f7435 */ /* 0x000fe200000001ff */
[----:B------:R-:W-:-:S05]  /*13900*/  MOV R114, R140 ;  /* 0x0000008c00727202 */ /* 0x000fca0000000f00 */
[----:B------:R-:W-:-:S04]  /*13910*/  FADD.FTZ R114, R113, R114 ;  /* 0x0000007271727221 */ /* 0x000fc80000010000 */
[----:B------:R-:W-:-:S07]  /*13920*/  IMAD.MOV.U32 R142, RZ, RZ, R114 ;  /* 0x000000ffff8e7224 */ /* 0x000fce00078e0072 */
[----:B------:R-:W-:Y:S05]  /*13930*/  WARPSYNC.COLLECTIVE R141, `(.L_x_13397) ;  /* 0x000000008d087348 */ /* 0x000fea0003c00000 */
[----:B------:R0:W1:Y:S02]  /*13940*/  SHFL.BFLY P2, R140, R142, R143, R144 ;  /* 0x0c00008f8e8c7389 */ /* 0x0000640000040090 */
[----:B01----:R-:W-:Y:S01]  /*13950*/  ENDCOLLECTIVE ;  /* 0x000000000000791b */ /* 0x003fe20003800000 */
.L_x_13397:
[----:B------:R-:W-:Y:S02]  /*13960*/  IMAD.MOV.U32 R143, RZ, RZ, 0x4 ;  /* 0x00000004ff8f7424 */ /* 0x000fe400078e00ff */
[----:B------:R-:W-:-:S04]  /*13970*/  IMAD.MOV.U32 R115, RZ, RZ, R140 ;  /* 0x000000ffff737224 */ /* 0x000fc800078e008c */
[----:B------:R-:W-:-:S05]  /*13980*/  FADD.FTZ R115, R114, R115 ;  /* 0x0000007372737221 */ /* 0x000fca0000010000 */
[----:B------:R-:W-:-:S07]  /*13990*/  MOV R142, R115 ;  /* 0x00000073008e7202 */ /* 0x000fce0000000f00 */
[----:B------:R-:W-:Y:S05]  /*139a0*/  WARPSYNC.COLLECTIVE R141, `(.L_x_13398) ;  /* 0x000000008d087348 */ /* 0x000fea0003c00000 */
[----:B------:R0:W1:Y:S02]  /*139b0*/  SHFL.BFLY P2, R140, R142, R143, R144 ;  /* 0x0c00008f8e8c7389 */ /* 0x0000640000040090 */
[----:B01----:R-:W-:Y:S01]  /*139c0*/  ENDCOLLECTIVE ;  /* 0x000000000000791b */ /* 0x003fe20003800000 */
.L_x_13398:
[----:B------:R-:W-:Y:S01]  /*139d0*/  HFMA2.MMA R143, -RZ, RZ, 0, 4.76837158203125e-07 ;  /* 0x00000008ff8f7435 */ /* 0x000fe200000001ff */
[----:B------:R-:W-:-:S05]  /*139e0*/  MOV R136, R140 ;  /* 0x0000008c00887202 */ /* 0x000fca0000000f00 */
[----:B------:R-:W-:-:S04]  /*139f0*/  FADD.FTZ R136, R115, R136 ;  /* 0x0000008873887221 */ /* 0x000fc80000010000 */
[----:B------:R-:W-:-:S07]  /*13a00*/  IMAD.MOV.U32 R142, RZ, RZ, R136 ;  /* 0x000000ffff8e7224 */ /* 0x000fce00078e0088 */
[----:B------:R-:W-:Y:S05]  /*13a10*/  WARPSYNC.COLLECTIVE R141, `(.L_x_13399) ;  /* 0x000000008d087348 */ /* 0x000fea0003c00000 */
[----:B------:R0:W1:Y:S02]  /*13a20*/  SHFL.BFLY P2, R140, R142, R143, R144 ;  /* 0x0c00008f8e8c7389 */ /* 0x0000640000040090 */
[----:B01----:R-:W-:Y:S01]  /*13a30*/  ENDCOLLECTIVE ;  /* 0x000000000000791b */ /* 0x003fe20003800000 */
.L_x_13399:
[----:B------:R-:W-:Y:S02]  /*13a40*/  IMAD.MOV.U32 R143, RZ, RZ, 0x10 ;  /* 0x00000010ff8f7424 */ /* 0x000fe400078e00ff */
[----:B------:R-:W-:-:S04]  /*13a50*/  IMAD.MOV.U32 R137, RZ, RZ, R140 ;  /* 0x000000ffff897224 */ /* 0x000fc800078e008c */
[----:B------:R-:W-:-:S05]  /*13a60*/  FADD.FTZ R137, R136, R137 ;  /* 0x0000008988897221 */ /* 0x000fca0000010000 */
[----:B------:R-:W-:-:S07]  /*13a70*/  MOV R142, R137 ;  /* 0x00000089008e7202 */ /* 0x000fce0000000f00 */
[----:B------:R-:W-:Y:S05]  /*13a80*/  WARPSYNC.COLLECTIVE R141, `(.L_x_13400) ;  /* 0x000000008d087348 */ /* 0x000fea0003c00000 */
[----:B------:R0:W1:Y:S02]  /*13a90*/  SHFL.BFLY P2, R140, R142, R143, R144 ;  /* 0x0c00008f8e8c7389 */ /* 0x0000640000040090 */
[----:B01----:R-:W-:Y:S01]  /*13aa0*/  ENDCOLLECTIVE ;  /* 0x000000000000791b */ /* 0x003fe20003800000 */
.L_x_13400:
[----:B------:R-:W-:Y:S05]  /*13ab0*/  BRA `(.L_x_13401) ;  /* 0xffffffe400fc7947 */ /* 0x000fea000383ffff */
.L_x_13402:
        /* <DEDUP_REMOVED lines=12> */
.L_x_20593:


//--------------------- .text._ZN10layer_norm31ln_parallel_residual_fwd_kernelINS_13Kernel_traitsI6__halfS2_fS2_fjLj3072ELj1ELj1ELj4ELj16ENS_18Kernel_traits_baseILj3072ES2_S2_fS2_fjLj128EEEEELb1ELb1ELb0EEEvNS_9FwdParamsE --------------------------
	.section	.text._ZN10layer_norm31ln_parallel_residual_fwd_kernelINS_13Kernel_traitsI6__halfS2_fS2_fjLj3072ELj1ELj1ELj4ELj16ENS_18Kernel_traits_baseILj3072ES2_S2_fS2_fjLj128EEEEELb1ELb1ELb0EEEvNS_9FwdParamsE,"ax",@progbits
	.align	128
        .global         _ZN10layer_norm31ln_parallel_residual_fwd_kernelINS_13Kernel_traitsI6__halfS2_fS2_fjLj3072ELj1ELj1ELj4ELj16ENS_18Kernel_traits_baseILj3072ES2_S2_fS2_fjLj128EEEEELb1ELb1ELb0EEEvNS_9FwdParamsE
        .type           _ZN10layer_norm31ln_parallel_residual_fwd_kernelINS_13Kernel_traitsI6__halfS2_fS2_fjLj3072ELj1ELj1ELj4ELj16ENS_18Kernel_traits_baseILj3072ES2_S2_fS2_fjLj128EEEEELb1ELb1ELb0EEEvNS_9FwdParamsE,@function
        .size           _ZN10layer_norm31ln_parallel_residual_fwd_kernelINS_13Kernel_traitsI6__halfS2_fS2_fjLj3072ELj1ELj1ELj4ELj16ENS_18Kernel_traits_baseILj3072ES2_S2_fS2_fjLj128EEEEELb1ELb1ELb0EEEvNS_9FwdParamsE,(.L_x_20594 - _ZN10layer_norm31ln_parallel_residual_fwd_kernelINS_13Kernel_traitsI6__halfS2_fS2_fjLj3072ELj1ELj1ELj4ELj16ENS_18Kernel_traits_baseILj3072ES2_S2_fS2_fjLj128EEEEELb1ELb1ELb0EEEvNS_9FwdParamsE)
        .other          _ZN10layer_norm31ln_parallel_residual_fwd_kernelINS_13Kernel_traitsI6__halfS2_fS2_fjLj3072ELj1ELj1ELj4ELj16ENS_18Kernel_traits_baseILj3072ES2_S2_fS2_fjLj128EEEEELb1ELb1ELb0EEEvNS_9FwdParamsE,@"STO_CUDA_ENTRY STV_DEFAULT"
_ZN10layer_norm31ln_parallel_residual_fwd_kernelINS_13Kernel_traitsI6__halfS2_fS2_fjLj3072ELj1ELj1ELj4ELj16ENS_18Kernel_traits_baseILj3072ES2_S2_fS2_fjLj128EEEEELb1ELb1ELb0EEEvNS_9FwdParamsE:
.text._ZN10layer_norm31ln_parallel_residual_fwd_kernelINS_13Kernel_traitsI6__halfS2_fS2_fjLj3072ELj1ELj1ELj4ELj16ENS_18Kernel_traits_baseILj3072ES2_S2_fS2_fjLj128EEEEELb1ELb1ELb0EEEvNS_9FwdParamsE:
        /* <DEDUP_REMOVED lines=8> */
[----:B------:R-:W1:Y:S08]  /*0080*/  LDC R45, c[0x0][0x2ec] ;  /* 0x0000bb00ff2d7b82 */ /* 0x000e700000000800 */
[----:B------:R-:W2:Y:S01]  /*0090*/  @P0 LDG.E.64 R2, desc[UR4][R2.64] ;  /* 0x0000000402020981 */ /* 0x000ea2000c1e1b00 */
[----:B------:R-:W3:Y:S01]  /*00a0*/  @P0 LDC R7, c[0x0][0x2f0] ;  /* 0x0000bc00ff070b82 */ /* 0x000ee20000000800 */
[----:B0-----:R-:W-:Y:S01]  /*00b0*/  @P0 MOV R4, R44 ;  /* 0x0000002c00040202 */ /* 0x001fe20000000f00 */
[----:B-1----:R-:W-:-:S06]  /*00c0*/  @P0 IMAD.MOV.U32 R5, RZ, RZ, R45 ;  /* 0x000000ffff050224 */ /* 0x002fcc00078e002d */
[----:B------:R-:W3:Y:S01]  /*00d0*/  @P0 LDG.E.64 R4, desc[UR4][R4.64] ;  /* 0x0000000404040981 */ /* 0x000ee2000c1e1b00 */
[----:B------:R-:W0:Y:S01]  /*00e0*/  S2R R65, SR_TID.X ;  /* 0x0000000000417919 */ /* 0x000e220000002100 */
[----:B------:R-:W0:Y:S08]  /*00f0*/  S2UR UR8, SR_CTAID.X ;  /* 0x00000000000879c3 */ /* 0x000e300000002500 */
[----:B------:R-:W0:Y:S02]  /*0100*/  LDC R64, c[0x0][RZ] ;  /* 0x00000000ff407b82 */ /* 0x000e240000000800 */
        /* <DEDUP_REMOVED lines=9> */
[----:B------:R-:W-:Y:S02]  /*01a0*/  @P0 IMAD.X R45, RZ, RZ, R5, P1 ;  /* 0x000000ffff2d0224 */ /* 0x000fe400008e0605 */
[----:B------:R-:W-:-:S03]  /*01b0*/  IMAD.WIDE.U32 R4, R64, -0x326172a9, RZ ;  /* 0xcd9e8d5740047825 */ /* 0x000fc600078e00ff */
[--C-:B------:R-:W-:Y:S02]  /*01c0*/  SHF.R.U64 R23, R44, 0x2, R45.reuse ;  /* 0x000000022c177819 */ /* 0x100fe4000000122d */
[----:B------:R-:W-:Y:S01]  /*01d0*/  SHF.R.U32.HI R22, RZ, 0x2, R45 ;  /* 0x00000002ff167819 */ /* 0x000fe2000001162d */
[----:B------:R-:W-:Y:S01]  /*01e0*/  UIADD3 UR21, UR7, -0x4498517b, URZ ;  /* 0xbb67ae8507157890 */ /* 0x000fe2000fffe03f */
[----:B------:R-:W0:Y:S01]  /*01f0*/  LDC R45, c[0x0][0x218] ;  /* 0x00008600ff2d7b82 */ /* 0x000e220000000800 */
[----:B------:R-:W-:Y:S01]  /*0200*/  IMAD.WIDE.U32 R2, R23, -0x2daee0ad, RZ ;  /* 0xd2511f5317027825 */ /* 0x000fe200078e00ff */
[----:B------:R-:W-:-:S04]  /*0210*/  LOP3.LUT R6, R5, UR6, R22, 0x96, !PT ;  /* 0x0000000605067c12 */ /* 0x000fc8000f8e9616 */
        /* <DEDUP_REMOVED lines=29> */
[----:B------:R-:W-:Y:S01]  /*03f0*/  UIADD3 UR30, UR6, -0x4ab325aa, URZ ;  /* 0xb54cda56061e7890 */ /* 0x000fe2000fffe03f */
[----:B0-----:R-:W-:Y:S02]  /*0400*/  SHF.R.S32.HI R0, RZ, 0x1f, R45 ;  /* 0x0000001fff007819 */ /* 0x001fe4000001142d */
[----:B------:R-:W-:Y:S01]  /*0410*/  LOP3.LUT R2, R9, UR28, R4, 0x96, !PT ;  /* 0x0000001c09027c12 */ /* 0x000fe2000f8e9604 */
[----:B------:R-:W-:Y:S01]  /*0420*/  IMAD.WIDE.U32 R4, R5, -0x326172a9, RZ ;  /* 0xcd9e8d5705047825 */ /* 0x000fe200078e00ff */
[----:B------:R-:W-:Y:S01]  /*0430*/  LEA.HI R45, R0, R45, RZ, 0x3 ;  /* 0x0000002d002d7211 */ /* 0x000fe200078f18ff */
[----:B------:R-:W-:Y:S02]  /*0440*/  UIADD3 UR31, UR7, 0x646e171e, URZ ;  /* 0x646e171e071f7890 */ /* 0x000fe4000fffe03f */
[----:B------:R-:W-:Y:S01]  /*0450*/  IMAD.WIDE.U32 R2, R2, -0x2daee0ad, RZ ;  /* 0xd2511f5302027825 */ /* 0x000fe200078e00ff */
[----:B------:R-:W-:-:S02]  /*0460*/  LOP3.LUT R7, R5, UR30, R8, 0x96, !PT ;  /* 0x0000001e05077c12 */ /* 0x000fc4000f8e9608 */
        /* <DEDUP_REMOVED lines=34> */
.L_x_13404:
[----:B------:R-:W-:Y:S05]  /*0690*/  BSYNC B0 ;  /* 0x0000000000007941 */ /* 0x000fea0003800000 */
.L_x_13403:
        /* <DEDUP_REMOVED lines=14> */
.L_x_13406:
[----:B------:R-:W-:Y:S05]  /*0780*/  BSYNC B0 ;  /* 0x0000000000007941 */ /* 0x000fea0003800000 */
.L_x_13405:
        /* <DEDUP_REMOVED lines=13> */
.L_x_13408:
[----:B------:R-:W-:Y:S05]  /*0860*/  BSYNC B0 ;  /* 0x0000000000007941 */ /* 0x000fea0003800000 */
.L_x_13407:
[----:B------:R-:W-:Y:S01]  /*0870*/  ULDC UR8, c[0x0][0x214] ;  /* 0x0000850000087ab9 */ /* 0x000fe20000000800 */
[----:B------:R-:W-:Y:S02]  /*0880*/  LOP3.LUT R113, R15, UR35, R6, 0x96, !PT ;  /* 0x000000230f717c12 */ /* 0x000fe4000f8e9606 */
[----:B------:R-:W-:-:S13]  /*0890*/  ISETP.GE.AND P0, PT, R19, UR8, PT ;  /* 0x0000000813007c0c */ /* 0x000fda000bf06270 */
[----:B------:R-:W-:Y:S05]  /*08a0*/  @P0 EXIT ;  /* 0x000000000000094d */ /* 0x000fea0003800000 */
[----:B------:R-:W-:Y:S01]  /*08b0*/  SHF.R.S32.HI R45, RZ, 0x3, R45 ;  /* 0x00000003ff2d7819 */ /* 0x000fe2000001142d */
[--C-:B-----5:R-:W-:Y:S01]  /*08c0*/  HADD2.F32 R2, -RZ, R32.reuse.H0_H0 ;  /* 0x20000020ff027230 */ /* 0x120fe20000004100 */
[----:B------:R-:W-:Y:S01]  /*08d0*/  HFMA2.MMA R60, -RZ, RZ, 0, 5.9604644775390625e-08 ;  /* 0x00000001ff3c7435 */ /* 0x000fe200000001ff */
[----:B------:R-:W-:Y:S01]  /*08e0*/  HADD2.F32 R69, -RZ, R32.H1_H1 ;  /* 0x30000020ff457230 */ /* 0x000fe20000004100 */
[----:B------:R-:W-:Y:S01]  /*08f0*/  LOP3.LUT R111, R44, 0x3, RZ, 0xc0, !PT ;  /* 0x000000032c6f7812 */ /* 0x000fe200078ec0ff */
[----:B------:R-:W-:Y:S01]  /*0900*/  IMAD.SHL.U32 R32, R65, 0x20, RZ ;  /* 0x0000002041207824 */ /* 0x000fe200078e00ff */
[----:B------:R-:W-:Y:S01]  /*0910*/  ULDC.U8 UR10, c[0x0][0x2a0] ;  /* 0x0000a800000a7ab9 */ /* 0x000fe20000000000 */
[--C-:B------:R-:W-:Y:S01]  /*0920*/  HADD2.F32 R82, -RZ, R24.reuse.H0_H0 ;  /* 0x20000018ff527230 */ /* 0x100fe20000004100 */
[----:B------:R-:W-:Y:S01]  /*0930*/  ULDC UR38, c[0x0][0x218] ;  /* 0x0000860000267ab9 */ /* 0x000fe20000000800 */
[----:B------:R-:W-:Y:S01]  /*0940*/  HADD2.F32 R85, -RZ, R24.H1_H1 ;  /* 0x30000018ff557230 */ /* 0x000fe20000004100 */
[----:B------:R-:W-:Y:S01]  /*0950*/  LOP3.LUT R24, R45, 0x7f, RZ, 0xc0, !PT ;  /* 0x0000007f2d187812 */ /* 0x000fe200078ec0ff */
[--C-:B------:R-:W-:Y:S01]  /*0960*/  HADD2.F32 R84, -RZ, R25.reuse.H0_H0 ;  /* 0x20000019ff547230 */ /* 0x100fe20000004100 */
[----:B------:R-:W-:Y:S01]  /*0970*/  SHF.R.U32.HI R45, RZ, 0x2, R45 ;  /* 0x00000002ff2d7819 */ /* 0x000fe2000001162d */
[----:B------:R-:W-:Y:S01]  /*0980*/  HADD2.F32 R87, -RZ, R25.H1_H1 ;  /* 0x30000019ff577230 */ /* 0x000fe20000004100 */
[----:B------:R-:W-:Y:S01]  /*0990*/  LOP3.LUT R25, R65, 0x60, RZ, 0xc0, !PT ;  /* 0x0000006041197812 */ /* 0x000fe200078ec0ff */
[--C-:B------:R-:W-:Y:S01]  /*09a0*/  HADD2.F32 R68, -RZ, R33.reuse.H0_H0 ;  /* 0x20000021ff447230 */ /* 0x100fe20000004100 */
[----:B------:R-:W-:Y:S01]  /*09b0*/  ULDC UR11, c[0x0][0x290] ;  /* 0x0000a400000b7ab9 */ /* 0x000fe20000000800 */
        /* <DEDUP_REMOVED lines=10> */
[----:B------:R-:W-:Y:S01]  /*0a60*/  IMAD R26, R46, -0x2daee0ad, RZ ;  /* 0xd2511f532e1a7824 */ /* 0x000fe200078e02ff */
[----:B------:R-:W-:Y:S01]  /*0a70*/  VIMNMX R33, R33, 0x20, PT ;  /* 0x0000002021217848 */ /* 0x000fe20003fe0100 */
[----:B------:R-:W-:Y:S01]  /*0a80*/  IMAD R27, R47, -0x326172a9, RZ ;  /* 0xcd9e8d572f1b7824 */ /* 0x000fe200078e02ff */
[----:B------:R-:W-:Y:S01]  /*0a90*/  IADD3 R25, R25, R24, RZ ;  /* 0x0000001819197210 */ /* 0x000fe20007ffe0ff */
[----:B------:R-:W-:Y:S01]  /*0aa0*/  IMAD.HI.U32 R108, R113, -0x326172a9, RZ ;  /* 0xcd9e8d57716c7827 */ /* 0x000fe200078e00ff */
[----:B------:R-:W-:Y:S01]  /*0ab0*/  ULDC.64 UR8, c[0x0][0x230] ;  /* 0x00008c0000087ab9 */ /* 0x000fe20000000a00 */
[----:B------:R-:W-:-:S02]  /*0ac0*/  UISETP.NE.AND UP0, UPT, UR10, URZ, UPT ;  /* 0x0000003f0a00728c */ /* 0x000fc4000bf05270 */
[----:B------:R-:W-:Y:S01]  /*0ad0*/  IMAD.SHL.U32 R25, R25, 0x8, RZ ;  /* 0x0000000819197824 */ /* 0x000fe200078e00ff */
[----:B------:R-:W-:Y:S01]  /*0ae0*/  LOP3.LUT R108, R108, UR36, R27, 0x96, !PT ;  /* 0x000000246c6c7c12 */ /* 0x000fe2000f8e961b */
[----:B------:R-:W-:Y:S01]  /*0af0*/  IMAD.HI.U32 R109, R112, -0x2daee0ad, RZ ;  /* 0xd2511f53706d7827 */ /* 0x000fe200078e00ff */
[----:B------:R-:W-:Y:S01]  /*0b00*/  ULDC.64 UR12, c[0x0][0x238] ;  /* 0x00008e00000c7ab9 */ /* 0x000fe20000000a00 */
[----:B------:R-:W-:Y:S01]  /*0b10*/  ULDC.64 UR14, c[0x0][0x240] ;  /* 0x00009000000e7ab9 */ /* 0x000fe20000000a00 */
[----:B------:R-:W-:Y:S01]  /*0b20*/  I2FP.F32.U32 R25, R25 ;  /* 0x0000001900197245 */ /* 0x000fe20000201000 */
[----:B------:R-:W-:Y:S01]  /*0b30*/  IMAD.IADD R33, R24, 0x1, R33 ;  /* 0x0000000118217824 */ /* 0x000fe200078e0221 */
[----:B------:R-:W-:Y:S01]  /*0b40*/  LOP3.LUT R109, R109, UR37, R26, 0x96, !PT ;  /* 0x000000256d6d7c12 */ /* 0x000fe2000f8e961a */
[--C-:B------:R-:W-:Y:S01]  /*0b50*/  HADD2.F32 R18, -RZ, R8.reuse.H0_H0 ;  /* 0x20000008ff127230 */ /* 0x100fe20000004100 */
[----:B------:R0:W1:Y:S01]  /*0b60*/  MUFU.RCP R115, R25 ;  /* 0x0000001900737308 */ /* 0x0000620000001000 */
        /* <DEDUP_REMOVED lines=41> */
.L_x_13808:
        /* <DEDUP_REMOVED lines=35> */
.L_x_13412:
[----:B------:R-:W-:-:S07]  /*1030*/  IMAD.MOV.U32 R61, RZ, RZ, R113 ;  /* 0x000000ffff3d7224 */ /* 0x000fce00078e0071 */
.L_x_13413:
[----:B------:R-:W-:Y:S05]  /*1040*/  BSYNC B1 ;  /* 0x0000000000017941 */ /* 0x000fea0003800000 */
.L_x_13411:
        /* <DEDUP_REMOVED lines=16> */
.L_x_13417:
[----:B------:R-:W-:Y:S05]  /*1150*/  BSYNC B2 ;  /* 0x0000000000027941 */ /* 0x000fea0003800000 */
.L_x_13416:
        /* <DEDUP_REMOVED lines=44> */
.L_x_13415:
[----:B------:R-:W-:Y:S05]  /*1420*/  BSYNC B1 ;  /* 0x0000000000017941 */ /* 0x000fea0003800000 */
.L_x_13414:
[----:B------:R-:W0:Y:S01]  /*1430*/  LDC R116, c[0x0][0x298] ;  /* 0x0000a600ff747b82 */ /* 0x000e220000000800 */
[----:B------:R-:W-:Y:S01]  /*1440*/  ISETP.NE.U32.AND P2, PT, R36, RZ, PT ;  /* 0x000000ff2400720c */ /* 0x000fe20003f45070 */
[----:B-----5:R-:W-:Y:S01]  /*1450*/  HADD2.F32 R39, -RZ, R40.H0_H0 ;  /* 0x20000028ff277230 */ /* 0x020fe20000004100 */
[----:B------:R-:W-:Y:S01]  /*1460*/  I2FP.F32.U32 R38, R61 ;  /* 0x0000003d00267245 */ /* 0x000fe20000201000 */
[----:B------:R-:W-:Y:S01]  /*1470*/  IMAD.MOV.U32 R61, RZ, RZ, 0x2f800000 ;  /* 0x2f800000ff3d7424 */ /* 0x000fe200078e00ff */
        /* <DEDUP_REMOVED lines=13> */
.L_x_13418:
        /* <DEDUP_REMOVED lines=12> */
.L_x_13421:
[----:B------:R-:W-:-:S07]  /*1610*/  IMAD.MOV.U32 R37, RZ, RZ, R113 ;  /* 0x000000ffff257224 */ /* 0x000fce00078e0071 */
.L_x_13422:
[----:B------:R-:W-:Y:S05]  /*1620*/  BSYNC B1 ;  /* 0x0000000000017941 */ /* 0x000fea0003800000 */
.L_x_13420:
        /* <DEDUP_REMOVED lines=16> */
.L_x_13426:
[----:B------:R-:W-:Y:S05]  /*1730*/  BSYNC B2 ;  /* 0x0000000000027941 */ /* 0x000fea0003800000 */
.L_x_13425:
        /* <DEDUP_REMOVED lines=44> */
.L_x_13424:
[----:B------:R-:W-:Y:S05]  /*1a00*/  BSYNC B1 ;  /* 0x0000000000017941 */ /* 0x000fea0003800000 */
.L_x_13423:
        /* <DEDUP_REMOVED lines=9> */
.L_x_13419:
        /* <DEDUP_REMOVED lines=12> */
.L_x_13428:
[----:B------:R-:W-:-:S07]  /*1b60*/  IMAD.MOV.U32 R37, RZ, RZ, R113 ;  /* 0x000000ffff257224 */ /* 0x000fce00078e0071 */
.L_x_13429:
[----:B------:R-:W-:Y:S05]  /*1b70*/  BSYNC B1 ;  /* 0x0000000000017941 */ /* 0x000fea0003800000 */
.L_x_13427:
        /* <DEDUP_REMOVED lines=16> */
.L_x_13433:
[----:B------:R-:W-:Y:S05]  /*1c80*/  BSYNC B2 ;  /* 0x0000000000027941 */ /* 0x000fea0003800000 */
.L_x_13432:
        /* <DEDUP_REMOVED lines=44> */
.L_x_13431:
[----:B------:R-:W-:Y:S05]  /*1f50*/  BSYNC B1 ;  /* 0x0000000000017941 */ /* 0x000fea0003800000 */
.L_x_13430:
        /* <DEDUP_REMOVED lines=13> */
.L_x_13434:
        /* <DEDUP_REMOVED lines=12> */
.L_x_13437:
[----:B------:R-:W-:-:S07]  /*20f0*/  IMAD.MOV.U32 R40, RZ, RZ, R113 ;  /* 0x000000ffff287224 */ /* 0x000fce00078e0071 */
.L_x_13438:
[----:B------:R-:W-:Y:S05]  /*2100*/  BSYNC B1 ;  /* 0x0000000000017941 */ /* 0x000fea0003800000 */
.L_x_13436:
        /* <DEDUP_REMOVED lines=16> */
.L_x_13442:
[----:B------:R-:W-:Y:S05]  /*2210*/  BSYNC B2 ;  /* 0x0000000000027941 */ /* 0x000fea0003800000 */
.L_x_13441:
        /* <DEDUP_REMOVED lines=44> */
.L_x_13440:
[----:B------:R-:W-:Y:S05]  /*24e0*/  BSYNC B1 ;  /* 0x0000000000017941 */ /* 0x000fea0003800000 */
.L_x_13439:
        /* <DEDUP_REMOVED lines=9> */
.L_x_13435:
        /* <DEDUP_REMOVED lines=12> */
.L_x_13444:
[----:B------:R-:W-:-:S07]  /*2640*/  IMAD.MOV.U32 R40, RZ, RZ, R113 ;  /* 0x000000ffff287224 */ /* 0x000fce00078e0071 */
.L_x_13445:
[----:B------:R-:W-:Y:S05]  /*2650*/  BSYNC B1 ;  /* 0x0000000000017941 */ /* 0x000fea0003800000 */
.L_x_13443:
        /* <DEDUP_REMOVED lines=16> */
.L_x_13449:
[----:B------:R-:W-:Y:S05]  /*2760*/  BSYNC B2 ;  /* 0x0000000000027941 */ /* 0x000fea0003800000 */
.L_x_13448:
        /* <DEDUP_REMOVED lines=44> */
.L_x_13447:
[----:B------:R-:W-:Y:S05]  /*2a30*/  BSYNC B1 ;  /* 0x0000000000017941 */ /* 0x000fea0003800000 */
.L_x_13446:
        /* <DEDUP_REMOVED lines=13> */
.L_x_13450:
        /* <DEDUP_REMOVED lines=12> */
.L_x_13453:
[----:B------:R-:W-:-:S07]  /*2bd0*/  MOV R39, R113 ;  /* 0x0000007100277202 */ /* 0x000fce0000000f00 */
.L_x_13454:
[----:B------:R-:W-:Y:S05]  /*2be0*/  BSYNC B1 ;  /* 0x0000000000017941 */ /* 0x000fea0003800000 */
.L_x_13452:
        /* <DEDUP_REMOVED lines=16> */
.L_x_13458:
[----:B------:R-:W-:Y:S05]  /*2cf0*/  BSYNC B2 ;  /* 0x0000000000027941 */ /* 0x000fea0003800000 */
.L_x_13457:
        /* <DEDUP_REMOVED lines=44> */
.L_x_13456:
[----:B------:R-:W-:Y:S05]  /*2fc0*/  BSYNC B1 ;  /* 0x0000000000017941 */ /* 0x000fea0003800000 */
.L_x_13455:
        /* <DEDUP_REMOVED lines=9> */
.L_x_13451:
        /* <DEDUP_REMOVED lines=12> */
.L_x_13460:
[----:B------:R-:W-:-:S07]  /*3120*/  MOV R39, R113 ;  /* 0x0000007100277202 */ /* 0x000fce0000000f00 */
.L_x_13461:
[----:B------:R-:W-:Y:S05]  /*3130*/  BSYNC B1 ;  /* 0x0000000000017941 */ /* 0x000fea0003800000 */
.L_x_13459:
        /* <DEDUP_REMOVED lines=16> */
.L_x_13465:
[----:B------:R-:W-:Y:S05]  /*3240*/  BSYNC B2 ;  /* 0x0000000000027941 */ /* 0x000fea0003800000 */
.L_x_13464:
        /* <DEDUP_REMOVED lines=44> */
.L_x_13463:
[----:B------:R-:W-:Y:S05]  /*3510*/  BSYNC B1 ;  /* 0x0000000000017941 */ /* 0x000fea0003800000 */
.L_x_13462:
        /* <DEDUP_REMOVED lines=13> */
.L_x_13466:
        /* <DEDUP_REMOVED lines=12> */
.L_x_13469:
[----:B------:R-:W-:-:S07]  /*36b0*/  IMAD.MOV.U32 R103, RZ, RZ, R113 ;  /* 0x000000ffff677224 */ /* 0x000fce00078e0071 */
.L_x_13470:
[----:B------:R-:W-:Y:S05]  /*36c0*/  BSYNC B1 ;  /* 0x0000000000017941 */ /* 0x000fea0003800000 */
.L_x_13468:
        /* <DEDUP_REMOVED lines=16> */
.L_x_13474:
[----:B------:R-:W-:Y:S05]  /*37d0*/  BSYNC B2 ;  /* 0x0000000000027941 */ /* 0x000fea0003800000 */
.L_x_13473:
        /* <DEDUP_REMOVED lines=44> */
.L_x_13472:
[----:B------:R-:W-:Y:S05]  /*3aa0*/  BSYNC B1 ;  /* 0x0000000000017941 */ /* 0x000fea0003800000 */
.L_x_13471:
        /* <DEDUP_REMOVED lines=9> */
.L_x_13467:
        /* <DEDUP_REMOVED lines=12> */
.L_x_13476:
[----:B------:R-:W-:-:S07]  /*3c00*/  IMAD.MOV.U32 R111, RZ, RZ, R113 ;  /* 0x000000ffff6f7224 */ /* 0x000fce00078e0071 */
.L_x_13477:
[----:B------:R-:W-:Y:S05]  /*3c10*/  BSYNC B1 ;  /* 0x0000000000017941 */ /* 0x000fea0003800000 */
.L_x_13475:
        /* <DEDUP_REMOVED lines=16> */
.L_x_13481:
[----:B------:R-:W-:Y:S05]  /*3d20*/  BSYNC B2 ;  /* 0x0000000000027941 */ /* 0x000fea0003800000 */
.L_x_13480:
        /* <DEDUP_REMOVED lines=44> */
.L_x_13479:
[----:B------:R-:W-:Y:S05]  /*3ff0*/  BSYNC B1 ;  /* 0x0000000000017941 */ /* 0x000fea0003800000 */
.L_x_13478:
        /* <DEDUP_REMOVED lines=13> */
.L_x_13482:
        /* <DEDUP_REMOVED lines=12> */
.L_x_13485:
[----:B------:R-:W-:-:S07]  /*4190*/  IMAD.MOV.U32 R41, RZ, RZ, R113 ;  /* 0x000000ffff297224 */ /* 0x000fce00078e0071 */
.L_x_13486:
[----:B------:R-:W-:Y:S05]  /*41a0*/  BSYNC B1 ;  /* 0x0000000000017941 */ /* 0x000fea0003800000 */
.L_x_13484:
        /* <DEDUP_REMOVED lines=16> */
.L_x_13490:
[----:B------:R-:W-:Y:S05]  /*42b0*/  BSYNC B2 ;  /* 0x0000000000027941 */ /* 0x000fea0003800000 */
.L_x_13489:
        /* <DEDUP_REMOVED lines=44> */
.L_x_13488:
[----:B------:R-:W-:Y:S05]  /*4580*/  BSYNC B1 ;  /* 0x0000000000017941 */ /* 0x000fea0003800000 */
.L_x_13487:
        /* <DEDUP_REMOVED lines=9> */
.L_x_13483:
        /* <DEDUP_REMOVED lines=12> */
.L_x_13492:
[----:B------:R-:W-:-:S07]  /*46e0*/  IMAD.MOV.U32 R41, RZ, RZ, R113 ;  /* 0x000000ffff297224 */ /* 0x000fce00078e0071 */
.L_x_13493:
[----:B------:R-:W-:Y:S05]  /*46f0*/  BSYNC B1 ;  /* 0x0000000000017941 */ /* 0x000fea0003800000 */
.L_x_13491:
        /* <DEDUP_REMOVED lines=16> */
.L_x_13497:
[----:B------:R-:W-:Y:S05]  /*4800*/  BSYNC B2 ;  /* 0x0000000000027941 */ /* 0x000fea0003800000 */
.L_x_13496:
        /* <DEDUP_REMOVED lines=44> */
.L_x_13495:
[----:B------:R-:W-:Y:S05]  /*4ad0*/  BSYNC B1 ;  /* 0x0000000000017941 */ /* 0x000fea0003800000 */
.L_x_13494:
        /* <DEDUP_REMOVED lines=12> */
.L_x_13498:
        /* <DEDUP_REMOVED lines=12> */
.L_x_13501:
[----:B------:R-:W-:-:S07]  /*4c60*/  MOV R42, R113 ;  /* 0x00000071002a7202 */ /* 0x000fce0000000f00 */
.L_x_13502:
[----:B------:R-:W-:Y:S05]  /*4c70*/  BSYNC B1 ;  /* 0x0000000000017941 */ /* 0x000fea0003800000 */
.L_x_13500:
        /* <DEDUP_REMOVED lines=16> */
.L_x_13506:
[----:B------:R-:W-:Y:S05]  /*4d80*/  BSYNC B2 ;  /* 0x0000000000027941 */ /* 0x000fea0003800000 */
.L_x_13505:
        /* <DEDUP_REMOVED lines=44> */
.L_x_13504:
[----:B------:R-:W-:Y:S05]  /*5050*/  BSYNC B1 ;  /* 0x0000000000017941 */ /* 0x000fea0003800000 */
.L_x_13503:
        /* <DEDUP_REMOVED lines=9> */
.L_x_13499:
        /* <DEDUP_REMOVED lines=12> */
.L_x_13508:
[----:B------:R-:W-:-:S07]  /*51b0*/  MOV R42, R113 ;  /* 0x00000071002a7202 */ /* 0x000fce0000000f00 */
.L_x_13509:
[----:B------:R-:W-:Y:S05]  /*51c0*/  BSYNC B1 ;  /* 0x0000000000017941 */ /* 0x000fea0003800000 */
.L_x_13507:
        /* <DEDUP_REMOVED lines=16> */
.L_x_13513:
[----:B------:R-:W-:Y:S05]  /*52d0*/  BSYNC B2 ;  /* 0x0000000000027941 */ /* 0x000fea0003800000 */
.L_x_13512:
        /* <DEDUP_REMOVED lines=44> */
.L_x_13511:
[----:B------:R-:W-:Y:S05]  /*55a0*/  BSYNC B1 ;  /* 0x0000000000017941 */ /* 0x000fea0003800000 */
.L_x_13510:
        /* <DEDUP_REMOVED lines=12> */
.L_x_13514:
        /* <DEDUP_REMOVED lines=12> */
.L_x_13517:
[----:B------:R-:W-:-:S07]  /*5730*/  IMAD.MOV.U32 R100, RZ, RZ, R113 ;  /* 0x000000ffff647224 */ /* 0x000fce00078e0071 */
.L_x_13518:
[----:B------:R-:W-:Y:S05]  /*5740*/  BSYNC B1 ;  /* 0x0000000000017941 */ /* 0x000fea0003800000 */
.L_x_13516:
        /* <DEDUP_REMOVED lines=16> */
.L_x_13522:
[----:B------:R-:W-:Y:S05]  /*5850*/  BSYNC B2 ;  /* 0x0000000000027941 */ /* 0x000fea0003800000 */
.L_x_13521:
        /* <DEDUP_REMOVED lines=44> */
.L_x_13520:
[----:B------:R-:W-:Y:S05]  /*5b20*/  BSYNC B1 ;  /* 0x0000000000017941 */ /* 0x000fea0003800000 */
.L_x_13519:
        /* <DEDUP_REMOVED lines=9> */
.L_x_13515:
        /* <DEDUP_REMOVED lines=12> */
.L_x_13524:
[----:B------:R-:W-:-:S07]  /*5c80*/  IMAD.MOV.U32 R111, RZ, RZ, R113 ;  /* 0x000000ffff6f7224 */ /* 0x000fce00078e0071 */
.L_x_13525:
[----:B------:R-:W-:Y:S05]  /*5c90*/  BSYNC B1 ;  /* 0x0000000000017941 */ /* 0x000fea0003800000 */
.L_x_13523:
        /* <DEDUP_REMOVED lines=16> */
.L_x_13529:
[----:B------:R-:W-:Y:S05]  /*5da0*/  BSYNC B2 ;  /* 0x0000000000027941 */ /* 0x000fea0003800000 */
.L_x_13528:
        /* <DEDUP_REMOVED lines=44> */
.L_x_13527:
[----:B------:R-:W-:Y:S05]  /*6070*/  BSYNC B1 ;  /* 0x0000000000017941 */ /* 0x000fea0003800000 */
.L_x_13526:
        /* <DEDUP_REMOVED lines=12> */
.L_x_13530:
        /* <DEDUP_REMOVED lines=12> */
.L_x_13533:
[----:B------:R-:W-:-:S07]  /*6200*/  IMAD.MOV.U32 R99, RZ, RZ, R113 ;  /* 0x000000ffff637224 */ /* 0x000fce00078e0071 */
.L_x_13534:
[----:B------:R-:W-:Y:S05]  /*6210*/  BSYNC B1 ;  /* 0x0000000000017941 */ /* 0x000fea0003800000 */
.L_x_13532:
        /* <DEDUP_REMOVED lines=16> */
.L_x_13538:
[----:B------:R-:W-:Y:S05]  /*6320*/  BSYNC B2 ;  /* 0x0000000000027941 */ /* 0x000fea0003800000 */
.L_x_13537:
        /* <DEDUP_REMOVED lines=44> */
.L_x_13536:
[----:B------:R-:W-:Y:S05]  /*65f0*/  BSYNC B1 ;  /* 0x0000000000017941 */ /* 0x000fea0003800000 */
.L_x_13535:
        /* <DEDUP_REMOVED lines=9> */
.L_x_13531:
[----:B------:R-:W-:Y:S02]  /*6690*/  SEL R62, RZ, 0x10000, P4 ;  /* 0x00010000ff3e7807 */ /* 0x000fe40002000000 */
[----:B------:R-:W-:Y:S02]  /*66a0*/  ISETP.NE.AND P4, PT, R122, RZ, PT ;  /* 0x000000ff7a00720c */ /* 0x000fe40003f85270 */
[----:B------:R-:W-:Y:S02]  /*66b0*/  ISETP.NE.AND P2, PT, R118, RZ, PT ;  /* 0x000000ff7600720c */ /* 0x000fe40003f45270 */
[----:B------:R-:W-:Y:S02]  /*66c0*/  SEL R118, RZ, 0x1, P4 ;  /* 0x00000001ff767807 */ /* 0x000fe40002000000 */
[----:B------:R-:W-:Y:S02]  /*66d0*/  SEL R116, RZ, 0x1000000, P5 ;  /* 0x01000000ff747807 */ /* 0x000fe40002800000 */
[----:B------:R-:W-:-:S02]  /*66e0*/  SEL R63, RZ, 0x100, P3 ;  /* 0x00000100ff3f7807 */ /* 0x000fc40001800000 */
[----:B------:R-:W-:Y:S01]  /*66f0*/  ISETP.NE.AND P6, PT, R119, RZ, PT ;  /* 0x000000ff7700720c */ /* 0x000fe20003fc5270 */
[----:B------:R-:W-:Y:S01]  /*6700*/  IMAD.WIDE.U32 R118, R118, 0x1000000, RZ ;  /* 0x0100000076767825 */ /* 0x000fe200078e00ff */
[----:B------:R-:W-:Y:S02]  /*6710*/  ISETP.NE.AND P0, PT, R120, RZ, PT ;  /* 0x000000ff7800720c */ /* 0x000fe40003f05270 */
[----:B------:R-:W-:Y:S02]  /*6720*/  ISETP.NE.AND P5, PT, R121, RZ, PT ;  /* 0x000000ff7900720c */ /* 0x000fe40003fa5270 */
[----:B------:R-:W-:Y:S02]  /*6730*/  LOP3.LUT R63, R63, R116, R62, 0xfe, !PT ;  /* 0x000000743f3f7212 */ /* 0x000fe400078efe3e */
[----:B------:R-:W-:Y:S02]  /*6740*/  SEL R61, RZ, 0x1, P5 ;  /* 0x00000001ff3d7807 */ /* 0x000fe40002800000 */
[----:B------:R-:W-:-:S02]  /*6750*/  SEL R62, RZ, 0x1, P6 ;  /* 0x00000001ff3e7807 */ /* 0x000fc40003000000 */
[----:B------:R-:W-:Y:S02]  /*6760*/  SEL R116, RZ, 0x1, P0 ;  /* 0x00000001ff747807 */ /* 0x000fe40000000000 */
[----:B------:R-:W-:Y:S01]  /*6770*/  LOP3.LUT R61, R119, R63, R61, 0xfe, !PT ;  /* 0x0000003f773d7212 */ /* 0x000fe200078efe3d */
[----:B------:R-:W-:Y:S01]  /*6780*/  IMAD.WIDE.U32 R62, R62, 0x10000, RZ ;  /* 0x000100003e3e7825 */ /* 0x000fe200078e00ff */
[----:B------:R-:W-:Y:S02]  /*6790*/  SHF.L.U32 R120, R107, 0x3, RZ ;  /* 0x000000036b787819 */ /* 0x000fe400000006ff */
[----:B------:R-:W-:Y:S01]  /*67a0*/  SEL R119, RZ, 0x1, P2 ;  /* 0x00000001ff777807 */ /* 0x000fe20001000000 */
        /* <DEDUP_REMOVED lines=33> */
.L_x_13539:
[----:B------:R-:W-:-:S07]  /*69c0*/  VIADD R61, R107, 0x80 ;  /* 0x000000806b3d7836 */ /* 0x000fce0000000000 */
.L_x_13410:
[----:B------:R-:W-:Y:S05]  /*69d0*/  BSYNC B0 ;  /* 0x0000000000007941 */ /* 0x000fea0003800000 */
.L_x_13409:
        /* <DEDUP_REMOVED lines=20> */
[----:B01----:R-:W-:-:S11]  /*6b20*/  IADD3 R62, R111, 0x1, RZ ;  /* 0x000000016f3e7810 */ /* 0x003fd60007ffe0ff */
        /* <DEDUP_REMOVED lines=9> */
.L_x_13543:
[----:B------:R-:W-:-:S07]  /*6bc0*/  IMAD.MOV.U32 R116, RZ, RZ, R113 ;  /* 0x000000ffff747224 */ /* 0x000fce00078e0071 */
.L_x_13544:
[----:B------:R-:W-:Y:S05]  /*6bd0*/  BSYNC B1 ;  /* 0x0000000000017941 */ /* 0x000fea0003800000 */
.L_x_13542:
        /* <DEDUP_REMOVED lines=16> */
.L_x_13548:
[----:B------:R-:W-:Y:S05]  /*6ce0*/  BSYNC B2 ;  /* 0x0000000000027941 */ /* 0x000fea0003800000 */
.L_x_13547:
        /* <DEDUP_REMOVED lines=44> */
.L_x_13546:
[----:B------:R-:W-:Y:S05]  /*6fb0*/  BSYNC B1 ;  /* 0x0000000000017941 */ /* 0x000fea0003800000 */
.L_x_13545:
[----:B------:R-:W0:Y:S01]  /*6fc0*/  LDC R117, c[0x0][0x298] ;  /* 0x0000a600ff757b82 */ /* 0x000e220000000800 */
[----:B------:R-:W-:Y:S01]  /*6fd0*/  I2FP.F32.U32 R47, R116 ;  /* 0x00000074002f7245 */ /* 0x000fe20000201000 */
[----:B------:R-:W-:Y:S01]  /*6fe0*/  HFMA2.MMA R116, -RZ, RZ, 0.1171875, 0 ;  /* 0x2f800000ff747435 */ /* 0x000fe200000001ff */
[----:B------:R-:W-:Y:S01]  /*6ff0*/  ISETP.NE.U32.AND P2, PT, R44, RZ, PT ;  /* 0x000000ff2c00720c */ /* 0x000fe20003f45070 */
[----:B-----5:R-:W-:-:S03]  /*7000*/  HADD2.F32 R44, -RZ, R48.H0_H0 ;  /* 0x20000030ff2c7230 */ /* 0x020fc60000004100 */
[----:B------:R-:W-:Y:S01]  /*7010*/  ISETP.NE.AND.EX P2, PT, R45, RZ, PT, P2 ;  /* 0x000000ff2d00720c */ /* 0x000fe20003f45320 */
[----:B------:R-:W1:Y:S04]  /*7020*/  LDC R118, c[0x0][0x294] ;  /* 0x0000a500ff767b82 */ /* 0x000e680000000800 */
        /* <DEDUP_REMOVED lines=11> */
.L_x_13549:
        /* <DEDUP_REMOVED lines=12> */
.L_x_13552:
[----:B------:R-:W-:-:S07]  /*71a0*/  IMAD.MOV.U32 R45, RZ, RZ, R113 ;  /* 0x000000ffff2d7224 */ /* 0x000fce00078e0071 */
.L_x_13553:
[----:B------:R-:W-:Y:S05]  /*71b0*/  BSYNC B1 ;  /* 0x0000000000017941 */ /* 0x000fea0003800000 */
.L_x_13551:
        /* <DEDUP_REMOVED lines=16> */
.L_x_13557:
[----:B------:R-:W-:Y:S05]  /*72c0*/  BSYNC B2 ;  /* 0x0000000000027941 */ /* 0x000fea0003800000 */
.L_x_13556:
        /* <DEDUP_REMOVED lines=44> */
.L_x_13555:
[----:B------:R-:W-:Y:S05]  /*7590*/  BSYNC B1 ;  /* 0x0000000000017941 */ /* 0x000fea0003800000 */
.L_x_13554:
        /* <DEDUP_REMOVED lines=9> */
.L_x_13550:
        /* <DEDUP_REMOVED lines=12> */
.L_x_13559:
[----:B------:R-:W-:-:S07]  /*76f0*/  IMAD.MOV.U32 R45, RZ, RZ, R113 ;  /* 0x000000ffff2d7224 */ /* 0x000fce00078e0071 */
.L_x_13560:
[----:B------:R-:W-:Y:S05]  /*7700*/  BSYNC B1 ;  /* 0x0000000000017941 */ /* 0x000fea0003800000 */
.L_x_13558:
        /* <DEDUP_REMOVED lines=16> */
.L_x_13564:
[----:B------:R-:W-:Y:S05]  /*7810*/  BSYNC B2 ;  /* 0x0000000000027941 */ /* 0x000fea0003800000 */
.L_x_13563:
        /* <DEDUP_REMOVED lines=44> */
.L_x_13562:
[----:B------:R-:W-:Y:S05]  /*7ae0*/  BSYNC B1 ;  /* 0x0000000000017941 */ /* 0x000fea0003800000 */
.L_x_13561:
        /* <DEDUP_REMOVED lines=13> */
.L_x_13565:
        /* <DEDUP_REMOVED lines=12> */
.L_x_13568:
[----:B------:R-:W-:-:S07]  /*7c80*/  MOV R48, R113 ;  /* 0x0000007100307202 */ /* 0x000fce0000000f00 */
.L_x_13569:
[----:B------:R-:W-:Y:S05]  /*7c90*/  BSYNC B1 ;  /* 0x0000000000017941 */ /* 0x000fea0003800000 */
.L_x_13567:
        /* <DEDUP_REMOVED lines=16> */
.L_x_13573:
[----:B------:R-:W-:Y:S05]  /*7da0*/  BSYNC B2 ;  /* 0x0000000000027941 */ /* 0x000fea0003800000 */
.L_x_13572:
        /* <DEDUP_REMOVED lines=44> */
.L_x_13571:
[----:B------:R-:W-:Y:S05]  /*8070*/  BSYNC B1 ;  /* 0x0000000000017941 */ /* 0x000fea0003800000 */
.L_x_13570:
        /* <DEDUP_REMOVED lines=9> */
.L_x_13566:
        /* <DEDUP_REMOVED lines=12> */
.L_x_13575:
[----:B------:R-:W-:-:S07]  /*81d0*/  MOV R48, R113 ;  /* 0x0000007100307202 */ /* 0x000fce0000000f00 */
.L_x_13576:
[----:B------:R-:W-:Y:S05]  /*81e0*/  BSYNC B1 ;  /* 0x0000000000017941 */ /* 0x000fea0003800000 */
.L_x_13574:
        /* <DEDUP_REMOVED lines=16> */
.L_x_13580:
[----:B------:R-:W-:Y:S05]  /*82f0*/  BSYNC B2 ;  /* 0x0000000000027941 */ /* 0x000fea0003800000 */
.L_x_13579:
        /* <DEDUP_REMOVED lines=44> */
.L_x_13578:
[----:B------:R-:W-:Y:S05]  /*85c0*/  BSYNC B1 ;  /* 0x0000000000017941 */ /* 0x000fea0003800000 */
.L_x_13577:
        /* <DEDUP_REMOVED lines=13> */
.L_x_13581:
        /* <DEDUP_REMOVED lines=12> */
.L_x_13584:
[----:B------:R-:W-:-:S07]  /*8760*/  IMAD.MOV.U32 R47, RZ, RZ, R113 ;  /* 0x000000ffff2f7224 */ /* 0x000fce00078e0071 */
.L_x_13585:
[----:B------:R-:W-:Y:S05]  /*8770*/  BSYNC B1 ;  /* 0x0000000000017941 */ /* 0x000fea0003800000 */
.L_x_13583:
        /* <DEDUP_REMOVED lines=16> */
.L_x_13589:
[----:B------:R-:W-:Y:S05]  /*8880*/  BSYNC B2 ;  /* 0x0000000000027941 */ /* 0x000fea0003800000 */
.L_x_13588:
        /* <DEDUP_REMOVED lines=44> */
.L_x_13587:
[----:B------:R-:W-:Y:S05]  /*8b50*/  BSYNC B1 ;  /* 0x0000000000017941 */ /* 0x000fea0003800000 */
.L_x_13586:
        /* <DEDUP_REMOVED lines=9> */
.L_x_13582:
        /* <DEDUP_REMOVED lines=12> */
.L_x_13591:
[----:B------:R-:W-:-:S07]  /*8cb0*/  IMAD.MOV.U32 R47, RZ, RZ, R113 ;  /* 0x000000ffff2f7224 */ /* 0x000fce00078e0071 */
.L_x_13592:
[----:B------:R-:W-:Y:S05]  /*8cc0*/  BSYNC B1 ;  /* 0x0000000000017941 */ /* 0x000fea0003800000 */
.L_x_13590:
        /* <DEDUP_REMOVED lines=16> */
.L_x_13596:
[----:B------:R-:W-:Y:S05]  /*8dd0*/  BSYNC B2 ;  /* 0x0000000000027941 */ /* 0x000fea0003800000 */
.L_x_13595:
        /* <DEDUP_REMOVED lines=44> */
.L_x_13594:
[----:B------:R-:W-:Y:S05]  /*90a0*/  BSYNC B1 ;  /* 0x0000000000017941 */ /* 0x000fea0003800000 */
.L_x_13593:
        /* <DEDUP_REMOVED lines=13> */
.L_x_13597:
        /* <DEDUP_REMOVED lines=12> */
.L_x_13600:
[----:B------:R-:W-:-:S07]  /*9240*/  IMAD.MOV.U32 R103, RZ, RZ, R113 ;  /* 0x000000ffff677224 */ /* 0x000fce00078e0071 */
.L_x_13601:
[----:B------:R-:W-:Y:S05]  /*9250*/  BSYNC B1 ;  /* 0x0000000000017941 */ /* 0x000fea0003800000 */
.L_x_13599:
        /* <DEDUP_REMOVED lines=16> */
.L_x_13605:
[----:B------:R-:W-:Y:S05]  /*9360*/  BSYNC B2 ;  /* 0x0000000000027941 */ /* 0x000fea0003800000 */
.L_x_13604:
        /* <DEDUP_REMOVED lines=44> */
.L_x_13603:
[----:B------:R-:W-:Y:S05]  /*9630*/  BSYNC B1 ;  /* 0x0000000000017941 */ /* 0x000fea0003800000 */
.L_x_13602:
        /* <DEDUP_REMOVED lines=9> */
.L_x_13598:
        /* <DEDUP_REMOVED lines=12> */
.L_x_13607:
[----:B------:R-:W-:-:S07]  /*9790*/  IMAD.MOV.U32 R111, RZ, RZ, R113 ;  /* 0x000000ffff6f7224 */ /* 0x000fce00078e0071 */
.L_x_13608:
[----:B------:R-:W-:Y:S05]  /*97a0*/  BSYNC B1 ;  /* 0x0000000000017941 */ /* 0x000fea0003800000 */
.L_x_13606:
        /* <DEDUP_REMOVED lines=16> */
.L_x_13612:
[----:B------:R-:W-:Y:S05]  /*98b0*/  BSYNC B2 ;  /* 0x0000000000027941 */ /* 0x000fea0003800000 */
.L_x_13611:
        /* <DEDUP_REMOVED lines=44> */
.L_x_13610:
[----:B------:R-:W-:Y:S05]  /*9b80*/  BSYNC B1 ;  /* 0x0000000000017941 */ /* 0x000fea0003800000 */
.L_x_13609:
        /* <DEDUP_REMOVED lines=13> */
.L_x_13613:
        /* <DEDUP_REMOVED lines=12> */
.L_x_13616:
[----:B------:R-:W-:-:S07]  /*9d20*/  MOV R49, R113 ;  /* 0x0000007100317202 */ /* 0x000fce0000000f00 */
.L_x_13617:
[----:B------:R-:W-:Y:S05]  /*9d30*/  BSYNC B1 ;  /* 0x0000000000017941 */ /* 0x000fea0003800000 */
.L_x_13615:
        /* <DEDUP_REMOVED lines=16> */
.L_x_13621:
[----:B------:R-:W-:Y:S05]  /*9e40*/  BSYNC B2 ;  /* 0x0000000000027941 */ /* 0x000fea0003800000 */
.L_x_13620:
        /* <DEDUP_REMOVED lines=42> */
[----:B------:R-:W-:Y:S01]  /*a0f0*/  HFMA2.MMA R63, -RZ, RZ, 0, 0 ;  /* 0x00000000ff3f7435 */ /* 0x000fe200000001ff */
[----:B------:R-:W-:-:S10]  /*a100*/  IMAD.MOV.U32 R112, RZ, RZ, R62 ;  /* 0x000000ffff707224 */ /* 0x000fd400078e003e */
.L_x_13619:
[----:B------:R-:W-:Y:S05]  /*a110*/  BSYNC B1 ;  /* 0x0000000000017941 */ /* 0x000fea0003800000 */
.L_x_13618:
        /* <DEDUP_REMOVED lines=9> */
.L_x_13614:
        /* <DEDUP_REMOVED lines=12> */
.L_x_13623:
[----:B------:R-:W-:-:S07]  /*a270*/  IMAD.MOV.U32 R49, RZ, RZ, R113 ;  /* 0x000000ffff317224 */ /* 0x000fce00078e0071 */
.L_x_13624:
[----:B------:R-:W-:Y:S05]  /*a280*/  BSYNC B1 ;  /* 0x0000000000017941 */ /* 0x000fea0003800000 */
.L_x_13622:
        /* <DEDUP_REMOVED lines=16> */
.L_x_13628:
[----:B------:R-:W-:Y:S05]  /*a390*/  BSYNC B2 ;  /* 0x0000000000027941 */ /* 0x000fea0003800000 */
.L_x_13627:
        /* <DEDUP_REMOVED lines=44> */
.L_x_13626:
[----:B------:R-:W-:Y:S05]  /*a660*/  BSYNC B1 ;  /* 0x0000000000017941 */ /* 0x000fea0003800000 */
.L_x_13625:
        /* <DEDUP_REMOVED lines=12> */
.L_x_13629:
        /* <DEDUP_REMOVED lines=12> */
.L_x_13632:
[----:B------:R-:W-:-:S07]  /*a7f0*/  MOV R50, R113 ;  /* 0x0000007100327202 */ /* 0x000fce0000000f00 */
.L_x_13633:
[----:B------:R-:W-:Y:S05]  /*a800*/  BSYNC B1 ;  /* 0x0000000000017941 */ /* 0x000fea0003800000 */
.L_x_13631:
        /* <DEDUP_REMOVED lines=16> */
.L_x_13637:
[----:B------:R-:W-:Y:S05]  /*a910*/  BSYNC B2 ;  /* 0x0000000000027941 */ /* 0x000fea0003800000 */
.L_x_13636:
        /* <DEDUP_REMOVED lines=44> */
.L_x_13635:
[----:B------:R-:W-:Y:S05]  /*abe0*/  BSYNC B1 ;  /* 0x0000000000017941 */ /* 0x000fea0003800000 */
.L_x_13634:
        /* <DEDUP_REMOVED lines=9> */
.L_x_13630:
        /* <DEDUP_REMOVED lines=12> */
.L_x_13639:
[----:B------:R-:W-:-:S07]  /*ad40*/  IMAD.MOV.U32 R50, RZ, RZ, R113 ;  /* 0x000000ffff327224 */ /* 0x000fce00078e0071 */
.L_x_13640:
[----:B------:R-:W-:Y:S05]  /*ad50*/  BSYNC B1 ;  /* 0x0000000000017941 */ /* 0x000fea0003800000 */
.L_x_13638:
        /* <DEDUP_REMOVED lines=16> */
.L_x_13644:
[----:B------:R-:W-:Y:S05]  /*ae60*/  BSYNC B2 ;  /* 0x0000000000027941 */ /* 0x000fea0003800000 */
.L_x_13643:
        /* <DEDUP_REMOVED lines=44> */
.L_x_13642:
[----:B------:R-:W-:Y:S05]  /*b130*/  BSYNC B1 ;  /* 0x0000000000017941 */ /* 0x000fea0003800000 */
.L_x_13641:
        /* <DEDUP_REMOVED lines=12> */
.L_x_13645:
        /* <DEDUP_REMOVED lines=12> */
.L_x_13648:
[----:B------:R-:W-:-:S07]  /*b2c0*/  MOV R100, R113 ;  /* 0x0000007100647202 */ /* 0x000fce0000000f00 */
.L_x_13649:
[----:B------:R-:W-:Y:S05]  /*b2d0*/  BSYNC B1 ;  /* 0x0000000000017941 */ /* 0x000fea0003800000 */
.L_x_13647:
        /* <DEDUP_REMOVED lines=16> */
.L_x_13653:
[----:B------:R-:W-:Y:S05]  /*b3e0*/  BSYNC B2 ;  /* 0x0000000000027941 */ /* 0x000fea0003800000 */
.L_x_13652:
        /* <DEDUP_REMOVED lines=42> */
[----:B------:R-:W-:Y:S01]  /*b690*/  HFMA2.MMA R63, -RZ, RZ, 0, 0 ;  /* 0x00000000ff3f7435 */ /* 0x000fe200000001ff */
[----:B------:R-:W-:-:S10]  /*b6a0*/  IMAD.MOV.U32 R112, RZ, RZ, R62 ;  /* 0x000000ffff707224 */ /* 0x000fd400078e003e */
.L_x_13651:
[----:B------:R-:W-:Y:S05]  /*b6b0*/  BSYNC B1 ;  /* 0x0000000000017941 */ /* 0x000fea0003800000 */
.L_x_13650:
        /* <DEDUP_REMOVED lines=9> */
.L_x_13646:
        /* <DEDUP_REMOVED lines=12> */
.L_x_13655:
[----:B------:R-:W-:-:S07]  /*b810*/  IMAD.MOV.U32 R111, RZ, RZ, R113 ;  /* 0x000000ffff6f7224 */ /* 0x000fce00078e0071 */
.L_x_13656:
[----:B------:R-:W-:Y:S05]  /*b820*/  BSYNC B1 ;  /* 0x0000000000017941 */ /* 0x000fea0003800000 */
.L_x_13654:
        /* <DEDUP_REMOVED lines=16> */
.L_x_13660:
[----:B------:R-:W-:Y:S05]  /*b930*/  BSYNC B2 ;  /* 0x0000000000027941 */ /* 0x000fea0003800000 */
.L_x_13659:
        /* <DEDUP_REMOVED lines=44> */
.L_x_13658:
[----:B------:R-:W-:Y:S05]  /*bc00*/  BSYNC B1 ;  /* 0x0000000000017941 */ /* 0x000fea0003800000 */
.L_x_13657:
        /* <DEDUP_REMOVED lines=12> */
.L_x_13661:
        /* <DEDUP_REMOVED lines=12> */
.L_x_13664:
[----:B------:R-:W-:-:S07]  /*bd90*/  MOV R99, R113 ;  /* 0x0000007100637202 */ /* 0x000fce0000000f00 */
.L_x_13665:
[----:B------:R-:W-:Y:S05]  /*bda0*/  BSYNC B1 ;  /* 0x0000000000017941 */ /* 0x000fea0003800000 */
.L_x_13663:
        /* <DEDUP_REMOVED lines=16> */
.L_x_13669:
[----:B------:R-:W-:Y:S05]  /*beb0*/  BSYNC B2 ;  /* 0x0000000000027941 */ /* 0x000fea0003800000 */
.L_x_13668:
        /* <DEDUP_REMOVED lines=44> */
.L_x_13667:
[----:B------:R-:W-:Y:S05]  /*c180*/  BSYNC B1 ;  /* 0x0000000000017941 */ /* 0x000fea0003800000 */
.L_x_13666:
        /* <DEDUP_REMOVED lines=9> */
.L_x_13662:
        /* <DEDUP_REMOVED lines=51> */
.L_x_13670:
[----:B------:R-:W-:-:S07]  /*c550*/  VIADD R61, R61, 0x80 ;  /* 0x000000803d3d7836 */ /* 0x000fce0000000000 */
.L_x_13541:
[----:B------:R-:W-:Y:S05]  /*c560*/  BSYNC B0 ;  /* 0x0000000000007941 */ /* 0x000fea0003800000 */
.L_x_13540:
        /* <DEDUP_REMOVED lines=30> */
.L_x_13674:
[----:B------:R-:W-:-:S07]  /*c750*/  MOV R116, R113 ;  /* 0x0000007100747202 */ /* 0x000fce0000000f00 */
.L_x_13675:
[----:B------:R-:W-:Y:S05]  /*c760*/  BSYNC B1 ;  /* 0x0000000000017941 */ /* 0x000fea0003800000 */
.L_x_13673:
        /* <DEDUP_REMOVED lines=16> */
.L_x_13679:
[----:B------:R-:W-:Y:S05]  /*c870*/  BSYNC B2 ;  /* 0x0000000000027941 */ /* 0x000fea0003800000 */
.L_x_13678:
        /* <DEDUP_REMOVED lines=44> */
.L_x_13677:
[----:B------:R-:W-:Y:S05]  /*cb40*/  BSYNC B1 ;  /* 0x0000000000017941 */ /* 0x000fea0003800000 */
.L_x_13676:
        /* <DEDUP_REMOVED lines=18> */
.L_x_13680:
        /* <DEDUP_REMOVED lines=12> */
.L_x_13683:
[----:B------:R-:W-:-:S07]  /*cd30*/  MOV R53, R113 ;  /* 0x0000007100357202 */ /* 0x000fce0000000f00 */
.L_x_13684:
[----:B------:R-:W-:Y:S05]  /*cd40*/  BSYNC B1 ;  /* 0x0000000000017941 */ /* 0x000fea0003800000 */
.L_x_13682:
        /* <DEDUP_REMOVED lines=16> */
.L_x_13688:
[----:B------:R-:W-:Y:S05]  /*ce50*/  BSYNC B2 ;  /* 0x0000000000027941 */ /* 0x000fea0003800000 */
.L_x_13687:
        /* <DEDUP_REMOVED lines=44> */
.L_x_13686:
[----:B------:R-:W-:Y:S05]  /*d120*/  BSYNC B1 ;  /* 0x0000000000017941 */ /* 0x000fea0003800000 */
.L_x_13685:
        /* <DEDUP_REMOVED lines=9> */
.L_x_13681:
        /* <DEDUP_REMOVED lines=12> */
.L_x_13690:
[----:B------:R-:W-:-:S07]  /*d280*/  IMAD.MOV.U32 R53, RZ, RZ, R113 ;  /* 0x000000ffff357224 */ /* 0x000fce00078e0071 */
.L_x_13691:
[----:B------:R-:W-:Y:S05]  /*d290*/  BSYNC B1 ;  /* 0x0000000000017941 */ /* 0x000fea0003800000 */
.L_x_13689:
        /* <DEDUP_REMOVED lines=16> */
.L_x_13695:
[----:B------:R-:W-:Y:S05]  /*d3a0*/  BSYNC B2 ;  /* 0x0000000000027941 */ /* 0x000fea0003800000 */
.L_x_13694:
        /* <DEDUP_REMOVED lines=44> */
.L_x_13693:
[----:B------:R-:W-:Y:S05]  /*d670*/  BSYNC B1 ;  /* 0x0000000000017941 */ /* 0x000fea0003800000 */
.L_x_13692:
        /* <DEDUP_REMOVED lines=13> */
.L_x_13696:
        /* <DEDUP_REMOVED lines=12> */
.L_x_13699:
[----:B------:R-:W-:-:S07]  /*d810*/  MOV R56, R113 ;  /* 0x0000007100387202 */ /* 0x000fce0000000f00 */
.L_x_13700:
[----:B------:R-:W-:Y:S05]  /*d820*/  BSYNC B1 ;  /* 0x0000000000017941 */ /* 0x000fea0003800000 */
.L_x_13698:
        /* <DEDUP_REMOVED lines=16> */
.L_x_13704:
[----:B------:R-:W-:Y:S05]  /*d930*/  BSYNC B2 ;  /* 0x0000000000027941 */ /* 0x000fea0003800000 */
.L_x_13703:
        /* <DEDUP_REMOVED lines=44> */
.L_x_13702:
[----:B------:R-:W-:Y:S05]  /*dc00*/  BSYNC B1 ;  /* 0x0000000000017941 */ /* 0x000fea0003800000 */
.L_x_13701:
        /* <DEDUP_REMOVED lines=9> */
.L_x_13697:
        /* <DEDUP_REMOVED lines=12> */
.L_x_13706:
[----:B------:R-:W-:-:S07]  /*dd60*/  IMAD.MOV.U32 R56, RZ, RZ, R113 ;  /* 0x000000ffff387224 */ /* 0x000fce00078e0071 */
.L_x_13707:
[----:B------:R-:W-:Y:S05]  /*dd70*/  BSYNC B1 ;  /* 0x0000000000017941 */ /* 0x000fea0003800000 */
.L_x_13705:
        /* <DEDUP_REMOVED lines=16> */
.L_x_13711:
[----:B------:R-:W-:Y:S05]  /*de80*/  BSYNC B2 ;  /* 0x0000000000027941 */ /* 0x000fea0003800000 */
.L_x_13710:
        /* <DEDUP_REMOVED lines=44> */
.L_x_13709:
[----:B------:R-:W-:Y:S05]  /*e150*/  BSYNC B1 ;  /* 0x0000000000017941 */ /* 0x000fea0003800000 */
.L_x_13708:
        /* <DEDUP_REMOVED lines=13> */
.L_x_13712:
        /* <DEDUP_REMOVED lines=12> */
.L_x_13715:
[----:B------:R-:W-:-:S07]  /*e2f0*/  MOV R55, R113 ;  /* 0x0000007100377202 */ /* 0x000fce0000000f00 */
.L_x_13716:
[----:B------:R-:W-:Y:S05]  /*e300*/  BSYNC B1 ;  /* 0x0000000000017941 */ /* 0x000fea0003800000 */
.L_x_13714:
        /* <DEDUP_REMOVED lines=16> */
.L_x_13720:
[----:B------:R-:W-:Y:S05]  /*e410*/  BSYNC B2 ;  /* 0x0000000000027941 */ /* 0x000fea0003800000 */
.L_x_13719:
        /* <DEDUP_REMOVED lines=44> */
.L_x_13718:
[----:B------:R-:W-:Y:S05]  /*e6e0*/  BSYNC B1 ;  /* 0x0000000000017941 */ /* 0x000fea0003800000 */
.L_x_13717:
        /* <DEDUP_REMOVED lines=9> */
.L_x_13713:
        /* <DEDUP_REMOVED lines=12> */
.L_x_13722:
[----:B------:R-:W-:-:S07]  /*e840*/  IMAD.MOV.U32 R55, RZ, RZ, R113 ;  /* 0x000000ffff377224 */ /* 0x000fce00078e0071 */
.L_x_13723:
[----:B------:R-:W-:Y:S05]  /*e850*/  BSYNC B1 ;  /* 0x0000000000017941 */ /* 0x000fea0003800000 */
.L_x_13721:
        /* <DEDUP_REMOVED lines=16> */
.L_x_13727:
[----:B------:R-:W-:Y:S05]  /*e960*/  BSYNC B2 ;  /* 0x0000000000027941 */ /* 0x000fea0003800000 */
.L_x_13726:
        /* <DEDUP_REMOVED lines=44> */
.L_x_13725:
[----:B------:R-:W-:Y:S05]  /*ec30*/  BSYNC B1 ;  /* 0x0000000000017941 */ /* 0x000fea0003800000 */
.L_x_13724:
        /* <DEDUP_REMOVED lines=13> */
.L_x_13728:
        /* <DEDUP_REMOVED lines=12> */
.L_x_13731:
[----:B------:R-:W-:-:S07]  /*edd0*/  MOV R103, R113 ;  /* 0x0000007100677202 */ /* 0x000fce0000000f00 */
.L_x_13732:
[----:B------:R-:W-:Y:S05]  /*ede0*/  BSYNC B1 ;  /* 0x0000000000017941 */ /* 0x000fea0003800000 */
.L_x_13730:
        /* <DEDUP_REMOVED lines=16> */
.L_x_13736:
[----:B------:R-:W-:Y:S05]  /*eef0*/  BSYNC B2 ;  /* 0x0000000000027941 */ /* 0x000fea0003800000 */
.L_x_13735:
        /* <DEDUP_REMOVED lines=44> */
.L_x_13734:
[----:B------:R-:W-:Y:S05]  /*f1c0*/  BSYNC B1 ;  /* 0x0000000000017941 */ /* 0x000fea0003800000 */
.L_x_13733:
        /* <DEDUP_REMOVED lines=9> */
.L_x_13729:
        /* <DEDUP_REMOVED lines=12> */
.L_x_13738:
[----:B------:R-:W-:-:S07]  /*f320*/  IMAD.MOV.U32 R111, RZ, RZ, R113 ;  /* 0x000000ffff6f7224 */ /* 0x000fce00078e0071 */
.L_x_13739:
[----:B------:R-:W-:Y:S05]  /*f330*/  BSYNC B1 ;  /* 0x0000000000017941 */ /* 0x000fea0003800000 */
.L_x_13737:
        /* <DEDUP_REMOVED lines=16> */
.L_x_13743:
[----:B------:R-:W-:Y:S05]  /*f440*/  BSYNC B2 ;  /* 0x0000000000027941 */ /* 0x000fea0003800000 */
.L_x_13742:
        /* <DEDUP_REMOVED lines=44> */
.L_x_13741:
[----:B------:R-:W-:Y:S05]  /*f710*/  BSYNC B1 ;  /* 0x0000000000017941 */ /* 0x000fea0003800000 */
.L_x_13740:
        /* <DEDUP_REMOVED lines=13> */
.L_x_13744:
        /* <DEDUP_REMOVED lines=12> */
.L_x_13747:
[----:B------:R-:W-:-:S07]  /*f8b0*/  MOV R57, R113 ;  /* 0x0000007100397202 */ /* 0x000fce0000000f00 */
.L_x_13748:
[----:B------:R-:W-:Y:S05]  /*f8c0*/  BSYNC B1 ;  /* 0x0000000000017941 */ /* 0x000fea0003800000 */
.L_x_13746:
        /* <DEDUP_REMOVED lines=16> */
.L_x_13752:
[----:B------:R-:W-:Y:S05]  /*f9d0*/  BSYNC B2 ;  /* 0x0000000000027941 */ /* 0x000fea0003800000 */
.L_x_13751:
        /* <DEDUP_REMOVED lines=44> */
.L_x_13750:
[----:B------:R-:W-:Y:S05]  /*fca0*/  BSYNC B1 ;  /* 0x0000000000017941 */ /* 0x000fea0003800000 */
.L_x_13749:
        /* <DEDUP_REMOVED lines=9> */
.L_x_13745:
        /* <DEDUP_REMOVED lines=12> */
.L_x_13754:
[----:B------:R-:W-:-:S07]  /*fe00*/  IMAD.MOV.U32 R57, RZ, RZ, R113 ;  /* 0x000000ffff397224 */ /* 0x000fce00078e0071 */
.L_x_13755:
[----:B------:R-:W-:Y:S05]  /*fe10*/  BSYNC B1 ;  /* 0x0000000000017941 */ /* 0x000fea0003800000 */
.L_x_13753:
        /* <DEDUP_REMOVED lines=16> */
.L_x_13759:
[----:B------:R-:W-:Y:S05]  /*ff20*/  BSYNC B2 ;  /* 0x0000000000027941 */ /* 0x000fea0003800000 */
.L_x_13758:
        /* <DEDUP_REMOVED lines=44> */
.L_x_13757:
[----:B------:R-:W-:Y:S05]  /*101f0*/  BSYNC B1 ;  /* 0x0000000000017941 */ /* 0x000fea0003800000 */
.L_x_13756:
        /* <DEDUP_REMOVED lines=12> */
.L_x_13760:
        /* <DEDUP_REMOVED lines=12> */
.L_x_13763:
[----:B------:R-:W-:-:S07]  /*10380*/  MOV R58, R113 ;  /* 0x00000071003a7202 */ /* 0x000fce0000000f00 */
.L_x_13764:
[----:B------:R-:W-:Y:S05]  /*10390*/  BSYNC B1 ;  /* 0x0000000000017941 */ /* 0x000fea0003800000 */
.L_x_13762:
        /* <DEDUP_REMOVED lines=16> */
.L_x_13768:
[----:B------:R-:W-:Y:S05]  /*104a0*/  BSYNC B2 ;  /* 0x0000000000027941 */ /* 0x000fea0003800000 */
.L_x_13767:
        /* <DEDUP_REMOVED lines=44> */
.L_x_13766:
[----:B------:R-:W-:Y:S05]  /*10770*/  BSYNC B1 ;  /* 0x0000000000017941 */ /* 0x000fea0003800000 */
.L_x_13765:
        /* <DEDUP_REMOVED lines=9> */
.L_x_13761:
        /* <DEDUP_REMOVED lines=12> */
.L_x_13770:
[----:B------:R-:W-:-:S07]  /*108d0*/  IMAD.MOV.U32 R58, RZ, RZ, R113 ;  /* 0x000000ffff3a7224 */ /* 0x000fce00078e0071 */
.L_x_13771:
[----:B------:R-:W-:Y:S05]  /*108e0*/  BSYNC B1 ;  /* 0x0000000000017941 */ /* 0x000fea0003800000 */
.L_x_13769:
        /* <DEDUP_REMOVED lines=16> */
.L_x_13775:
[----:B------:R-:W-:Y:S05]  /*109f0*/  BSYNC B2 ;  /* 0x0000000000027941 */ /* 0x000fea0003800000 */
.L_x_13774:
        /* <DEDUP_REMOVED lines=44> */
.L_x_13773:
[----:B------:R-:W-:Y:S05]  /*10cc0*/  BSYNC B1 ;  /* 0x0000000000017941 */ /* 0x000fea0003800000 */
.L_x_13772:
        /* <DEDUP_REMOVED lines=12> */
.L_x_13776:
        /* <DEDUP_REMOVED lines=12> */
.L_x_13779:
[----:B------:R-:W-:-:S07]  /*10e50*/  MOV R100, R113 ;  /* 0x0000007100647202 */ /* 0x000fce0000000f00 */
.L_x_13780:
[----:B------:R-:W-:Y:S05]  /*10e60*/  BSYNC B1 ;  /* 0x0000000000017941 */ /* 0x000fea0003800000 */
.L_x_13778:
        /* <DEDUP_REMOVED lines=16> */
.L_x_13784:
[----:B------:R-:W-:Y:S05]  /*10f70*/  BSYNC B2 ;  /* 0x0000000000027941 */ /* 0x000fea0003800000 */
.L_x_13783:
        /* <DEDUP_REMOVED lines=44> */
.L_x_13782:
[----:B------:R-:W-:Y:S05]  /*11240*/  BSYNC B1 ;  /* 0x0000000000017941 */ /* 0x000fea0003800000 */
.L_x_13781:
        /* <DEDUP_REMOVED lines=9> */
.L_x_13777:
        /* <DEDUP_REMOVED lines=12> */
.L_x_13786:
[----:B------:R-:W-:-:S07]  /*113a0*/  IMAD.MOV.U32 R111, RZ, RZ, R113 ;  /* 0x000000ffff6f7224 */ /* 0x000fce00078e0071 */
.L_x_13787:
[----:B------:R-:W-:Y:S05]  /*113b0*/  BSYNC B1 ;  /* 0x0000000000017941 */ /* 0x000fea0003800000 */
.L_x_13785:
        /* <DEDUP_REMOVED lines=16> */
.L_x_13791:
[----:B------:R-:W-:Y:S05]  /*114c0*/  BSYNC B2 ;  /* 0x0000000000027941 */ /* 0x000fea0003800000 */
.L_x_13790:
        /* <DEDUP_REMOVED lines=44> */
.L_x_13789:
[----:B------:R-:W-:Y:S05]  /*11790*/  BSYNC B1 ;  /* 0x0000000000017941 */ /* 0x000fea0003800000 */
.L_x_13788:
        /* <DEDUP_REMOVED lines=12> */
.L_x_13792:
        /* <DEDUP_REMOVED lines=12> */
.L_x_13795:
[----:B------:R-:W-:-:S07]  /*11920*/  MOV R99, R113 ;  /* 0x0000007100637202 */ /* 0x000fce0000000f00 */
.L_x_13796:
[----:B------:R-:W-:Y:S05]  /*11930*/  BSYNC B1 ;  /* 0x0000000000017941 */ /* 0x000fea0003800000 */
.L_x_13794:
        /* <DEDUP_REMOVED lines=16> */
.L_x_13800:
[----:B------:R-:W-:Y:S05]  /*11a40*/  BSYNC B2 ;  /* 0x0000000000027941 */ /* 0x000fea0003800000 */
.L_x_13799:
        /* <DEDUP_REMOVED lines=44> */
.L_x_13798:
[----:B------:R-:W-:Y:S05]  /*11d10*/  BSYNC B1 ;  /* 0x0000000000017941 */ /* 0x000fea0003800000 */
.L_x_13797:
        /* <DEDUP_REMOVED lines=9> */
.L_x_13793:
        /* <DEDUP_REMOVED lines=51> */
.L_x_13672:
[----:B------:R-:W-:Y:S05]  /*120e0*/  BSYNC B0 ;  /* 0x0000000000007941 */ /* 0x000fea0003800000 */
.L_x_13671:
        /* <DEDUP_REMOVED lines=104> */
.L_x_13819:
        /* <DEDUP_REMOVED lines=79> */
[----:B------:R-:W-:Y:S01]  /*12c60*/  FMUL.FTZ R62, R119, R62 ;  /* 0x0000003e773e7220 */ /* 0x000fe20000410000 */
[--C-:B------:R-:W-:Y:S01]  /*12c70*/  FADD.FTZ R120, R39, -R118.reuse ;  /* 0x8000007627787221 */ /* 0x100fe20000010000 */
[----:B------:R-:W-:Y:S01]  /*12c80*/  FADD.FTZ R124, R43, -R118 ;  /* 0x800000762b7c7221 */ /* 0x000fe20000010000 */
[----:B------:R-:W-:Y:S01]  /*12c90*/  FFMA.FTZ R60, R18, R61, R10 ;  /* 0x0000003d123c7223 */ /* 0x000fe2000001000a */
[----:B------:R-:W-:Y:S01]  /*12ca0*/  FFMA.FTZ R61, R17, R62, R9 ;  /* 0x0000003e113d7223 */ /* 0x000fe20000010009 */
[----:B------:R-:W-:Y:S01]  /*12cb0*/  FADD.FTZ R62, R38, -R118 ;  /* 0x80000076263e7221 */ /* 0x000fe20000010000 */
[C---:B------:R-:W-:Y:S01]  /*12cc0*/  FMUL.FTZ R122, R119.reuse, R122 ;  /* 0x0000007a777a7220 */ /* 0x040fe20000410000 */
[----:B------:R-:W-:-:S02]  /*12cd0*/  FMUL.FTZ R120, R119, R120 ;  /* 0x0000007877787220 */ /* 0x000fc40000410000 */
[----:B------:R-:W-:Y:S01]  /*12ce0*/  FMUL.FTZ R121, R119, R62 ;  /* 0x0000003e77797220 */ /* 0x000fe20000410000 */
[----:B------:R-:W-:Y:S01]  /*12cf0*/  FADD.FTZ R62, R40, -R118 ;  /* 0x80000076283e7221 */ /* 0x000fe20000010000 */
[----:B------:R-:W-:Y:S01]  /*12d00*/  F2FP.F16.F32.PACK_AB R60, R61, R60 ;  /* 0x0000003c3d3c723e */ /* 0x000fe200000000ff */
        /* <DEDUP_REMOVED lines=12> */
[----:B------:R-:W-:Y:S02]  /*12dd0*/  F2FP.F16.F32.PACK_AB R62, R122, R63 ;  /* 0x0000003f7a3e723e */ /* 0x000fe400000000ff */
[----:B------:R-:W-:Y:S02]  /*12de0*/  F2FP.F16.F32.PACK_AB R61, R120, R121 ;  /* 0x00000079783d723e */ /* 0x000fe400000000ff */
[----:B------:R-:W-:-:S05]  /*12df0*/  F2FP.F16.F32.PACK_AB R63, R124, R123 ;  /* 0x0000007b7c3f723e */ /* 0x000fca00000000ff */
[----:B------:R0:W-:Y:S02]  /*12e00*/  STG.E.128 desc[UR4][R116.64], R60 ;  /* 0x0000003c74007986 */ /* 0x0001e4000c101d04 */
.L_x_13803:
[----:B------:R-:W-:Y:S05]  /*12e10*/  BSYNC B0 ;  /* 0x0000000000007941 */ /* 0x000fea0003800000 */
.L_x_13802:
        /* <DEDUP_REMOVED lines=30> */
[----:B------:R-:W-:Y:S01]  /*13000*/  F2FP.F16.F32.PACK_AB R62, R122, R63 ;  /* 0x0000003f7a3e723e */ /* 0x000fe200000000ff */
[----:B------:R-:W-:Y:S01]  /*13010*/  VIADD R107, R107, 0x80 ;  /* 0x000000806b6b7836 */ /* 0x000fe20000000000 */
[----:B------:R-:W-:Y:S02]  /*13020*/  F2FP.F16.F32.PACK_AB R61, R120, R121 ;  /* 0x00000079783d723e */ /* 0x000fe400000000ff */
[----:B------:R-:W-:-:S05]  /*13030*/  F2FP.F16.F32.PACK_AB R63, R124, R123 ;  /* 0x0000007b7c3f723e */ /* 0x000fca00000000ff */
[----:B------:R2:W-:Y:S02]  /*13040*/  STG.E.128 desc[UR4][R116.64], R60 ;  /* 0x0000003c74007986 */ /* 0x0005e4000c101d04 */
.L_x_13805:
[----:B------:R-:W-:Y:S05]  /*13050*/  BSYNC B0 ;  /* 0x0000000000007941 */ /* 0x000fea0003800000 */
.L_x_13804:
        /* <DEDUP_REMOVED lines=16> */
[----:B------:R-:W-:Y:S01]  /*13160*/  FFMA.FTZ R122, R91, R61, R98 ;  /* 0x0000003d5b7a7223 */ /* 0x000fe20000010062 */
        /* <DEDUP_REMOVED lines=11> */
[----:B------:R-:W-:-:S02]  /*13220*/  F2FP.F16.F32.PACK_AB R63, R122, R63 ;  /* 0x0000003f7a3f723e */ /* 0x000fc400000000ff */
[----:B------:R-:W-:Y:S02]  /*13230*/  F2FP.F16.F32.PACK_AB R62, R119, R62 ;  /* 0x0000003e773e723e */ /* 0x000fe400000000ff */
[----:B------:R-:W-:Y:S01]  /*13240*/  F2FP.F16.F32.PACK_AB R61, R120, R61 ;  /* 0x0000003d783d723e */ /* 0x000fe200000000ff */
[----:B0-----:R-:W-:Y:S01]  /*13250*/  IMAD.WIDE.U32 R116, R107, 0x10, R116 ;  /* 0x000000106b747825 */ /* 0x001fe200078e0074 */
[----:B------:R-:W-:-:S05]  /*13260*/  F2FP.F16.F32.PACK_AB R60, R60, R121 ;  /* 0x000000793c3c723e */ /* 0x000fca00000000ff */
[----:B------:R3:W-:Y:S02]  /*13270*/  STG.E.128 desc[UR4][R116.64], R60 ;  /* 0x0000003c74007986 */ /* 0x0007e4000c101d04 */
.L_x_13807:
[----:B------:R-:W-:Y:S05]  /*13280*/  BSYNC B0 ;  /* 0x0000000000007941 */ /* 0x000fea0003800000 */
.L_x_13806:
[----:B------:R-:W-:Y:S02]  /*13290*/  IADD3 R19, R19, UR18, RZ ;  /* 0x0000001213137c10 */ /* 0x000fe4000fffe0ff */
[----:B0123--:R-:W-:Y:S02]  /*132a0*/  SEL R60, RZ, 0x1, P1 ;  /* 0x00000001ff3c7807 */ /* 0x00ffe40000800000 */
[----:B------:R-:W-:-:S13]  /*132b0*/  ISETP.GE.AND P0, PT, R19, UR19, PT ;  /* 0x0000001313007c0c */ /* 0x000fda000bf06270 */
[----:B------:R-:W-:Y:S05]  /*132c0*/  @!P0 BRA `(.L_x_13808) ;  /* 0xfffffed800cc8947 */ /* 0x000fea000383ffff */
[----:B------:R-:W-:Y:S05]  /*132d0*/  EXIT ;  /* 0x000000000000794d */ /* 0x000fea0003800000 */
.L_x_13801:
[----:B------:R-:W-:Y:S01]  /*132e0*/  IMAD.MOV.U32 R125, RZ, RZ, R61 ;  /* 0x000000ffff7d7224 */ /* 0x000fe200078e003d */
[----:B------:R-:W-:Y:S01]  /*132f0*/  MOV R116, 0x1 ;  /* 0x0000000100747802 */ /* 0x000fe20000000f00 */
[----:B------:R-:W-:Y:S01]  /*13300*/  IMAD.MOV.U32 R117, RZ, RZ, 0x1f ;  /* 0x0000001fff757424 */ /* 0x000fe200078e00ff */
[----:B------:R-:W-:-:S07]  /*13310*/  MOV R118, 0xffffffff ;  /* 0xffffffff00767802 */ /* 0x000fce0000000f00 */
[----:B------:R-:W-:Y:S05]  /*13320*/  WARPSYNC.COLLECTIVE R118, `(.L_x_13809) ;  /* 0x0000000076087348 */ /* 0x000fea0003c00000 */
[----:B------:R0:W1:Y:S02]  /*13330*/  SHFL.BFLY P4, R123, R125, R116, R117 ;  /* 0x0c0000747d7b7389 */ /* 0x0000640000080075 */
[----:B01----:R-:W-:Y:S01]  /*13340*/  ENDCOLLECTIVE ;  /* 0x000000000000791b */ /* 0x003fe20003800000 */
.L_x_13809:
[----:B------:R-:W-:Y:S02]  /*13350*/  IMAD.MOV.U32 R116, RZ, RZ, 0x2 ;  /* 0x00000002ff747424 */ /* 0x000fe400078e00ff */
[----:B------:R-:W-:-:S04]  /*13360*/  IMAD.MOV.U32 R60, RZ, RZ, R123 ;  /* 0x000000ffff3c7224 */ /* 0x000fc800078e007b */
[----:B------:R-:W-:-:S05]  /*13370*/  FADD.FTZ R119, R61, R60 ;  /* 0x0000003c3d777221 */ /* 0x000fca0000010000 */
[----:B------:R-:W-:-:S07]  /*13380*/  MOV R125, R119 ;  /* 0x00000077007d7202 */ /* 0x000fce0000000f00 */
[----:B------:R-:W-:Y:S05]  /*13390*/  WARPSYNC.COLLECTIVE R118, `(.L_x_13810) ;  /* 0x0000000076087348 */ /* 0x000fea0003c00000 */
[----:B------:R0:W1:Y:S02]  /*133a0*/  SHFL.BFLY P4, R123, R125, R116, R117 ;  /* 0x0c0000747d7b7389 */ /* 0x0000640000080075 */
[----:B01----:R-:W-:Y:S01]  /*133b0*/  ENDCOLLECTIVE ;  /* 0x000000000000791b */ /* 0x003fe20003800000 */
.L_x_13810:
[----:B------:R-:W-:Y:S01]  /*133c0*/  HFMA2.MMA R116, -RZ, RZ, 0, 2.384185791015625e-07 ;  /* 0x00000004ff747435 */ /* 0x000fe200000001ff */
[----:B------:R-:W-:-:S05]  /*133d0*/  MOV R60, R123 ;  /* 0x0000007b003c7202 */ /* 0x000fca0000000f00 */
[----:B------:R-:W-:-:S04]  /*133e0*/  FADD.FTZ R120, R119, R60 ;  /* 0x0000003c77787221 */ /* 0x000fc80000010000 */
[----:B------:R-:W-:-:S07]  /*133f0*/  IMAD.MOV.U32 R125, RZ, RZ, R120 ;  /* 0x000000ffff7d7224 */ /* 0x000fce00078e0078 */
[----:B------:R-:W-:Y:S05]  /*13400*/  WARPSYNC.COLLECTIVE R118, `(.L_x_13811) ;  /* 0x0000000076087348 */ /* 0x000fea0003c00000 */
[----:B------:R0:W1:Y:S02]  /*13410*/  SHFL.BFLY P4, R123, R125, R116, R117 ;  /* 0x0c0000747d7b7389 */ /* 0x0000640000080075 */
[----:B01----:R-:W-:Y:S01]  /*13420*/  ENDCOLLECTIVE ;  /* 0x000000000000791b */ /* 0x003fe20003800000 */
.L_x_13811:
[----:B------:R-:W-:Y:S02]  /*13430*/  IMAD.MOV.U32 R116, RZ, RZ, 0x8 ;  /* 0x00000008ff747424 */ /* 0x000fe400078e00ff */
[----:B------:R-:W-:-:S04]  /*13440*/  IMAD.MOV.U32 R121, RZ, RZ, R123 ;  /* 0x000000ffff797224 */ /* 0x000fc800078e007b */
[----:B------:R-:W-:-:S05]  /*13450*/  FADD.FTZ R121, R120, R121 ;  /* 0x0000007978797221 */ /* 0x000fca0000010000 */
[----:B------:R-:W-:-:S07]  /*13460*/  MOV R125, R121 ;  /* 0x00000079007d7202 */ /* 0x000fce0000000f00 */
[----:B------:R-:W-:Y:S05]  /*13470*/  WARPSYNC.COLLECTIVE R118, `(.L_x_13812) ;  /* 0x0000000076087348 */ /* 0x000fea0003c00000 */
[----:B------:R0:W1:Y:S02]  /*13480*/  SHFL.BFLY P4, R123, R125, R116, R117 ;  /* 0x0c0000747d7b7389 */ /* 0x0000640000080075 */
[----:B01----:R-:W-:Y:S01]  /*13490*/  ENDCOLLECTIVE ;  /* 0x000000000000791b */ /* 0x003fe20003800000 */
.L_x_13812:
[----:B------:R-:W-:Y:S01]  /*134a0*/  HFMA2.MMA R116, -RZ, RZ, 0, 9.5367431640625e-07 ;  /* 0x00000010ff747435 */ /* 0x000fe200000001ff */
[----:B------:R-:W-:-:S05]  /*134b0*/  MOV R60, R123 ;  /* 0x0000007b003c7202 */ /* 0x000fca0000000f00 */
[----:B------:R-:W-:-:S04]  /*134c0*/  FADD.FTZ R122, R121, R60 ;  /* 0x0000003c797a7221 */ /* 0x000fc80000010000 */
[----:B------:R-:W-:-:S07]  /*134d0*/  IMAD.MOV.U32 R125, RZ, RZ, R122 ;  /* 0x000000ffff7d7224 */ /* 0x000fce00078e007a */
[----:B------:R-:W-:Y:S05]  /*134e0*/  WARPSYNC.COLLECTIVE R118, `(.L_x_13813) ;  /* 0x0000000076087348 */ /* 0x000fea0003c00000 */
[----:B------:R0:W1:Y:S02]  /*134f0*/  SHFL.BFLY P4, R123, R125, R116, R117 ;  /* 0x0c0000747d7b7389 */ /* 0x0000640000080075 */
[----:B01----:R-:W-:Y:S01]  /*13500*/  ENDCOLLECTIVE ;  /* 0x000000000000791b */ /* 0x003fe20003800000 */
.L_x_13813:
        /* <DEDUP_REMOVED lines=57> */
.L_x_13814:
[----:B------:R-:W-:Y:S01]  /*138a0*/  HFMA2.MMA R116, -RZ, RZ, 0, 1.1920928955078125e-07 ;  /* 0x00000002ff747435 */ /* 0x000fe200000001ff */
[----:B------:R-:W-:-:S05]  /*138b0*/  MOV R120, R123 ;  /* 0x0000007b00787202 */ /* 0x000fca0000000f00 */
[----:B------:R-:W-:-:S04]  /*138c0*/  FADD.FTZ R120, R61, R120 ;  /* 0x000000783d787221 */ /* 0x000fc80000010000 */
[----:B------:R-:W-:-:S07]  /*138d0*/  IMAD.MOV.U32 R125, RZ, RZ, R120 ;  /* 0x000000ffff7d7224 */ /* 0x000fce00078e0078 */
[----:B------:R-:W-:Y:S05]  /*138e0*/  WARPSYNC.COLLECTIVE R118, `(.L_x_13815) ;  /* 0x0000000076087348 */ /* 0x000fea0003c00000 */
[----:B------:R0:W1:Y:S02]  /*138f0*/  SHFL.BFLY P4, R123, R125, R116, R117 ;  /* 0x0c0000747d7b7389 */ /* 0x0000640000080075 */
[----:B01----:R-:W-:Y:S01]  /*13900*/  ENDCOLLECTIVE ;  /* 0x000000000000791b */ /* 0x003fe20003800000 */
.L_x_13815:
[----:B------:R-:W-:Y:S02]  /*13910*/  IMAD.MOV.U32 R116, RZ, RZ, 0x4 ;  /* 0x00000004ff747424 */ /* 0x000fe400078e00ff */
[----:B------:R-:W-:-:S04]  /*13920*/  IMAD.MOV.U32 R119, RZ, RZ, R123 ;  /* 0x000000ffff777224 */ /* 0x000fc800078e007b */
[----:B------:R-:W-:-:S05]  /*13930*/  FADD.FTZ R119, R120, R119 ;  /* 0x0000007778777221 */ /* 0x000fca0000010000 */
[----:B------:R-:W-:-:S07]  /*13940*/  MOV R125, R119 ;  /* 0x00000077007d7202 */ /* 0x000fce0000000f00 */
[----:B------:R-:W-:Y:S05]  /*13950*/  WARPSYNC.COLLECTIVE R118, `(.L_x_13816) ;  /* 0x0000000076087348 */ /* 0x000fea0003c00000 */
[----:B------:R0:W1:Y:S02]  /*13960*/  SHFL.BFLY P4, R123, R125, R116, R117 ;  /* 0x0c0000747d7b7389 */ /* 0x0000640000080075 */
[----:B01----:R-:W-:Y:S01]  /*13970*/  ENDCOLLECTIVE ;  /* 0x000000000000791b */ /* 0x003fe20003800000 */
.L_x_13816:
[----:B------:R-:W-:Y:S01]  /*13980*/  HFMA2.MMA R116, -RZ, RZ, 0, 4.76837158203125e-07 ;  /* 0x00000008ff747435 */ /* 0x000fe200000001ff */
[----:B------:R-:W-:-:S05]  /*13990*/  MOV R122, R123 ;  /* 0x0000007b007a7202 */ /* 0x000fca0000000f00 */
[----:B------:R-:W-:-:S04]  /*139a0*/  FADD.FTZ R122, R119, R122 ;  /* 0x0000007a777a7221 */ /* 0x000fc80000010000 */
[----:B------:R-:W-:-:S07]  /*139b0*/  IMAD.MOV.U32 R125, RZ, RZ, R122 ;  /* 0x000000ffff7d7224 */ /* 0x000fce00078e007a */
[----:B------:R-:W-:Y:S05]  /*139c0*/  WARPSYNC.COLLECTIVE R118, `(.L_x_13817) ;  /* 0x0000000076087348 */ /* 0x000fea0003c00000 */
[----:B------:R0:W1:Y:S02]  /*139d0*/  SHFL.BFLY P4, R123, R125, R116, R117 ;  /* 0x0c0000747d7b7389 */ /* 0x0000640000080075 */
[----:B01----:R-:W-:Y:S01]  /*139e0*/  ENDCOLLECTIVE ;  /* 0x000000000000791b */ /* 0x003fe20003800000 */
.L_x_13817:
[----:B------:R-:W-:Y:S02]  /*139f0*/  IMAD.MOV.U32 R116, RZ, RZ, 0x10 ;  /* 0x00000010ff747424 */ /* 0x000fe400078e00ff */
[----:B------:R-:W-:-:S04]  /*13a00*/  IMAD.MOV.U32 R121, RZ, RZ, R123 ;  /* 0x000000ffff797224 */ /* 0x000fc800078e007b */
[----:B------:R-:W-:-:S05]  /*13a10*/  FADD.FTZ R121, R122, R121 ;  /* 0x000000797a797221 */ /* 0x000fca0000010000 */
[----:B------:R-:W-:-:S07]  /*13a20*/  MOV R125, R121 ;  /* 0x00000079007d7202 */ /* 0x000fce0000000f00 */
[----:B------:R-:W-:Y:S05]  /*13a30*/  WARPSYNC.COLLECTIVE R118, `(.L_x_13818) ;  /* 0x0000000076087348 */ /* 0x000fea0003c00000 */
[----:B------:R0:W1:Y:S02]  /*13a40*/  SHFL.BFLY P4, R123, R125, R116, R117 ;  /* 0x0c0000747d7b7389 */ /* 0x0000640000080075 */
[----:B01----:R-:W-:Y:S01]  /*13a50*/  ENDCOLLECTIVE ;  /* 0x000000000000791b */ /* 0x003fe20003800000 */
.L_x_13818:
[----:B------:R-:W-:Y:S01]  /*13a60*/  MOV R124, R123 ;  /* 0x0000007b007c7202 */ /* 0x000fe20000000f00 */
[----:B------:R-:W-:Y:S06]  /*13a70*/  BRA `(.L_x_13819) ;  /* 0xffffffec003c7947 */ /* 0x000fec000383ffff */
.L_x_13820:
        /* <DEDUP_REMOVED lines=16> */
.L_x_20594:


//--------------------- .text._ZN10layer_norm31ln_parallel_residual_fwd_kernelINS_13Kernel_traitsI6__halfS2_fS2_fjLj3072ELj1ELj1ELj4ELj16ENS_18Kernel_traits_baseILj3072ES2_S2_fS2_fjLj128EEEEELb1ELb1ELb1EEEvNS_9FwdParamsE --------------------------
	.section	.text._ZN10layer_norm31ln_parallel_residual_fwd_kernelINS_13Kernel_traitsI6__halfS2_fS2_fjLj3072ELj1ELj1ELj4ELj16ENS_18Kernel_traits_baseILj3072ES2_S2_fS2_fjLj128EEEEELb1ELb1ELb1EEEvNS_9FwdParamsE,"ax",@progbits
	.align	128
        .global         _ZN10layer_norm31ln_parallel_residual_fwd_kernelINS_13Kernel_traitsI6__halfS2_fS2_fjLj3072ELj1ELj1ELj4ELj16ENS_18Kernel_traits_baseILj3072ES2_S2_fS2_fjLj128EEEEELb1ELb1ELb1EEEvNS_9FwdParamsE
        .type           _ZN10layer_norm31ln_parallel_residual_fwd_kernelINS_13Kernel_traitsI6__halfS2_fS2_fjLj3072ELj1ELj1ELj4ELj16ENS_18Kernel_traits_baseILj3072ES2_S2_fS2_fjLj128EEEEELb1ELb1ELb1EEEvNS_9FwdParamsE,@function
        .size           _ZN10layer_norm31ln_parallel_residual_fwd_kernelINS_13Kernel_traitsI6__halfS2_fS2_fjLj3072ELj1ELj1ELj4ELj16ENS_18Kernel_traits_baseILj3072ES2_S2_fS2_fjLj128EEEEELb1ELb1ELb1EEEvNS_9FwdParamsE,(.L_x_20595 - _ZN10layer_norm31ln_parallel_residual_fwd_kernelINS_13Kernel_traitsI6__halfS2_fS2_fjLj3072ELj1ELj1ELj4ELj16ENS_18Kernel_traits_baseILj3072ES2_S2_fS2_fjLj128EEEEELb1ELb1ELb1EEEvNS_9FwdParamsE)
        .other          _ZN10layer_norm31ln_parallel_residual_fwd_kernelINS_13Kernel_traitsI6__halfS2_fS2_fjLj3072ELj1ELj1ELj4ELj16ENS_18Kernel_traits_baseILj3072ES2_S2_fS2_fjLj128EEEEELb1ELb1ELb1EEEvNS_9FwdParamsE,@"STO_CUDA_ENTRY STV_DEFAULT"
_ZN10layer_norm31ln_parallel_residual_fwd_kernelINS_13Kernel_traitsI6__halfS2_fS2_fjLj3072ELj1ELj1ELj4ELj16ENS_18Kernel_traits_baseILj3072ES2_S2_fS2_fjLj128EEEEELb1ELb1ELb1EEEvNS_9FwdParamsE:
.text._ZN10layer_norm31ln_parallel_residual_fwd_kernelINS_13Kernel_traitsI6__halfS2_fS2_fjLj3072ELj1ELj1ELj4ELj16ENS_18Kernel_traits_baseILj3072ES2_S2_fS2_fjLj128EEEEELb1ELb1ELb1EEEvNS_9FwdParamsE:
        /* <DEDUP_REMOVED lines=43> */
[----:B------:R-:W-:-:S04]  /*02b0*/  LOP3.LUT R7, R5, UR19, R8, 0x96, !PT ;  /* 0x0000001305077c12 */ /* 0x000fc8000f8e9608 */
[----:B------:R-:W-:Y:S01]  /*02c0*/  LOP3.LUT R8, R3, UR20, R6, 0x96, !PT ;  /* 0x0000001403087c12 */ /* 0x000fe2000f8e9606 */
[----:B------:R-:W-:Y:S01]  /*02d0*/  UIADD3 UR21, UR6, -0x255992d5, URZ ;  /* 0xdaa66d2b06157890 */ /* 0x000fe2000fffe03f */
[----:B------:R-:W-:Y:S01]  /*02e0*/  IMAD.WIDE.U32 R6, R7, -0x2daee0ad, RZ ;  /* 0xd2511f5307067825 */ /* 0x000fe200078e00ff */
[----:B------:R-:W-:-:S03]  /*02f0*/  UIADD3 UR22, UR7, 0x32370b8f, URZ ;  /* 0x32370b8f07167890 */ /* 0x000fc6000fffe03f */
[----:B------:R-:W-:-:S03]  /*0300*/  IMAD.WIDE.U32 R8, R8, -0x326172a9, RZ ;  /* 0xcd9e8d5708087825 */ /* 0x000fc600078e00ff */
[----:B------:R-:W-:Y:S02]  /*0310*/  LOP3.LUT R12, R7, UR22, R2, 0x96, !PT ;  /* 0x00000016070c7c12 */ /* 0x000fe4000f8e9602 */
[----:B------:R-:W-:Y:S01]  /*0320*/  LOP3.LUT R4, R9, UR21, R4, 0x96, !PT ;  /* 0x0000001509047c12 */ /* 0x000fe2000f8e9604 */
[----:B------:R-:W-:Y:S02]  /*0330*/  UIADD3 UR23, UR6, 0x78dde6e4, URZ ;  /* 0x78dde6e406177890 */ /* 0x000fe4000fffe03f */
        /* <DEDUP_REMOVED lines=8> */
[----:B------:R-:W-:-:S03]  /*03c0*/  IMAD.WIDE.U32 R6, R6, -0x326172a9, RZ ;  /* 0xcd9e8d5706067825 */ /* 0x000fc600078e00ff */
[----:B------:R-:W-:Y:S02]  /*03d0*/  LOP3.LUT R16, R15, UR26, R4, 0x96, !PT ;  /* 0x0000001a0f107c12 */ /* 0x000fe4000f8e9604 */
[----:B------:R-:W-:Y:S01]  /*03e0*/  LOP3.LUT R12, R7, UR25, R12, 0x96, !PT ;  /* 0x00000019070c7c12 */ /* 0x000fe2000f8e960c */
[----:B------:R-:W-:Y:S01]  /*03f0*/  UIADD3 UR27, UR6, -0x4ab325aa, URZ ;  /* 0xb54cda56061b7890 */ /* 0x000fe2000fffe03f */
[----:B------:R-:W-:Y:S01]  /*0400*/  ISETP.NE.U32.AND P0, PT, RZ, UR10, PT ;  /* 0x0000000aff007c0c */ /* 0x000fe2000bf05070 */
[----:B------:R-:W-:Y:S01]  /*0410*/  UIADD3 UR28, UR7, 0x646e171e, URZ ;  /* 0x646e171e071c7890 */ /* 0x000fe2000fffe03f */
[----:B------:R-:W-:-:S04]  /*0420*/  IMAD.WIDE.U32 R16, R16, -0x326172a9, RZ ;  /* 0xcd9e8d5710107825 */ /* 0x000fc800078e00ff */
[----:B------:R-:W-:Y:S01]  /*0430*/  IMAD.WIDE.U32 R12, R12, -0x2daee0ad, RZ ;  /* 0xd2511f530c0c7825 */ /* 0x000fe200078e00ff */
[----:B------:R-:W-:Y:S02]  /*0440*/  ISETP.NE.AND.EX P0, PT, RZ, UR11, PT, P0 ;  /* 0x0000000bff007c0c */ /* 0x000fe4000bf05300 */
[----:B------:R-:W-:Y:S01]  /*0450*/  IADD3 R2, P1, R0, UR10, RZ ;  /* 0x0000000a00027c10 */ /* 0x000fe2000ff3e0ff */
[----:B------:R-:W-:Y:S01]  /*0460*/  ULDC UR10, c[0x0][0x214] ;  /* 0x00008500000a7ab9 */ /* 0x000fe20000000800 */
[----:B------:R-:W-:Y:S02]  /*0470*/  LOP3.LUT R15, R17, UR27, R6, 0x96, !PT ;  /* 0x0000001b110f7c12 */ /* 0x000fe4000f8e9606 */
[----:B------:R-:W-:Y:S01]  /*0480*/  LOP3.LUT R18, R13, UR28, R14, 0x96, !PT ;  /* 0x0000001c0d127c12 */ /* 0x000fe2000f8e960e */
[----:B------:R-:W-:Y:S01]  /*0490*/  IMAD.X R3, RZ, RZ, UR11, P1 ;  /* 0x0000000bff037e24 */ /* 0x000fe200088e06ff */
[----:B------:R-:W-:Y:S01]  /*04a0*/  UIADD3 UR30, UR7, 0x1fd5c5a3, URZ ;  /* 0x1fd5c5a3071e7890 */ /* 0x000fe2000fffe03f */
[----:B------:R-:W-:Y:S01]  /*04b0*/  IMAD.WIDE.U32 R14, R15, -0x2daee0ad, RZ ;  /* 0xd2511f530f0e7825 */ /* 0x000fe200078e00ff */
[----:B------:R-:W-:Y:S01]  /*04c0*/  UIADD3 UR29, UR6, 0x5384540f, URZ ;  /* 0x5384540f061d7890 */ /* 0x000fe2000fffe03f */
[----:B------:R-:W-:-:S02]  /*04d0*/  ISETP.GE.AND P1, PT, R64, UR10, PT ;  /* 0x0000000a40007c0c */ /* 0x000fc4000bf26270 */
[----:B------:R-:W-:Y:S01]  /*04e0*/  IMAD.WIDE.U32 R18, R18, -0x326172a9, RZ ;  /* 0xcd9e8d5712127825 */ /* 0x000fe200078e00ff */
[----:B------:R-:W-:Y:S01]  /*04f0*/  LOP3.LUT R42, R15, UR30, R12, 0x96, !PT ;  /* 0x0000001e0f2a7c12 */ /* 0x000fe2000f8e960c */
[----:B------:R-:W5:Y:S03]  /*0500*/  @P0 LDG.E.128 R8, desc[UR4][R2.64] ;  /* 0x0000000402080981 */ /* 0x000f66000c1e1d00 */
[----:B------:R-:W-:Y:S01]  /*0510*/  LOP3.LUT R41, R19, UR29, R16, 0x96, !PT ;  /* 0x0000001d13297c12 */ /* 0x000fe2000f8e9610 */
[----:B------:R-:W5:Y:S01]  /*0520*/  @P0 LDG.E.128 R4, desc[UR4][R2.64+0x800] ;  /* 0x0008000402040981 */ /* 0x000f62000c1e1d00 */
[----:B------:R-:W-:-:S03]  /*0530*/  UIADD3 UR31, UR6, -0xe443238, URZ ;  /* 0xf1bbcdc8061f7890 */ /* 0x000fc6000fffe03f */
[----:B------:R0:W5:Y:S01]  /*0540*/  @P0 LDG.E.128 R36, desc[UR4][R2.64+0x1000] ;  /* 0x0010000402240981 */ /* 0x000162000c1e1d00 */
[----:B------:R-:W-:Y:S01]  /*0550*/  UIADD3 UR32, UR7, -0x24c28bd8, URZ ;  /* 0xdb3d742807207890 */ /* 0x000fe2000fffe03f */
[----:B------:R-:W-:-:S04]  /*0560*/  IMAD.HI.U32 R15, R42, -0x326172a9, RZ ;  /* 0xcd9e8d572a0f7827 */ /* 0x000fc800078e00ff */
[----:B------:R-:W-:Y:S01]  /*0570*/  IMAD.HI.U32 R13, R41, -0x2daee0ad, RZ ;  /* 0xd2511f53290d7827 */ /* 0x000fe200078e00ff */
[----:B0-----:R-:W-:Y:S02]  /*0580*/  IADD3 R2, P2, R0, UR8, RZ ;  /* 0x0000000800027c10 */ /* 0x001fe4000ff5e0ff */
[----:B------:R-:W-:-:S03]  /*0590*/  LOP3.LUT R0, R15, UR31, R18, 0x96, !PT ;  /* 0x0000001f0f007c12 */ /* 0x000fc6000f8e9612 */
[----:B------:R-:W-:Y:S01]  /*05a0*/  IMAD.X R3, RZ, RZ, UR9, P2 ;  /* 0x00000009ff037e24 */ /* 0x000fe200090e06ff */
        /* <DEDUP_REMOVED lines=11> */
[--C-:B------:R-:W-:Y:S01]  /*0660*/  HADD2.F32 R62, -RZ, R9.reuse.H0_H0 ;  /* 0x20000009ff3e7230 */ /* 0x100fe20000004100 */
[----:B------:R-:W-:Y:S01]  /*0670*/  UIADD3 UR33, UR6, -0x700cb87f, URZ ;  /* 0x8ff3478106217890 */ /* 0x000fe2000fffe03f */
[----:B------:R-:W-:Y:S01]  /*0680*/  HADD2.F32 R61, -RZ, R9.H1_H1 ;  /* 0x30000009ff3d7230 */ /* 0x000fe20000004100 */
[----:B------:R-:W-:Y:S01]  /*0690*/  UIADD3 UR34, UR7, -0x695add53, URZ ;  /* 0x96a522ad07227890 */ /* 0x000fe2000fffe03f */
[--C-:B------:R-:W-:Y:S01]  /*06a0*/  HADD2.F32 R60, -RZ, R10.reuse.H0_H0 ;  /* 0x2000000aff3c7230 */ /* 0x100fe20000004100 */
[----:B------:R-:W-:Y:S01]  /*06b0*/  ULDC.64 UR8, c[0x0][0x228] ;  /* 0x00008a0000087ab9 */ /* 0x000fe20000000a00 */
[----:B------:R-:W-:Y:S01]  /*06c0*/  HADD2.F32 R23, -RZ, R10.H1_H1 ;  /* 0x3000000aff177230 */ /* 0x000fe20000004100 */
[----:B------:R-:W-:Y:S01]  /*06d0*/  ISETP.NE.U32.AND P0, PT, RZ, UR8, PT ;  /* 0x00000008ff007c0c */ /* 0x000fe2000bf05070 */
[--C-:B------:R-:W-:Y:S01]  /*06e0*/  HADD2.F32 R10, -RZ, R37.reuse.H0_H0 ;  /* 0x20000025ff0a7230 */ /* 0x100fe20000004100 */
[----:B------:R-:W-:Y:S01]  /*06f0*/  HFMA2.MMA R112, -RZ, RZ, 0, 5.9604644775390625e-08 ;  /* 0x00000001ff707435 */ /* 0x000fe200000001ff */
[----:B------:R-:W-:Y:S01]  /*0700*/  HADD2.F32 R9, -RZ, R37.H1_H1 ;  /* 0x30000025ff097230 */ /* 0x000fe20000004100 */
[----:B------:R-:W-:Y:S01]  /*0710*/  LOP3.LUT R109, R40, 0x3, RZ, 0xc0, !PT ;  /* 0x00000003286d7812 */ /* 0x000fe200078ec0ff */
[--C-:B------:R-:W-:Y:S01]  /*0720*/  HADD2.F32 R20, -RZ, R4.reuse.H0_H0 ;  /* 0x20000004ff147230 */ /* 0x100fe20000004100 */
[----:B------:R-:W-:Y:S01]  /*0730*/  LOP3.LUT R102, R66, 0x7f, RZ, 0xc0, !PT ;  /* 0x0000007f42667812 */ /* 0x000fe200078ec0ff */
[----:B------:R-:W-:Y:S01]  /*0740*/  HADD2.F32 R19, -RZ, R4.H1_H1 ;  /* 0x30000004ff137230 */ /* 0x000fe20000004100 */
[----:B------:R-:W-:Y:S01]  /*0750*/  ULDC.U8 UR8, c[0x0][0x2a0] ;  /* 0x0000a80000087ab9 */ /* 0x000fe20000000000 */
[----:B------:R-:W-:Y:S01]  /*0760*/  IMAD R37, R41, -0x2daee0ad, RZ ;  /* 0xd2511f5329257824 */ /* 0x000fe200078e02ff */
[----:B------:R-:W-:Y:S01]  /*0770*/  ISETP.NE.AND.EX P0, PT, RZ, UR9, PT, P0 ;  /* 0x00000009ff007c0c */ /* 0x000fe2000bf05300 */
[----:B------:R-:W-:Y:S01]  /*0780*/  IMAD R41, R42, -0x326172a9, RZ ;  /* 0xcd9e8d572a297824 */ /* 0x000fe200078e02ff */
[----:B------:R-:W-:Y:S01]  /*0790*/  ULDC UR9, c[0x0][0x218] ;  /* 0x0000860000097ab9 */ /* 0x000fe20000000800 */
[----:B------:R-:W-:Y:S01]  /*07a0*/  IMAD.HI.U32 R4, R104, -0x326172a9, RZ ;  /* 0xcd9e8d5768047827 */ /* 0x000fe200078e00ff */
[----:B------:R-:W-:Y:S01]  /*07b0*/  ULDC UR12, c[0x0][0x290] ;  /* 0x0000a400000c7ab9 */ /* 0x000fe20000000800 */
[----:B------:R-:W-:-:S02]  /*07c0*/  UISETP.NE.AND UP0, UPT, UR8, URZ, UPT ;  /* 0x0000003f0800728c */ /* 0x000fc4000bf05270 */
[----:B0-----:R-:W-:Y:S01]  /*07d0*/  IMAD.WIDE.U32 R2, R0, -0x2daee0ad, RZ ;  /* 0xd2511f5300027825 */ /* 0x001fe200078e00ff */
[----:B------:R-:W-:Y:S01]  /*07e0*/  LOP3.LUT R4, R4, UR33, R41, 0x96, !PT ;  /* 0x0000002104047c12 */ /* 0x000fe2000f8e9629 */
[----:B------:R-:W-:Y:S01]  /*07f0*/  ULDC.64 UR36, c[0x0][0x228] ;  /* 0x00008a0000247ab9 */ /* 0x000fe20000000a00 */
[----:B------:R-:W-:Y:S01]  /*0800*/  ULDC.64 UR10, c[0x0][0x230] ;  /* 0x00008c00000a7ab9 */ /* 0x000fe20000000a00 */
[--C-:B------:R-:W-:Y:S01]  /*0810*/  HADD2.F32 R65, -RZ, R8.reuse.H0_H0 ;  /* 0x20000008ff417230 */ /* 0x100fe20000004100 */
[----:B------:R-:W-:Y:S01]  /*0820*/  LOP3.LUT R3, R3, UR34, R37, 0x96, !PT ;  /* 0x0000002203037c12 */ /* 0x000fe2000f8e9625 */
        /* <DEDUP_REMOVED lines=18> */
[----:B------:R-:W-:Y:S02]  /*0950*/  IMAD.MOV.U32 R103, RZ, RZ, RZ ;  /* 0x000000ffff677224 */ /* 0x000fe400078e00ff */
        /* <DEDUP_REMOVED lines=24> */
.L_x_14209:
        /* <DEDUP_REMOVED lines=10> */
[----:B------:R-:W5:Y:S01]  /*0b80*/  LDG.E.128 R24, desc[UR4][R24.64] ;  /* 0x0000000418187981 */ /* 0x000f62000c1e1d00 */
[----:B-1----:R-:W-:-:S05]  /*0b90*/  @P0 IMAD.WIDE.U32 R30, R108, 0x10, R30 ;  /* 0x000000106c1e0825 */ /* 0x002fca00078e001e */
[----:B------:R0:W5:Y:S01]  /*0ba0*/  @P0 LDG.E.128 R52, desc[UR4][R30.64] ;  /* 0x000000041e340981 */ /* 0x000162000c1e1d00 */
[----:B--2---:R-:W-:-:S05]  /*0bb0*/  @P1 IMAD.WIDE.U32 R28, R108, 0x20, R28 ;  /* 0x000000206c1c1825 */ /* 0x004fca00078e001c */
[----:B------:R0:W5:Y:S04]  /*0bc0*/  @P1 LDG.E.128 R48, desc[UR4][R28.64] ;  /* 0x000000041c301981 */ /* 0x000168000c1e1d00 */
        /* <DEDUP_REMOVED lines=13> */
.L_x_13822:
[----:B------:R-:W-:-:S07]  /*0ca0*/  MOV R34, R104 ;  /* 0x0000006800227202 */ /* 0x000fce0000000f00 */
.L_x_13823:
[----:B------:R-:W-:Y:S05]  /*0cb0*/  BSYNC B0 ;  /* 0x0000000000007941 */ /* 0x000fea0003800000 */
.L_x_13821:
        /* <DEDUP_REMOVED lines=16> */
.L_x_13827:
[----:B------:R-:W-:Y:S05]  /*0dc0*/  BSYNC B1 ;  /* 0x0000000000017941 */ /* 0x000fea0003800000 */
.L_x_13826:
        /* <DEDUP_REMOVED lines=43> */
.L_x_13825:
[----:B------:R-:W-:Y:S05]  /*1080*/  BSYNC B0 ;  /* 0x0000000000007941 */ /* 0x000fea0003800000 */
.L_x_13824:
        /* <DEDUP_REMOVED lines=18> */
.L_x_13828:
        /* <DEDUP_REMOVED lines=12> */
.L_x_13831:
[----:B------:R-:W-:-:S07]  /*1270*/  IMAD.MOV.U32 R33, RZ, RZ, R104 ;  /* 0x000000ffff217224 */ /* 0x000fce00078e0068 */
.L_x_13832:
[----:B------:R-:W-:Y:S05]  /*1280*/  BSYNC B0 ;  /* 0x0000000000007941 */ /* 0x000fea0003800000 */
.L_x_13830:
        /* <DEDUP_REMOVED lines=16> */
.L_x_13836:
[----:B------:R-:W-:Y:S05]  /*1390*/  BSYNC B1 ;  /* 0x0000000000017941 */ /* 0x000fea0003800000 */
.L_x_13835:
        /* <DEDUP_REMOVED lines=43> */
.L_x_13834:
[----:B------:R-:W-:Y:S05]  /*1650*/  BSYNC B0 ;  /* 0x0000000000007941 */ /* 0x000fea0003800000 */
.L_x_13833:
        /* <DEDUP_REMOVED lines=9> */
.L_x_13829:
        /* <DEDUP_REMOVED lines=12> */
.L_x_13838:
[----:B------:R-:W-:-:S07]  /*17b0*/  IMAD.MOV.U32 R33, RZ, RZ, R104 ;  /* 0x000000ffff217224 */ /* 0x000fce00078e0068 */
.L_x_13839:
[----:B------:R-:W-:Y:S05]  /*17c0*/  BSYNC B0 ;  /* 0x0000000000007941 */ /* 0x000fea0003800000 */
.L_x_13837:
        /* <DEDUP_REMOVED lines=16> */
.L_x_13843:
[----:B------:R-:W-:Y:S05]  /*18d0*/  BSYNC B1 ;  /* 0x0000000000017941 */ /* 0x000fea0003800000 */
.L_x_13842:
        /* <DEDUP_REMOVED lines=40> */
[----:B------:R-:W-:Y:S02]  /*1b60*/  LOP3.LUT R4, R31, UR33, R34, 0x96, !PT ;  /* 0x000000211f047c12 */ /* 0x000fe4000f8e9622 */
[----:B------:R-:W-:Y:S02]  /*1b70*/  MOV R104, R30 ;  /* 0x0000001e00687202 */ /* 0x000fe40000000f00 */
[----:B------:R-:W-:-:S07]  /*1b80*/  LOP3.LUT R3, R3, UR34, R28, 0x96, !PT ;  /* 0x0000002203037c12 */ /* 0x000fce000f8e961c */
.L_x_13841:
[----:B------:R-:W-:Y:S05]  /*1b90*/  BSYNC B0 ;  /* 0x0000000000007941 */ /* 0x000fea0003800000 */
.L_x_13840:
        /* <DEDUP_REMOVED lines=13> */
.L_x_13844:
        /* <DEDUP_REMOVED lines=12> */
.L_x_13847:
[----:B------:R-:W-:-:S07]  /*1d30*/  IMAD.MOV.U32 R24, RZ, RZ, R104 ;  /* 0x000000ffff187224 */ /* 0x000fce00078e0068 */
.L_x_13848:
[----:B------:R-:W-:Y:S05]  /*1d40*/  BSYNC B0 ;  /* 0x0000000000007941 */ /* 0x000fea0003800000 */
.L_x_13846:
        /* <DEDUP_REMOVED lines=16> */
.L_x_13852:
[----:B------:R-:W-:Y:S05]  /*1e50*/  BSYNC B1 ;  /* 0x0000000000017941 */ /* 0x000fea0003800000 */
.L_x_13851:
        /* <DEDUP_REMOVED lines=43> */
.L_x_13850:
[----:B------:R-:W-:Y:S05]  /*2110*/  BSYNC B0 ;  /* 0x0000000000007941 */ /* 0x000fea0003800000 */
.L_x_13849:
        /* <DEDUP_REMOVED lines=9> */
.L_x_13845:
        /* <DEDUP_REMOVED lines=12> */
.L_x_13854:
[----:B------:R-:W-:-:S07]  /*2270*/  IMAD.MOV.U32 R24, RZ, RZ, R104 ;  /* 0x000000ffff187224 */ /* 0x000fce00078e0068 */
.L_x_13855:
[----:B------:R-:W-:Y:S05]  /*2280*/  BSYNC B0 ;  /* 0x0000000000007941 */ /* 0x000fea0003800000 */
.L_x_13853:
        /* <DEDUP_REMOVED lines=16> */
.L_x_13859:
[----:B------:R-:W-:Y:S05]  /*2390*/  BSYNC B1 ;  /* 0x0000000000017941 */ /* 0x000fea0003800000 */
.L_x_13858:
        /* <DEDUP_REMOVED lines=43> */
.L_x_13857:
[----:B------:R-:W-:Y:S05]  /*2650*/  BSYNC B0 ;  /* 0x0000000000007941 */ /* 0x000fea0003800000 */
.L_x_13856:
        /* <DEDUP_REMOVED lines=13> */
.L_x_13860:
        /* <DEDUP_REMOVED lines=12> */
.L_x_13863:
[----:B------:R-:W-:-:S07]  /*27f0*/  IMAD.MOV.U32 R24, RZ, RZ, R104 ;  /* 0x000000ffff187224 */ /* 0x000fce00078e0068 */
.L_x_13864:
[----:B------:R-:W-:Y:S05]  /*2800*/  BSYNC B0 ;  /* 0x0000000000007941 */ /* 0x000fea0003800000 */
.L_x_13862:
        /* <DEDUP_REMOVED lines=16> */
.L_x_13868:
[----:B------:R-:W-:Y:S05]  /*2910*/  BSYNC B1 ;  /* 0x0000000000017941 */ /* 0x000fea0003800000 */
.L_x_13867:
        /* <DEDUP_REMOVED lines=43> */
.L_x_13866:
[----:B------:R-:W-:Y:S05]  /*2bd0*/  BSYNC B0 ;  /* 0x0000000000007941 */ /* 0x000fea0003800000 */
.L_x_13865:
        /* <DEDUP_REMOVED lines=9> */
.L_x_13861:
        /* <DEDUP_REMOVED lines=12> */
.L_x_13870:
[----:B------:R-:W-:-:S07]  /*2d30*/  IMAD.MOV.U32 R24, RZ, RZ, R104 ;  /* 0x000000ffff187224 */ /* 0x000fce00078e0068 */
.L_x_13871:
[----:B------:R-:W-:Y:S05]  /*2d40*/  BSYNC B0 ;  /* 0x0000000000007941 */ /* 0x000fea0003800000 */
.L_x_13869:
        /* <DEDUP_REMOVED lines=16> */
.L_x_13875:
[----:B------:R-:W-:Y:S05]  /*2e50*/  BSYNC B1 ;  /* 0x0000000000017941 */ /* 0x000fea0003800000 */
.L_x_13874:
        /* <DEDUP_REMOVED lines=43> */
.L_x_13873:
[----:B------:R-:W-:Y:S05]  /*3110*/  BSYNC B0 ;  /* 0x0000000000007941 */ /* 0x000fea0003800000 */
.L_x_13872:
        /* <DEDUP_REMOVED lines=13> */
.L_x_13876:
        /* <DEDUP_REMOVED lines=12> */
.L_x_13879:
[----:B------:R-:W-:-:S07]  /*32b0*/  IMAD.MOV.U32 R36, RZ, RZ, R104 ;  /* 0x000000ffff247224 */ /* 0x000fce00078e0068 */
.L_x_13880:
[----:B------:R-:W-:Y:S05]  /*32c0*/  BSYNC B0 ;  /* 0x0000000000007941 */ /* 0x000fea0003800000 */
.L_x_13878:
        /* <DEDUP_REMOVED lines=16> */
.L_x_13884:
[----:B------:R-:W-:Y:S05]  /*33d0*/  BSYNC B1 ;  /* 0x0000000000017941 */ /* 0x000fea0003800000 */
.L_x_13883:
        /* <DEDUP_REMOVED lines=43> */
.L_x_13882:
[----:B------:R-:W-:Y:S05]  /*3690*/  BSYNC B0 ;  /* 0x0000000000007941 */ /* 0x000fea0003800000 */
.L_x_13881:
        /* <DEDUP_REMOVED lines=9> */
.L_x_13877:
        /* <DEDUP_REMOVED lines=12> */
.L_x_13886:
[----:B------:R-:W-:-:S07]  /*37f0*/  IMAD.MOV.U32 R36, RZ, RZ, R104 ;  /* 0x000000ffff247224 */ /* 0x000fce00078e0068 */
.L_x_13887:
[----:B------:R-:W-:Y:S05]  /*3800*/  BSYNC B0 ;  /* 0x0000000000007941 */ /* 0x000fea0003800000 */
.L_x_13885:
        /* <DEDUP_REMOVED lines=16> */
.L_x_13891:
[----:B------:R-:W-:Y:S05]  /*3910*/  BSYNC B1 ;  /* 0x0000000000017941 */ /* 0x000fea0003800000 */
.L_x_13890:
        /* <DEDUP_REMOVED lines=43> */
.L_x_13889:
[----:B------:R-:W-:Y:S05]  /*3bd0*/  BSYNC B0 ;  /* 0x0000000000007941 */ /* 0x000fea0003800000 */
.L_x_13888:
        /* <DEDUP_REMOVED lines=13> */
.L_x_13892:
        /* <DEDUP_REMOVED lines=12> */
.L_x_13895:
[----:B------:R-:W-:-:S07]  /*3d70*/  MOV R37, R104 ;  /* 0x0000006800257202 */ /* 0x000fce0000000f00 */
.L_x_13896:
[----:B------:R-:W-:Y:S05]  /*3d80*/  BSYNC B0 ;  /* 0x0000000000007941 */ /* 0x000fea0003800000 */
.L_x_13894:
        /* <DEDUP_REMOVED lines=16> */
.L_x_13900:
[----:B------:R-:W-:Y:S05]  /*3e90*/  BSYNC B1 ;  /* 0x0000000000017941 */ /* 0x000fea0003800000 */
.L_x_13899:
        /* <DEDUP_REMOVED lines=42> */
[----:B------:R-:W-:-:S07]  /*4140*/  IMAD.MOV.U32 R24, RZ, RZ, RZ ;  /* 0x000000ffff187224 */ /* 0x000fce00078e00ff */
.L_x_13898:
[----:B------:R-:W-:Y:S05]  /*4150*/  BSYNC B0 ;  /* 0x0000000000007941 */ /* 0x000fea0003800000 */
.L_x_13897:
        /* <DEDUP_REMOVED lines=9> */
.L_x_13893:
        /* <DEDUP_REMOVED lines=12> */
.L_x_13902:
[----:B------:R-:W-:-:S07]  /*42b0*/  MOV R37, R104 ;  /* 0x0000006800257202 */ /* 0x000fce0000000f00 */
.L_x_13903:
[----:B------:R-:W-:Y:S05]  /*42c0*/  BSYNC B0 ;  /* 0x0000000000007941 */ /* 0x000fea0003800000 */
.L_x_13901:
        /* <DEDUP_REMOVED lines=16> */
.L_x_13907:
[----:B------:R-:W-:Y:S05]  /*43d0*/  BSYNC B1 ;  /* 0x0000000000017941 */ /* 0x000fea0003800000 */
.L_x_13906:
        /* <DEDUP_REMOVED lines=43> */
.L_x_13905:
[----:B------:R-:W-:Y:S05]  /*4690*/  BSYNC B0 ;  /* 0x0000000000007941 */ /* 0x000fea0003800000 */
.L_x_13904:
        /* <DEDUP_REMOVED lines=12> */
.L_x_13908:
        /* <DEDUP_REMOVED lines=12> */
.L_x_13911:
[----:B------:R-:W-:-:S07]  /*4820*/  MOV R26, R104 ;  /* 0x00000068001a7202 */ /* 0x000fce0000000f00 */
.L_x_13912:
[----:B------:R-:W-:Y:S05]  /*4830*/  BSYNC B0 ;  /* 0x0000000000007941 */ /* 0x000fea0003800000 */
.L_x_13910:
        /* <DEDUP_REMOVED lines=16> */
.L_x_13916:
[----:B------:R-:W-:Y:S05]  /*4940*/  BSYNC B1 ;  /* 0x0000000000017941 */ /* 0x000fea0003800000 */
.L_x_13915:
        /* <DEDUP_REMOVED lines=43> */
.L_x_13914:
[----:B------:R-:W-:Y:S05]  /*4c00*/  BSYNC B0 ;  /* 0x0000000000007941 */ /* 0x000fea0003800000 */
.L_x_13913:
        /* <DEDUP_REMOVED lines=9> */
.L_x_13909:
        /* <DEDUP_REMOVED lines=12> */
.L_x_13918:
[----:B------:R-:W-:-:S07]  /*4d60*/  MOV R26, R104 ;  /* 0x00000068001a7202 */ /* 0x000fce0000000f00 */
.L_x_13919:
[----:B------:R-:W-:Y:S05]  /*4d70*/  BSYNC B0 ;  /* 0x0000000000007941 */ /* 0x000fea0003800000 */
.L_x_13917:
        /* <DEDUP_REMOVED lines=16> */
.L_x_13923:
[----:B------:R-:W-:Y:S05]  /*4e80*/  BSYNC B1 ;  /* 0x0000000000017941 */ /* 0x000fea0003800000 */
.L_x_13922:
        /* <DEDUP_REMOVED lines=43> */
.L_x_13921:
[----:B------:R-:W-:Y:S05]  /*5140*/  BSYNC B0 ;  /* 0x0000000000007941 */ /* 0x000fea0003800000 */
.L_x_13920:
        /* <DEDUP_REMOVED lines=12> */
.L_x_13924:
        /* <DEDUP_REMOVED lines=12> */
.L_x_13927:
[----:B------:R-:W-:-:S07]  /*52d0*/  MOV R26, R104 ;  /* 0x00000068001a7202 */ /* 0x000fce0000000f00 */
.L_x_13928:
[----:B------:R-:W-:Y:S05]  /*52e0*/  BSYNC B0 ;  /* 0x0000000000007941 */ /* 0x000fea0003800000 */
.L_x_13926:
        /* <DEDUP_REMOVED lines=16> */
.L_x_13932:
[----:B------:R-:W-:Y:S05]  /*53f0*/  BSYNC B1 ;  /* 0x0000000000017941 */ /* 0x000fea0003800000 */
.L_x_13931:
        /* <DEDUP_REMOVED lines=43> */
.L_x_13930:
[----:B------:R-:W-:Y:S05]  /*56b0*/  BSYNC B0 ;  /* 0x0000000000007941 */ /* 0x000fea0003800000 */
.L_x_13929:
        /* <DEDUP_REMOVED lines=9> */
.L_x_13925:
        /* <DEDUP_REMOVED lines=12> */
.L_x_13934:
[----:B------:R-:W-:-:S07]  /*5810*/  MOV R26, R104 ;  /* 0x00000068001a7202 */ /* 0x000fce0000000f00 */
.L_x_13935:
[----:B------:R-:W-:Y:S05]  /*5820*/  BSYNC B0 ;  /* 0x0000000000007941 */ /* 0x000fea0003800000 */
.L_x_13933:
        /* <DEDUP_REMOVED lines=16> */
.L_x_13939:
[----:B------:R-:W-:Y:S05]  /*5930*/  BSYNC B1 ;  /* 0x0000000000017941 */ /* 0x000fea0003800000 */
.L_x_13938:
        /* <DEDUP_REMOVED lines=43> */
.L_x_13937:
[----:B------:R-:W-:Y:S05]  /*5bf0*/  BSYNC B0 ;  /* 0x0000000000007941 */ /* 0x000fea0003800000 */
.L_x_13936:
        /* <DEDUP_REMOVED lines=12> */
.L_x_13940:
        /* <DEDUP_REMOVED lines=12> */
.L_x_13943:
[----:B------:R-:W-:-:S07]  /*5d80*/  MOV R30, R104 ;  /* 0x00000068001e7202 */ /* 0x000fce0000000f00 */
.L_x_13944:
[----:B------:R-:W-:Y:S05]  /*5d90*/  BSYNC B0 ;  /* 0x0000000000007941 */ /* 0x000fea0003800000 */
.L_x_13942:
        /* <DEDUP_REMOVED lines=18> */
.L_x_13948:
[----:B------:R-:W-:Y:S05]  /*5ec0*/  BSYNC B1 ;  /* 0x0000000000017941 */ /* 0x000fea0003800000 */
.L_x_13947:
        /* <DEDUP_REMOVED lines=42> */
[----:B------:R-:W-:-:S07]  /*6170*/  LOP3.LUT R3, R3, UR34, R24, 0x96, !PT ;  /* 0x0000002203037c12 */ /* 0x000fce000f8e9618 */
.L_x_13946:
[----:B------:R-:W-:Y:S05]  /*6180*/  BSYNC B0 ;  /* 0x0000000000007941 */ /* 0x000fea0003800000 */
.L_x_13945:
        /* <DEDUP_REMOVED lines=9> */
.L_x_13941:
        /* <DEDUP_REMOVED lines=11> */
[----:B------:R-:W-:Y:S02]  /*62d0*/  ISETP.NE.AND P6, PT, R32, RZ, PT ;  /* 0x000000ff2000720c */ /* 0x000fe40003fc5270 */
[----:B------:R-:W-:Y:S02]  /*62e0*/  SEL R32, RZ, 0x1, P2 ;  /* 0x00000001ff207807 */ /* 0x000fe40001000000 */
[----:B------:R-:W-:Y:S02]  /*62f0*/  ISETP.NE.AND P2, PT, R24, RZ, PT ;  /* 0x000000ff1800720c */ /* 0x000fe40003f45270 */
[----:B------:R-:W-:Y:S01]  /*6300*/  SEL R26, RZ, 0x1, P3 ;  /* 0x00000001ff1a7807 */ /* 0x000fe20001800000 */
[----:B------:R-:W-:Y:S01]  /*6310*/  IMAD.WIDE.U32 R32, R32, 0x1000000, RZ ;  /* 0x0100000020207825 */ /* 0x000fe200078e00ff */
[----:B------:R-:W-:Y:S01]  /*6320*/  SEL R24, RZ, 0x1, P4 ;  /* 0x00000001ff187807 */ /* 0x000fe20002000000 */
[----:B------:R-:W3:Y:S01]  /*6330*/  @P1 LDC.64 R28, c[0x0][0x230] ;  /* 0x00008c00ff1c1b82 */ /* 0x000ee20000000a00 */
[----:B------:R-:W-:Y:S01]  /*6340*/  LOP3.LUT R34, R25, R27, R58, 0xfe, !PT ;  /* 0x0000001b19227212 */ /* 0x000fe200078efe3a */
[----:B------:R-:W-:Y:S01]  /*6350*/  IMAD.WIDE.U32 R26, R26, 0x10000, RZ ;  /* 0x000100001a1a7825 */ /* 0x000fe200078e00ff */
[----:B------:R-:W-:-:S02]  /*6360*/  SEL R59, RZ, 0x1, P5 ;  /* 0x00000001ff3b7807 */ /* 0x000fc40002800000 */
[----:B------:R-:W-:Y:S01]  /*6370*/  IADD3 R113, R108, 0x80, RZ ;  /* 0x000000806c717810 */ /* 0x000fe20007ffe0ff */
[----:B------:R-:W-:Y:S01]  /*6380*/  IMAD.WIDE.U32 R24, R24, 0x100, RZ ;  /* 0x0000010018187825 */ /* 0x000fe200078e00ff */
[----:B------:R-:W-:Y:S02]  /*6390*/  LOP3.LUT R59, R33, R34, R59, 0xfe, !PT ;  /* 0x00000022213b7212 */ /* 0x000fe400078efe3b */
[----:B------:R-:W-:Y:S01]  /*63a0*/  SEL R33, RZ, 0x1, P6 ;  /* 0x00000001ff217807 */ /* 0x000fe20003000000 */
[----:B0-----:R-:W-:Y:S01]  /*63b0*/  IMAD.WIDE.U32 R34, R108, 0x20, R114 ;  /* 0x000000206c227825 */ /* 0x001fe200078e0072 */
[----:B------:R-:W-:Y:S02]  /*63c0*/  LOP3.LUT R32, R24, R32, R26, 0xfe, !PT ;  /* 0x0000002018207212 */ /* 0x000fe400078efe1a */
[----:B------:R-:W-:Y:S01]  /*63d0*/  LOP3.LUT R25, R25, R59, R27, 0xfe, !PT ;  /* 0x0000003b19197212 */ /* 0x000fe200078efe1b */
[----:B------:R-:W-:Y:S01]  /*63e0*/  IMAD.WIDE.U32 R26, R113, 0x10, R56 ;  /* 0x00000010711a7825 */ /* 0x000fe200078e0038 */
[----:B------:R-:W-:Y:S01]  /*63f0*/  LOP3.LUT R24, R32, R33, RZ, 0xfc, !PT ;  /* 0x0000002120187212 */ /* 0x000fe200078efcff */
[----:B------:R0:W-:Y:S02]  /*6400*/  STG.E.128 desc[UR4][R34.64], R40 ;  /* 0x0000002822007986 */ /* 0x0001e4000c101d04 */
[----:B-1----:R-:W-:-:S02]  /*6410*/  IMAD.WIDE.U32 R32, R108, 0x8, R82 ;  /* 0x000000086c207825 */ /* 0x002fc400078e0052 */
[----:B------:R0:W-:Y:S02]  /*6420*/  STG.E.128 desc[UR4][R34.64+0x10], R36 ;  /* 0x0000102422007986 */ /* 0x0001e4000c101d04 */
[C---:B--2---:R-:W-:Y:S02]  /*6430*/  @P0 IMAD.WIDE.U32 R30, R113.reuse, 0x10, R30 ;  /* 0x00000010711e0825 */ /* 0x044fe400078e001e */
[----:B------:R0:W-:Y:S02]  /*6440*/  STG.E.64 desc[UR4][R32.64], R24 ;  /* 0x0000001820007986 */ /* 0x0001e4000c101b04 */
[----:B---3--:R-:W-:Y:S01]  /*6450*/  @P1 IMAD.WIDE.U32 R28, R113, 0x20, R28 ;  /* 0x00000020711c1825 */ /* 0x008fe200078e001c */
        /* <DEDUP_REMOVED lines=21> */
.L_x_13949:
        /* <DEDUP_REMOVED lines=16> */
.L_x_13951:
[----:B------:R-:W-:-:S07]  /*66b0*/  MOV R34, R104 ;  /* 0x0000006800227202 */ /* 0x000fce0000000f00 */
.L_x_13952:
[----:B------:R-:W-:Y:S05]  /*66c0*/  BSYNC B0 ;  /* 0x0000000000007941 */ /* 0x000fea0003800000 */
.L_x_13950:
        /* <DEDUP_REMOVED lines=16> */
.L_x_13956:
[----:B------:R-:W-:Y:S05]  /*67d0*/  BSYNC B1 ;  /* 0x0000000000017941 */ /* 0x000fea0003800000 */
.L_x_13955:
        /* <DEDUP_REMOVED lines=43> */
.L_x_13954:
[----:B------:R-:W-:Y:S05]  /*6a90*/  BSYNC B0 ;  /* 0x0000000000007941 */ /* 0x000fea0003800000 */
.L_x_13953:
        /* <DEDUP_REMOVED lines=13> */
.L_x_13957:
        /* <DEDUP_REMOVED lines=12> */
.L_x_13960:
[----:B------:R-:W-:-:S07]  /*6c30*/  MOV R33, R104 ;  /* 0x0000006800217202 */ /* 0x000fce0000000f00 */
.L_x_13961:
[----:B------:R-:W-:Y:S05]  /*6c40*/  BSYNC B0 ;  /* 0x0000000000007941 */ /* 0x000fea0003800000 */
.L_x_13959:
        /* <DEDUP_REMOVED lines=16> */
.L_x_13965:
[----:B------:R-:W-:Y:S05]  /*6d50*/  BSYNC B1 ;  /* 0x0000000000017941 */ /* 0x000fea0003800000 */
.L_x_13964:
        /* <DEDUP_REMOVED lines=43> */
.L_x_13963:
[----:B------:R-:W-:Y:S05]  /*7010*/  BSYNC B0 ;  /* 0x0000000000007941 */ /* 0x000fea0003800000 */
.L_x_13962:
        /* <DEDUP_REMOVED lines=9> */
.L_x_13958:
        /* <DEDUP_REMOVED lines=12> */
.L_x_13967:
[----:B------:R-:W-:-:S07]  /*7170*/  MOV R33, R104 ;  /* 0x0000006800217202 */ /* 0x000fce0000000f00 */
.L_x_13968:
[----:B------:R-:W-:Y:S05]  /*7180*/  BSYNC B0 ;  /* 0x0000000000007941 */ /* 0x000fea0003800000 */
.L_x_13966:
        /* <DEDUP_REMOVED lines=16> */
.L_x_13972:
[----:B------:R-:W-:Y:S05]  /*7290*/  BSYNC B1 ;  /* 0x0000000000017941 */ /* 0x000fea0003800000 */
.L_x_13971:
        /* <DEDUP_REMOVED lines=43> */
.L_x_13970:
[----:B------:R-:W-:Y:S05]  /*7550*/  BSYNC B0 ;  /* 0x0000000000007941 */ /* 0x000fea0003800000 */
.L_x_13969:
        /* <DEDUP_REMOVED lines=13> */
.L_x_13973:
        /* <DEDUP_REMOVED lines=12> */
.L_x_13976:
[----:B------:R-:W-:-:S07]  /*76f0*/  MOV R24, R104 ;  /* 0x0000006800187202 */ /* 0x000fce0000000f00 */
.L_x_13977:
[----:B------:R-:W-:Y:S05]  /*7700*/  BSYNC B0 ;  /* 0x0000000000007941 */ /* 0x000fea0003800000 */
.L_x_13975:
        /* <DEDUP_REMOVED lines=16> */
.L_x_13981:
[----:B------:R-:W-:Y:S05]  /*7810*/  BSYNC B1 ;  /* 0x0000000000017941 */ /* 0x000fea0003800000 */
.L_x_13980:
        /* <DEDUP_REMOVED lines=43> */
.L_x_13979:
[----:B------:R-:W-:Y:S05]  /*7ad0*/  BSYNC B0 ;  /* 0x0000000000007941 */ /* 0x000fea0003800000 */
.L_x_13978:
        /* <DEDUP_REMOVED lines=9> */
.L_x_13974:
        /* <DEDUP_REMOVED lines=12> */
.L_x_13983:
[----:B------:R-:W-:-:S07]  /*7c30*/  MOV R24, R104 ;  /* 0x0000006800187202 */ /* 0x000fce0000000f00 */
.L_x_13984:
[----:B------:R-:W-:Y:S05]  /*7c40*/  BSYNC B0 ;  /* 0x0000000000007941 */ /* 0x000fea0003800000 */
.L_x_13982:
        /* <DEDUP_REMOVED lines=16> */
.L_x_13988:
[----:B------:R-:W-:Y:S05]  /*7d50*/  BSYNC B1 ;  /* 0x0000000000017941 */ /* 0x000fea0003800000 */
.L_x_13987:
        /* <DEDUP_REMOVED lines=43> */
.L_x_13986:
[----:B------:R-:W-:Y:S05]  /*8010*/  BSYNC B0 ;  /* 0x0000000000007941 */ /* 0x000fea0003800000 */
.L_x_13985:
        /* <DEDUP_REMOVED lines=13> */
.L_x_13989:
        /* <DEDUP_REMOVED lines=12> */
.L_x_13992:
[----:B------:R-:W-:-:S07]  /*81b0*/  MOV R24, R104 ;  /* 0x0000006800187202 */ /* 0x000fce0000000f00 */
.L_x_13993:
[----:B------:R-:W-:Y:S05]  /*81c0*/  BSYNC B0 ;  /* 0x0000000000007941 */ /* 0x000fea0003800000 */
.L_x_13991:
        /* <DEDUP_REMOVED lines=16> */
.L_x_13997:
[----:B------:R-:W-:Y:S05]  /*82d0*/  BSYNC B1 ;  /* 0x0000000000017941 */ /* 0x000fea0003800000 */
.L_x_13996:
        /* <DEDUP_REMOVED lines=43> */
.L_x_13995:
[----:B------:R-:W-:Y:S05]  /*8590*/  BSYNC B0 ;  /* 0x0000000000007941 */ /* 0x000fea0003800000 */
.L_x_13994:
        /* <DEDUP_REMOVED lines=9> */
.L_x_13990:
        /* <DEDUP_REMOVED lines=12> */
.L_x_13999:
[----:B------:R-:W-:-:S07]  /*86f0*/  MOV R24, R104 ;  /* 0x0000006800187202 */ /* 0x000fce0000000f00 */
.L_x_14000:
[----:B------:R-:W-:Y:S05]  /*8700*/  BSYNC B0 ;  /* 0x0000000000007941 */ /* 0x000fea0003800000 */
.L_x_13998:
        /* <DEDUP_REMOVED lines=16> */
.L_x_14004:
[----:B------:R-:W-:Y:S05]  /*8810*/  BSYNC B1 ;  /* 0x0000000000017941 */ /* 0x000fea0003800000 */
.L_x_14003:
        /* <DEDUP_REMOVED lines=43> */
.L_x_14002:
[----:B------:R-:W-:Y:S05]  /*8ad0*/  BSYNC B0 ;  /* 0x0000000000007941 */ /* 0x000fea0003800000 */
.L_x_14001:
        /* <DEDUP_REMOVED lines=13> */
.L_x_14005:
        /* <DEDUP_REMOVED lines=12> */
.L_x_14008:
[----:B------:R-:W-:-:S07]  /*8c70*/  MOV R58, R104 ;  /* 0x00000068003a7202 */ /* 0x000fce0000000f00 */
.L_x_14009:
[----:B------:R-:W-:Y:S05]  /*8c80*/  BSYNC B0 ;  /* 0x0000000000007941 */ /* 0x000fea0003800000 */
.L_x_14007:
        /* <DEDUP_REMOVED lines=16> */
.L_x_14013:
[----:B------:R-:W-:Y:S05]  /*8d90*/  BSYNC B1 ;  /* 0x0000000000017941 */ /* 0x000fea0003800000 */
.L_x_14012:
        /* <DEDUP_REMOVED lines=43> */
.L_x_14011:
[----:B------:R-:W-:Y:S05]  /*9050*/  BSYNC B0 ;  /* 0x0000000000007941 */ /* 0x000fea0003800000 */
.L_x_14010:
        /* <DEDUP_REMOVED lines=9> */
.L_x_14006:
        /* <DEDUP_REMOVED lines=12> */
.L_x_14015:
[----:B------:R-:W-:-:S07]  /*91b0*/  MOV R58, R104 ;  /* 0x00000068003a7202 */ /* 0x000fce0000000f00 */
.L_x_14016:
[----:B------:R-:W-:Y:S05]  /*91c0*/  BSYNC B0 ;  /* 0x0000000000007941 */ /* 0x000fea0003800000 */
.L_x_14014:
        /* <DEDUP_REMOVED lines=16> */
.L_x_14020:
[----:B------:R-:W-:Y:S05]  /*92d0*/  BSYNC B1 ;  /* 0x0000000000017941 */ /* 0x000fea0003800000 */
.L_x_14019:
        /* <DEDUP_REMOVED lines=43> */
.L_x_14018:
[----:B------:R-:W-:Y:S05]  /*9590*/  BSYNC B0 ;  /* 0x0000000000007941 */ /* 0x000fea0003800000 */
.L_x_14017:
        /* <DEDUP_REMOVED lines=13> */
.L_x_14021:
        /* <DEDUP_REMOVED lines=12> */
.L_x_14024:
[----:B------:R-:W-:-:S07]  /*9730*/  MOV R29, R104 ;  /* 0x00000068001d7202 */ /* 0x000fce0000000f00 */
.L_x_14025:
[----:B------:R-:W-:Y:S05]  /*9740*/  BSYNC B0 ;  /* 0x0000000000007941 */ /* 0x000fea0003800000 */
.L_x_14023:
        /* <DEDUP_REMOVED lines=16> */
.L_x_14029:
[----:B------:R-:W-:Y:S05]  /*9850*/  BSYNC B1 ;  /* 0x0000000000017941 */ /* 0x000fea0003800000 */
.L_x_14028:
        /* <DEDUP_REMOVED lines=43> */
.L_x_14027:
[----:B------:R-:W-:Y:S05]  /*9b10*/  BSYNC B0 ;  /* 0x0000000000007941 */ /* 0x000fea0003800000 */
.L_x_14026:
        /* <DEDUP_REMOVED lines=9> */
.L_x_14022:
        /* <DEDUP_REMOVED lines=12> */
.L_x_14031:
[----:B------:R-:W-:-:S07]  /*9c70*/  MOV R29, R104 ;  /* 0x00000068001d7202 */ /* 0x000fce0000000f00 */
.L_x_14032:
[----:B------:R-:W-:Y:S05]  /*9c80*/  BSYNC B0 ;  /* 0x0000000000007941 */ /* 0x000fea0003800000 */
.L_x_14030:
        /* <DEDUP_REMOVED lines=16> */
.L_x_14036:
[----:B------:R-:W-:Y:S05]  /*9d90*/  BSYNC B1 ;  /* 0x0000000000017941 */ /* 0x000fea0003800000 */
.L_x_14035:
        /* <DEDUP_REMOVED lines=43> */
.L_x_14034:
[----:B------:R-:W-:Y:S05]  /*a050*/  BSYNC B0 ;  /* 0x0000000000007941 */ /* 0x000fea0003800000 */
.L_x_14033:
        /* <DEDUP_REMOVED lines=12> */
.L_x_14037:
        /* <DEDUP_REMOVED lines=12> */
.L_x_14040:
[----:B------:R-:W-:-:S07]  /*a1e0*/  MOV R26, R104 ;  /* 0x00000068001a7202 */ /* 0x000fce0000000f00 */
.L_x_14041:
[----:B------:R-:W-:Y:S05]  /*a1f0*/  BSYNC B0 ;  /* 0x0000000000007941 */ /* 0x000fea0003800000 */
.L_x_14039:
        /* <DEDUP_REMOVED lines=16> */
.L_x_14045:
[----:B------:R-:W-:Y:S05]  /*a300*/  BSYNC B1 ;  /* 0x0000000000017941 */ /* 0x000fea0003800000 */
.L_x_14044:
        /* <DEDUP_REMOVED lines=43> */
.L_x_14043:
[----:B------:R-:W-:Y:S05]  /*a5c0*/  BSYNC B0 ;  /* 0x0000000000007941 */ /* 0x000fea0003800000 */
.L_x_14042:
        /* <DEDUP_REMOVED lines=9> */
.L_x_14038:
        /* <DEDUP_REMOVED lines=12> */
.L_x_14047:
[----:B------:R-:W-:-:S07]  /*a720*/  MOV R26, R104 ;  /* 0x00000068001a7202 */ /* 0x000fce0000000f00 */
.L_x_14048:
[----:B------:R-:W-:Y:S05]  /*a730*/  BSYNC B0 ;  /* 0x0000000000007941 */ /* 0x000fea0003800000 */
.L_x_14046:
        /* <DEDUP_REMOVED lines=16> */
.L_x_14052:
[----:B------:R-:W-:Y:S05]  /*a840*/  BSYNC B1 ;  /* 0x0000000000017941 */ /* 0x000fea0003800000 */
.L_x_14051:
        /* <DEDUP_REMOVED lines=43> */
.L_x_14050:
[----:B------:R-:W-:Y:S05]  /*ab00*/  BSYNC B0 ;  /* 0x0000000000007941 */ /* 0x000fea0003800000 */
.L_x_14049:
        /* <DEDUP_REMOVED lines=12> */
.L_x_14053:
        /* <DEDUP_REMOVED lines=12> */
.L_x_14056:
[----:B------:R-:W-:-:S07]  /*ac90*/  MOV R26, R104 ;  /* 0x00000068001a7202 */ /* 0x000fce0000000f00 */
.L_x_14057:
[----:B------:R-:W-:Y:S05]  /*aca0*/  BSYNC B0 ;  /* 0x0000000000007941 */ /* 0x000fea0003800000 */
.L_x_14055:
        /* <DEDUP_REMOVED lines=16> */
.L_x_14061:
[----:B------:R-:W-:Y:S05]  /*adb0*/  BSYNC B1 ;  /* 0x0000000000017941 */ /* 0x000fea0003800000 */
.L_x_14060:
        /* <DEDUP_REMOVED lines=43> */
.L_x_14059:
[----:B------:R-:W-:Y:S05]  /*b070*/  BSYNC B0 ;  /* 0x0000000000007941 */ /* 0x000fea0003800000 */
.L_x_14058:
        /* <DEDUP_REMOVED lines=9> */
.L_x_14054:
        /* <DEDUP_REMOVED lines=12> */
.L_x_14063:
[----:B------:R-:W-:-:S07]  /*b1d0*/  MOV R26, R104 ;  /* 0x00000068001a7202 */ /* 0x000fce0000000f00 */
.L_x_14064:
[----:B------:R-:W-:Y:S05]  /*b1e0*/  BSYNC B0 ;  /* 0x0000000000007941 */ /* 0x000fea0003800000 */
.L_x_14062:
        /* <DEDUP_REMOVED lines=16> */
.L_x_14068:
[----:B------:R-:W-:Y:S05]  /*b2f0*/  BSYNC B1 ;  /* 0x0000000000017941 */ /* 0x000fea0003800000 */
.L_x_14067:
        /* <DEDUP_REMOVED lines=43> */
.L_x_14066:
[----:B------:R-:W-:Y:S05]  /*b5b0*/  BSYNC B0 ;  /* 0x0000000000007941 */ /* 0x000fea0003800000 */
.L_x_14065:
        /* <DEDUP_REMOVED lines=12> */
.L_x_14069:
        /* <DEDUP_REMOVED lines=12> */
.L_x_14072:
[----:B------:R-:W-:-:S07]  /*b740*/  MOV R101, R104 ;  /* 0x0000006800657202 */ /* 0x000fce0000000f00 */
.L_x_14073:
[----:B------:R-:W-:Y:S05]  /*b750*/  BSYNC B0 ;  /* 0x0000000000007941 */ /* 0x000fea0003800000 */
.L_x_14071:
        /* <DEDUP_REMOVED lines=18> */
.L_x_14077:
[----:B------:R-:W-:Y:S05]  /*b880*/  BSYNC B1 ;  /* 0x0000000000017941 */ /* 0x000fea0003800000 */
.L_x_14076:
        /* <DEDUP_REMOVED lines=43> */
.L_x_14075:
[----:B------:R-:W-:Y:S05]  /*bb40*/  BSYNC B0 ;  /* 0x0000000000007941 */ /* 0x000fea0003800000 */
.L_x_14074:
        /* <DEDUP_REMOVED lines=9> */
.L_x_14070:
        /* <DEDUP_REMOVED lines=16> */
[----:B------:R0:W-:Y:S01]  /*bce0*/  STG.E.128 desc[UR4][R118.64], R32 ;  /* 0x0000002076007986 */ /* 0x0001e2000c101d04 */
        /* <DEDUP_REMOVED lines=34> */
.L_x_14078:
        /* <DEDUP_REMOVED lines=20> */
.L_x_14080:
[----:B------:R-:W-:-:S07]  /*c050*/  MOV R118, R104 ;  /* 0x0000006800767202 */ /* 0x000fce0000000f00 */
.L_x_14081:
[----:B------:R-:W-:Y:S05]  /*c060*/  BSYNC B0 ;  /* 0x0000000000007941 */ /* 0x000fea0003800000 */
.L_x_14079:
        /* <DEDUP_REMOVED lines=16> */
.L_x_14085:
[----:B------:R-:W-:Y:S05]  /*c170*/  BSYNC B1 ;  /* 0x0000000000017941 */ /* 0x000fea0003800000 */
.L_x_14084:
        /* <DEDUP_REMOVED lines=43> */
.L_x_14083:
[----:B------:R-:W-:Y:S05]  /*c430*/  BSYNC B0 ;  /* 0x0000000000007941 */ /* 0x000fea0003800000 */
.L_x_14082:
        /* <DEDUP_REMOVED lines=13> */
.L_x_14086:
        /* <DEDUP_REMOVED lines=12> */
.L_x_14089:
[----:B------:R-:W-:-:S07]  /*c5d0*/  MOV R25, R104 ;  /* 0x0000006800197202 */ /* 0x000fce0000000f00 */
.L_x_14090:
[----:B------:R-:W-:Y:S05]  /*c5e0*/  BSYNC B0 ;  /* 0x0000000000007941 */ /* 0x000fea0003800000 */
.L_x_14088:
        /* <DEDUP_REMOVED lines=16> */
.L_x_14094:
[----:B------:R-:W-:Y:S05]  /*c6f0*/  BSYNC B1 ;  /* 0x0000000000017941 */ /* 0x000fea0003800000 */
.L_x_14093:
        /* <DEDUP_REMOVED lines=43> */
.L_x_14092:
[----:B------:R-:W-:Y:S05]  /*c9b0*/  BSYNC B0 ;  /* 0x0000000000007941 */ /* 0x000fea0003800000 */
.L_x_14091:
        /* <DEDUP_REMOVED lines=9> */
.L_x_14087:
        /* <DEDUP_REMOVED lines=12> */
.L_x_14096:
[----:B------:R-:W-:-:S07]  /*cb10*/  MOV R25, R104 ;  /* 0x0000006800197202 */ /* 0x000fce0000000f00 */
.L_x_14097:
[----:B------:R-:W-:Y:S05]  /*cb20*/  BSYNC B0 ;  /* 0x0000000000007941 */ /* 0x000fea0003800000 */
.L_x_14095:
        /* <DEDUP_REMOVED lines=16> */
.L_x_14101:
[----:B------:R-:W-:Y:S05]  /*cc30*/  BSYNC B1 ;  /* 0x0000000000017941 */ /* 0x000fea0003800000 */
.L_x_14100:
        /* <DEDUP_REMOVED lines=40> */
[----:B------:R-:W-:Y:S01]  /*cec0*/  IMAD.WIDE.U32 R2, R3, -0x2daee0ad, RZ ;  /* 0xd2511f5303027825 */ /* 0x000fe200078e00ff */
[----:B------:R-:W-:-:S04]  /*ced0*/  MOV R104, R118 ;  /* 0x0000007600687202 */ /* 0x000fc80000000f00 */
[----:B------:R-:W-:-:S07]  /*cee0*/  LOP3.LUT R3, R3, UR34, R26, 0x96, !PT ;  /* 0x0000002203037c12 */ /* 0x000fce000f8e961a */
.L_x_14099:
[----:B------:R-:W-:Y:S05]  /*cef0*/  BSYNC B0 ;  /* 0x0000000000007941 */ /* 0x000fea0003800000 */
.L_x_14098:
        /* <DEDUP_REMOVED lines=13> */
.L_x_14102:
        /* <DEDUP_REMOVED lines=12> */
.L_x_14105:
[----:B------:R-:W-:-:S07]  /*d090*/  MOV R56, R104 ;  /* 0x0000006800387202 */ /* 0x000fce0000000f00 */
.L_x_14106:
[----:B------:R-:W-:Y:S05]  /*d0a0*/  BSYNC B0 ;  /* 0x0000000000007941 */ /* 0x000fea0003800000 */
.L_x_14104:
        /* <DEDUP_REMOVED lines=16> */
.L_x_14110:
[----:B------:R-:W-:Y:S05]  /*d1b0*/  BSYNC B1 ;  /* 0x0000000000017941 */ /* 0x000fea0003800000 */
.L_x_14109:
        /* <DEDUP_REMOVED lines=43> */
.L_x_14108:
[----:B------:R-:W-:Y:S05]  /*d470*/  BSYNC B0 ;  /* 0x0000000000007941 */ /* 0x000fea0003800000 */
.L_x_14107:
        /* <DEDUP_REMOVED lines=9> */
.L_x_14103:
        /* <DEDUP_REMOVED lines=12> */
.L_x_14112:
[----:B------:R-:W-:-:S07]  /*d5d0*/  MOV R56, R104 ;  /* 0x0000006800387202 */ /* 0x000fce0000000f00 */
.L_x_14113:
[----:B------:R-:W-:Y:S05]  /*d5e0*/  BSYNC B0 ;  /* 0x0000000000007941 */ /* 0x000fea0003800000 */
.L_x_14111:
        /* <DEDUP_REMOVED lines=16> */
.L_x_14117:
[----:B------:R-:W-:Y:S05]  /*d6f0*/  BSYNC B1 ;  /* 0x0000000000017941 */ /* 0x000fea0003800000 */
.L_x_14116:
        /* <DEDUP_REMOVED lines=42> */
[----:B------:R-:W-:-:S07]  /*d9a0*/  LOP3.LUT R3, R3, UR34, R26, 0x96, !PT ;  /* 0x0000002203037c12 */ /* 0x000fce000f8e961a */
.L_x_14115:
[----:B------:R-:W-:Y:S05]  /*d9b0*/  BSYNC B0 ;  /* 0x0000000000007941 */ /* 0x000fea0003800000 */
.L_x_14114:
        /* <DEDUP_REMOVED lines=13> */
.L_x_14118:
        /* <DEDUP_REMOVED lines=12> */
.L_x_14121:
[----:B------:R-:W-:-:S07]  /*db50*/  MOV R27, R104 ;  /* 0x00000068001b7202 */ /* 0x000fce0000000f00 */
.L_x_14122:
[----:B------:R-:W-:Y:S05]  /*db60*/  BSYNC B0 ;  /* 0x0000000000007941 */ /* 0x000fea0003800000 */
.L_x_14120:
        /* <DEDUP_REMOVED lines=16> */
.L_x_14126:
[----:B------:R-:W-:Y:S05]  /*dc70*/  BSYNC B1 ;  /* 0x0000000000017941 */ /* 0x000fea0003800000 */
.L_x_14125:
        /* <DEDUP_REMOVED lines=43> */
.L_x_14124:
[----:B------:R-:W-:Y:S05]  /*df30*/  BSYNC B0 ;  /* 0x0000000000007941 */ /* 0x000fea0003800000 */
.L_x_14123:
        /* <DEDUP_REMOVED lines=9> */
.L_x_14119:
        /* <DEDUP_REMOVED lines=12> */
.L_x_14128:
[----:B------:R-:W-:-:S07]  /*e090*/  MOV R27, R104 ;  /* 0x00000068001b7202 */ /* 0x000fce0000000f00 */
.L_x_14129:
[----:B------:R-:W-:Y:S05]  /*e0a0*/  BSYNC B0 ;  /* 0x0000000000007941 */ /* 0x000fea0003800000 */
.L_x_14127:
        /* <DEDUP_REMOVED lines=16> */
.L_x_14133:
[----:B------:R-:W-:Y:S05]  /*e1b0*/  BSYNC B1 ;  /* 0x0000000000017941 */ /* 0x000fea0003800000 */
.L_x_14132:
        /* <DEDUP_REMOVED lines=41> */
[----:B------:R-:W-:Y:S01]  /*e450*/  IMAD.MOV.U32 R56, RZ, RZ, RZ ;  /* 0x000000ffff387224 */ /* 0x000fe200078e00ff */
[----:B------:R-:W-:-:S07]  /*e460*/  LOP3.LUT R3, R3, UR34, R120, 0x96, !PT ;  /* 0x0000002203037c12 */ /* 0x000fce000f8e9678 */
.L_x_14131:
[----:B------:R-:W-:Y:S05]  /*e470*/  BSYNC B0 ;  /* 0x0000000000007941 */ /* 0x000fea0003800000 */
.L_x_14130:
        /* <DEDUP_REMOVED lines=13> */
.L_x_14134:
        /* <DEDUP_REMOVED lines=12> */
.L_x_14137:
[----:B------:R-:W-:-:S07]  /*e610*/  MOV R97, R104 ;  /* 0x0000006800617202 */ /* 0x000fce0000000f00 */
.L_x_14138:
[----:B------:R-:W-:Y:S05]  /*e620*/  BSYNC B0 ;  /* 0x0000000000007941 */ /* 0x000fea0003800000 */
.L_x_14136:
        /* <DEDUP_REMOVED lines=16> */
.L_x_14142:
[----:B------:R-:W-:Y:S05]  /*e730*/  BSYNC B1 ;  /* 0x0000000000017941 */ /* 0x000fea0003800000 */
.L_x_14141:
        /* <DEDUP_REMOVED lines=43> */
.L_x_14140:
[----:B------:R-:W-:Y:S05]  /*e9f0*/  BSYNC B0 ;  /* 0x0000000000007941 */ /* 0x000fea0003800000 */
.L_x_14139:
        /* <DEDUP_REMOVED lines=9> */
.L_x_14135:
        /* <DEDUP_REMOVED lines=12> */
.L_x_14144:
[----:B------:R-:W-:-:S07]  /*eb50*/  MOV R109, R104 ;  /* 0x00000068006d7202 */ /* 0x000fce0000000f00 */
.L_x_14145:
[----:B------:R-:W-:Y:S05]  /*eb60*/  BSYNC B0 ;  /* 0x0000000000007941 */ /* 0x000fea0003800000 */
.L_x_14143:
        /* <DEDUP_REMOVED lines=16> */
.L_x_14149:
[----:B------:R-:W-:Y:S05]  /*ec70*/  BSYNC B1 ;  /* 0x0000000000017941 */ /* 0x000fea0003800000 */
.L_x_14148:
        /* <DEDUP_REMOVED lines=42> */
[----:B------:R-:W-:-:S07]  /*ef20*/  LOP3.LUT R3, R3, UR34, R56, 0x96, !PT ;  /* 0x0000002203037c12 */ /* 0x000fce000f8e9638 */
.L_x_14147:
[----:B------:R-:W-:Y:S05]  /*ef30*/  BSYNC B0 ;  /* 0x0000000000007941 */ /* 0x000fea0003800000 */
.L_x_14146:
        /* <DEDUP_REMOVED lines=13> */
.L_x_14150:
        /* <DEDUP_REMOVED lines=12> */
.L_x_14153:
[----:B------:R-:W-:-:S07]  /*f0d0*/  MOV R57, R104 ;  /* 0x0000006800397202 */ /* 0x000fce0000000f00 */
.L_x_14154:
[----:B------:R-:W-:Y:S05]  /*f0e0*/  BSYNC B0 ;  /* 0x0000000000007941 */ /* 0x000fea0003800000 */
.L_x_14152:
        /* <DEDUP_REMOVED lines=16> */
.L_x_14158:
[----:B------:R-:W-:Y:S05]  /*f1f0*/  BSYNC B1 ;  /* 0x0000000000017941 */ /* 0x000fea0003800000 */
.L_x_14157:
        /* <DEDUP_REMOVED lines=43> */
.L_x_14156:
[----:B------:R-:W-:Y:S05]  /*f4b0*/  BSYNC B0 ;  /* 0x0000000000007941 */ /* 0x000fea0003800000 */
.L_x_14155:
        /* <DEDUP_REMOVED lines=9> */
.L_x_14151:
        /* <DEDUP_REMOVED lines=12> */
.L_x_14160:
[----:B------:R-:W-:-:S07]  /*f610*/  MOV R57, R104 ;  /* 0x0000006800397202 */ /* 0x000fce0000000f00 */
.L_x_14161:
[----:B------:R-:W-:Y:S05]  /*f620*/  BSYNC B0 ;  /* 0x0000000000007941 */ /* 0x000fea0003800000 */
.L_x_14159:
        /* <DEDUP_REMOVED lines=16> */
.L_x_14165:
[----:B------:R-:W-:Y:S05]  /*f730*/  BSYNC B1 ;  /* 0x0000000000017941 */ /* 0x000fea0003800000 */
.L_x_14164:
        /* <DEDUP_REMOVED lines=43> */
.L_x_14163:
[----:B------:R-:W-:Y:S05]  /*f9f0*/  BSYNC B0 ;  /* 0x0000000000007941 */ /* 0x000fea0003800000 */
.L_x_14162:
        /* <DEDUP_REMOVED lines=12> */
.L_x_14166:
        /* <DEDUP_REMOVED lines=12> */
.L_x_14169:
[----:B------:R-:W-:-:S07]  /*fb80*/  MOV R58, R104 ;  /* 0x00000068003a7202 */ /* 0x000fce0000000f00 */
.L_x_14170:
[----:B------:R-:W-:Y:S05]  /*fb90*/  BSYNC B0 ;  /* 0x0000000000007941 */ /* 0x000fea0003800000 */
.L_x_14168:
        /* <DEDUP_REMOVED lines=16> */
.L_x_14174:
[----:B------:R-:W-:Y:S05]  /*fca0*/  BSYNC B1 ;  /* 0x0000000000017941 */ /* 0x000fea0003800000 */
.L_x_14173:
        /* <DEDUP_REMOVED lines=43> */
.L_x_14172:
[----:B------:R-:W-:Y:S05]  /*ff60*/  BSYNC B0 ;  /* 0x0000000000007941 */ /* 0x000fea0003800000 */
.L_x_14171:
        /* <DEDUP_REMOVED lines=9> */
.L_x_14167:
        /* <DEDUP_REMOVED lines=12> */
.L_x_14176:
[----:B------:R-:W-:-:S07]  /*100c0*/  MOV R58, R104 ;  /* 0x00000068003a7202 */ /* 0x000fce0000000f00 */
.L_x_14177:
[----:B------:R-:W-:Y:S05]  /*100d0*/  BSYNC B0 ;  /* 0x0000000000007941 */ /* 0x000fea0003800000 */
.L_x_14175:
        /* <DEDUP_REMOVED lines=16> */
.L_x_14181:
[----:B------:R-:W-:Y:S05]  /*101e0*/  BSYNC B1 ;  /* 0x0000000000017941 */ /* 0x000fea0003800000 */
.L_x_14180:
        /* <DEDUP_REMOVED lines=43> */
.L_x_14179:
[----:B------:R-:W-:Y:S05]  /*104a0*/  BSYNC B0 ;  /* 0x0000000000007941 */ /* 0x000fea0003800000 */
.L_x_14178:
        /* <DEDUP_REMOVED lines=12> */
.L_x_14182:
        /* <DEDUP_REMOVED lines=12> */
.L_x_14185:
[----:B------:R-:W-:-:S07]  /*10630*/  MOV R100, R104 ;  /* 0x0000006800647202 */ /* 0x000fce0000000f00 */
.L_x_14186:
[----:B------:R-:W-:Y:S05]  /*10640*/  BSYNC B0 ;  /* 0x0000000000007941 */ /* 0x000fea0003800000 */
.L_x_14184:
        /* <DEDUP_REMOVED lines=16> */
.L_x_14190:
[----:B------:R-:W-:Y:S05]  /*10750*/  BSYNC B1 ;  /* 0x0000000000017941 */ /* 0x000fea0003800000 */
.L_x_14189:
        /* <DEDUP_REMOVED lines=42> */
[----:B------:R-:W-:-:S07]  /*10a00*/  IMAD.MOV.U32 R122, RZ, RZ, RZ ;  /* 0x000000ffff7a7224 */ /* 0x000fce00078e00ff */
.L_x_14188:
[----:B------:R-:W-:Y:S05]  /*10a10*/  BSYNC B0 ;  /* 0x0000000000007941 */ /* 0x000fea0003800000 */
.L_x_14187:
        /* <DEDUP_REMOVED lines=9> */
.L_x_14183:
        /* <DEDUP_REMOVED lines=12> */
.L_x_14192:
[----:B------:R-:W-:-:S07]  /*10b70*/  MOV R109, R104 ;  /* 0x00000068006d7202 */ /* 0x000fce0000000f00 */
.L_x_14193:
[----:B------:R-:W-:Y:S05]  /*10b80*/  BSYNC B0 ;  /* 0x0000000000007941 */ /* 0x000fea0003800000 */
.L_x_14191:
        /* <DEDUP_REMOVED lines=16> */
.L_x_14197:
[----:B------:R-:W-:Y:S05]  /*10c90*/  BSYNC B1 ;  /* 0x0000000000017941 */ /* 0x000fea0003800000 */
.L_x_14196:
        /* <DEDUP_REMOVED lines=43> */
.L_x_14195:
[----:B------:R-:W-:Y:S05]  /*10f50*/  BSYNC B0 ;  /* 0x0000000000007941 */ /* 0x000fea0003800000 */
.L_x_14194:
        /* <DEDUP_REMOVED lines=12> */
.L_x_14198:
        /* <DEDUP_REMOVED lines=12> */
.L_x_14201:
[----:B------:R-:W-:-:S07]  /*110e0*/  MOV R101, R104 ;  /* 0x0000006800657202 */ /* 0x000fce0000000f00 */
.L_x_14202:
[----:B------:R-:W-:Y:S05]  /*110f0*/  BSYNC B0 ;  /* 0x0000000000007941 */ /* 0x000fea0003800000 */
.L_x_14200:
        /* <DEDUP_REMOVED lines=16> */
.L_x_14206:
[----:B------:R-:W-:Y:S05]  /*11200*/  BSYNC B1 ;  /* 0x0000000000017941 */ /* 0x000fea0003800000 */
.L_x_14205:
        /* <DEDUP_REMOVED lines=43> */
.L_x_14204:
[----:B------:R-:W-:Y:S05]  /*114c0*/  BSYNC B0 ;  /* 0x0000000000007941 */ /* 0x000fea0003800000 */
.L_x_14203:
        /* <DEDUP_REMOVED lines=9> */
.L_x_14199:
        /* <DEDUP_REMOVED lines=10> */
[----:B------:R-:W-:Y:S01]  /*11600*/  ISETP.NE.AND P5, PT, R119, RZ, PT ;  /* 0x000000ff7700720c */ /* 0x000fe20003fa5270 */
[----:B------:R-:W-:Y:S01]  /*11610*/  IMAD.WIDE.U32 R118, R118, 0x1000000, RZ ;  /* 0x0100000076767825 */ /* 0x000fe200078e00ff */
[----:B------:R-:W-:-:S02]  /*11620*/  LOP3.LUT R84, R84, R111, R85, 0xfe, !PT ;  /* 0x0000006f54547212 */ /* 0x000fc400078efe55 */
[----:B------:R-:W-:Y:S02]  /*11630*/  SEL R111, RZ, 0x1, P5 ;  /* 0x00000001ff6f7807 */ /* 0x000fe40002800000 */
[----:B------:R-:W-:Y:S02]  /*11640*/  ISETP.NE.AND P6, PT, R117, RZ, PT ;  /* 0x000000ff7500720c */ /* 0x000fe40003fc5270 */
[----:B------:R-:W-:Y:S02]  /*11650*/  ISETP.NE.AND P1, PT, R116, RZ, PT ;  /* 0x000000ff7400720c */ /* 0x000fe40003f25270 */
[----:B------:R-:W-:Y:S02]  /*11660*/  LOP3.LUT R111, R119, R84, R111, 0xfe, !PT ;  /* 0x00000054776f7212 */ /* 0x000fe400078efe6f */
[----:B------:R-:W-:Y:S02]  /*11670*/  SEL R116, RZ, 0x1, P6 ;  /* 0x00000001ff747807 */ /* 0x000fe40003000000 */
[----:B------:R-:W-:-:S02]  /*11680*/  SEL R84, RZ, 0x1, P2 ;  /* 0x00000001ff547807 */ /* 0x000fc40001000000 */
        /* <DEDUP_REMOVED lines=55> */
.L_x_14207:
        /* <DEDUP_REMOVED lines=72> */
.L_x_14220:
        /* <DEDUP_REMOVED lines=92> */
[C---:B-1----:R-:W-:Y:S01]  /*12440*/  FMUL.FTZ R27, R115.reuse, R42 ;  /* 0x0000002a731b7220 */ /* 0x042fe20000410000 */
[C---:B------:R-:W-:Y:S01]  /*12450*/  FADD.FTZ R58, -R112.reuse, R58 ;  /* 0x0000003a703a7221 */ /* 0x040fe20000010100 */
[----:B------:R-:W-:Y:S01]  /*12460*/  FMUL.FTZ R42, R115, R43 ;  /* 0x0000002b732a7220 */ /* 0x000fe20000410000 */
[----:B------:R-:W-:Y:S01]  /*12470*/  FADD.FTZ R112, -R112, R59 ;  /* 0x0000003b70707221 */ /* 0x000fe20000010100 */
[----:B------:R1:W-:Y:S01]  /*12480*/  @!P2 STG.E desc[UR4][R82.64], R111 ;  /* 0x0000006f5200a986 */ /* 0x0003e2000c101904 */
[----:B0-----:R-:W-:-:S04]  /*12490*/  @!P2 IMAD.WIDE R28, R64, 0x4, R40 ;  /* 0x00000004401ca825 */ /* 0x001fc800078e0228 */
        /* <DEDUP_REMOVED lines=10> */
[----:B-1----:R-:W-:Y:S01]  /*12540*/  FMUL.FTZ R83, R115, R30 ;  /* 0x0000001e73537220 */ /* 0x002fe20000410000 */
[----:B------:R-:W-:Y:S01]  /*12550*/  FFMA.FTZ R30, R27, R67, R62 ;  /* 0x000000431b1e7223 */ /* 0x000fe2000001003e */
[----:B------:R-:W-:Y:S01]  /*12560*/  FMUL.FTZ R43, R115, R56 ;  /* 0x00000038732b7220 */ /* 0x000fe20000410000 */
[----:B------:R-:W-:Y:S01]  /*12570*/  FFMA.FTZ R27, R59, R71, R22 ;  /* 0x000000473b1b7223 */ /* 0x000fe20000010016 */
[C---:B------:R-:W-:Y:S01]  /*12580*/  FMUL.FTZ R84, R115.reuse, R84 ;  /* 0x0000005473547220 */ /* 0x040fe20000410000 */
[C---:B------:R-:W-:Y:S01]  /*12590*/  FMUL.FTZ R116, R115.reuse, R116 ;  /* 0x0000007473747220 */ /* 0x040fe20000410000 */
[----:B------:R-:W-:Y:S01]  /*125a0*/  FMUL.FTZ R56, R115, R57 ;  /* 0x0000003973387220 */ /* 0x000fe20000410000 */
[----:B------:R-:W-:Y:S01]  /*125b0*/  FFMA.FTZ R26, R41, R69, R60 ;  /* 0x00000045291a7223 */ /* 0x000fe2000001003c */
[----:B------:R-:W-:Y:S01]  /*125c0*/  FFMA.FTZ R59, R40, R68, R63 ;  /* 0x00000044283b7223 */ /* 0x000fe2000001003f */
[C---:B------:R-:W-:Y:S01]  /*125d0*/  FMUL.FTZ R57, R115.reuse, R58 ;  /* 0x0000003a73397220 */ /* 0x040fe20000410000 */
[----:B------:R-:W-:Y:S01]  /*125e0*/  FMUL.FTZ R112, R115, R112 ;  /* 0x0000007073707220 */ /* 0x000fe20000410000 */
[----:B--2---:R-:W-:Y:S01]  /*125f0*/  IMAD.WIDE.U32 R40, R113, 0x10, R24 ;  /* 0x0000001071287825 */ /* 0x004fe200078e0018 */
[----:B------:R-:W-:Y:S01]  /*12600*/  F2FP.F16.F32.PACK_AB R25, R85, R30 ;  /* 0x0000001e5519723e */ /* 0x000fe200000000ff */
[----:B------:R0:W-:Y:S02]  /*12610*/  @!P2 STG.E desc[UR4][R28.64], R115 ;  /* 0x000000731c00a986 */ /* 0x0001e4000c101904 */
[----:B------:R-:W-:Y:S01]  /*12620*/  FFMA.FTZ R30, R35, R77, R16 ;  /* 0x0000004d231e7223 */ /* 0x000fe20000010010 */
[----:B------:R-:W-:Y:S01]  /*12630*/  FFMA.FTZ R84, R84, R0, R65 ;  /* 0x0000000054547223 */ /* 0x000fe20000010041 */
[----:B------:R-:W-:Y:S01]  /*12640*/  FFMA.FTZ R38, R38, R74, R21 ;  /* 0x0000004a26267223 */ /* 0x000fe20000010015 */
[----:B------:R-:W-:Y:S01]  /*12650*/  FFMA.FTZ R35, R116, R80, R15 ;  /* 0x0000005074237223 */ /* 0x000fe2000001000f */
[----:B------:R-:W-:Y:S01]  /*12660*/  FFMA.FTZ R34, R34, R78, R17 ;  /* 0x0000004e22227223 */ /* 0x000fe20000010011 */
[----:B------:R-:W-:Y:S01]  /*12670*/  FMUL.FTZ R31, R115, R32 ;  /* 0x00000020731f7220 */ /* 0x000fe20000410000 */
[----:B------:R-:W-:Y:S01]  /*12680*/  FFMA.FTZ R57, R57, R91, R6 ;  /* 0x0000005b39397223 */ /* 0x000fe20000010006 */
[----:B------:R-:W-:Y:S01]  /*12690*/  FFMA.FTZ R112, R112, R94, R5 ;  /* 0x0000005e70707223 */ /* 0x000fe20000010005 */
[C---:B------:R-:W-:Y:S01]  /*126a0*/  FMUL.FTZ R32, R115.reuse, R33 ;  /* 0x0000002173207220 */ /* 0x040fe20000410000 */
[C---:B------:R-:W-:Y:S01]  /*126b0*/  FMUL.FTZ R118, R115.reuse, R118 ;  /* 0x0000007673767220 */ /* 0x040fe20000410000 */
[----:B------:R-:W-:Y:S01]  /*126c0*/  FMUL.FTZ R124, R115, R124 ;  /* 0x0000007c737c7220 */ /* 0x000fe20000410000 */
[----:B0-----:R-:W-:Y:S01]  /*126d0*/  FFMA.FTZ R29, R39, R75, R18 ;  /* 0x0000004b271d7223 */ /* 0x001fe20000010012 */
[C---:B------:R-:W-:Y:S01]  /*126e0*/  FMUL.FTZ R33, R115.reuse, R120 ;  /* 0x0000007873217220 */ /* 0x040fe20000410000 */
[----:B------:R-:W-:Y:S01]  /*126f0*/  FMUL.FTZ R122, R115, R122 ;  /* 0x0000007a737a7220 */ /* 0x000fe20000410000 */
        /* <DEDUP_REMOVED lines=11> */
[----:B------:R-:W-:Y:S01]  /*127b0*/  LEA R38, P2, R108, UR14, 0x4 ;  /* 0x0000000e6c267c11 */ /* 0x000fe2000f8420ff */
[----:B------:R-:W-:Y:S01]  /*127c0*/  FFMA.FTZ R34, R43, R89, R8 ;  /* 0x000000592b227223 */ /* 0x000fe20000010008 */
[----:B------:R-:W-:Y:S01]  /*127d0*/  FFMA.FTZ R124, R124, R90, R9 ;  /* 0x0000005a7c7c7223 */ /* 0x000fe20000010009 */
[----:B------:R-:W-:Y:S01]  /*127e0*/  FFMA.FTZ R57, R56, R92, R7 ;  /* 0x0000005c38397223 */ /* 0x000fe20000010007 */
[----:B------:R-:W-:Y:S01]  /*127f0*/  FFMA.FTZ R32, R33, R81, R12 ;  /* 0x0000005121207223 */ /* 0x000fe2000001000c */
[----:B------:R-:W-:Y:S01]  /*12800*/  FFMA.FTZ R43, R122, R88, R11 ;  /* 0x000000587a2b7223 */ /* 0x000fe2000001000b */
[----:B------:R-:W-:-:S02]  /*12810*/  LEA R36, P3, R110, UR14, 0x4 ;  /* 0x0000000e6e247c11 */ /* 0x000fc4000f8620ff */
[----:B------:R-:W-:Y:S02]  /*12820*/  F2FP.F16.F32.PACK_AB R26, R111, R26 ;  /* 0x0000001a6f1a723e */ /* 0x000fe400000000ff */
[----:B------:R-:W-:Y:S02]  /*12830*/  LEA.HI.X R39, R108, UR15, RZ, 0x4, P2 ;  /* 0x0000000f6c277c11 */ /* 0x000fe400090f24ff */
[----:B------:R-:W-:Y:S02]  /*12840*/  F2FP.F16.F32.PACK_AB R31, R118, R31 ;  /* 0x0000001f761f723e */ /* 0x000fe400000000ff */
[----:B------:R-:W-:Y:S01]  /*12850*/  F2FP.F16.F32.PACK_AB R28, R59, R28 ;  /* 0x0000001c3b1c723e */ /* 0x000fe200000000ff */
[----:B------:R0:W-:Y:S01]  /*12860*/  STG.E.128 desc[UR4][R38.64], R24 ;  /* 0x0000001826007986 */ /* 0x0001e2000c101d04 */
[----:B------:R-:W-:Y:S02]  /*12870*/  F2FP.F16.F32.PACK_AB R33, R124, R37 ;  /* 0x000000257c21723e */ /* 0x000fe400000000ff */
[----:B------:R-:W-:Y:S01]  /*12880*/  F2FP.F16.F32.PACK_AB R34, R57, R34 ;  /* 0x000000223922723e */ /* 0x000fe200000000ff */
[----:B------:R0:W-:Y:S01]  /*12890*/  STG.E.128 desc[UR4][R40.64], R28 ;  /* 0x0000001c28007986 */ /* 0x0001e2000c101d04 */
[----:B------:R-:W-:-:S02]  /*128a0*/  LEA.HI.X R37, R110, UR15, RZ, 0x4, P3 ;  /* 0x0000000f6e257c11 */ /* 0x000fc400098f24ff */
[----:B------:R-:W-:Y:S02]  /*128b0*/  F2FP.F16.F32.PACK_AB R32, R43, R32 ;  /* 0x000000202b20723e */ /* 0x000fe400000000ff */
[----:B------:R-:W-:Y:S02]  /*128c0*/  IADD3 R64, R64, UR16, RZ ;  /* 0x0000001040407c10 */ /* 0x000fe4000fffe0ff */
[----:B------:R-:W-:Y:S01]  /*128d0*/  SEL R112, RZ, 0x1, P1 ;  /* 0x00000001ff707807 */ /* 0x000fe20000800000 */
[----:B------:R0:W-:Y:S01]  /*128e0*/  STG.E.128 desc[UR4][R36.64], R32 ;  /* 0x0000002024007986 */ /* 0x0001e2000c101d04 */
[----:B------:R-:W-:-:S13]  /*128f0*/  ISETP.GE.AND P2, PT, R64, UR17, PT ;  /* 0x0000001140007c0c */ /* 0x000fda000bf46270 */
[----:B------:R-:W-:Y:S05]  /*12900*/  @!P2 BRA `(.L_x_14209) ;  /* 0xfffffee00074a947 */ /* 0x000fea000383ffff */
[----:B------:R-:W-:Y:S05]  /*12910*/  EXIT ;  /* 0x000000000000794d */ /* 0x000fea0003800000 */
.L_x_14208:
[----:B------:R-:W-:Y:S01]  /*12920*/  IMAD.MOV.U32 R119, RZ, RZ, 0x1 ;  /* 0x00000001ff777424 */ /* 0x000fe200078e00ff */
[----:B------:R-:W-:Y:S01]  /*12930*/  MOV R120, 0x1f ;  /* 0x0000001f00787802 */ /* 0x000fe20000000f00 */
[----:B------:R-:W-:-:S07]  /*12940*/  IMAD.MOV.U32 R117, RZ, RZ, -0x1 ;  /* 0xffffffffff757424 */ /* 0x000fce00078e00ff */
[----:B0-----:R-:W-:Y:S05]  /*12950*/  WARPSYNC.COLLECTIVE R117, `(.L_x_14210) ;  /* 0x0000000075087348 */ /* 0x001fea0003c00000 */
[----:B------:R1:W2:Y:S02]  /*12960*/  SHFL.BFLY P3, R116, R118, R119, R120 ;  /* 0x0c00007776747389 */ /* 0x0002a40000060078 */
[----:B012---:R-:W-:Y:S01]  /*12970*/  ENDCOLLECTIVE ;  /* 0x000000000000791b */ /* 0x007fe20003800000 */
.L_x_14210:
[----:B------:R-:W-:Y:S01]  /*12980*/  HFMA2.MMA R119, -RZ, RZ, 0, 1.1920928955078125e-07 ;  /* 0x00000002ff777435 */ /* 0x000fe200000001ff */
[----:B------:R-:W-:-:S05]  /*12990*/  MOV R83, R116 ;  /* 0x0000007400537202 */ /* 0x000fca0000000f00 */
[----:B------:R-:W-:-:S04]  /*129a0*/  FADD.FTZ R84, R118, R83 ;  /* 0x0000005376547221 */ /* 0x000fc80000010000 */
[----:B------:R-:W-:-:S07]  /*129b0*/  IMAD.MOV.U32 R118, RZ, RZ, R84 ;  /* 0x000000ffff767224 */ /* 0x000fce00078e0054 */
[----:B------:R-:W-:Y:S05]  /*129c0*/  WARPSYNC.COLLECTIVE R117, `(.L_x_14211) ;  /* 0x0000000075087348 */ /* 0x000fea0003c00000 */
[----:B------:R0:W1:Y:S02]  /*129d0*/  SHFL.BFLY P3, R116, R118, R119, R120 ;  /* 0x0c00007776747389 */ /* 0x0000640000060078 */
[----:B01----:R-:W-:Y:S01]  /*129e0*/  ENDCOLLECTIVE ;  /* 0x000000000000791b */ /* 0x003fe20003800000 */
.L_x_14211:
[----:B------:R-:W-:Y:S02]  /*129f0*/  IMAD.MOV.U32 R119, RZ, RZ, 0x4 ;  /* 0x00000004ff777424 */ /* 0x000fe400078e00ff */
[----:B------:R-:W-:-:S04]  /*12a00*/  IMAD.MOV.U32 R83, RZ, RZ, R116 ;  /* 0x000000ffff537224 */ /* 0x000fc800078e0074 */
[----:B------:R-:W-:-:S05]  /*12a10*/  FADD.FTZ R85, R84, R83 ;  /* 0x0000005354557221 */ /* 0x000fca0000010000 */
[----:B------:R-:W-:-:S07]  /*12a20*/  MOV R118, R85 ;  /* 0x0000005500767202 */ /* 0x000fce0000000f00 */
[----:B------:R-:W-:Y:S05]  /*12a30*/  WARPSYNC.COLLECTIVE R117, `(.L_x_14212) ;  /* 0x0000000075087348 */ /* 0x000fea0003c00000 */
[----:B------:R0:W1:Y:S02]  /*12a40*/  SHFL.BFLY P3, R116, R118, R119, R120 ;  /* 0x0c00007776747389 */ /* 0x0000640000060078 */
[----:B01----:R-:W-:Y:S01]  /*12a50*/  ENDCOLLECTIVE ;  /* 0x000000000000791b */ /* 0x003fe20003800000 */
.L_x_14212:
[----:B------:R-:W-:Y:S01]  /*12a60*/  HFMA2.MMA R119, -RZ, RZ, 0, 4.76837158203125e-07 ;  /* 0x00000008ff777435 */ /* 0x000fe200000001ff */
[----:B------:R-:W-:-:S05]  /*12a70*/  MOV R82, R116 ;  /* 0x0000007400527202 */ /* 0x000fca0000000f00 */
[----:B------:R-:W-:-:S04]  /*12a80*/  FADD.FTZ R114, R85, R82 ;  /* 0x0000005255727221 */ /* 0x000fc80000010000 */
[----:B------:R-:W-:-:S07]  /*12a90*/  IMAD.MOV.U32 R118, RZ, RZ, R114 ;  /* 0x000000ffff767224 */ /* 0x000fce00078e0072 */
[----:B------:R-:W-:Y:S05]  /*12aa0*/  WARPSYNC.COLLECTIVE R117, `(.L_x_14213) ;  /* 0x0000000075087348 */ /* 0x000fea0003c00000 */
[----:B------:R0:W1:Y:S02]  /*12ab0*/  SHFL.BFLY P3, R116, R118, R119, R120 ;  /* 0x0c00007776747389 */ /* 0x0000640000060078 */
[----:B01----:R-:W-:Y:S01]  /*12ac0*/  ENDCOLLECTIVE ;  /* 0x000000000000791b */ /* 0x003fe20003800000 */
.L_x_14213:
[----:B------:R-:W-:Y:S02]  /*12ad0*/  IMAD.MOV.U32 R119, RZ, RZ, 0x10 ;  /* 0x00000010ff777424 */ /* 0x000fe400078e00ff */
[----:B------:R-:W-:-:S04]  /*12ae0*/  IMAD.MOV.U32 R83, RZ, RZ, R116 ;  /* 0x000000ffff537224 */ /* 0x000fc800078e0074 */
[----:B------:R-:W-:-:S05]  /*12af0*/  FADD.FTZ R115, R114, R83 ;  /* 0x0000005372737221 */ /* 0x000fca0000010000 */
[----:B------:R-:W-:-:S07]  /*12b00*/  MOV R118, R115 ;  /* 0x0000007300767202 */ /* 0x000fce0000000f00 */
[----:B------:R-:W-:Y:S05]  /*12b10*/  WARPSYNC.COLLECTIVE R117, `(.L_x_14214) ;  /* 0x0000000075087348 */ /* 0x000fea0003c00000 */
[----:B------:R0:W1:Y:S02]  /*12b20*/  SHFL.BFLY P3, R116, R118, R119, R120 ;  /* 0x0c00007776747389 */ /* 0x0000640000060078 */
[----:B01----:R-:W-:Y:S01]  /*12b30*/  ENDCOLLECTIVE ;  /* 0x000000000000791b */ /* 0x003fe20003800000 */
.L_x_14214:
        /* <DEDUP_REMOVED lines=56> */
.L_x_14215:
[----:B------:R-:W-:Y:S02]  /*12ec0*/  IMAD.MOV.U32 R119, RZ, RZ, 0x2 ;  /* 0x00000002ff777424 */ /* 0x000fe400078e00ff */
[----:B------:R-:W-:-:S04]  /*12ed0*/  IMAD.MOV.U32 R84, RZ, RZ, R116 ;  /* 0x000000ffff547224 */ /* 0x000fc800078e0074 */
[----:B------:R-:W-:-:S05]  /*12ee0*/  FADD.FTZ R84, R83, R84 ;  /* 0x0000005453547221 */ /* 0x000fca0000010000 */
[----:B------:R-:W-:-:S07]  /*12ef0*/  MOV R118, R84 ;  /* 0x0000005400767202 */ /* 0x000fce0000000f00 */
[----:B------:R-:W-:Y:S05]  /*12f00*/  WARPSYNC.COLLECTIVE R117, `(.L_x_14216) ;  /* 0x0000000075087348 */ /* 0x000fea0003c00000 */
[----:B------:R0:W1:Y:S02]  /*12f10*/  SHFL.BFLY P3, R116, R118, R119, R120 ;  /* 0x0c00007776747389 */ /* 0x0000640000060078 */
[----:B01----:R-:W-:Y:S01]  /*12f20*/  ENDCOLLECTIVE ;  /* 0x000000000000791b */ /* 0x003fe20003800000 */
.L_x_14216:
[----:B------:R-:W-:Y:S01]  /*12f30*/  HFMA2.MMA R119, -RZ, RZ, 0, 2.384185791015625e-07 ;  /* 0x00000004ff777435 */ /* 0x000fe200000001ff */
[----:B------:R-:W-:-:S05]  /*12f40*/  MOV R85, R116 ;  /* 0x0000007400557202 */ /* 0x000fca0000000f00 */
[----:B------:R-:W-:-:S04]  /*12f50*/  FADD.FTZ R85, R84, R85 ;  /* 0x0000005554557221 */ /* 0x000fc80000010000 */
[----:B------:R-:W-:-:S07]  /*12f60*/  IMAD.MOV.U32 R118, RZ, RZ, R85 ;  /* 0x000000ffff767224 */ /* 0x000fce00078e0055 */
[----:B------:R-:W-:Y:S05]  /*12f70*/  WARPSYNC.COLLECTIVE R117, `(.L_x_14217) ;  /* 0x0000000075087348 */ /* 0x000fea0003c00000 */
[----:B------:R0:W1:Y:S02]  /*12f80*/  SHFL.BFLY P3, R116, R118, R119, R120 ;  /* 0x0c00007776747389 */ /* 0x0000640000060078 */
[----:B01----:R-:W-:Y:S01]  /*12f90*/  ENDCOLLECTIVE ;  /* 0x000000000000791b */ /* 0x003fe20003800000 */
.L_x_14217:
[----:B------:R-:W-:Y:S02]  /*12fa0*/  IMAD.MOV.U32 R119, RZ, RZ, 0x8 ;  /* 0x00000008ff777424 */ /* 0x000fe400078e00ff */
[----:B------:R-:W-:-:S04]  /*12fb0*/  IMAD.MOV.U32 R114, RZ, RZ, R116 ;  /* 0x000000ffff727224 */ /* 0x000fc800078e0074 */
[----:B------:R-:W-:-:S05]  /*12fc0*/  FADD.FTZ R114, R85, R114 ;  /* 0x0000007255727221 */ /* 0x000fca0000010000 */
[----:B------:R-:W-:-:S07]  /*12fd0*/  MOV R118, R114 ;  /* 0x0000007200767202 */ /* 0x000fce0000000f00 */
[----:B------:R-:W-:Y:S05]  /*12fe0*/  WARPSYNC.COLLECTIVE R117, `(.L_x_14218) ;  /* 0x0000000075087348 */ /* 0x000fea0003c00000 */
[----:B------:R0:W1:Y:S02]  /*12ff0*/  SHFL.BFLY P3, R116, R118, R119, R120 ;  /* 0x0c00007776747389 */ /* 0x0000640000060078 */
[----:B01----:R-:W-:Y:S01]  /*13000*/  ENDCOLLECTIVE ;  /* 0x000000000000791b */ /* 0x003fe20003800000 */
.L_x_14218:
[----:B------:R-:W-:Y:S01]  /*13010*/  HFMA2.MMA R119, -RZ, RZ, 0, 9.5367431640625e-07 ;  /* 0x00000010ff777435 */ /* 0x000fe200000001ff */
[----:B------:R-:W-:-:S05]  /*13020*/  MOV R115, R116 ;  /* 0x0000007400737202 */ /* 0x000fca0000000f00 */
[----:B------:R-:W-:-:S04]  /*13030*/  FADD.FTZ R115, R114, R115 ;  /* 0x0000007372737221 */ /* 0x000fc80000010000 */
[----:B------:R-:W-:-:S07]  /*13040*/  IMAD.MOV.U32 R118, RZ, RZ, R115 ;  /* 0x000000ffff767224 */ /* 0x000fce00078e0073 */
[----:B------:R-:W-:Y:S05]  /*13050*/  WARPSYNC.COLLECTIVE R117, `(.L_x_14219) ;  /* 0x0000000075087348 */ /* 0x000fea0003c00000 */
[----:B------:R0:W1:Y:S02]  /*13060*/  SHFL.BFLY P3, R116, R118, R119, R120 ;  /* 0x0c00007776747389 */ /* 0x0000640000060078 */
[----:B01----:R-:W-:Y:S01]  /*13070*/  ENDCOLLECTIVE ;  /* 0x000000000000791b */ /* 0x003fe20003800000 */
.L_x_14219:
[----:B------:R-:W-:Y:S05]  /*13080*/  BRA `(.L_x_14220) ;  /* 0xffffffec007c7947 */ /* 0x000fea000383ffff */
.L_x_14221:
        /* <DEDUP_REMOVED lines=15> */
.L_x_20595:


//--------------------- .text._ZN10layer_norm31ln_parallel_residual_fwd_kernelINS_13Kernel_traitsIf6__halffS2_fjLj3072ELj1ELj1ELj4ELj16ENS_18Kernel_traits_baseILj3072EfS2_fS2_fjLj128EEEEELb0ELb0ELb0EEEvNS_9FwdParamsE --------------------------
	.section	.text._ZN10layer_norm31ln_parallel_residual_fwd_kernelINS_13Kernel_traitsIf6__halffS2_fjLj3072ELj1ELj1ELj4ELj16ENS_18Kernel_traits_baseILj3072EfS2_fS2_fjLj128EEEEELb0ELb0ELb0EEEvNS_9FwdParamsE,"ax",@progbits
	.align	128
        .global         _ZN10layer_norm31ln_parallel_residual_fwd_kernelINS_13Kernel_traitsIf6__halffS2_fjLj3072ELj1ELj1ELj4ELj16ENS_18Kernel_traits_baseILj3072EfS2_fS2_fjLj128EEEEELb0ELb0ELb0EEEvNS_9FwdParamsE
        .type           _ZN10layer_norm31ln_parallel_residual_fwd_kernelINS_13Kernel_traitsIf6__halffS2_fjLj3072ELj1ELj1ELj4ELj16ENS_18Kernel_traits_baseILj3072EfS2_fS2_fjLj128EEEEELb0ELb0ELb0EEEvNS_9FwdParamsE,@function
        .size           _ZN10layer_norm31ln_parallel_residual_fwd_kernelINS_13Kernel_traitsIf6__halffS2_fjLj3072ELj1ELj1ELj4ELj16ENS_18Kernel_traits_baseILj3072EfS2_fS2_fjLj128EEEEELb0ELb0ELb0EEEvNS_9FwdParamsE,(.L_x_20596 - _ZN10layer_norm31ln_parallel_residual_fwd_kernelINS_13Kernel_traitsIf6__halffS2_fjLj3072ELj1ELj1ELj4ELj16ENS_18Kernel_traits_baseILj3072EfS2_fS2_fjLj128EEEEELb0ELb0ELb0EEEvNS_9FwdParamsE)
        .other          _ZN10layer_norm31ln_parallel_residual_fwd_kernelINS_13Kernel_traitsIf6__halffS2_fjLj3072ELj1ELj1ELj4ELj16ENS_18Kernel_traits_baseILj3072EfS2_fS2_fjLj128EEEEELb0ELb0ELb0EEEvNS_9FwdParamsE,@"STO_CUDA_ENTRY STV_DEFAULT"
_ZN10layer_norm31ln_parallel_residual_fwd_kernelINS_13Kernel_traitsIf6__halffS2_fjLj3072ELj1ELj1ELj4ELj16ENS_18Kernel_traits_baseILj3072EfS2_fS2_fjLj128EEEEELb0ELb0ELb0EEEvNS_9FwdParamsE:
.text._ZN10layer_norm31ln_parallel_residual_fwd_kernelINS_13Kernel_traitsIf6__halffS2_fjLj3072ELj1ELj1ELj4ELj16ENS_18Kernel_traits_baseILj3072EfS2_fS2_fjLj128EEEEELb0ELb0ELb0EEEvNS_9FwdParamsE:
        /* <DEDUP_REMOVED lines=49> */
.L_x_14223:
[----:B------:R-:W-:Y:S05]  /*0310*/  BSYNC B0 ;  /* 0x0000000000007941 */ /* 0x000fea0003800000 */
.L_x_14222:
        /* <DEDUP_REMOVED lines=36> */
.L_x_14225:
[----:B------:R-:W-:Y:S05]  /*0560*/  BSYNC B0 ;  /* 0x0000000000007941 */ /* 0x000fea0003800000 */
.L_x_14224:
        /* <DEDUP_REMOVED lines=35> */
.L_x_14227:
[----:B------:R-:W-:Y:S05]  /*07a0*/  BSYNC B0 ;  /* 0x0000000000007941 */ /* 0x000fea0003800000 */
.L_x_14226:
        /* <DEDUP_REMOVED lines=31> */
.L_x_14289:
        /* <DEDUP_REMOVED lines=13> */
[C---:B------:R-:W-:Y:S02]  /*0a70*/  @P1 LEA R136, P2, R2.reuse, UR6, 0x4 ;  /* 0x0000000602881c11 */ /* 0x040fe4000f8420ff */
[C---:B------:R-:W-:Y:S01]  /*0a80*/  @P0 LEA.HI.X R115, R2.reuse, UR9, RZ, 0x5, P6 ;  /* 0x0000000902730c11 */ /* 0x040fe2000b0f2cff */
[C---:B-1----:R-:W-:Y:S01]  /*0a90*/  IMAD.WIDE.U32 R116, R2.reuse, 0x10, R116 ;  /* 0x0000001002747825 */ /* 0x042fe200078e0074 */
        /* <DEDUP_REMOVED lines=8> */
[----:B-1----:R-:W-:Y:S05]  /*0b20*/  @P1 BRA `(.L_x_14230) ;  /* 0x00000000000c1947 */ /* 0x002fea0003800000 */
[----:B------:R-:W-:Y:S05]  /*0b30*/  @!P0 BRA `(.L_x_14231) ;  /* 0x0000000000148947 */ /* 0x000fea0003800000 */
[----:B-----5:R-:W-:Y:S01]  /*0b40*/  FADD.FTZ R112, R104, R112 ;  /* 0x0000007068707221 */ /* 0x020fe20000010000 */
[----:B------:R-:W-:Y:S06]  /*0b50*/  BRA `(.L_x_14231) ;  /* 0x00000000000c7947 */ /* 0x000fec0003800000 */
.L_x_14230:
[----:B-----5:R-:W-:-:S05]  /*0b60*/  HADD2.F32 R113, -RZ, R100.H0_H0 ;  /* 0x20000064ff717230 */ /* 0x020fca0000004100 */
[----:B------:R-:W-:-:S04]  /*0b70*/  FADD.FTZ R112, R113, R112 ;  /* 0x0000007071707221 */ /* 0x000fc80000010000 */
[----:B------:R-:W-:-:S07]  /*0b80*/  @P0 FADD.FTZ R112, R104, R112 ;  /* 0x0000007068700221 */ /* 0x000fce0000010000 */
.L_x_14231:
[----:B------:R-:W-:Y:S01]  /*0b90*/  HADD2.F32 R113, -RZ, R116.H1_H1 ;  /* 0x30000074ff717230 */ /* 0x000fe20000004100 */
[----:B------:R-:W-:Y:S06]  /*0ba0*/  @P1 BRA `(.L_x_14232) ;  /* 0x00000000000c1947 */ /* 0x000fec0003800000 */
[----:B------:R-:W-:Y:S05]  /*0bb0*/  @!P0 BRA `(.L_x_14233) ;  /* 0x0000000000148947 */ /* 0x000fea0003800000 */
[----:B-----5:R-:W-:Y:S01]  /*0bc0*/  FADD.FTZ R113, R105, R113 ;  /* 0x0000007169717221 */ /* 0x020fe20000010000 */
[----:B------:R-:W-:Y:S06]  /*0bd0*/  BRA `(.L_x_14233) ;  /* 0x00000000000c7947 */ /* 0x000fec0003800000 */
.L_x_14232:
[----:B-----5:R-:W-:-:S05]  /*0be0*/  HADD2.F32 R114, -RZ, R100.H1_H1 ;  /* 0x30000064ff727230 */ /* 0x020fca0000004100 */
[----:B------:R-:W-:-:S04]  /*0bf0*/  FADD.FTZ R113, R114, R113 ;  /* 0x0000007172717221 */ /* 0x000fc80000010000 */
[----:B------:R-:W-:-:S07]  /*0c00*/  @P0 FADD.FTZ R113, R105, R113 ;  /* 0x0000007169710221 */ /* 0x000fce0000010000 */
.L_x_14233:
[----:B------:R-:W-:Y:S01]  /*0c10*/  HADD2.F32 R114, -RZ, R117.H0_H0 ;  /* 0x20000075ff727230 */ /* 0x000fe20000004100 */
[----:B------:R-:W-:Y:S06]  /*0c20*/  @P1 BRA `(.L_x_14234) ;  /* 0x00000000000c1947 */ /* 0x000fec0003800000 */
[----:B------:R-:W-:Y:S05]  /*0c30*/  @!P0 BRA `(.L_x_14235) ;  /* 0x0000000000148947 */ /* 0x000fea0003800000 */
[----:B-----5:R-:W-:Y:S01]  /*0c40*/  FADD.FTZ R114, R106, R114 ;  /* 0x000000726a727221 */ /* 0x020fe20000010000 */
[----:B------:R-:W-:Y:S06]  /*0c50*/  BRA `(.L_x_14235) ;  /* 0x00000000000c7947 */ /* 0x000fec0003800000 */
.L_x_14234:
[----:B-----5:R-:W-:-:S05]  /*0c60*/  HADD2.F32 R115, -RZ, R101.H0_H0 ;  /* 0x20000065ff737230 */ /* 0x020fca0000004100 */
[----:B------:R-:W-:-:S04]  /*0c70*/  FADD.FTZ R114, R115, R114 ;  /* 0x0000007273727221 */ /* 0x000fc80000010000 */
[----:B------:R-:W-:-:S07]  /*0c80*/  @P0 FADD.FTZ R114, R106, R114 ;  /* 0x000000726a720221 */ /* 0x000fce0000010000 */
.L_x_14235:
[----:B------:R-:W-:Y:S01]  /*0c90*/  HADD2.F32 R115, -RZ, R117.H1_H1 ;  /* 0x30000075ff737230 */ /* 0x000fe20000004100 */
[----:B------:R-:W-:Y:S06]  /*0ca0*/  @P1 BRA `(.L_x_14236) ;  /* 0x00000000000c1947 */ /* 0x000fec0003800000 */
[----:B------:R-:W-:Y:S05]  /*0cb0*/  @!P0 BRA `(.L_x_14237) ;  /* 0x0000000000148947 */ /* 0x000fea0003800000 */
[----:B-----5:R-:W-:Y:S01]  /*0cc0*/  FADD.FTZ R115, R107, R115 ;  /* 0x000000736b737221 */ /* 0x020fe20000010000 */
[----:B------:R-:W-:Y:S06]  /*0cd0*/  BRA `(.L_x_14237) ;  /* 0x00000000000c7947 */ /* 0x000fec0003800000 */
.L_x_14236:
[----:B-----5:R-:W-:-:S05]  /*0ce0*/  HADD2.F32 R116, -RZ, R101.H1_H1 ;  /* 0x30000065ff747230 */ /* 0x020fca0000004100 */
[----:B------:R-:W-:-:S04]  /*0cf0*/  FADD.FTZ R115, R116, R115 ;  /* 0x0000007374737221 */ /* 0x000fc80000010000 */
[----:B------:R-:W-:-:S07]  /*0d00*/  @P0 FADD.FTZ R115, R107, R115 ;  /* 0x000000736b730221 */ /* 0x000fce0000010000 */
.L_x_14237:
[----:B------:R-:W-:Y:S01]  /*0d10*/  HADD2.F32 R116, -RZ, R118.H0_H0 ;  /* 0x20000076ff747230 */ /* 0x000fe20000004100 */
[----:B------:R-:W-:Y:S06]  /*0d20*/  @P1 BRA `(.L_x_14238) ;  /* 0x00000000000c1947 */ /* 0x000fec0003800000 */
[----:B------:R-:W-:Y:S05]  /*0d30*/  @!P0 BRA `(.L_x_14239) ;  /* 0x0000000000148947 */ /* 0x000fea0003800000 */
[----:B-----5:R-:W-:Y:S01]  /*0d40*/  FADD.FTZ R116, R108, R116 ;  /* 0x000000746c747221 */ /* 0x020fe20000010000 */
[----:B------:R-:W-:Y:S06]  /*0d50*/  BRA `(.L_x_14239) ;  /* 0x00000000000c7947 */ /* 0x000fec0003800000 */
.L_x_14238:
[----:B-----5:R-:W-:-:S05]  /*0d60*/  HADD2.F32 R117, -RZ, R102.H0_H0 ;  /* 0x20000066ff757230 */ /* 0x020fca0000004100 */
[----:B------:R-:W-:-:S04]  /*0d70*/  FADD.FTZ R116, R117, R116 ;  /* 0x0000007475747221 */ /* 0x000fc80000010000 */
[----:B------:R-:W-:-:S07]  /*0d80*/  @P0 FADD.FTZ R116, R108, R116 ;  /* 0x000000746c740221 */ /* 0x000fce0000010000 */
.L_x_14239:
[----:B------:R-:W-:Y:S01]  /*0d90*/  HADD2.F32 R117, -RZ, R118.H1_H1 ;  /* 0x30000076ff757230 */ /* 0x000fe20000004100 */
[----:B------:R-:W-:Y:S06]  /*0da0*/  @P1 BRA `(.L_x_14240) ;  /* 0x00000000000c1947 */ /* 0x000fec0003800000 */
[----:B------:R-:W-:Y:S05]  /*0db0*/  @!P0 BRA `(.L_x_14241) ;  /* 0x0000000000148947 */ /* 0x000fea0003800000 */
[----:B-----5:R-:W-:Y:S01]  /*0dc0*/  FADD.FTZ R117, R109, R117 ;  /* 0x000000756d757221 */ /* 0x020fe20000010000 */
[----:B------:R-:W-:Y:S06]  /*0dd0*/  BRA `(.L_x_14241) ;  /* 0x00000000000c7947 */ /* 0x000fec0003800000 */
.L_x_14240:
[----:B-----5:R-:W-:-:S05]  /*0de0*/  HADD2.F32 R118, -RZ, R102.H1_H1 ;  /* 0x30000066ff767230 */ /* 0x020fca0000004100 */
[----:B------:R-:W-:-:S04]  /*0df0*/  FADD.FTZ R117, R118, R117 ;  /* 0x0000007576757221 */ /* 0x000fc80000010000 */
[----:B------:R-:W-:-:S07]  /*0e00*/  @P0 FADD.FTZ R117, R109, R117 ;  /* 0x000000756d750221 */ /* 0x000fce0000010000 */
.L_x_14241:
[----:B------:R-:W-:Y:S01]  /*0e10*/  HADD2.F32 R118, -RZ, R119.H0_H0 ;  /* 0x20000077ff767230 */ /* 0x000fe20000004100 */
[----:B------:R-:W-:Y:S06]  /*0e20*/  @P1 BRA `(.L_x_14242) ;  /* 0x00000000000c1947 */ /* 0x000fec0003800000 */
[----:B------:R-:W-:Y:S05]  /*0e30*/  @!P0 BRA `(.L_x_14243) ;  /* 0x0000000000148947 */ /* 0x000fea0003800000 */
[----:B-----5:R-:W-:Y:S01]  /*0e40*/  FADD.FTZ R118, R110, R118 ;  /* 0x000000766e767221 */ /* 0x020fe20000010000 */
[----:B------:R-:W-:Y:S06]  /*0e50*/  BRA `(.L_x_14243) ;  /* 0x00000000000c7947 */ /* 0x000fec0003800000 */
.L_x_14242:
[----:B-----5:R-:W-:-:S05]  /*0e60*/  HADD2.F32 R137, -RZ, R103.H0_H0 ;  /* 0x20000067ff897230 */ /* 0x020fca0000004100 */
[----:B------:R-:W-:-:S04]  /*0e70*/  FADD.FTZ R118, R137, R118 ;  /* 0x0000007689767221 */ /* 0x000fc80000010000 */
[----:B------:R-:W-:-:S07]  /*0e80*/  @P0 FADD.FTZ R118, R110, R118 ;  /* 0x000000766e760221 */ /* 0x000fce0000010000 */
.L_x_14243:
[----:B------:R-:W-:Y:S01]  /*0e90*/  HADD2.F32 R119, -RZ, R119.H1_H1 ;  /* 0x30000077ff777230 */ /* 0x000fe20000004100 */
[----:B------:R-:W-:Y:S06]  /*0ea0*/  @P1 BRA `(.L_x_14244) ;  /* 0x00000000000c1947 */ /* 0x000fec0003800000 */
[----:B------:R-:W-:Y:S05]  /*0eb0*/  @!P0 BRA `(.L_x_14245) ;  /* 0x0000000000148947 */ /* 0x000fea0003800000 */
[----:B-----5:R-:W-:Y:S01]  /*0ec0*/  FADD.FTZ R119, R111, R119 ;  /* 0x000000776f777221 */ /* 0x020fe20000010000 */
[----:B------:R-:W-:Y:S06]  /*0ed0*/  BRA `(.L_x_14245) ;  /* 0x00000000000c7947 */ /* 0x000fec0003800000 */
.L_x_14244:
[----:B-----5:R-:W-:-:S05]  /*0ee0*/  HADD2.F32 R136, -RZ, R103.H1_H1 ;  /* 0x30000067ff887230 */ /* 0x020fca0000004100 */
[----:B------:R-:W-:-:S04]  /*0ef0*/  FADD.FTZ R119, R136, R119 ;  /* 0x0000007788777221 */ /* 0x000fc80000010000 */
[----:B------:R-:W-:-:S07]  /*0f00*/  @P0 FADD.FTZ R119, R111, R119 ;  /* 0x000000776f770221 */ /* 0x000fce0000010000 */
.L_x_14245:
[C---:B------:R-:W-:Y:S02]  /*0f10*/  LEA R138, P0, R2.reuse, UR10, 0x5 ;  /* 0x0000000a028a7c11 */ /* 0x040fe4000f8028ff */
[C---:B------:R-:W-:Y:S02]  /*0f20*/  IADD3 R136, R2.reuse, 0x80, RZ ;  /* 0x0000008002887810 */ /* 0x040fe40007ffe0ff */
[----:B------:R-:W-:-:S05]  /*0f30*/  LEA.HI.X R139, R2, UR11, RZ, 0x5, P0 ;  /* 0x0000000b028b7c11 */ /* 0x000fca00080f2cff */
[----:B------:R1:W-:Y:S04]  /*0f40*/  STG.E.128 desc[UR4][R138.64], R112 ;  /* 0x000000708a007986 */ /* 0x0003e8000c101d04 */
[----:B------:R1:W-:Y:S02]  /*0f50*/  STG.E.128 desc[UR4][R138.64+0x10], R116 ;  /* 0x000010748a007986 */ /* 0x0003e4000c101d04 */
.L_x_14229:
[----:B------:R-:W-:Y:S05]  /*0f60*/  BSYNC B0 ;  /* 0x0000000000007941 */ /* 0x000fea0003800000 */
.L_x_14228:
        /* <DEDUP_REMOVED lines=8> */
[C---:B-1----:R-:W-:Y:S02]  /*0ff0*/  @P1 LEA R138, P2, R136.reuse, UR6, 0x4 ;  /* 0x00000006888a1c11 */ /* 0x042fe4000f8420ff */
        /* <DEDUP_REMOVED lines=14> */
.L_x_14248:
[----:B-----5:R-:W-:-:S05]  /*10e0*/  HADD2.F32 R121, -RZ, R100.H0_H0 ;  /* 0x20000064ff797230 */ /* 0x020fca0000004100 */
[----:B------:R-:W-:-:S04]  /*10f0*/  FADD.FTZ R120, R121, R120 ;  /* 0x0000007879787221 */ /* 0x000fc80000010000 */
[----:B------:R-:W-:-:S07]  /*1100*/  @P0 FADD.FTZ R120, R104, R120 ;  /* 0x0000007868780221 */ /* 0x000fce0000010000 */
.L_x_14249:
[----:B------:R-:W-:Y:S01]  /*1110*/  HADD2.F32 R121, -RZ, R124.H1_H1 ;  /* 0x3000007cff797230 */ /* 0x000fe20000004100 */
[----:B------:R-:W-:Y:S06]  /*1120*/  @P1 BRA `(.L_x_14250) ;  /* 0x00000000000c1947 */ /* 0x000fec0003800000 */
[----:B------:R-:W-:Y:S05]  /*1130*/  @!P0 BRA `(.L_x_14251) ;  /* 0x0000000000148947 */ /* 0x000fea0003800000 */
[----:B-----5:R-:W-:Y:S01]  /*1140*/  FADD.FTZ R121, R105, R121 ;  /* 0x0000007969797221 */ /* 0x020fe20000010000 */
[----:B------:R-:W-:Y:S06]  /*1150*/  BRA `(.L_x_14251) ;  /* 0x00000000000c7947 */ /* 0x000fec0003800000 */
.L_x_14250:
[----:B-----5:R-:W-:-:S05]  /*1160*/  HADD2.F32 R122, -RZ, R100.H1_H1 ;  /* 0x30000064ff7a7230 */ /* 0x020fca0000004100 */
[----:B------:R-:W-:-:S04]  /*1170*/  FADD.FTZ R121, R122, R121 ;  /* 0x000000797a797221 */ /* 0x000fc80000010000 */
[----:B------:R-:W-:-:S07]  /*1180*/  @P0 FADD.FTZ R121, R105, R121 ;  /* 0x0000007969790221 */ /* 0x000fce0000010000 */
.L_x_14251:
[----:B------:R-:W-:Y:S01]  /*1190*/  HADD2.F32 R122, -RZ, R125.H0_H0 ;  /* 0x2000007dff7a7230 */ /* 0x000fe20000004100 */
[----:B------:R-:W-:Y:S06]  /*11a0*/  @P1 BRA `(.L_x_14252) ;  /* 0x00000000000c1947 */ /* 0x000fec0003800000 */
[----:B------:R-:W-:Y:S05]  /*11b0*/  @!P0 BRA `(.L_x_14253) ;  /* 0x0000000000148947 */ /* 0x000fea0003800000 */
[----:B-----5:R-:W-:Y:S01]  /*11c0*/  FADD.FTZ R122, R106, R122 ;  /* 0x0000007a6a7a7221 */ /* 0x020fe20000010000 */
[----:B------:R-:W-:Y:S06]  /*11d0*/  BRA `(.L_x_14253) ;  /* 0x00000000000c7947 */ /* 0x000fec0003800000 */
.L_x_14252:
[----:B-----5:R-:W-:-:S05]  /*11e0*/  HADD2.F32 R123, -RZ, R101.H0_H0 ;  /* 0x20000065ff7b7230 */ /* 0x020fca0000004100 */
[----:B------:R-:W-:-:S04]  /*11f0*/  FADD.FTZ R122, R123, R122 ;  /* 0x0000007a7b7a7221 */ /* 0x000fc80000010000 */
[----:B------:R-:W-:-:S07]  /*1200*/  @P0 FADD.FTZ R122, R106, R122 ;  /* 0x0000007a6a7a0221 */ /* 0x000fce0000010000 */
.L_x_14253:
[----:B------:R-:W-:Y:S01]  /*1210*/  HADD2.F32 R123, -RZ, R125.H1_H1 ;  /* 0x3000007dff7b7230 */ /* 0x000fe20000004100 */
[----:B------:R-:W-:Y:S06]  /*1220*/  @P1 BRA `(.L_x_14254) ;  /* 0x00000000000c1947 */ /* 0x000fec0003800000 */
[----:B------:R-:W-:Y:S05]  /*1230*/  @!P0 BRA `(.L_x_14255) ;  /* 0x0000000000148947 */ /* 0x000fea0003800000 */
[----:B-----5:R-:W-:Y:S01]  /*1240*/  FADD.FTZ R123, R107, R123 ;  /* 0x0000007b6b7b7221 */ /* 0x020fe20000010000 */
[----:B------:R-:W-:Y:S06]  /*1250*/  BRA `(.L_x_14255) ;  /* 0x00000000000c7947 */ /* 0x000fec0003800000 */
.L_x_14254:
[----:B-----5:R-:W-:-:S05]  /*1260*/  HADD2.F32 R124, -RZ, R101.H1_H1 ;  /* 0x30000065ff7c7230 */ /* 0x020fca0000004100 */
[----:B------:R-:W-:-:S04]  /*1270*/  FADD.FTZ R123, R124, R123 ;  /* 0x0000007b7c7b7221 */ /* 0x000fc80000010000 */
[----:B------:R-:W-:-:S07]  /*1280*/  @P0 FADD.FTZ R123, R107, R123 ;  /* 0x0000007b6b7b0221 */ /* 0x000fce0000010000 */
.L_x_14255:
[----:B------:R-:W-:Y:S01]  /*1290*/  HADD2.F32 R124, -RZ, R126.H0_H0 ;  /* 0x2000007eff7c7230 */ /* 0x000fe20000004100 */
[----:B------:R-:W-:Y:S06]  /*12a0*/  @P1 BRA `(.L_x_14256) ;  /* 0x00000000000c1947 */ /* 0x000fec0003800000 */
[----:B------:R-:W-:Y:S05]  /*12b0*/  @!P0 BRA `(.L_x_14257) ;  /* 0x0000000000148947 */ /* 0x000fea0003800000 */
[----:B-----5:R-:W-:Y:S01]  /*12c0*/  FADD.FTZ R124, R108, R124 ;  /* 0x0000007c6c7c7221 */ /* 0x020fe20000010000 */
[----:B------:R-:W-:Y:S06]  /*12d0*/  BRA `(.L_x_14257) ;  /* 0x00000000000c7947 */ /* 0x000fec0003800000 */
.L_x_14256:
[----:B-----5:R-:W-:-:S05]  /*12e0*/  HADD2.F32 R125, -RZ, R102.H0_H0 ;  /* 0x20000066ff7d7230 */ /* 0x020fca0000004100 */
[----:B------:R-:W-:-:S04]  /*12f0*/  FADD.FTZ R124, R125, R124 ;  /* 0x0000007c7d7c7221 */ /* 0x000fc80000010000 */
[----:B------:R-:W-:-:S07]  /*1300*/  @P0 FADD.FTZ R124, R108, R124 ;  /* 0x0000007c6c7c0221 */ /* 0x000fce0000010000 */
.L_x_14257:
[----:B------:R-:W-:Y:S01]  /*1310*/  HADD2.F32 R125, -RZ, R126.H1_H1 ;  /* 0x3000007eff7d7230 */ /* 0x000fe20000004100 */
[----:B------:R-:W-:Y:S06]  /*1320*/  @P1 BRA `(.L_x_14258) ;  /* 0x00000000000c1947 */ /* 0x000fec0003800000 */
[----:B------:R-:W-:Y:S05]  /*1330*/  @!P0 BRA `(.L_x_14259) ;  /* 0x0000000000148947 */ /* 0x000fea0003800000 */
[----:B-----5:R-:W-:Y:S01]  /*1340*/  FADD.FTZ R125, R109, R125 ;  /* 0x0000007d6d7d7221 */ /* 0x020fe20000010000 */
[----:B------:R-:W-:Y:S06]  /*1350*/  BRA `(.L_x_14259) ;  /* 0x00000000000c7947 */ /* 0x000fec0003800000 */
.L_x_14258:
[----:B-----5:R-:W-:-:S05]  /*1360*/  HADD2.F32 R126, -RZ, R102.H1_H1 ;  /* 0x30000066ff7e7230 */ /* 0x020fca0000004100 */
[----:B------:R-:W-:-:S04]  /*1370*/  FADD.FTZ R125, R126, R125 ;  /* 0x0000007d7e7d7221 */ /* 0x000fc80000010000 */
[----:B------:R-:W-:-:S07]  /*1380*/  @P0 FADD.FTZ R125, R109, R125 ;  /* 0x0000007d6d7d0221 */ /* 0x000fce0000010000 */
.L_x_14259:
[----:B------:R-:W-:Y:S01]  /*1390*/  HADD2.F32 R126, -RZ, R127.H0_H0 ;  /* 0x2000007fff7e7230 */ /* 0x000fe20000004100 */
[----:B------:R-:W-:Y:S06]  /*13a0*/  @P1 BRA `(.L_x_14260) ;  /* 0x00000000000c1947 */ /* 0x000fec0003800000 */
[----:B------:R-:W-:Y:S05]  /*13b0*/  @!P0 BRA `(.L_x_14261) ;  /* 0x0000000000148947 */ /* 0x000fea0003800000 */
[----:B-----5:R-:W-:Y:S01]  /*13c0*/  FADD.FTZ R126, R110, R126 ;  /* 0x0000007e6e7e7221 */ /* 0x020fe20000010000 */
[----:B------:R-:W-:Y:S06]  /*13d0*/  BRA `(.L_x_14261) ;  /* 0x00000000000c7947 */ /* 0x000fec0003800000 */
.L_x_14260:
[----:B-----5:R-:W-:-:S05]  /*13e0*/  HADD2.F32 R137, -RZ, R103.H0_H0 ;  /* 0x20000067ff897230 */ /* 0x020fca0000004100 */
[----:B------:R-:W-:-:S04]  /*13f0*/  FADD.FTZ R126, R137, R126 ;  /* 0x0000007e897e7221 */ /* 0x000fc80000010000 */
[----:B------:R-:W-:-:S07]  /*1400*/  @P0 FADD.FTZ R126, R110, R126 ;  /* 0x0000007e6e7e0221 */ /* 0x000fce0000010000 */
.L_x_14261:
[----:B------:R-:W-:Y:S01]  /*1410*/  HADD2.F32 R127, -RZ, R127.H1_H1 ;  /* 0x3000007fff7f7230 */ /* 0x000fe20000004100 */
[----:B------:R-:W-:Y:S06]  /*1420*/  @P1 BRA `(.L_x_14262) ;  /* 0x00000000000c1947 */ /* 0x000fec0003800000 */
[----:B------:R-:W-:Y:S05]  /*1430*/  @!P0 BRA `(.L_x_14263) ;  /* 0x0000000000148947 */ /* 0x000fea0003800000 */
[----:B-----5:R-:W-:Y:S01]  /*1440*/  FADD.FTZ R127, R111, R127 ;  /* 0x0000007f6f7f7221 */ /* 0x020fe20000010000 */
[----:B------:R-:W-:Y:S06]  /*1450*/  BRA `(.L_x_14263) ;  /* 0x00000000000c7947 */ /* 0x000fec0003800000 */
.L_x_14262:
[----:B-----5:R-:W-:-:S05]  /*1460*/  HADD2.F32 R138, -RZ, R103.H1_H1 ;  /* 0x30000067ff8a7230 */ /* 0x020fca0000004100 */
[----:B------:R-:W-:-:S04]  /*1470*/  FADD.FTZ R127, R138, R127 ;  /* 0x0000007f8a7f7221 */ /* 0x000fc80000010000 */
[----:B------:R-:W-:-:S07]  /*1480*/  @P0 FADD.FTZ R127, R111, R127 ;  /* 0x0000007f6f7f0221 */ /* 0x000fce0000010000 */
.L_x_14263:
[----:B------:R-:W-:-:S04]  /*1490*/  LEA R138, P0, R136, UR10, 0x5 ;  /* 0x0000000a888a7c11 */ /* 0x000fc8000f8028ff */
[C---:B------:R-:W-:Y:S02]  /*14a0*/  LEA.HI.X R139, R136.reuse, UR11, RZ, 0x5, P0 ;  /* 0x0000000b888b7c11 */ /* 0x040fe400080f2cff */
[----:B------:R-:W-:-:S03]  /*14b0*/  IADD3 R136, R136, 0x80, RZ ;  /* 0x0000008088887810 */ /* 0x000fc60007ffe0ff */
[----:B------:R2:W-:Y:S04]  /*14c0*/  STG.E.128 desc[UR4][R138.64], R120 ;  /* 0x000000788a007986 */ /* 0x0005e8000c101d04 */
[----:B------:R2:W-:Y:S02]  /*14d0*/  STG.E.128 desc[UR4][R138.64+0x10], R124 ;  /* 0x0000107c8a007986 */ /* 0x0005e4000c101d04 */
.L_x_14247:
[----:B------:R-:W-:Y:S05]  /*14e0*/  BSYNC B0 ;  /* 0x0000000000007941 */ /* 0x000fea0003800000 */
.L_x_14246:
        /* <DEDUP_REMOVED lines=8> */
[C---:B-12---:R-:W-:Y:S02]  /*1570*/  @P1 LEA R138, P2, R136.reuse, UR6, 0x4 ;  /* 0x00000006888a1c11 */ /* 0x046fe4000f8420ff */
[C---:B------:R-:W-:Y:S01]  /*1580*/  @P0 LEA.HI.X R131, R136.reuse, UR9, RZ, 0x5, P6 ;  /* 0x0000000988830c11 */ /* 0x040fe2000b0f2cff */
[C---:B---3--:R-:W-:Y:S01]  /*1590*/  IMAD.WIDE.U32 R132, R136.reuse, 0x10, R132 ;  /* 0x0000001088847825 */ /* 0x048fe200078e0084 */
        /* <DEDUP_REMOVED lines=12> */
.L_x_14266:
[----:B-----5:R-:W-:-:S05]  /*1660*/  HADD2.F32 R129, -RZ, R100.H0_H0 ;  /* 0x20000064ff817230 */ /* 0x020fca0000004100 */
[----:B------:R-:W-:-:S04]  /*1670*/  FADD.FTZ R128, R129, R128 ;  /* 0x0000008081807221 */ /* 0x000fc80000010000 */
[----:B------:R-:W-:-:S07]  /*1680*/  @P0 FADD.FTZ R128, R104, R128 ;  /* 0x0000008068800221 */ /* 0x000fce0000010000 */
.L_x_14267:
[----:B------:R-:W-:Y:S01]  /*1690*/  HADD2.F32 R129, -RZ, R132.H1_H1 ;  /* 0x30000084ff817230 */ /* 0x000fe20000004100 */
[----:B------:R-:W-:Y:S06]  /*16a0*/  @P1 BRA `(.L_x_14268) ;  /* 0x00000000000c1947 */ /* 0x000fec0003800000 */
[----:B------:R-:W-:Y:S05]  /*16b0*/  @!P0 BRA `(.L_x_14269) ;  /* 0x0000000000148947 */ /* 0x000fea0003800000 */
[----:B-----5:R-:W-:Y:S01]  /*16c0*/  FADD.FTZ R129, R105, R129 ;  /* 0x0000008169817221 */ /* 0x020fe20000010000 */
[----:B------:R-:W-:Y:S06]  /*16d0*/  BRA `(.L_x_14269) ;  /* 0x00000000000c7947 */ /* 0x000fec0003800000 */
.L_x_14268:
[----:B-----5:R-:W-:-:S05]  /*16e0*/  HADD2.F32 R130, -RZ, R100.H1_H1 ;  /* 0x30000064ff827230 */ /* 0x020fca0000004100 */
[----:B------:R-:W-:-:S04]  /*16f0*/  FADD.FTZ R129, R130, R129 ;  /* 0x0000008182817221 */ /* 0x000fc80000010000 */
[----:B------:R-:W-:-:S07]  /*1700*/  @P0 FADD.FTZ R129, R105, R129 ;  /* 0x0000008169810221 */ /* 0x000fce0000010000 */
.L_x_14269:
[----:B------:R-:W-:Y:S01]  /*1710*/  HADD2.F32 R130, -RZ, R133.H0_H0 ;  /* 0x20000085ff827230 */ /* 0x000fe20000004100 */
[----:B------:R-:W-:Y:S06]  /*1720*/  @P1 BRA `(.L_x_14270) ;  /* 0x00000000000c1947 */ /* 0x000fec0003800000 */
[----:B------:R-:W-:Y:S05]  /*1730*/  @!P0 BRA `(.L_x_14271) ;  /* 0x0000000000148947 */ /* 0x000fea0003800000 */
[----:B-----5:R-:W-:Y:S01]  /*1740*/  FADD.FTZ R130, R106, R130 ;  /* 0x000000826a827221 */ /* 0x020fe20000010000 */
[----:B------:R-:W-:Y:S06]  /*1750*/  BRA `(.L_x_14271) ;  /* 0x00000000000c7947 */ /* 0x000fec0003800000 */
.L_x_14270:
[----:B-----5:R-:W-:-:S05]  /*1760*/  HADD2.F32 R131, -RZ, R101.H0_H0 ;  /* 0x20000065ff837230 */ /* 0x020fca0000004100 */
[----:B------:R-:W-:-:S04]  /*1770*/  FADD.FTZ R130, R131, R130 ;  /* 0x0000008283827221 */ /* 0x000fc80000010000 */
[----:B------:R-:W-:-:S07]  /*1780*/  @P0 FADD.FTZ R130, R106, R130 ;  /* 0x000000826a820221 */ /* 0x000fce0000010000 */
.L_x_14271:
[----:B------:R-:W-:Y:S01]  /*1790*/  HADD2.F32 R131, -RZ, R133.H1_H1 ;  /* 0x30000085ff837230 */ /* 0x000fe20000004100 */
[----:B------:R-:W-:Y:S06]  /*17a0*/  @P1 BRA `(.L_x_14272) ;  /* 0x00000000000c1947 */ /* 0x000fec0003800000 */
[----:B------:R-:W-:Y:S05]  /*17b0*/  @!P0 BRA `(.L_x_14273) ;  /* 0x0000000000148947 */ /* 0x000fea0003800000 */
[----:B-----5:R-:W-:Y:S01]  /*17c0*/  FADD.FTZ R131, R107, R131 ;  /* 0x000000836b837221 */ /* 0x020fe20000010000 */
[----:B------:R-:W-:Y:S06]  /*17d0*/  BRA `(.L_x_14273) ;  /* 0x00000000000c7947 */ /* 0x000fec0003800000 */
.L_x_14272:
[----:B-----5:R-:W-:-:S05]  /*17e0*/  HADD2.F32 R132, -RZ, R101.H1_H1 ;  /* 0x30000065ff847230 */ /* 0x020fca0000004100 */
[----:B------:R-:W-:-:S04]  /*17f0*/  FADD.FTZ R131, R132, R131 ;  /* 0x0000008384837221 */ /* 0x000fc80000010000 */
[----:B------:R-:W-:-:S07]  /*1800*/  @P0 FADD.FTZ R131, R107, R131 ;  /* 0x000000836b830221 */ /* 0x000fce0000010000 */
.L_x_14273:
[----:B------:R-:W-:Y:S01]  /*1810*/  HADD2.F32 R132, -RZ, R134.H0_H0 ;  /* 0x20000086ff847230 */ /* 0x000fe20000004100 */
[----:B------:R-:W-:Y:S06]  /*1820*/  @P1 BRA `(.L_x_14274) ;  /* 0x00000000000c1947 */ /* 0x000fec0003800000 */
[----:B------:R-:W-:Y:S05]  /*1830*/  @!P0 BRA `(.L_x_14275) ;  /* 0x0000000000148947 */ /* 0x000fea0003800000 */
[----:B-----5:R-:W-:Y:S01]  /*1840*/  FADD.FTZ R132, R108, R132 ;  /* 0x000000846c847221 */ /* 0x020fe20000010000 */
[----:B------:R-:W-:Y:S06]  /*1850*/  BRA `(.L_x_14275) ;  /* 0x00000000000c7947 */ /* 0x000fec0003800000 */
.L_x_14274:
[----:B-----5:R-:W-:-:S05]  /*1860*/  HADD2.F32 R133, -RZ, R102.H0_H0 ;  /* 0x20000066ff857230 */ /* 0x020fca0000004100 */
[----:B------:R-:W-:-:S04]  /*1870*/  FADD.FTZ R132, R133, R132 ;  /* 0x0000008485847221 */ /* 0x000fc80000010000 */
[----:B------:R-:W-:-:S07]  /*1880*/  @P0 FADD.FTZ R132, R108, R132 ;  /* 0x000000846c840221 */ /* 0x000fce0000010000 */
.L_x_14275:
[----:B------:R-:W-:Y:S01]  /*1890*/  HADD2.F32 R133, -RZ, R134.H1_H1 ;  /* 0x30000086ff857230 */ /* 0x000fe20000004100 */
[----:B------:R-:W-:Y:S06]  /*18a0*/  @P1 BRA `(.L_x_14276) ;  /* 0x00000000000c1947 */ /* 0x000fec0003800000 */
[----:B------:R-:W-:Y:S05]  /*18b0*/  @!P0 BRA `(.L_x_14277) ;  /* 0x0000000000148947 */ /* 0x000fea0003800000 */
[----:B-----5:R-:W-:Y:S01]  /*18c0*/  FADD.FTZ R133, R109, R133 ;  /* 0x000000856d857221 */ /* 0x020fe20000010000 */
[----:B------:R-:W-:Y:S06]  /*18d0*/  BRA `(.L_x_14277) ;  /* 0x00000000000c7947 */ /* 0x000fec0003800000 */
.L_x_14276:
[----:B-----5:R-:W-:-:S05]  /*18e0*/  HADD2.F32 R134, -RZ, R102.H1_H1 ;  /* 0x30000066ff867230 */ /* 0x020fca0000004100 */
[----:B------:R-:W-:-:S04]  /*18f0*/  FADD.FTZ R133, R134, R133 ;  /* 0x0000008586857221 */ /* 0x000fc80000010000 */
[----:B------:R-:W-:-:S07]  /*1900*/  @P0 FADD.FTZ R133, R109, R133 ;  /* 0x000000856d850221 */ /* 0x000fce0000010000 */
.L_x_14277:
[----:B------:R-:W-:Y:S01]  /*1910*/  HADD2.F32 R134, -RZ, R135.H0_H0 ;  /* 0x20000087ff867230 */ /* 0x000fe20000004100 */
[----:B------:R-:W-:Y:S06]  /*1920*/  @P1 BRA `(.L_x_14278) ;  /* 0x00000000000c1947 */ /* 0x000fec0003800000 */
[----:B------:R-:W-:Y:S05]  /*1930*/  @!P0 BRA `(.L_x_14279) ;  /* 0x0000000000148947 */ /* 0x000fea0003800000 */
[----:B-----5:R-:W-:Y:S01]  /*1940*/  FADD.FTZ R134, R110, R134 ;  /* 0x000000866e867221 */ /* 0x020fe20000010000 */
[----:B------:R-:W-:Y:S06]  /*1950*/  BRA `(.L_x_14279) ;  /* 0x00000000000c7947 */ /* 0x000fec0003800000 */
.L_x_14278:
[----:B-----5:R-:W-:-:S05]  /*1960*/  HADD2.F32 R137, -RZ, R103.H0_H0 ;  /* 0x20000067ff897230 */ /* 0x020fca0000004100 */
[----:B------:R-:W-:-:S04]  /*1970*/  FADD.FTZ R134, R137, R134 ;  /* 0x0000008689867221 */ /* 0x000fc80000010000 */
[----:B------:R-:W-:-:S07]  /*1980*/  @P0 FADD.FTZ R134, R110, R134 ;  /* 0x000000866e860221 */ /* 0x000fce0000010000 */
.L_x_14279:
[----:B------:R-:W-:Y:S01]  /*1990*/  HADD2.F32 R135, -RZ, R135.H1_H1 ;  /* 0x30000087ff877230 */ /* 0x000fe20000004100 */
[----:B------:R-:W-:Y:S06]  /*19a0*/  @P1 BRA `(.L_x_14280) ;  /* 0x00000000000c1947 */ /* 0x000fec0003800000 */
[----:B------:R-:W-:Y:S05]  /*19b0*/  @!P0 BRA `(.L_x_14281) ;  /* 0x0000000000148947 */ /* 0x000fea0003800000 */
[----:B-----5:R-:W-:Y:S01]  /*19c0*/  FADD.FTZ R135, R111, R135 ;  /* 0x000000876f877221 */ /* 0x020fe20000010000 */
[----:B------:R-:W-:Y:S06]  /*19d0*/  BRA `(.L_x_14281) ;  /* 0x00000000000c7947 */ /* 0x000fec0003800000 */
.L_x_14280:
[----:B-----5:R-:W-:-:S05]  /*19e0*/  HADD2.F32 R138, -RZ, R103.H1_H1 ;  /* 0x30000067ff8a7230 */ /* 0x020fca0000004100 */
[----:B------:R-:W-:-:S04]  /*19f0*/  FADD.FTZ R135, R138, R135 ;  /* 0x000000878a877221 */ /* 0x000fc80000010000 */
[----:B------:R-:W-:-:S07]  /*1a00*/  @P0 FADD.FTZ R135, R111, R135 ;  /* 0x000000876f870221 */ /* 0x000fce0000010000 */
.L_x_14281:
[----:B------:R-:W-:-:S04]  /*1a10*/  LEA R138, P0, R136, UR10, 0x5 ;  /* 0x0000000a888a7c11 */ /* 0x000fc8000f8028ff */
[----:B------:R-:W-:-:S05]  /*1a20*/  LEA.HI.X R139, R136, UR11, RZ, 0x5, P0 ;  /* 0x0000000b888b7c11 */ /* 0x000fca00080f2cff */
[----:B------:R3:W-:Y:S04]  /*1a30*/  STG.E.128 desc[UR4][R138.64], R128 ;  /* 0x000000808a007986 */ /* 0x0007e8000c101d04 */
[----:B------:R3:W-:Y:S02]  /*1a40*/  STG.E.128 desc[UR4][R138.64+0x10], R132 ;  /* 0x000010848a007986 */ /* 0x0007e4000c101d04 */
.L_x_14265:
[----:B------:R-:W-:Y:S05]  /*1a50*/  BSYNC B0 ;  /* 0x0000000000007941 */ /* 0x000fea0003800000 */
.L_x_14264:
        /* <DEDUP_REMOVED lines=104> */
.L_x_14300:
        /* <DEDUP_REMOVED lines=89> */
[----:B------:R-:W-:Y:S01]  /*2670*/  F2FP.F16.F32.PACK_AB R136, R137, R136 ;  /* 0x000000888988723e */ /* 0x000fe200000000ff */
        /* <DEDUP_REMOVED lines=16> */
[----:B------:R-:W-:Y:S01]  /*2780*/  F2FP.F16.F32.PACK_AB R138, R139, R138 ;  /* 0x0000008a8b8a723e */ /* 0x000fe200000000ff */
[----:B------:R-:W-:-:S02]  /*2790*/  FFMA.FTZ R157, R32, R157, R16 ;  /* 0x0000009d209d7223 */ /* 0x000fc40000010010 */
[----:B------:R-:W-:Y:S02]  /*27a0*/  F2FP.F16.F32.PACK_AB R139, R151, R150 ;  /* 0x00000096978b723e */ /* 0x000fe400000000ff */
[----:B------:R-:W1:Y:S01]  /*27b0*/  LDC.64 R150, c[0x0][0x2c0] ;  /* 0x0000b000ff967b82 */ /* 0x000e620000000a00 */
[----:B------:R-:W-:Y:S01]  /*27c0*/  F2FP.F16.F32.PACK_AB R143, R156, R143 ;  /* 0x0000008f9c8f723e */ /* 0x000fe200000000ff */
[----:B------:R-:W-:Y:S01]  /*27d0*/  FFMA.FTZ R156, R33, R154, R17 ;  /* 0x0000009a219c7223 */ /* 0x000fe20000010011 */
[----:B0-----:R-:W-:-:S04]  /*27e0*/  IMAD.WIDE.U32 R140, R2, 0x10, R140 ;  /* 0x00000010028c7825 */ /* 0x001fc800078e008c */
[----:B------:R-:W-:Y:S01]  /*27f0*/  FFMA.FTZ R154, R31, R152, R15 ;  /* 0x000000981f9a7223 */ /* 0x000fe2000001000f */
[----:B------:R-:W-:Y:S01]  /*2800*/  FFMA.FTZ R152, R29, R142, R13 ;  /* 0x0000008e1d987223 */ /* 0x000fe2000001000d */
[----:B------:R-:W-:Y:S01]  /*2810*/  F2FP.F16.F32.PACK_AB R142, R156, R157 ;  /* 0x0000009d9c8e723e */ /* 0x000fe200000000ff */
[----:B------:R0:W-:Y:S01]  /*2820*/  STG.E.128 desc[UR4][R140.64], R136 ;  /* 0x000000888c007986 */ /* 0x0001e2000c101d04 */
[C---:B-1----:R-:W-:Y:S01]  /*2830*/  IMAD.WIDE.U32 R150, R2.reuse, 0x10, R150 ;  /* 0x0000001002967825 */ /* 0x042fe200078e0096 */
[----:B------:R-:W-:Y:S02]  /*2840*/  IADD3 R2, R2, 0x80, RZ ;  /* 0x0000008002027810 */ /* 0x000fe40007ffe0ff */
[----:B0-----:R-:W-:Y:S02]  /*2850*/  F2FP.F16.F32.PACK_AB R141, R154, R155 ;  /* 0x0000009b9a8d723e */ /* 0x001fe400000000ff */
[----:B------:R-:W-:-:S05]  /*2860*/  F2FP.F16.F32.PACK_AB R140, R152, R153 ;  /* 0x00000099988c723e */ /* 0x000fca00000000ff */
[----:B------:R1:W-:Y:S02]  /*2870*/  STG.E.128 desc[UR4][R150.64], R140 ;  /* 0x0000008c96007986 */ /* 0x0003e4000c101d04 */
.L_x_14284:
[----:B------:R-:W-:Y:S05]  /*2880*/  BSYNC B0 ;  /* 0x0000000000007941 */ /* 0x000fea0003800000 */
.L_x_14283:
        /* <DEDUP_REMOVED lines=49> */
.L_x_14286:
[----:B------:R-:W-:Y:S05]  /*2ba0*/  BSYNC B0 ;  /* 0x0000000000007941 */ /* 0x000fea0003800000 */
.L_x_14285:
        /* <DEDUP_REMOVED lines=33> */
[----:B------:R-:W-:Y:S01]  /*2dc0*/  FFMA.FTZ R142, R97, R142, R81 ;  /* 0x0000008e618e7223 */ /* 0x000fe20000010051 */
[----:B------:R-:W-:-:S02]  /*2dd0*/  F2FP.F16.F32.PACK_AB R143, R156, R143 ;  /* 0x0000008f9c8f723e */ /* 0x000fc400000000ff */
[----:B------:R-:W-:Y:S02]  /*2de0*/  F2FP.F16.F32.PACK_AB R137, R138, R137 ;  /* 0x000000898a89723e */ /* 0x000fe400000000ff */
[----:B------:R-:W-:Y:S01]  /*2df0*/  F2FP.F16.F32.PACK_AB R138, R154, R149 ;  /* 0x000000959a8a723e */ /* 0x000fe200000000ff */
[----:B------:R-:W-:Y:S01]  /*2e00*/  FFMA.FTZ R149, R92, R141, R76 ;  /* 0x0000008d5c957223 */ /* 0x000fe2000001004c */
[----:B------:R-:W-:Y:S01]  /*2e10*/  FFMA.FTZ R154, R95, R140, R79 ;  /* 0x0000008c5f9a7223 */ /* 0x000fe2000001004f */
[----:B------:R-:W-:Y:S01]  /*2e20*/  FFMA.FTZ R141, R94, R155, R78 ;  /* 0x0000009b5e8d7223 */ /* 0x000fe2000001004e */
[----:B------:R-:W-:Y:S01]  /*2e30*/  FFMA.FTZ R140, R93, R0, R77 ;  /* 0x000000005d8c7223 */ /* 0x000fe2000001004d */
[----:B0-----:R-:W-:Y:S01]  /*2e40*/  IMAD.WIDE.U32 R150, R2, 0x10, R150 ;  /* 0x0000001002967825 */ /* 0x001fe200078e0096 */
[----:B------:R-:W-:Y:S02]  /*2e50*/  F2FP.F16.F32.PACK_AB R142, R142, R157 ;  /* 0x0000009d8e8e723e */ /* 0x000fe400000000ff */
[----:B------:R-:W-:Y:S01]  /*2e60*/  F2FP.F16.F32.PACK_AB R141, R154, R141 ;  /* 0x0000008d9a8d723e */ /* 0x000fe200000000ff */
[----:B-1----:R-:W-:Y:S01]  /*2e70*/  IMAD.WIDE.U32 R152, R2, 0x10, R152 ;  /* 0x0000001002987825 */ /* 0x002fe200078e0098 */
[----:B------:R-:W-:Y:S01]  /*2e80*/  F2FP.F16.F32.PACK_AB R140, R140, R149 ;  /* 0x000000958c8c723e */ /* 0x000fe200000000ff */
[----:B------:R3:W-:Y:S04]  /*2e90*/  STG.E.128 desc[UR4][R150.64], R136 ;  /* 0x0000008896007986 */ /* 0x0007e8000c101d04 */
[----:B------:R3:W-:Y:S02]  /*2ea0*/  STG.E.128 desc[UR4][R152.64], R140 ;  /* 0x0000008c98007986 */ /* 0x0007e4000c101d04 */
.L_x_14288:
[----:B------:R-:W-:Y:S05]  /*2eb0*/  BSYNC B0 ;  /* 0x0000000000007941 */ /* 0x000fea0003800000 */
.L_x_14287:
[----:B------:R-:W-:Y:S02]  /*2ec0*/  IADD3 R145, R145, UR14, RZ ;  /* 0x0000000e91917c10 */ /* 0x000fe4000fffe0ff */
[----:B------:R-:W-:Y:S02]  /*2ed0*/  SEL R0, RZ, 0x1, P1 ;  /* 0x00000001ff007807 */ /* 0x000fe40000800000 */
[----:B------:R-:W-:-:S13]  /*2ee0*/  ISETP.GE.AND P0, PT, R145, UR15, PT ;  /* 0x0000000f91007c0c */ /* 0x000fda000bf06270 */
[----:B------:R-:W-:Y:S05]  /*2ef0*/  @!P0 BRA `(.L_x_14289) ;  /* 0xffffffd800a88947 */ /* 0x000fea000383ffff */
[----:B------:R-:W-:Y:S05]  /*2f00*/  EXIT ;  /* 0x000000000000794d */ /* 0x000fea0003800000 */
.L_x_14282:
[----:B------:R-:W-:Y:S01]  /*2f10*/  HFMA2.MMA R151, -RZ, RZ, 0, 5.9604644775390625e-08 ;  /* 0x00000001ff977435 */ /* 0x000fe200000001ff */
[----:B------:R-:W-:Y:S02]  /*2f20*/  MOV R152, R139 ;  /* 0x0000008b00987202 */ /* 0x000fe40000000f00 */
[----:B------:R-:W-:Y:S02]  /*2f30*/  MOV R154, 0x1f ;  /* 0x0000001f009a7802 */ /* 0x000fe40000000f00 */
[----:B------:R-:W-:-:S07]  /*2f40*/  MOV R149, 0xffffffff ;  /* 0xffffffff00957802 */ /* 0x000fce0000000f00 */
[----:B0----5:R-:W-:Y:S05]  /*2f50*/  WARPSYNC.COLLECTIVE R149, `(.L_x_14290) ;  /* 0x0000000095087348 */ /* 0x021fea0003c00000 */
[----:B------:R1:W2:Y:S02]  /*2f60*/  SHFL.BFLY P6, R150, R152, R151, R154 ;  /* 0x0c00009798967389 */ /* 0x0002a400000c009a */
[----:B012--5:R-:W-:Y:S01]  /*2f70*/  ENDCOLLECTIVE ;  /* 0x000000000000791b */ /* 0x027fe20003800000 */
.L_x_14290:
[----:B------:R-:W-:Y:S01]  /*2f80*/  HFMA2.MMA R151, -RZ, RZ, 0, 1.1920928955078125e-07 ;  /* 0x00000002ff977435 */ /* 0x000fe200000001ff */
[----:B------:R-:W-:-:S05]  /*2f90*/  MOV R0, R150 ;  /* 0x0000009600007202 */ /* 0x000fca0000000f00 */
[----:B------:R-:W-:-:S05]  /*2fa0*/  FADD.FTZ R140, R139, R0 ;  /* 0x000000008b8c7221 */ /* 0x000fca0000010000 */
[----:B------:R-:W-:-:S07]  /*2fb0*/  MOV R152, R140 ;  /* 0x0000008c00987202 */ /* 0x000fce0000000f00 */
[----:B------:R-:W-:Y:S05]  /*2fc0*/  WARPSYNC.COLLECTIVE R149, `(.L_x_14291) ;  /* 0x0000000095087348 */ /* 0x000fea0003c00000 */
[----:B------:R0:W1:Y:S02]  /*2fd0*/  SHFL.BFLY P6, R150, R152, R151, R154 ;  /* 0x0c00009798967389 */ /* 0x00006400000c009a */
[----:B01----:R-:W-:Y:S01]  /*2fe0*/  ENDCOLLECTIVE ;  /* 0x000000000000791b */ /* 0x003fe20003800000 */
.L_x_14291:
[----:B------:R-:W-:Y:S01]  /*2ff0*/  HFMA2.MMA R151, -RZ, RZ, 0, 2.384185791015625e-07 ;  /* 0x00000004ff977435 */ /* 0x000fe200000001ff */
[----:B------:R-:W-:-:S05]  /*3000*/  MOV R141, R150 ;  /* 0x00000096008d7202 */ /* 0x000fca0000000f00 */
[----:B------:R-:W-:-:S05]  /*3010*/  FADD.FTZ R141, R140, R141 ;  /* 0x0000008d8c8d7221 */ /* 0x000fca0000010000 */
[----:B------:R-:W-:-:S07]  /*3020*/  MOV R152, R141 ;  /* 0x0000008d00987202 */ /* 0x000fce0000000f00 */
[----:B------:R-:W-:Y:S05]  /*3030*/  WARPSYNC.COLLECTIVE R149, `(.L_x_14292) ;  /* 0x0000000095087348 */ /* 0x000fea0003c00000 */
[----:B------:R0:W1:Y:S02]  /*3040*/  SHFL.BFLY P6, R150, R152, R151, R154 ;  /* 0x0c00009798967389 */ /* 0x00006400000c009a */
[----:B01----:R-:W-:Y:S01]  /*3050*/  ENDCOLLECTIVE ;  /* 0x000000000000791b */ /* 0x003fe20003800000 */
.L_x_14292:
[----:B------:R-:W-:Y:S01]  /*3060*/  HFMA2.MMA R151, -RZ, RZ, 0, 4.76837158203125e-07 ;  /* 0x00000008ff977435 */ /* 0x000fe200000001ff */
[----:B------:R-:W-:-:S05]  /*3070*/  MOV R0, R150 ;  /* 0x0000009600007202 */ /* 0x000fca0000000f00 */
[----:B------:R-:W-:-:S05]  /*3080*/  FADD.FTZ R142, R141, R0 ;  /* 0x000000008d8e7221 */ /* 0x000fca0000010000 */
[----:B------:R-:W-:-:S07]  /*3090*/  MOV R152, R142 ;  /* 0x0000008e00987202 */ /* 0x000fce0000000f00 */
[----:B------:R-:W-:Y:S05]  /*30a0*/  WARPSYNC.COLLECTIVE R149, `(.L_x_14293) ;  /* 0x0000000095087348 */ /* 0x000fea0003c00000 */
[----:B------:R0:W1:Y:S02]  /*30b0*/  SHFL.BFLY P6, R150, R152, R151, R154 ;  /* 0x0c00009798967389 */ /* 0x00006400000c009a */
[----:B01----:R-:W-:Y:S01]  /*30c0*/  ENDCOLLECTIVE ;  /* 0x000000000000791b */ /* 0x003fe20003800000 */
.L_x_14293:
[----:B------:R-:W-:Y:S01]  /*30d0*/  HFMA2.MMA R151, -RZ, RZ, 0, 9.5367431640625e-07 ;  /* 0x00000010ff977435 */ /* 0x000fe200000001ff */
[----:B------:R-:W-:-:S05]  /*30e0*/  MOV R143, R150 ;  /* 0x00000096008f7202 */ /* 0x000fca0000000f00 */
[----:B------:R-:W-:-:S05]  /*30f0*/  FADD.FTZ R143, R142, R143 ;  /* 0x0000008f8e8f7221 */ /* 0x000fca0000010000 */
[----:B------:R-:W-:-:S07]  /*3100*/  MOV R152, R143 ;  /* 0x0000008f00987202 */ /* 0x000fce0000000f00 */
[----:B------:R-:W-:Y:S05]  /*3110*/  WARPSYNC.COLLECTIVE R149, `(.L_x_14294) ;  /* 0x0000000095087348 */ /* 0x000fea0003c00000 */
[----:B------:R0:W1:Y:S02]  /*3120*/  SHFL.BFLY P6, R150, R152, R151, R154 ;  /* 0x0c00009798967389 */ /* 0x00006400000c009a */
[----:B01----:R-:W-:Y:S01]  /*3130*/  ENDCOLLECTIVE ;  /* 0x000000000000791b */ /* 0x003fe20003800000 */
.L_x_14294:
        /* <DEDUP_REMOVED lines=57> */
.L_x_14295:
[----:B------:R-:W-:Y:S01]  /*34d0*/  HFMA2.MMA R151, -RZ, RZ, 0, 1.1920928955078125e-07 ;  /* 0x00000002ff977435 */ /* 0x000fe200000001ff */
[----:B------:R-:W-:-:S05]  /*34e0*/  MOV R139, R150 ;  /* 0x00000096008b7202 */ /* 0x000fca0000000f00 */
[----:B------:R-:W-:-:S05]  /*34f0*/  FADD.FTZ R139, R0, R139 ;  /* 0x0000008b008b7221 */ /* 0x000fca0000010000 */
[----:B------:R-:W-:-:S07]  /*3500*/  MOV R152, R139 ;  /* 0x0000008b00987202 */ /* 0x000fce0000000f00 */
[----:B------:R-:W-:Y:S05]  /*3510*/  WARPSYNC.COLLECTIVE R149, `(.L_x_14296) ;  /* 0x0000000095087348 */ /* 0x000fea0003c00000 */
[----:B------:R0:W1:Y:S02]  /*3520*/  SHFL.BFLY P6, R150, R152, R151, R154 ;  /* 0x0c00009798967389 */ /* 0x00006400000c009a */
[----:B01----:R-:W-:Y:S01]  /*3530*/  ENDCOLLECTIVE ;  /* 0x000000000000791b */ /* 0x003fe20003800000 */
.L_x_14296:
[----:B------:R-:W-:Y:S01]  /*3540*/  HFMA2.MMA R151, -RZ, RZ, 0, 2.384185791015625e-07 ;  /* 0x00000004ff977435 */ /* 0x000fe200000001ff */
[----:B------:R-:W-:-:S05]  /*3550*/  MOV R140, R150 ;  /* 0x00000096008c7202 */ /* 0x000fca0000000f00 */
[----:B------:R-:W-:-:S05]  /*3560*/  FADD.FTZ R140, R139, R140 ;  /* 0x0000008c8b8c7221 */ /* 0x000fca0000010000 */
[----:B------:R-:W-:-:S07]  /*3570*/  MOV R152, R140 ;  /* 0x0000008c00987202 */ /* 0x000fce0000000f00 */
[----:B------:R-:W-:Y:S05]  /*3580*/  WARPSYNC.COLLECTIVE R149, `(.L_x_14297) ;  /* 0x0000000095087348 */ /* 0x000fea0003c00000 */
[----:B------:R0:W1:Y:S02]  /*3590*/  SHFL.BFLY P6, R150, R152, R151, R154 ;  /* 0x0c00009798967389 */ /* 0x00006400000c009a */
[----:B01----:R-:W-:Y:S01]  /*35a0*/  ENDCOLLECTIVE ;  /* 0x000000000000791b */ /* 0x003fe20003800000 */
.L_x_14297:
[----:B------:R-:W-:Y:S01]  /*35b0*/  HFMA2.MMA R151, -RZ, RZ, 0, 4.76837158203125e-07 ;  /* 0x00000008ff977435 */ /* 0x000fe200000001ff */
[----:B------:R-:W-:-:S05]  /*35c0*/  MOV R141, R150 ;  /* 0x00000096008d7202 */ /* 0x000fca0000000f00 */
[----:B------:R-:W-:-:S05]  /*35d0*/  FADD.FTZ R141, R140, R141 ;  /* 0x0000008d8c8d7221 */ /* 0x000fca0000010000 */
[----:B------:R-:W-:-:S07]  /*35e0*/  MOV R152, R141 ;  /* 0x0000008d00987202 */ /* 0x000fce0000000f00 */
[----:B------:R-:W-:Y:S05]  /*35f0*/  WARPSYNC.COLLECTIVE R149, `(.L_x_14298) ;  /* 0x0000000095087348 */ /* 0x000fea0003c00000 */
[----:B------:R0:W1:Y:S02]  /*3600*/  SHFL.BFLY P6, R150, R152, R151, R154 ;  /* 0x0c00009798967389 */ /* 0x00006400000c009a */
[----:B01----:R-:W-:Y:S01]  /*3610*/  ENDCOLLECTIVE ;  /* 0x000000000000791b */ /* 0x003fe20003800000 */
.L_x_14298:
[----:B------:R-:W-:Y:S01]  /*3620*/  HFMA2.MMA R151, -RZ, RZ, 0, 9.5367431640625e-07 ;  /* 0x00000010ff977435 */ /* 0x000fe200000001ff */
[----:B------:R-:W-:-:S05]  /*3630*/  MOV R142, R150 ;  /* 0x00000096008e7202 */ /* 0x000fca0000000f00 */
[----:B------:R-:W-:-:S05]  /*3640*/  FADD.FTZ R142, R141, R142 ;  /* 0x0000008e8d8e7221 */ /* 0x000fca0000010000 */
[----:B------:R-:W-:-:S07]  /*3650*/  MOV R152, R142 ;  /* 0x0000008e00987202 */ /* 0x000fce0000000f00 */
[----:B------:R-:W-:Y:S05]  /*3660*/  WARPSYNC.COLLECTIVE R149, `(.L_x_14299) ;  /* 0x0000000095087348 */ /* 0x000fea0003c00000 */
[----:B------:R0:W1:Y:S02]  /*3670*/  SHFL.BFLY P6, R150, R152, R151, R154 ;  /* 0x0c00009798967389 */ /* 0x00006400000c009a */
[----:B01----:R-:W-:Y:S01]  /*3680*/  ENDCOLLECTIVE ;  /* 0x000000000000791b */ /* 0x003fe20003800000 */
.L_x_14299:
[----:B------:R-:W-:Y:S01]  /*3690*/  MOV R143, R150 ;  /* 0x00000096008f7202 */ /* 0x000fe20000000f00 */
[----:B------:R-:W-:Y:S06]  /*36a0*/  BRA `(.L_x_14300) ;  /* 0xffffffe8008c7947 */ /* 0x000fec000383ffff */
.L_x_14301:
        /* <DEDUP_REMOVED lines=13> */
.L_x_20596:


//--------------------- .text._ZN10layer_norm31ln_parallel_residual_fwd_kernelINS_13Kernel_traitsIf6__halffS2_fjLj3072ELj1ELj1ELj4ELj16ENS_18Kernel_traits_baseILj3072EfS2_fS2_fjLj128EEEEELb0ELb0ELb1EEEvNS_9FwdParamsE --------------------------
	.section	.text._ZN10layer_norm31ln_parallel_residual_fwd_kernelINS_13Kernel_traitsIf6__halffS2_fjLj3072ELj1ELj1ELj4ELj16ENS_18Kernel_traits_baseILj3072EfS2_fS2_fjLj128EEEEELb0ELb0ELb1EEEvNS_9FwdParamsE,"ax",@progbits
	.align	128
        .global         _ZN10layer_norm31ln_parallel_residual_fwd_kernelINS_13Kernel_traitsIf6__halffS2_fjLj3072ELj1ELj1ELj4ELj16ENS_18Kernel_traits_baseILj3072EfS2_fS2_fjLj128EEEEELb0ELb0ELb1EEEvNS_9FwdParamsE
        .type           _ZN10layer_norm31ln_parallel_residual_fwd_kernelINS_13Kernel_traitsIf6__halffS2_fjLj3072ELj1ELj1ELj4ELj16ENS_18Kernel_traits_baseILj3072EfS2_fS2_fjLj128EEEEELb0ELb0ELb1EEEvNS_9FwdParamsE,@function
        .size           _ZN10layer_norm31ln_parallel_residual_fwd_kernelINS_13Kernel_traitsIf6__halffS2_fjLj3072ELj1ELj1ELj4ELj16ENS_18Kernel_traits_baseILj3072EfS2_fS2_fjLj128EEEEELb0ELb0ELb1EEEvNS_9FwdParamsE,(.L_x_20597 - _ZN10layer_norm31ln_parallel_residual_fwd_kernelINS_13Kernel_traitsIf6__halffS2_fjLj3072ELj1ELj1ELj4ELj16ENS_18Kernel_traits_baseILj3072EfS2_fS2_fjLj128EEEEELb0ELb0ELb1EEEvNS_9FwdParamsE)
        .other          _ZN10layer_norm31ln_parallel_residual_fwd_kernelINS_13Kernel_traitsIf6__halffS2_fjLj3072ELj1ELj1ELj4ELj16ENS_18Kernel_traits_baseILj3072EfS2_fS2_fjLj128EEEEELb0ELb0ELb1EEEvNS_9FwdParamsE,@"STO_CUDA_ENTRY STV_DEFAULT"
_ZN10layer_norm31ln_parallel_residual_fwd_kernelINS_13Kernel_traitsIf6__halffS2_fjLj3072ELj1ELj1ELj4ELj16ENS_18Kernel_traits_baseILj3072EfS2_fS2_fjLj128EEEEELb0ELb0ELb1EEEvNS_9FwdParamsE:
.text._ZN10layer_norm31ln_parallel_residual_fwd_kernelINS_13Kernel_traitsIf6__halffS2_fjLj3072ELj1ELj1ELj4ELj16ENS_18Kernel_traits_baseILj3072EfS2_fS2_fjLj128EEEEELb0ELb0ELb1EEEvNS_9FwdParamsE:
        /* <DEDUP_REMOVED lines=96> */
.L_x_14351:
        /* <DEDUP_REMOVED lines=23> */
.L_x_14302:
[----:B-----5:R-:W-:-:S05]  /*0770*/  HADD2.F32 R3, -RZ, R100.H0_H0 ;  /* 0x20000064ff037230 */ /* 0x020fca0000004100 */
[----:B------:R-:W-:-:S04]  /*0780*/  FADD.FTZ R112, R112, R3 ;  /* 0x0000000370707221 */ /* 0x000fc80000010000 */
[----:B------:R-:W-:-:S07]  /*0790*/  @P1 FADD.FTZ R112, R104, R112 ;  /* 0x0000007068701221 */ /* 0x000fce0000010000 */
.L_x_14303:
[----:B------:R-:W-:Y:S01]  /*07a0*/  HADD2.F32 R113, -RZ, R116.H1_H1 ;  /* 0x30000074ff717230 */ /* 0x000fe20000004100 */
[----:B------:R-:W-:Y:S06]  /*07b0*/  @P2 BRA `(.L_x_14304) ;  /* 0x00000000000c2947 */ /* 0x000fec0003800000 */
[----:B------:R-:W-:Y:S05]  /*07c0*/  @!P1 BRA `(.L_x_14305) ;  /* 0x0000000000149947 */ /* 0x000fea0003800000 */
[----:B-----5:R-:W-:Y:S01]  /*07d0*/  FADD.FTZ R113, R105, R113 ;  /* 0x0000007169717221 */ /* 0x020fe20000010000 */
[----:B------:R-:W-:Y:S06]  /*07e0*/  BRA `(.L_x_14305) ;  /* 0x00000000000c7947 */ /* 0x000fec0003800000 */
.L_x_14304:
[----:B-----5:R-:W-:-:S05]  /*07f0*/  HADD2.F32 R114, -RZ, R100.H1_H1 ;  /* 0x30000064ff727230 */ /* 0x020fca0000004100 */
[----:B------:R-:W-:-:S04]  /*0800*/  FADD.FTZ R113, R113, R114 ;  /* 0x0000007271717221 */ /* 0x000fc80000010000 */
[----:B------:R-:W-:-:S07]  /*0810*/  @P1 FADD.FTZ R113, R105, R113 ;  /* 0x0000007169711221 */ /* 0x000fce0000010000 */
.L_x_14305:
[----:B------:R-:W-:Y:S01]  /*0820*/  HADD2.F32 R114, -RZ, R117.H0_H0 ;  /* 0x20000075ff727230 */ /* 0x000fe20000004100 */
[----:B------:R-:W-:Y:S06]  /*0830*/  @P2 BRA `(.L_x_14306) ;  /* 0x00000000000c2947 */ /* 0x000fec0003800000 */
[----:B------:R-:W-:Y:S05]  /*0840*/  @!P1 BRA `(.L_x_14307) ;  /* 0x0000000000149947 */ /* 0x000fea0003800000 */
[----:B-----5:R-:W-:Y:S01]  /*0850*/  FADD.FTZ R114, R106, R114 ;  /* 0x000000726a727221 */ /* 0x020fe20000010000 */
[----:B------:R-:W-:Y:S06]  /*0860*/  BRA `(.L_x_14307) ;  /* 0x00000000000c7947 */ /* 0x000fec0003800000 */
.L_x_14306:
[----:B-----5:R-:W-:-:S05]  /*0870*/  HADD2.F32 R3, -RZ, R101.H0_H0 ;  /* 0x20000065ff037230 */ /* 0x020fca0000004100 */
[----:B------:R-:W-:-:S04]  /*0880*/  FADD.FTZ R114, R114, R3 ;  /* 0x0000000372727221 */ /* 0x000fc80000010000 */
[----:B------:R-:W-:-:S07]  /*0890*/  @P1 FADD.FTZ R114, R106, R114 ;  /* 0x000000726a721221 */ /* 0x000fce0000010000 */
.L_x_14307:
[----:B------:R-:W-:Y:S01]  /*08a0*/  HADD2.F32 R115, -RZ, R117.H1_H1 ;  /* 0x30000075ff737230 */ /* 0x000fe20000004100 */
[----:B------:R-:W-:Y:S06]  /*08b0*/  @P2 BRA `(.L_x_14308) ;  /* 0x00000000000c2947 */ /* 0x000fec0003800000 */
[----:B------:R-:W-:Y:S05]  /*08c0*/  @!P1 BRA `(.L_x_14309) ;  /* 0x0000000000149947 */ /* 0x000fea0003800000 */
[----:B-----5:R-:W-:Y:S01]  /*08d0*/  FADD.FTZ R115, R107, R115 ;  /* 0x000000736b737221 */ /* 0x020fe20000010000 */
[----:B------:R-:W-:Y:S06]  /*08e0*/  BRA `(.L_x_14309) ;  /* 0x00000000000c7947 */ /* 0x000fec0003800000 */
.L_x_14308:
[----:B-----5:R-:W-:-:S05]  /*08f0*/  HADD2.F32 R116, -RZ, R101.H1_H1 ;  /* 0x30000065ff747230 */ /* 0x020fca0000004100 */
[----:B------:R-:W-:-:S04]  /*0900*/  FADD.FTZ R115, R115, R116 ;  /* 0x0000007473737221 */ /* 0x000fc80000010000 */
[----:B------:R-:W-:-:S07]  /*0910*/  @P1 FADD.FTZ R115, R107, R115 ;  /* 0x000000736b731221 */ /* 0x000fce0000010000 */
.L_x_14309:
[----:B------:R-:W-:Y:S01]  /*0920*/  HADD2.F32 R116, -RZ, R118.H0_H0 ;  /* 0x20000076ff747230 */ /* 0x000fe20000004100 */
[----:B------:R-:W-:Y:S06]  /*0930*/  @P2 BRA `(.L_x_14310) ;  /* 0x00000000000c2947 */ /* 0x000fec0003800000 */
[----:B------:R-:W-:Y:S05]  /*0940*/  @!P1 BRA `(.L_x_14311) ;  /* 0x0000000000149947 */ /* 0x000fea0003800000 */
[----:B-----5:R-:W-:Y:S01]  /*0950*/  FADD.FTZ R116, R108, R116 ;  /* 0x000000746c747221 */ /* 0x020fe20000010000 */
[----:B------:R-:W-:Y:S06]  /*0960*/  BRA `(.L_x_14311) ;  /* 0x00000000000c7947 */ /* 0x000fec0003800000 */
.L_x_14310:
[----:B-----5:R-:W-:-:S05]  /*0970*/  HADD2.F32 R3, -RZ, R102.H0_H0 ;  /* 0x20000066ff037230 */ /* 0x020fca0000004100 */
[----:B------:R-:W-:-:S04]  /*0980*/  FADD.FTZ R116, R116, R3 ;  /* 0x0000000374747221 */ /* 0x000fc80000010000 */
[----:B------:R-:W-:-:S07]  /*0990*/  @P1 FADD.FTZ R116, R108, R116 ;  /* 0x000000746c741221 */ /* 0x000fce0000010000 */
.L_x_14311:
[----:B------:R-:W-:Y:S01]  /*09a0*/  HADD2.F32 R117, -RZ, R118.H1_H1 ;  /* 0x30000076ff757230 */ /* 0x000fe20000004100 */
[----:B------:R-:W-:Y:S06]  /*09b0*/  @P2 BRA `(.L_x_14312) ;  /* 0x00000000000c2947 */ /* 0x000fec0003800000 */
[----:B------:R-:W-:Y:S05]  /*09c0*/  @!P1 BRA `(.L_x_14313) ;  /* 0x0000000000149947 */ /* 0x000fea0003800000 */
[----:B-----5:R-:W-:Y:S01]  /*09d0*/  FADD.FTZ R117, R109, R117 ;  /* 0x000000756d757221 */ /* 0x020fe20000010000 */
[----:B------:R-:W-:Y:S06]  /*09e0*/  BRA `(.L_x_14313) ;  /* 0x00000000000c7947 */ /* 0x000fec0003800000 */
.L_x_14312:
[----:B-----5:R-:W-:-:S05]  /*09f0*/  HADD2.F32 R118, -RZ, R102.H1_H1 ;  /* 0x30000066ff767230 */ /* 0x020fca0000004100 */
[----:B------:R-:W-:-:S04]  /*0a00*/  FADD.FTZ R117, R117, R118 ;  /* 0x0000007675757221 */ /* 0x000fc80000010000 */
[----:B------:R-:W-:-:S07]  /*0a10*/  @P1 FADD.FTZ R117, R109, R117 ;  /* 0x000000756d751221 */ /* 0x000fce0000010000 */
.L_x_14313:
[----:B------:R-:W-:Y:S01]  /*0a20*/  HADD2.F32 R118, -RZ, R119.H0_H0 ;  /* 0x20000077ff767230 */ /* 0x000fe20000004100 */
[----:B------:R-:W-:Y:S06]  /*0a30*/  @P2 BRA `(.L_x_14314) ;  /* 0x00000000000c2947 */ /* 0x000fec0003800000 */
[----:B------:R-:W-:Y:S05]  /*0a40*/  @!P1 BRA `(.L_x_14315) ;  /* 0x0000000000149947 */ /* 0x000fea0003800000 */
[----:B-----5:R-:W-:Y:S01]  /*0a50*/  FADD.FTZ R118, R110, R118 ;  /* 0x000000766e767221 */ /* 0x020fe20000010000 */
[----:B------:R-:W-:Y:S06]  /*0a60*/  BRA `(.L_x_14315) ;  /* 0x00000000000c7947 */ /* 0x000fec0003800000 */
.L_x_14314:
[----:B-----5:R-:W-:-:S05]  /*0a70*/  HADD2.F32 R3, -RZ, R103.H0_H0 ;  /* 0x20000067ff037230 */ /* 0x020fca0000004100 */
[----:B------:R-:W-:-:S04]  /*0a80*/  FADD.FTZ R118, R118, R3 ;  /* 0x0000000376767221 */ /* 0x000fc80000010000 */
[----:B------:R-:W-:-:S07]  /*0a90*/  @P1 FADD.FTZ R118, R110, R118 ;  /* 0x000000766e761221 */ /* 0x000fce0000010000 */
.L_x_14315:
[----:B------:R-:W-:Y:S01]  /*0aa0*/  HADD2.F32 R119, -RZ, R119.H1_H1 ;  /* 0x30000077ff777230 */ /* 0x000fe20000004100 */
[----:B------:R-:W-:Y:S06]  /*0ab0*/  @P2 BRA `(.L_x_14316) ;  /* 0x00000000000c2947 */ /* 0x000fec0003800000 */
[----:B------:R-:W-:Y:S05]  /*0ac0*/  @!P1 BRA `(.L_x_14317) ;  /* 0x0000000000149947 */ /* 0x000fea0003800000 */
[----:B-----5:R-:W-:Y:S01]  /*0ad0*/  FADD.FTZ R119, R111, R119 ;  /* 0x000000776f777221 */ /* 0x020fe20000010000 */
[----:B------:R-:W-:Y:S06]  /*0ae0*/  BRA `(.L_x_14317) ;  /* 0x00000000000c7947 */ /* 0x000fec0003800000 */
.L_x_14316:
[----:B-----5:R-:W-:-:S05]  /*0af0*/  HADD2.F32 R120, -RZ, R103.H1_H1 ;  /* 0x30000067ff787230 */ /* 0x020fca0000004100 */
[----:B------:R-:W-:-:S04]  /*0b00*/  FADD.FTZ R119, R119, R120 ;  /* 0x0000007877777221 */ /* 0x000fc80000010000 */
[----:B------:R-:W-:-:S07]  /*0b10*/  @P1 FADD.FTZ R119, R111, R119 ;  /* 0x000000776f771221 */ /* 0x000fce0000010000 */
.L_x_14317:
        /* <DEDUP_REMOVED lines=19> */
.L_x_14318:
[----:B-----5:R-:W-:-:S05]  /*0c50*/  HADD2.F32 R3, -RZ, R100.H0_H0 ;  /* 0x20000064ff037230 */ /* 0x020fca0000004100 */
[----:B------:R-:W-:-:S04]  /*0c60*/  FADD.FTZ R120, R3, R120 ;  /* 0x0000007803787221 */ /* 0x000fc80000010000 */
[----:B------:R-:W-:-:S07]  /*0c70*/  @P1 FADD.FTZ R120, R104, R120 ;  /* 0x0000007868781221 */ /* 0x000fce0000010000 */
.L_x_14319:
[----:B------:R-:W-:Y:S01]  /*0c80*/  HADD2.F32 R121, -RZ, R124.H1_H1 ;  /* 0x3000007cff797230 */ /* 0x000fe20000004100 */
[----:B------:R-:W-:Y:S06]  /*0c90*/  @P2 BRA `(.L_x_14320) ;  /* 0x00000000000c2947 */ /* 0x000fec0003800000 */
[----:B------:R-:W-:Y:S05]  /*0ca0*/  @!P1 BRA `(.L_x_14321) ;  /* 0x0000000000149947 */ /* 0x000fea0003800000 */
[----:B-----5:R-:W-:Y:S01]  /*0cb0*/  FADD.FTZ R121, R105, R121 ;  /* 0x0000007969797221 */ /* 0x020fe20000010000 */
[----:B------:R-:W-:Y:S06]  /*0cc0*/  BRA `(.L_x_14321) ;  /* 0x00000000000c7947 */ /* 0x000fec0003800000 */
.L_x_14320:
[----:B-----5:R-:W-:-:S05]  /*0cd0*/  HADD2.F32 R122, -RZ, R100.H1_H1 ;  /* 0x30000064ff7a7230 */ /* 0x020fca0000004100 */
[----:B------:R-:W-:-:S04]  /*0ce0*/  FADD.FTZ R121, R122, R121 ;  /* 0x000000797a797221 */ /* 0x000fc80000010000 */
[----:B------:R-:W-:-:S07]  /*0cf0*/  @P1 FADD.FTZ R121, R105, R121 ;  /* 0x0000007969791221 */ /* 0x000fce0000010000 */
.L_x_14321:
[----:B------:R-:W-:Y:S01]  /*0d00*/  HADD2.F32 R122, -RZ, R125.H0_H0 ;  /* 0x2000007dff7a7230 */ /* 0x000fe20000004100 */
[----:B------:R-:W-:Y:S06]  /*0d10*/  @P2 BRA `(.L_x_14322) ;  /* 0x00000000000c2947 */ /* 0x000fec0003800000 */
[----:B------:R-:W-:Y:S05]  /*0d20*/  @!P1 BRA `(.L_x_14323) ;  /* 0x0000000000149947 */ /* 0x000fea0003800000 */
[----:B-----5:R-:W-:Y:S01]  /*0d30*/  FADD.FTZ R122, R106, R122 ;  /* 0x0000007a6a7a7221 */ /* 0x020fe20000010000 */
[----:B------:R-:W-:Y:S06]  /*0d40*/  BRA `(.L_x_14323) ;  /* 0x00000000000c7947 */ /* 0x000fec0003800000 */
.L_x_14322:
[----:B-----5:R-:W-:-:S05]  /*0d50*/  HADD2.F32 R3, -RZ, R101.H0_H0 ;  /* 0x20000065ff037230 */ /* 0x020fca0000004100 */
[----:B------:R-:W-:-:S04]  /*0d60*/  FADD.FTZ R122, R3, R122 ;  /* 0x0000007a037a7221 */ /* 0x000fc80000010000 */
[----:B------:R-:W-:-:S07]  /*0d70*/  @P1 FADD.FTZ R122, R106, R122 ;  /* 0x0000007a6a7a1221 */ /* 0x000fce0000010000 */
.L_x_14323:
[----:B------:R-:W-:Y:S01]  /*0d80*/  HADD2.F32 R123, -RZ, R125.H1_H1 ;  /* 0x3000007dff7b7230 */ /* 0x000fe20000004100 */
[----:B------:R-:W-:Y:S06]  /*0d90*/  @P2 BRA `(.L_x_14324) ;  /* 0x00000000000c2947 */ /* 0x000fec0003800000 */
[----:B------:R-:W-:Y:S05]  /*0da0*/  @!P1 BRA `(.L_x_14325) ;  /* 0x0000000000149947 */ /* 0x000fea0003800000 */
[----:B-----5:R-:W-:Y:S01]  /*0db0*/  FADD.FTZ R123, R107, R123 ;  /* 0x0000007b6b7b7221 */ /* 0x020fe20000010000 */
[----:B------:R-:W-:Y:S06]  /*0dc0*/  BRA `(.L_x_14325) ;  /* 0x00000000000c7947 */ /* 0x000fec0003800000 */
.L_x_14324:
[----:B-----5:R-:W-:-:S05]  /*0dd0*/  HADD2.F32 R124, -RZ, R101.H1_H1 ;  /* 0x30000065ff7c7230 */ /* 0x020fca0000004100 */
[----:B------:R-:W-:-:S04]  /*0de0*/  FADD.FTZ R123, R124, R123 ;  /* 0x0000007b7c7b7221 */ /* 0x000fc80000010000 */
[----:B------:R-:W-:-:S07]  /*0df0*/  @P1 FADD.FTZ R123, R107, R123 ;  /* 0x0000007b6b7b1221 */ /* 0x000fce0000010000 */
.L_x_14325:
[----:B------:R-:W-:Y:S01]  /*0e00*/  HADD2.F32 R124, -RZ, R126.H0_H0 ;  /* 0x2000007eff7c7230 */ /* 0x000fe20000004100 */
[----:B------:R-:W-:Y:S06]  /*0e10*/  @P2 BRA `(.L_x_14326) ;  /* 0x00000000000c2947 */ /* 0x000fec0003800000 */
[----:B------:R-:W-:Y:S05]  /*0e20*/  @!P1 BRA `(.L_x_14327) ;  /* 0x0000000000149947 */ /* 0x000fea0003800000 */
[----:B-----5:R-:W-:Y:S01]  /*0e30*/  FADD.FTZ R124, R108, R124 ;  /* 0x0000007c6c7c7221 */ /* 0x020fe20000010000 */
[----:B------:R-:W-:Y:S06]  /*0e40*/  BRA `(.L_x_14327) ;  /* 0x00000000000c7947 */ /* 0x000fec0003800000 */
.L_x_14326:
[----:B-----5:R-:W-:-:S05]  /*0e50*/  HADD2.F32 R3, -RZ, R102.H0_H0 ;  /* 0x20000066ff037230 */ /* 0x020fca0000004100 */
[----:B------:R-:W-:-:S04]  /*0e60*/  FADD.FTZ R124, R3, R124 ;  /* 0x0000007c037c7221 */ /* 0x000fc80000010000 */
[----:B------:R-:W-:-:S07]  /*0e70*/  @P1 FADD.FTZ R124, R108, R124 ;  /* 0x0000007c6c7c1221 */ /* 0x000fce0000010000 */
.L_x_14327:
[----:B------:R-:W-:Y:S01]  /*0e80*/  HADD2.F32 R125, -RZ, R126.H1_H1 ;  /* 0x3000007eff7d7230 */ /* 0x000fe20000004100 */
[----:B------:R-:W-:Y:S06]  /*0e90*/  @P2 BRA `(.L_x_14328) ;  /* 0x00000000000c2947 */ /* 0x000fec0003800000 */
[----:B------:R-:W-:Y:S05]  /*0ea0*/  @!P1 BRA `(.L_x_14329) ;  /* 0x0000000000149947 */ /* 0x000fea0003800000 */
[----:B-----5:R-:W-:Y:S01]  /*0eb0*/  FADD.FTZ R125, R109, R125 ;  /* 0x0000007d6d7d7221 */ /* 0x020fe20000010000 */
[----:B------:R-:W-:Y:S06]  /*0ec0*/  BRA `(.L_x_14329) ;  /* 0x00000000000c7947 */ /* 0x000fec0003800000 */
.L_x_14328:
[----:B-----5:R-:W-:-:S05]  /*0ed0*/  HADD2.F32 R126, -RZ, R102.H1_H1 ;  /* 0x30000066ff7e7230 */ /* 0x020fca0000004100 */
[----:B------:R-:W-:-:S04]  /*0ee0*/  FADD.FTZ R125, R126, R125 ;  /* 0x0000007d7e7d7221 */ /* 0x000fc80000010000 */
[----:B------:R-:W-:-:S07]  /*0ef0*/  @P1 FADD.FTZ R125, R109, R125 ;  /* 0x0000007d6d7d1221 */ /* 0x000fce0000010000 */
.L_x_14329:
[----:B------:R-:W-:Y:S01]  /*0f00*/  HADD2.F32 R126, -RZ, R127.H0_H0 ;  /* 0x2000007fff7e7230 */ /* 0x000fe20000004100 */
[----:B------:R-:W-:Y:S06]  /*0f10*/  @P2 BRA `(.L_x_14330) ;  /* 0x00000000000c2947 */ /* 0x000fec0003800000 */
[----:B------:R-:W-:Y:S05]  /*0f20*/  @!P1 BRA `(.L_x_14331) ;  /* 0x0000000000149947 */ /* 0x000fea0003800000 */
[----:B-----5:R-:W-:Y:S01]  /*0f30*/  FADD.FTZ R126, R110, R126 ;  /* 0x0000007e6e7e7221 */ /* 0x020fe20000010000 */
[----:B------:R-:W-:Y:S06]  /*0f40*/  BRA `(.L_x_14331) ;  /* 0x00000000000c7947 */ /* 0x000fec0003800000 */
.L_x_14330:
[----:B-----5:R-:W-:-:S05]  /*0f50*/  HADD2.F32 R3, -RZ, R103.H0_H0 ;  /* 0x20000067ff037230 */ /* 0x020fca0000004100 */
[----:B------:R-:W-:-:S04]  /*0f60*/  FADD.FTZ R126, R3, R126 ;  /* 0x0000007e037e7221 */ /* 0x000fc80000010000 */
[----:B------:R-:W-:-:S07]  /*0f70*/  @P1 FADD.FTZ R126, R110, R126 ;  /* 0x0000007e6e7e1221 */ /* 0x000fce0000010000 */
.L_x_14331:
[----:B------:R-:W-:Y:S01]  /*0f80*/  HADD2.F32 R127, -RZ, R127.H1_H1 ;  /* 0x3000007fff7f7230 */ /* 0x000fe20000004100 */
[----:B------:R-:W-:Y:S06]  /*0f90*/  @P2 BRA `(.L_x_14332) ;  /* 0x00000000000c2947 */ /* 0x000fec0003800000 */
[----:B------:R-:W-:Y:S05]  /*0fa0*/  @!P1 BRA `(.L_x_14333) ;  /* 0x0000000000149947 */ /* 0x000fea0003800000 */
[----:B-----5:R-:W-:Y:S01]  /*0fb0*/  FADD.FTZ R127, R111, R127 ;  /* 0x0000007f6f7f7221 */ /* 0x020fe20000010000 */
[----:B------:R-:W-:Y:S06]  /*0fc0*/  BRA `(.L_x_14333) ;  /* 0x00000000000c7947 */ /* 0x000fec0003800000 */
.L_x_14332:
[----:B-----5:R-:W-:-:S05]  /*0fd0*/  HADD2.F32 R130, -RZ, R103.H1_H1 ;  /* 0x30000067ff827230 */ /* 0x020fca0000004100 */
[----:B------:R-:W-:-:S04]  /*0fe0*/  FADD.FTZ R127, R130, R127 ;  /* 0x0000007f827f7221 */ /* 0x000fc80000010000 */
[----:B------:R-:W-:-:S07]  /*0ff0*/  @P1 FADD.FTZ R127, R111, R127 ;  /* 0x0000007f6f7f1221 */ /* 0x000fce0000010000 */
.L_x_14333:
        /* <DEDUP_REMOVED lines=19> */
.L_x_14334:
[----:B-----5:R-:W-:-:S05]  /*1130*/  HADD2.F32 R3, -RZ, R100.H0_H0 ;  /* 0x20000064ff037230 */ /* 0x020fca0000004100 */
[----:B------:R-:W-:-:S04]  /*1140*/  FADD.FTZ R128, R3, R128 ;  /* 0x0000008003807221 */ /* 0x000fc80000010000 */
[----:B------:R-:W-:-:S07]  /*1150*/  @P1 FADD.FTZ R128, R104, R128 ;  /* 0x0000008068801221 */ /* 0x000fce0000010000 */
.L_x_14335:
[----:B------:R-:W-:Y:S01]  /*1160*/  HADD2.F32 R129, -RZ, R132.H1_H1 ;  /* 0x30000084ff817230 */ /* 0x000fe20000004100 */
[----:B------:R-:W-:Y:S06]  /*1170*/  @P2 BRA `(.L_x_14336) ;  /* 0x00000000000c2947 */ /* 0x000fec0003800000 */
[----:B------:R-:W-:Y:S05]  /*1180*/  @!P1 BRA `(.L_x_14337) ;  /* 0x0000000000149947 */ /* 0x000fea0003800000 */
[----:B-----5:R-:W-:Y:S01]  /*1190*/  FADD.FTZ R129, R105, R129 ;  /* 0x0000008169817221 */ /* 0x020fe20000010000 */
[----:B------:R-:W-:Y:S06]  /*11a0*/  BRA `(.L_x_14337) ;  /* 0x00000000000c7947 */ /* 0x000fec0003800000 */
.L_x_14336:
[----:B-----5:R-:W-:-:S05]  /*11b0*/  HADD2.F32 R130, -RZ, R100.H1_H1 ;  /* 0x30000064ff827230 */ /* 0x020fca0000004100 */
[----:B------:R-:W-:-:S04]  /*11c0*/  FADD.FTZ R129, R130, R129 ;  /* 0x0000008182817221 */ /* 0x000fc80000010000 */
[----:B------:R-:W-:-:S07]  /*11d0*/  @P1 FADD.FTZ R129, R105, R129 ;  /* 0x0000008169811221 */ /* 0x000fce0000010000 */
.L_x_14337:
[----:B------:R-:W-:Y:S01]  /*11e0*/  HADD2.F32 R130, -RZ, R133.H0_H0 ;  /* 0x20000085ff827230 */ /* 0x000fe20000004100 */
[----:B------:R-:W-:Y:S06]  /*11f0*/  @P2 BRA `(.L_x_14338) ;  /* 0x00000000000c2947 */ /* 0x000fec0003800000 */
[----:B------:R-:W-:Y:S05]  /*1200*/  @!P1 BRA `(.L_x_14339) ;  /* 0x0000000000149947 */ /* 0x000fea0003800000 */
[----:B-----5:R-:W-:Y:S01]  /*1210*/  FADD.FTZ R130, R106, R130 ;  /* 0x000000826a827221 */ /* 0x020fe20000010000 */
[----:B------:R-:W-:Y:S06]  /*1220*/  BRA `(.L_x_14339) ;  /* 0x00000000000c7947 */ /* 0x000fec0003800000 */
.L_x_14338:
[----:B-----5:R-:W-:-:S05]  /*1230*/  HADD2.F32 R3, -RZ, R101.H0_H0 ;  /* 0x20000065ff037230 */ /* 0x020fca0000004100 */
[----:B------:R-:W-:-:S04]  /*1240*/  FADD.FTZ R130, R3, R130 ;  /* 0x0000008203827221 */ /* 0x000fc80000010000 */
[----:B------:R-:W-:-:S07]  /*1250*/  @P1 FADD.FTZ R130, R106, R130 ;  /* 0x000000826a821221 */ /* 0x000fce0000010000 */
.L_x_14339:
[----:B------:R-:W-:Y:S01]  /*1260*/  HADD2.F32 R131, -RZ, R133.H1_H1 ;  /* 0x30000085ff837230 */ /* 0x000fe20000004100 */
[----:B------:R-:W-:Y:S06]  /*1270*/  @P2 BRA `(.L_x_14340) ;  /* 0x00000000000c2947 */ /* 0x000fec0003800000 */
[----:B------:R-:W-:Y:S05]  /*1280*/  @!P1 BRA `(.L_x_14341) ;  /* 0x0000000000149947 */ /* 0x000fea0003800000 */
[----:B-----5:R-:W-:Y:S01]  /*1290*/  FADD.FTZ R131, R107, R131 ;  /* 0x000000836b837221 */ /* 0x020fe20000010000 */
[----:B------:R-:W-:Y:S06]  /*12a0*/  BRA `(.L_x_14341) ;  /* 0x00000000000c7947 */ /* 0x000fec0003800000 */
.L_x_14340:
[----:B-----5:R-:W-:-:S05]  /*12b0*/  HADD2.F32 R132, -RZ, R101.H1_H1 ;  /* 0x30000065ff847230 */ /* 0x020fca0000004100 */
[----:B------:R-:W-:-:S04]  /*12c0*/  FADD.FTZ R131, R132, R131 ;  /* 0x0000008384837221 */ /* 0x000fc80000010000 */
[----:B------:R-:W-:-:S07]  /*12d0*/  @P1 FADD.FTZ R131, R107, R131 ;  /* 0x000000836b831221 */ /* 0x000fce0000010000 */
.L_x_14341:
[----:B------:R-:W-:Y:S01]  /*12e0*/  HADD2.F32 R132, -RZ, R134.H0_H0 ;  /* 0x20000086ff847230 */ /* 0x000fe20000004100 */
[----:B------:R-:W-:Y:S06]  /*12f0*/  @P2 BRA `(.L_x_14342) ;  /* 0x00000000000c2947 */ /* 0x000fec0003800000 */
[----:B------:R-:W-:Y:S05]  /*1300*/  @!P1 BRA `(.L_x_14343) ;  /* 0x0000000000149947 */ /* 0x000fea0003800000 */
[----:B-----5:R-:W-:Y:S01]  /*1310*/  FADD.FTZ R132, R108, R132 ;  /* 0x000000846c847221 */ /* 0x020fe20000010000 */
[----:B------:R-:W-:Y:S06]  /*1320*/  BRA `(.L_x_14343) ;  /* 0x00000000000c7947 */ /* 0x000fec0003800000 */
.L_x_14342:
[----:B-----5:R-:W-:-:S05]  /*1330*/  HADD2.F32 R3, -RZ, R102.H0_H0 ;  /* 0x20000066ff037230 */ /* 0x020fca0000004100 */
[----:B------:R-:W-:-:S04]  /*1340*/  FADD.FTZ R132, R3, R132 ;  /* 0x0000008403847221 */ /* 0x000fc80000010000 */
[----:B------:R-:W-:-:S07]  /*1350*/  @P1 FADD.FTZ R132, R108, R132 ;  /* 0x000000846c841221 */ /* 0x000fce0000010000 */
.L_x_14343:
[----:B------:R-:W-:Y:S01]  /*1360*/  HADD2.F32 R133, -RZ, R134.H1_H1 ;  /* 0x30000086ff857230 */ /* 0x000fe20000004100 */
[----:B------:R-:W-:Y:S06]  /*1370*/  @P2 BRA `(.L_x_14344) ;  /* 0x00000000000c2947 */ /* 0x000fec0003800000 */
[----:B------:R-:W-:Y:S05]  /*1380*/  @!P1 BRA `(.L_x_14345) ;  /* 0x0000000000149947 */ /* 0x000fea0003800000 */
[----:B-----5:R-:W-:Y:S01]  /*1390*/  FADD.FTZ R133, R109, R133 ;  /* 0x000000856d857221 */ /* 0x020fe20000010000 */
[----:B------:R-:W-:Y:S06]  /*13a0*/  BRA `(.L_x_14345) ;  /* 0x00000000000c7947 */ /* 0x000fec0003800000 */
.L_x_14344:
[----:B-----5:R-:W-:-:S05]  /*13b0*/  HADD2.F32 R134, -RZ, R102.H1_H1 ;  /* 0x30000066ff867230 */ /* 0x020fca0000004100 */
[----:B------:R-:W-:-:S04]  /*13c0*/  FADD.FTZ R133, R134, R133 ;  /* 0x0000008586857221 */ /* 0x000fc80000010000 */
[----:B------:R-:W-:-:S07]  /*13d0*/  @P1 FADD.FTZ R133, R109, R133 ;  /* 0x000000856d851221 */ /* 0x000fce0000010000 */
.L_x_14345:
[----:B------:R-:W-:Y:S01]  /*13e0*/  HADD2.F32 R134, -RZ, R135.H0_H0 ;  /* 0x20000087ff867230 */ /* 0x000fe20000004100 */
[----:B------:R-:W-:Y:S06]  /*13f0*/  @P2 BRA `(.L_x_14346) ;  /* 0x00000000000c2947 */ /* 0x000fec0003800000 */
[----:B------:R-:W-:Y:S05]  /*1400*/  @!P1 BRA `(.L_x_14347) ;  /* 0x0000000000149947 */ /* 0x000fea0003800000 */
[----:B-----5:R-:W-:Y:S01]  /*1410*/  FADD.FTZ R134, R110, R134 ;  /* 0x000000866e867221 */ /* 0x020fe20000010000 */
[----:B------:R-:W-:Y:S06]  /*1420*/  BRA `(.L_x_14347) ;  /* 0x00000000000c7947 */ /* 0x000fec0003800000 */
.L_x_14346:
[----:B-----5:R-:W-:-:S05]  /*1430*/  HADD2.F32 R3, -RZ, R103.H0_H0 ;  /* 0x20000067ff037230 */ /* 0x020fca0000004100 */
[----:B------:R-:W-:-:S04]  /*1440*/  FADD.FTZ R134, R3, R134 ;  /* 0x0000008603867221 */ /* 0x000fc80000010000 */
[----:B------:R-:W-:-:S07]  /*1450*/  @P1 FADD.FTZ R134, R110, R134 ;  /* 0x000000866e861221 */ /* 0x000fce0000010000 */
.L_x_14347:
[----:B------:R-:W-:Y:S01]  /*1460*/  HADD2.F32 R135, -RZ, R135.H1_H1 ;  /* 0x30000087ff877230 */ /* 0x000fe20000004100 */
[----:B------:R-:W-:Y:S06]  /*1470*/  @P2 BRA `(.L_x_14348) ;  /* 0x00000000000c2947 */ /* 0x000fec0003800000 */
[----:B------:R-:W-:Y:S05]  /*1480*/  @!P1 BRA `(.L_x_14349) ;  /* 0x0000000000149947 */ /* 0x000fea0003800000 */
[----:B-----5:R-:W-:Y:S01]  /*1490*/  FADD.FTZ R135, R111, R135 ;  /* 0x000000876f877221 */ /* 0x020fe20000010000 */
[----:B------:R-:W-:Y:S06]  /*14a0*/  BRA `(.L_x_14349) ;  /* 0x00000000000c7947 */ /* 0x000fec0003800000 */
.L_x_14348:
[----:B-----5:R-:W-:-:S05]  /*14b0*/  HADD2.F32 R136, -RZ, R103.H1_H1 ;  /* 0x30000067ff887230 */ /* 0x020fca0000004100 */
[----:B------:R-:W-:-:S04]  /*14c0*/  FADD.FTZ R135, R136, R135 ;  /* 0x0000008788877221 */ /* 0x000fc80000010000 */
[----:B------:R-:W-:-:S07]  /*14d0*/  @P1 FADD.FTZ R135, R111, R135 ;  /* 0x000000876f871221 */ /* 0x000fce0000010000 */
.L_x_14349:
        /* <DEDUP_REMOVED lines=100> */
.L_x_14362:
        /* <DEDUP_REMOVED lines=100> */
[----:B------:R-:W-:Y:S01]  /*2160*/  FFMA.FTZ R115, R56, R148, R8 ;  /* 0x0000009438737223 */ /* 0x000fe20000010008 */
[----:B------:R-:W-:Y:S01]  /*2170*/  FFMA.FTZ R120, R59, R154, R11 ;  /* 0x0000009a3b787223 */ /* 0x000fe2000001000b */
[----:B------:R-:W-:Y:S01]  /*2180*/  FMUL.FTZ R126, R116, R121 ;  /* 0x00000079747e7220 */ /* 0x000fe20000410000 */
[----:B------:R-:W-:Y:S01]  /*2190*/  FADD.FTZ R125, -R146, R125 ;  /* 0x0000007d927d7221 */ /* 0x000fe20000010100 */
[----:B------:R-:W-:Y:S01]  /*21a0*/  F2FP.F16.F32.PACK_AB R113, R114, R113 ;  /* 0x000000717271723e */ /* 0x000fe200000000ff */
        /* <DEDUP_REMOVED lines=9> */
[----:B------:R-:W-:Y:S01]  /*2240*/  F2FP.F16.F32.PACK_AB R114, R2, R115 ;  /* 0x000000730272723e */ /* 0x000fe200000000ff */
[----:B------:R-:W-:Y:S01]  /*2250*/  FMUL.FTZ R155, R116, R119 ;  /* 0x00000077749b7220 */ /* 0x000fe20000410000 */
[----:B------:R-:W-:Y:S01]  /*2260*/  F2FP.F16.F32.PACK_AB R115, R120, R3 ;  /* 0x000000037873723e */ /* 0x000fe200000000ff */
        /* <DEDUP_REMOVED lines=26> */
[----:B------:R-:W-:Y:S01]  /*2410*/  SHF.L.U32 R129, R144, 0x4, RZ ;  /* 0x0000000490817819 */ /* 0x000fe200000006ff */
[----:B------:R-:W-:Y:S01]  /*2420*/  FFMA.FTZ R154, R83, R154, R35 ;  /* 0x0000009a539a7223 */ /* 0x000fe20000010023 */
[----:B------:R-:W-:Y:S01]  /*2430*/  FFMA.FTZ R117, R78, R149, R30 ;  /* 0x000000954e757223 */ /* 0x000fe2000001001e */
[----:B------:R-:W-:Y:S01]  /*2440*/  FFMA.FTZ R132, R79, R132, R31 ;  /* 0x000000844f847223 */ /* 0x000fe2000001001f */
[----:B------:R-:W-:Y:S01]  /*2450*/  F2FP.F16.F32.PACK_AB R116, R123, R116 ;  /* 0x000000747b74723e */ /* 0x000fe200000000ff */
[----:B0-----:R-:W-:Y:S01]  /*2460*/  FFMA.FTZ R114, R63, R136, R15 ;  /* 0x000000883f727223 */ /* 0x001fe2000001000f */
[----:B------:R-:W-:Y:S01]  /*2470*/  IADD3 R120, P2, R122, UR16, RZ ;  /* 0x000000107a787c10 */ /* 0x000fe2000ff5e0ff */
[----:B------:R-:W-:Y:S01]  /*2480*/  FFMA.FTZ R115, R65, R146, R17 ;  /* 0x0000009241737223 */ /* 0x000fe20000010011 */
[----:B------:R-:W-:Y:S01]  /*2490*/  F2FP.F16.F32.PACK_AB R112, R131, R130 ;  /* 0x000000828370723e */ /* 0x000fe200000000ff */
[----:B------:R-:W-:Y:S01]  /*24a0*/  FFMA.FTZ R122, R66, R165, R18 ;  /* 0x000000a5427a7223 */ /* 0x000fe20000010012 */
[----:B------:R-:W-:Y:S01]  /*24b0*/  F2FP.F16.F32.PACK_AB R113, R114, R133 ;  /* 0x000000857271723e */ /* 0x000fe200000000ff */
[----:B------:R-:W-:Y:S01]  /*24c0*/  FFMA.FTZ R114, R64, R163, R16 ;  /* 0x000000a340727223 */ /* 0x000fe20000010010 */
[----:B------:R-:W-:Y:S01]  /*24d0*/  FFMA.FTZ R123, R67, R152, R19 ;  /* 0x00000098437b7223 */ /* 0x000fe20000010013 */
[----:B------:R-:W-:Y:S01]  /*24e0*/  SHF.R.U32.HI R144, RZ, 0x1c, R144 ;  /* 0x0000001cff907819 */ /* 0x000fe20000011690 */
[----:B------:R-:W-:Y:S01]  /*24f0*/  FFMA.FTZ R135, R69, R2, R21 ;  /* 0x0000000245877223 */ /* 0x000fe20000010015 */
[----:B------:R-:W-:Y:S01]  /*2500*/  IADD3 R130, P4, R129, UR14, RZ ;  /* 0x0000000e81827c10 */ /* 0x000fe2000ff9e0ff */
[----:B------:R-:W-:Y:S01]  /*2510*/  FFMA.FTZ R137, R84, R137, R36 ;  /* 0x0000008954897223 */ /* 0x000fe20000010024 */
[----:B------:R-:W-:Y:S01]  /*2520*/  F2FP.F16.F32.PACK_AB R119, R154, R119 ;  /* 0x000000779a77723e */ /* 0x000fe200000000ff */
[----:B------:R-:W-:Y:S01]  /*2530*/  FFMA.FTZ R126, R85, R126, R37 ;  /* 0x0000007e557e7223 */ /* 0x000fe20000010025 */
        /* <DEDUP_REMOVED lines=12> */
[----:B------:R-:W-:Y:S01]  /*2600*/  FFMA.FTZ R133, R89, R146, R41 ;  /* 0x0000009259857223 */ /* 0x000fe20000010029 */
[----:B------:R1:W-:Y:S01]  /*2610*/  STG.E.128 desc[UR4][R130.64], R112 ;  /* 0x0000007082007986 */ /* 0x0003e2000c101d04 */
[----:B------:R-:W-:-:S02]  /*2620*/  F2FP.F16.F32.PACK_AB R123, R152, R123 ;  /* 0x0000007b987b723e */ /* 0x000fc400000000ff */
[----:B------:R-:W-:Y:S02]  /*2630*/  IADD3 R147, R147, UR18, RZ ;  /* 0x0000001293937c10 */ /* 0x000fe4000fffe0ff */
[----:B------:R-:W-:Y:S01]  /*2640*/  F2FP.F16.F32.PACK_AB R122, R133, R122 ;  /* 0x0000007a857a723e */ /* 0x000fe200000000ff */
        /* <DEDUP_REMOVED lines=10> */
[----:B------:R-:W-:Y:S01]  /*26f0*/  F2FP.F16.F32.PACK_AB R113, R113, R116 ;  /* 0x000000747171723e */ /* 0x000fe200000000ff */
[----:B------:R-:W-:Y:S01]  /*2700*/  FFMA.FTZ R116, R75, R134, R27 ;  /* 0x000000864b747223 */ /* 0x000fe2000001001b */
[----:B------:R-:W-:Y:S01]  /*2710*/  F2FP.F16.F32.PACK_AB R112, R135, R124 ;  /* 0x0000007c8770723e */ /* 0x000fe200000000ff */
[----:B------:R-:W-:Y:S01]  /*2720*/  FFMA.FTZ R134, R99, R134, R51 ;  /* 0x0000008663867223 */ /* 0x000fe20000010033 */
[----:B------:R-:W-:-:S02]  /*2730*/  F2FP.F16.F32.PACK_AB R120, R126, R137 ;  /* 0x000000897e78723e */ /* 0x000fc400000000ff */
[----:B------:R-:W-:Y:S01]  /*2740*/  F2FP.F16.F32.PACK_AB R114, R3, R114 ;  /* 0x000000720372723e */ /* 0x000fe200000000ff */
[----:B------:R-:W-:Y:S01]  /*2750*/  FFMA.FTZ R3, R93, R2, R45 ;  /* 0x000000025d037223 */ /* 0x000fe2000001002d */
[----:B------:R-:W-:Y:S01]  /*2760*/  F2FP.F16.F32.PACK_AB R115, R116, R115 ;  /* 0x000000737473723e */ /* 0x000fe200000000ff */
[----:B------:R-:W-:Y:S01]  /*2770*/  FFMA.FTZ R116, R92, R125, R44 ;  /* 0x0000007d5c747223 */ /* 0x000fe2000001002c */
[----:B------:R-:W-:Y:S01]  /*2780*/  F2FP.F16.F32.PACK_AB R118, R117, R118 ;  /* 0x000000767576723e */ /* 0x000fe200000000ff */
[----:B------:R-:W-:Y:S01]  /*2790*/  FFMA.FTZ R117, R94, R127, R46 ;  /* 0x0000007f5e757223 */ /* 0x000fe2000001002e */
[----:B------:R-:W-:Y:S02]  /*27a0*/  IADD3 R124, P2, R129, UR16, RZ ;  /* 0x00000010817c7c10 */ /* 0x000fe4000ff5e0ff */
[----:B------:R-:W-:Y:S02]  /*27b0*/  SHF.R.U32.HI R142, RZ, 0x1c, R142 ;  /* 0x0000001cff8e7819 */ /* 0x000fe4000001168e */
[----:B------:R-:W-:-:S02]  /*27c0*/  IADD3 R126, P4, R130, UR14, RZ ;  /* 0x0000000e827e7c10 */ /* 0x000fc4000ff9e0ff */
[----:B------:R-:W-:Y:S02]  /*27d0*/  IADD3 R128, P5, R130, UR16, RZ ;  /* 0x0000001082807c10 */ /* 0x000fe4000ffbe0ff */
[----:B------:R-:W-:Y:S02]  /*27e0*/  F2FP.F16.F32.PACK_AB R121, R136, R155 ;  /* 0x0000009b8879723e */ /* 0x000fe400000000ff */
[----:B------:R-:W-:Y:S02]  /*27f0*/  IADD3.X R125, R144, UR17, RZ, P2, !PT ;  /* 0x00000011907d7c10 */ /* 0x000fe400097fe4ff */
[----:B------:R-:W-:Y:S02]  /*2800*/  IADD3.X R127, R142, UR15, RZ, P4, !PT ;  /* 0x0000000f8e7f7c10 */ /* 0x000fe4000a7fe4ff */
[----:B------:R-:W-:Y:S01]  /*2810*/  F2FP.F16.F32.PACK_AB R119, R134, R119 ;  /* 0x000000778677723e */ /* 0x000fe200000000ff */
[----:B------:R0:W-:Y:S01]  /*2820*/  STG.E.128 desc[UR4][R124.64], R120 ;  /* 0x000000787c007986 */ /* 0x0001e2000c101d04 */
[----:B------:R-:W-:-:S02]  /*2830*/  F2FP.F16.F32.PACK_AB R117, R0, R117 ;  /* 0x000000750075723e */ /* 0x000fc400000000ff */
[----:B------:R-:W-:Y:S01]  /*2840*/  F2FP.F16.F32.PACK_AB R116, R3, R116 ;  /* 0x000000740374723e */ /* 0x000fe200000000ff */
[----:B------:R0:W-:Y:S01]  /*2850*/  STG.E.128 desc[UR4][R126.64], R112 ;  /* 0x000000707e007986 */ /* 0x0001e2000c101d04 */
[----:B------:R-:W-:Y:S02]  /*2860*/  IADD3.X R129, R142, UR17, RZ, P5, !PT ;  /* 0x000000118e817c10 */ /* 0x000fe4000affe4ff */
[----:B------:R-:W-:Y:S02]  /*2870*/  ISETP.GE.AND P2, PT, R147, UR19, PT ;  /* 0x0000001393007c0c */ /* 0x000fe4000bf46270 */
[----:B------:R-:W-:Y:S01]  /*2880*/  SEL R2, RZ, 0x1, P1 ;  /* 0x00000001ff027807 */ /* 0x000fe20000800000 */
[----:B------:R0:W-:Y:S10]  /*2890*/  STG.E.128 desc[UR4][R128.64], R116 ;  /* 0x0000007480007986 */ /* 0x0001f4000c101d04 */
[----:B------:R-:W-:Y:S05]  /*28a0*/  @!P2 BRA `(.L_x_14351) ;  /* 0xffffffdc0054a947 */ /* 0x000fea000383ffff */
[----:B------:R-:W-:Y:S05]  /*28b0*/  EXIT ;  /* 0x000000000000794d */ /* 0x000fea0003800000 */
.L_x_14350:
[----:B------:R-:W-:Y:S01]  /*28c0*/  HFMA2.MMA R153, -RZ, RZ, 0, 5.9604644775390625e-08 ;  /* 0x00000001ff997435 */ /* 0x000fe200000001ff */
[----:B------:R-:W-:Y:S02]  /*28d0*/  MOV R154, R2 ;  /* 0x00000002009a7202 */ /* 0x000fe40000000f00 */
[----:B------:R-:W-:Y:S02]  /*28e0*/  MOV R156, 0x1f ;  /* 0x0000001f009c7802 */ /* 0x000fe40000000f00 */
[----:B------:R-:W-:-:S07]  /*28f0*/  MOV R151, 0xffffffff ;  /* 0xffffffff00977802 */ /* 0x000fce0000000f00 */
[----:B-----5:R-:W-:Y:S05]  /*2900*/  WARPSYNC.COLLECTIVE R151, `(.L_x_14352) ;  /* 0x0000000097087348 */ /* 0x020fea0003c00000 */
[----:B------:R0:W1:Y:S02]  /*2910*/  SHFL.BFLY P2, R152, R154, R153, R156 ;  /* 0x0c0000999a987389 */ /* 0x000064000004009c */
[----:B01---5:R-:W-:Y:S01]  /*2920*/  ENDCOLLECTIVE ;  /* 0x000000000000791b */ /* 0x023fe20003800000 */
.L_x_14352:
[----:B------:R-:W-:Y:S01]  /*2930*/  HFMA2.MMA R153, -RZ, RZ, 0, 1.1920928955078125e-07 ;  /* 0x00000002ff997435 */ /* 0x000fe200000001ff */
[----:B------:R-:W-:-:S05]  /*2940*/  MOV R3, R152 ;  /* 0x0000009800037202 */ /* 0x000fca0000000f00 */
[----:B------:R-:W-:-:S05]  /*2950*/  FADD.FTZ R3, R2, R3 ;  /* 0x0000000302037221 */ /* 0x000fca0000010000 */
[----:B------:R-:W-:-:S07]  /*2960*/  MOV R154, R3 ;  /* 0x00000003009a7202 */ /* 0x000fce0000000f00 */
[----:B------:R-:W-:Y:S05]  /*2970*/  WARPSYNC.COLLECTIVE R151, `(.L_x_14353) ;  /* 0x0000000097087348 */ /* 0x000fea0003c00000 */
[----:B------:R0:W1:Y:S02]  /*2980*/  SHFL.BFLY P2, R152, R154, R153, R156 ;  /* 0x0c0000999a987389 */ /* 0x000064000004009c */
[----:B01----:R-:W-:Y:S01]  /*2990*/  ENDCOLLECTIVE ;  /* 0x000000000000791b */ /* 0x003fe20003800000 */
.L_x_14353:
[----:B------:R-:W-:Y:S01]  /*29a0*/  HFMA2.MMA R153, -RZ, RZ, 0, 2.384185791015625e-07 ;  /* 0x00000004ff997435 */ /* 0x000fe200000001ff */
[----:B------:R-:W-:-:S05]  /*29b0*/  MOV R136, R152 ;  /* 0x0000009800887202 */ /* 0x000fca0000000f00 */
[----:B------:R-:W-:-:S05]  /*29c0*/  FADD.FTZ R137, R3, R136 ;  /* 0x0000008803897221 */ /* 0x000fca0000010000 */
[----:B------:R-:W-:-:S07]  /*29d0*/  MOV R154, R137 ;  /* 0x00000089009a7202 */ /* 0x000fce0000000f00 */
[----:B------:R-:W-:Y:S05]  /*29e0*/  WARPSYNC.COLLECTIVE R151, `(.L_x_14354) ;  /* 0x0000000097087348 */ /* 0x000fea0003c00000 */
[----:B------:R0:W1:Y:S02]  /*29f0*/  SHFL.BFLY P2, R152, R154, R153, R156 ;  /* 0x0c0000999a987389 */ /* 0x000064000004009c */
[----:B01----:R-:W-:Y:S01]  /*2a00*/  ENDCOLLECTIVE ;  /* 0x000000000000791b */ /* 0x003fe20003800000 */
.L_x_14354:
[----:B------:R-:W-:Y:S01]  /*2a10*/  HFMA2.MMA R153, -RZ, RZ, 0, 4.76837158203125e-07 ;  /* 0x00000008ff997435 */ /* 0x000fe200000001ff */
[----:B------:R-:W-:-:S05]  /*2a20*/  MOV R136, R152 ;  /* 0x0000009800887202 */ /* 0x000fca0000000f00 */
[----:B------:R-:W-:-:S05]  /*2a30*/  FADD.FTZ R148, R137, R136 ;  /* 0x0000008889947221 */ /* 0x000fca0000010000 */
[----:B------:R-:W-:-:S07]  /*2a40*/  MOV R154, R148 ;  /* 0x00000094009a7202 */ /* 0x000fce0000000f00 */
[----:B------:R-:W-:Y:S05]  /*2a50*/  WARPSYNC.COLLECTIVE R151, `(.L_x_14355) ;  /* 0x0000000097087348 */ /* 0x000fea0003c00000 */
[----:B------:R0:W1:Y:S02]  /*2a60*/  SHFL.BFLY P2, R152, R154, R153, R156 ;  /* 0x0c0000999a987389 */ /* 0x000064000004009c */
[----:B01----:R-:W-:Y:S01]  /*2a70*/  ENDCOLLECTIVE ;  /* 0x000000000000791b */ /* 0x003fe20003800000 */
.L_x_14355:
[----:B------:R-:W-:Y:S01]  /*2a80*/  HFMA2.MMA R153, -RZ, RZ, 0, 9.5367431640625e-07 ;  /* 0x00000010ff997435 */ /* 0x000fe200000001ff */
[----:B------:R-:W-:-:S05]  /*2a90*/  MOV R149, R152 ;  /* 0x0000009800957202 */ /* 0x000fca0000000f00 */
[----:B------:R-:W-:-:S05]  /*2aa0*/  FADD.FTZ R149, R148, R149 ;  /* 0x0000009594957221 */ /* 0x000fca0000010000 */
[----:B------:R-:W-:-:S07]  /*2ab0*/  MOV R154, R149 ;  /* 0x00000095009a7202 */ /* 0x000fce0000000f00 */
[----:B------:R-:W-:Y:S05]  /*2ac0*/  WARPSYNC.COLLECTIVE R151, `(.L_x_14356) ;  /* 0x0000000097087348 */ /* 0x000fea0003c00000 */
[----:B------:R0:W1:Y:S02]  /*2ad0*/  SHFL.BFLY P2, R152, R154, R153, R156 ;  /* 0x0c0000999a987389 */ /* 0x000064000004009c */
[----:B01----:R-:W-:Y:S01]  /*2ae0*/  ENDCOLLECTIVE ;  /* 0x000000000000791b */ /* 0x003fe20003800000 */
.L_x_14356:
        /* <DEDUP_REMOVED lines=56> */
.L_x_14357:
[----:B------:R-:W-:Y:S01]  /*2e70*/  HFMA2.MMA R153, -RZ, RZ, 0, 1.1920928955078125e-07 ;  /* 0x00000002ff997435 */ /* 0x000fe200000001ff */
[----:B------:R-:W-:-:S05]  /*2e80*/  MOV R3, R152 ;  /* 0x0000009800037202 */ /* 0x000fca0000000f00 */
[----:B------:R-:W-:-:S05]  /*2e90*/  FADD.FTZ R3, R2, R3 ;  /* 0x0000000302037221 */ /* 0x000fca0000010000 */
[----:B------:R-:W-:-:S07]  /*2ea0*/  MOV R154, R3 ;  /* 0x00000003009a7202 */ /* 0x000fce0000000f00 */
[----:B------:R-:W-:Y:S05]  /*2eb0*/  WARPSYNC.COLLECTIVE R151, `(.L_x_14358) ;  /* 0x0000000097087348 */ /* 0x000fea0003c00000 */
[----:B------:R0:W1:Y:S02]  /*2ec0*/  SHFL.BFLY P2, R152, R154, R153, R156 ;  /* 0x0c0000999a987389 */ /* 0x000064000004009c */
[----:B01----:R-:W-:Y:S01]  /*2ed0*/  ENDCOLLECTIVE ;  /* 0x000000000000791b */ /* 0x003fe20003800000 */
.L_x_14358:
[----:B------:R-:W-:Y:S01]  /*2ee0*/  HFMA2.MMA R153, -RZ, RZ, 0, 2.384185791015625e-07 ;  /* 0x00000004ff997435 */ /* 0x000fe200000001ff */
[----:B------:R-:W-:-:S05]  /*2ef0*/  MOV R148, R152 ;  /* 0x0000009800947202 */ /* 0x000fca0000000f00 */
[----:B------:R-:W-:-:S05]  /*2f00*/  FADD.FTZ R148, R3, R148 ;  /* 0x0000009403947221 */ /* 0x000fca0000010000 */
[----:B------:R-:W-:-:S07]  /*2f10*/  MOV R154, R148 ;  /* 0x00000094009a7202 */ /* 0x000fce0000000f00 */
[----:B------:R-:W-:Y:S05]  /*2f20*/  WARPSYNC.COLLECTIVE R151, `(.L_x_14359) ;  /* 0x0000000097087348 */ /* 0x000fea0003c00000 */
[----:B------:R0:W1:Y:S02]  /*2f30*/  SHFL.BFLY P2, R152, R154, R153, R156 ;  /* 0x0c0000999a987389 */ /* 0x000064000004009c */
[----:B01----:R-:W-:Y:S01]  /*2f40*/  ENDCOLLECTIVE ;  /* 0x000000000000791b */ /* 0x003fe20003800000 */
.L_x_14359:
[----:B------:R-:W-:Y:S01]  /*2f50*/  HFMA2.MMA R153, -RZ, RZ, 0, 4.76837158203125e-07 ;  /* 0x00000008ff997435 */ /* 0x000fe200000001ff */
[----:B------:R-:W-:-:S05]  /*2f60*/  MOV R137, R152 ;  /* 0x0000009800897202 */ /* 0x000fca0000000f00 */
[----:B------:R-:W-:-:S05]  /*2f70*/  FADD.FTZ R137, R148, R137 ;  /* 0x0000008994897221 */ /* 0x000fca0000010000 */
[----:B------:R-:W-:-:S07]  /*2f80*/  MOV R154, R137 ;  /* 0x00000089009a7202 */ /* 0x000fce0000000f00 */
[----:B------:R-:W-:Y:S05]  /*2f90*/  WARPSYNC.COLLECTIVE R151, `(.L_x_14360) ;  /* 0x0000000097087348 */ /* 0x000fea0003c00000 */
[----:B------:R0:W1:Y:S02]  /*2fa0*/  SHFL.BFLY P2, R152, R154, R153, R156 ;  /* 0x0c0000999a987389 */ /* 0x000064000004009c */
[----:B01----:R-:W-:Y:S01]  /*2fb0*/  ENDCOLLECTIVE ;  /* 0x000000000000791b */ /* 0x003fe20003800000 */
.L_x_14360:
[----:B------:R-:W-:Y:S01]  /*2fc0*/  HFMA2.MMA R153, -RZ, RZ, 0, 9.5367431640625e-07 ;  /* 0x00000010ff997435 */ /* 0x000fe200000001ff */
[----:B------:R-:W-:-:S05]  /*2fd0*/  MOV R150, R152 ;  /* 0x0000009800967202 */ /* 0x000fca0000000f00 */
[----:B------:R-:W-:-:S05]  /*2fe0*/  FADD.FTZ R150, R137, R150 ;  /* 0x0000009689967221 */ /* 0x000fca0000010000 */
[----:B------:R-:W-:-:S07]  /*2ff0*/  MOV R154, R150 ;  /* 0x00000096009a7202 */ /* 0x000fce0000000f00 */
[----:B------:R-:W-:Y:S05]  /*3000*/  WARPSYNC.COLLECTIVE R151, `(.L_x_14361) ;  /* 0x0000000097087348 */ /* 0x000fea0003c00000 */
[----:B------:R0:W1:Y:S02]  /*3010*/  SHFL.BFLY P2, R152, R154, R153, R156 ;  /* 0x0c0000999a987389 */ /* 0x000064000004009c */
[----:B01----:R-:W-:Y:S01]  /*3020*/  ENDCOLLECTIVE ;  /* 0x000000000000791b */ /* 0x003fe20003800000 */
.L_x_14361:
[----:B------:R-:W-:Y:S01]  /*3030*/  MOV R149, R152 ;  /* 0x0000009800957202 */ /* 0x000fe20000000f00 */
[----:B------:R-:W-:Y:S06]  /*3040*/  BRA `(.L_x_14362) ;  /* 0xffffffe800b47947 */ /* 0x000fec000383ffff */
.L_x_14363:
        /* <DEDUP_REMOVED lines=11> */
.L_x_20597:


//--------------------- .text._ZN10layer_norm31ln_parallel_residual_fwd_kernelINS_13Kernel_traitsIf6__halffS2_fjLj3072ELj1ELj1ELj4ELj16ENS_18Kernel_traits_baseILj3072EfS2_fS2_fjLj128EEEEELb0ELb1ELb0EEEvNS_9FwdParamsE --------------------------
	.section	.text._ZN10layer_norm31ln_parallel_residual_fwd_kernelINS_13Kernel_traitsIf6__halffS2_fjLj3072ELj1ELj1ELj4ELj16ENS_18Kernel_traits_baseILj3072EfS2_fS2_fjLj128EEEEELb0ELb1ELb0EEEvNS_9FwdParamsE,"ax",@progbits
	.align	128
        .global         _ZN10layer_norm31ln_parallel_residual_fwd_kernelINS_13Kernel_traitsIf6__halffS2_fjLj3072ELj1ELj1ELj4ELj16ENS_18Kernel_traits_baseILj3072EfS2_fS2_fjLj128EEEEELb0ELb1ELb0EEEvNS_9FwdParamsE
        .type           _ZN10layer_norm31ln_parallel_residual_fwd_kernelINS_13Kernel_traitsIf6__halffS2_fjLj3072ELj1ELj1ELj4ELj16ENS_18Kernel_traits_baseILj3072EfS2_fS2_fjLj128EEEEELb0ELb1ELb0EEEvNS_9FwdParamsE,@function
        .size           _ZN10layer_norm31ln_parallel_residual_fwd_kernelINS_13Kernel_traitsIf6__halffS2_fjLj3072ELj1ELj1ELj4ELj16ENS_18Kernel_traits_baseILj3072EfS2_fS2_fjLj128EEEEELb0ELb1ELb0EEEvNS_9FwdParamsE,(.L_x_20598 - _ZN10layer_norm31ln_parallel_residual_fwd_kernelINS_13Kernel_traitsIf6__halffS2_fjLj3072ELj1ELj1ELj4ELj16ENS_18Kernel_traits_baseILj3072EfS2_fS2_fjLj128EEEEELb0ELb1ELb0EEEvNS_9FwdParamsE)
        .other          _ZN10layer_norm31ln_parallel_residual_fwd_kernelINS_13Kernel_traitsIf6__halffS2_fjLj3072ELj1ELj1ELj4ELj16ENS_18Kernel_traits_baseILj3072EfS2_fS2_fjLj128EEEEELb0ELb1ELb0EEEvNS_9FwdParamsE,@"STO_CUDA_ENTRY STV_DEFAULT"
_ZN10layer_norm31ln_parallel_residual_fwd_kernelINS_13Kernel_traitsIf6__halffS2_fjLj3072ELj1ELj1ELj4ELj16ENS_18Kernel_traits_baseILj3072EfS2_fS2_fjLj128EEEEELb0ELb1ELb0EEEvNS_9FwdParamsE:
.text._ZN10layer_norm31ln_parallel_residual_fwd_kernelINS_13Kernel_traitsIf6__halffS2_fjLj3072ELj1ELj1ELj4ELj16ENS_18Kernel_traits_baseILj3072EfS2_fS2_fjLj128EEEEELb0ELb1ELb0EEEvNS_9FwdParamsE:
        /* <DEDUP_REMOVED lines=31> */
.L_x_14365:
[----:B------:R-:W-:Y:S05]  /*01f0*/  BSYNC B0 ;  /* 0x0000000000007941 */ /* 0x000fea0003800000 */
.L_x_14364:
        /* <DEDUP_REMOVED lines=18> */
.L_x_14367:
[----:B------:R-:W-:Y:S05]  /*0320*/  BSYNC B0 ;  /* 0x0000000000007941 */ /* 0x000fea0003800000 */
.L_x_14366:
        /* <DEDUP_REMOVED lines=17> */
.L_x_14369:
[----:B------:R-:W-:Y:S05]  /*0440*/  BSYNC B0 ;  /* 0x0000000000007941 */ /* 0x000fea0003800000 */
.L_x_14368:
        /* <DEDUP_REMOVED lines=32> */
.L_x_14431:
        /* <DEDUP_REMOVED lines=22> */
[----:B------:R-:W-:Y:S01]  /*07b0*/  ISETP.NE.AND.EX P1, PT, RZ, UR7, PT, P1 ;  /* 0x00000007ff007c0c */ /* 0x000fe2000bf25310 */
[----:B----4-:R-:W-:-:S12]  /*07c0*/  HADD2.F32 R64, -RZ, R68.H0_H0 ;  /* 0x20000044ff407230 */ /* 0x010fd80000004100 */
[----:B--2---:R-:W-:Y:S05]  /*07d0*/  @P1 BRA `(.L_x_14372) ;  /* 0x00000000000c1947 */ /* 0x004fea0003800000 */
[----:B------:R-:W-:Y:S05]  /*07e0*/  @!P0 BRA `(.L_x_14373) ;  /* 0x0000000000148947 */ /* 0x000fea0003800000 */
[----:B-----5:R-:W-:Y:S01]  /*07f0*/  FADD.FTZ R64, R56, R64 ;  /* 0x0000004038407221 */ /* 0x020fe20000010000 */
[----:B------:R-:W-:Y:S06]  /*0800*/  BRA `(.L_x_14373) ;  /* 0x00000000000c7947 */ /* 0x000fec0003800000 */
.L_x_14372:
[----:B-----5:R-:W-:-:S05]  /*0810*/  HADD2.F32 R65, -RZ, R52.H0_H0 ;  /* 0x20000034ff417230 */ /* 0x020fca0000004100 */
[----:B------:R-:W-:-:S04]  /*0820*/  FADD.FTZ R64, R65, R64 ;  /* 0x0000004041407221 */ /* 0x000fc80000010000 */
[----:B------:R-:W-:-:S07]  /*0830*/  @P0 FADD.FTZ R64, R56, R64 ;  /* 0x0000004038400221 */ /* 0x000fce0000010000 */
.L_x_14373:
[----:B------:R-:W-:Y:S01]  /*0840*/  HADD2.F32 R65, -RZ, R68.H1_H1 ;  /* 0x30000044ff417230 */ /* 0x000fe20000004100 */
[----:B------:R-:W-:Y:S06]  /*0850*/  @P1 BRA `(.L_x_14374) ;  /* 0x00000000000c1947 */ /* 0x000fec0003800000 */
[----:B------:R-:W-:Y:S05]  /*0860*/  @!P0 BRA `(.L_x_14375) ;  /* 0x0000000000148947 */ /* 0x000fea0003800000 */
[----:B-----5:R-:W-:Y:S01]  /*0870*/  FADD.FTZ R65, R57, R65 ;  /* 0x0000004139417221 */ /* 0x020fe20000010000 */
[----:B------:R-:W-:Y:S06]  /*0880*/  BRA `(.L_x_14375) ;  /* 0x00000000000c7947 */ /* 0x000fec0003800000 */
.L_x_14374:
[----:B-----5:R-:W-:-:S05]  /*0890*/  HADD2.F32 R66, -RZ, R52.H1_H1 ;  /* 0x30000034ff427230 */ /* 0x020fca0000004100 */
[----:B------:R-:W-:-:S04]  /*08a0*/  FADD.FTZ R65, R66, R65 ;  /* 0x0000004142417221 */ /* 0x000fc80000010000 */
[----:B------:R-:W-:-:S07]  /*08b0*/  @P0 FADD.FTZ R65, R57, R65 ;  /* 0x0000004139410221 */ /* 0x000fce0000010000 */
.L_x_14375:
[----:B------:R-:W-:Y:S01]  /*08c0*/  HADD2.F32 R66, -RZ, R69.H0_H0 ;  /* 0x20000045ff427230 */ /* 0x000fe20000004100 */
[----:B------:R-:W-:Y:S06]  /*08d0*/  @P1 BRA `(.L_x_14376) ;  /* 0x00000000000c1947 */ /* 0x000fec0003800000 */
[----:B------:R-:W-:Y:S05]  /*08e0*/  @!P0 BRA `(.L_x_14377) ;  /* 0x0000000000148947 */ /* 0x000fea0003800000 */
[----:B-----5:R-:W-:Y:S01]  /*08f0*/  FADD.FTZ R66, R58, R66 ;  /* 0x000000423a427221 */ /* 0x020fe20000010000 */
[----:B------:R-:W-:Y:S06]  /*0900*/  BRA `(.L_x_14377) ;  /* 0x00000000000c7947 */ /* 0x000fec0003800000 */
.L_x_14376:
[----:B-----5:R-:W-:-:S05]  /*0910*/  HADD2.F32 R67, -RZ, R53.H0_H0 ;  /* 0x20000035ff437230 */ /* 0x020fca0000004100 */
[----:B------:R-:W-:-:S04]  /*0920*/  FADD.FTZ R66, R67, R66 ;  /* 0x0000004243427221 */ /* 0x000fc80000010000 */
[----:B------:R-:W-:-:S07]  /*0930*/  @P0 FADD.FTZ R66, R58, R66 ;  /* 0x000000423a420221 */ /* 0x000fce0000010000 */
.L_x_14377:
[----:B------:R-:W-:Y:S01]  /*0940*/  HADD2.F32 R67, -RZ, R69.H1_H1 ;  /* 0x30000045ff437230 */ /* 0x000fe20000004100 */
[----:B------:R-:W-:Y:S06]  /*0950*/  @P1 BRA `(.L_x_14378) ;  /* 0x00000000000c1947 */ /* 0x000fec0003800000 */
[----:B------:R-:W-:Y:S05]  /*0960*/  @!P0 BRA `(.L_x_14379) ;  /* 0x0000000000148947 */ /* 0x000fea0003800000 */
[----:B-----5:R-:W-:Y:S01]  /*0970*/  FADD.FTZ R67, R59, R67 ;  /* 0x000000433b437221 */ /* 0x020fe20000010000 */
[----:B------:R-:W-:Y:S06]  /*0980*/  BRA `(.L_x_14379) ;  /* 0x00000000000c7947 */ /* 0x000fec0003800000 */
.L_x_14378:
[----:B-----5:R-:W-:-:S05]  /*0990*/  HADD2.F32 R68, -RZ, R53.H1_H1 ;  /* 0x30000035ff447230 */ /* 0x020fca0000004100 */
[----:B------:R-:W-:-:S04]  /*09a0*/  FADD.FTZ R67, R68, R67 ;  /* 0x0000004344437221 */ /* 0x000fc80000010000 */
[----:B------:R-:W-:-:S07]  /*09b0*/  @P0 FADD.FTZ R67, R59, R67 ;  /* 0x000000433b430221 */ /* 0x000fce0000010000 */
.L_x_14379:
[----:B------:R-:W-:Y:S01]  /*09c0*/  HADD2.F32 R68, -RZ, R70.H0_H0 ;  /* 0x20000046ff447230 */ /* 0x000fe20000004100 */
[----:B------:R-:W-:Y:S06]  /*09d0*/  @P1 BRA `(.L_x_14380) ;  /* 0x00000000000c1947 */ /* 0x000fec0003800000 */
[----:B------:R-:W-:Y:S05]  /*09e0*/  @!P0 BRA `(.L_x_14381) ;  /* 0x0000000000148947 */ /* 0x000fea0003800000 */
[----:B-----5:R-:W-:Y:S01]  /*09f0*/  FADD.FTZ R68, R60, R68 ;  /* 0x000000443c447221 */ /* 0x020fe20000010000 */
[----:B------:R-:W-:Y:S06]  /*0a00*/  BRA `(.L_x_14381) ;  /* 0x00000000000c7947 */ /* 0x000fec0003800000 */
.L_x_14380:
[----:B-----5:R-:W-:-:S05]  /*0a10*/  HADD2.F32 R69, -RZ, R54.H0_H0 ;  /* 0x20000036ff457230 */ /* 0x020fca0000004100 */
[----:B------:R-:W-:-:S04]  /*0a20*/  FADD.FTZ R68, R69, R68 ;  /* 0x0000004445447221 */ /* 0x000fc80000010000 */
[----:B------:R-:W-:-:S07]  /*0a30*/  @P0 FADD.FTZ R68, R60, R68 ;  /* 0x000000443c440221 */ /* 0x000fce0000010000 */
.L_x_14381:
[----:B------:R-:W-:Y:S01]  /*0a40*/  HADD2.F32 R69, -RZ, R70.H1_H1 ;  /* 0x30000046ff457230 */ /* 0x000fe20000004100 */
[----:B------:R-:W-:Y:S06]  /*0a50*/  @P1 BRA `(.L_x_14382) ;  /* 0x00000000000c1947 */ /* 0x000fec0003800000 */
[----:B------:R-:W-:Y:S05]  /*0a60*/  @!P0 BRA `(.L_x_14383) ;  /* 0x0000000000148947 */ /* 0x000fea0003800000 */
[----:B-----5:R-:W-:Y:S01]  /*0a70*/  FADD.FTZ R69, R61, R69 ;  /* 0x000000453d457221 */ /* 0x020fe20000010000 */
[----:B------:R-:W-:Y:S06]  /*0a80*/  BRA `(.L_x_14383) ;  /* 0x00000000000c7947 */ /* 0x000fec0003800000 */
.L_x_14382:
[----:B-----5:R-:W-:-:S05]  /*0a90*/  HADD2.F32 R70, -RZ, R54.H1_H1 ;  /* 0x30000036ff467230 */ /* 0x020fca0000004100 */
[----:B------:R-:W-:-:S04]  /*0aa0*/  FADD.FTZ R69, R70, R69 ;  /* 0x0000004546457221 */ /* 0x000fc80000010000 */
[----:B------:R-:W-:-:S07]  /*0ab0*/  @P0 FADD.FTZ R69, R61, R69 ;  /* 0x000000453d450221 */ /* 0x000fce0000010000 */
.L_x_14383:
[----:B------:R-:W-:Y:S01]  /*0ac0*/  HADD2.F32 R70, -RZ, R71.H0_H0 ;  /* 0x20000047ff467230 */ /* 0x000fe20000004100 */
[----:B------:R-:W-:Y:S06]  /*0ad0*/  @P1 BRA `(.L_x_14384) ;  /* 0x00000000000c1947 */ /* 0x000fec0003800000 */
[----:B------:R-:W-:Y:S05]  /*0ae0*/  @!P0 BRA `(.L_x_14385) ;  /* 0x0000000000148947 */ /* 0x000fea0003800000 */
[----:B-----5:R-:W-:Y:S01]  /*0af0*/  FADD.FTZ R70, R62, R70 ;  /* 0x000000463e467221 */ /* 0x020fe20000010000 */
[----:B------:R-:W-:Y:S06]  /*0b00*/  BRA `(.L_x_14385) ;  /* 0x00000000000c7947 */ /* 0x000fec0003800000 */
.L_x_14384:
[----:B-----5:R-:W-:-:S05]  /*0b10*/  HADD2.F32 R89, -RZ, R55.H0_H0 ;  /* 0x20000037ff597230 */ /* 0x020fca0000004100 */
[----:B------:R-:W-:-:S04]  /*0b20*/  FADD.FTZ R70, R89, R70 ;  /* 0x0000004659467221 */ /* 0x000fc80000010000 */
[----:B------:R-:W-:-:S07]  /*0b30*/  @P0 FADD.FTZ R70, R62, R70 ;  /* 0x000000463e460221 */ /* 0x000fce0000010000 */
.L_x_14385:
[----:B------:R-:W-:Y:S01]  /*0b40*/  HADD2.F32 R71, -RZ, R71.H1_H1 ;  /* 0x30000047ff477230 */ /* 0x000fe20000004100 */
[----:B------:R-:W-:Y:S06]  /*0b50*/  @P1 BRA `(.L_x_14386) ;  /* 0x00000000000c1947 */ /* 0x000fec0003800000 */
[----:B------:R-:W-:Y:S05]  /*0b60*/  @!P0 BRA `(.L_x_14387) ;  /* 0x0000000000148947 */ /* 0x000fea0003800000 */
[----:B-----5:R-:W-:Y:S01]  /*0b70*/  FADD.FTZ R71, R63, R71 ;  /* 0x000000473f477221 */ /* 0x020fe20000010000 */
[----:B------:R-:W-:Y:S06]  /*0b80*/  BRA `(.L_x_14387) ;  /* 0x00000000000c7947 */ /* 0x000fec0003800000 */
.L_x_14386:
[----:B-----5:R-:W-:-:S05]  /*0b90*/  HADD2.F32 R88, -RZ, R55.H1_H1 ;  /* 0x30000037ff587230 */ /* 0x020fca0000004100 */
[----:B------:R-:W-:-:S04]  /*0ba0*/  FADD.FTZ R71, R88, R71 ;  /* 0x0000004758477221 */ /* 0x000fc80000010000 */
[----:B------:R-:W-:-:S07]  /*0bb0*/  @P0 FADD.FTZ R71, R63, R71 ;  /* 0x000000473f470221 */ /* 0x000fce0000010000 */
.L_x_14387:
[C---:B------:R-:W-:Y:S02]  /*0bc0*/  LEA R90, P0, R96.reuse, UR10, 0x5 ;  /* 0x0000000a605a7c11 */ /* 0x040fe4000f8028ff */
[C---:B------:R-:W-:Y:S02]  /*0bd0*/  IADD3 R88, R96.reuse, 0x80, RZ ;  /* 0x0000008060587810 */ /* 0x040fe40007ffe0ff */
[----:B------:R-:W-:-:S05]  /*0be0*/  LEA.HI.X R91, R96, UR11, RZ, 0x5, P0 ;  /* 0x0000000b605b7c11 */ /* 0x000fca00080f2cff */
[----:B------:R4:W-:Y:S04]  /*0bf0*/  STG.E.128 desc[UR4][R90.64], R64 ;  /* 0x000000405a007986 */ /* 0x0009e8000c101d04 */
[----:B------:R4:W-:Y:S02]  /*0c00*/  STG.E.128 desc[UR4][R90.64+0x10], R68 ;  /* 0x000010445a007986 */ /* 0x0009e4000c101d04 */
.L_x_14371:
[----:B------:R-:W-:Y:S05]  /*0c10*/  BSYNC B0 ;  /* 0x0000000000007941 */ /* 0x000fea0003800000 */
.L_x_14370:
        /* <DEDUP_REMOVED lines=23> */
.L_x_14390:
[----:B-----5:R-:W-:-:S05]  /*0d90*/  HADD2.F32 R73, -RZ, R52.H0_H0 ;  /* 0x20000034ff497230 */ /* 0x020fca0000004100 */
[----:B------:R-:W-:-:S04]  /*0da0*/  FADD.FTZ R72, R73, R72 ;  /* 0x0000004849487221 */ /* 0x000fc80000010000 */
[----:B------:R-:W-:-:S07]  /*0db0*/  @P0 FADD.FTZ R72, R56, R72 ;  /* 0x0000004838480221 */ /* 0x000fce0000010000 */
.L_x_14391:
[----:B------:R-:W-:Y:S01]  /*0dc0*/  HADD2.F32 R73, -RZ, R76.H1_H1 ;  /* 0x3000004cff497230 */ /* 0x000fe20000004100 */
[----:B------:R-:W-:Y:S06]  /*0dd0*/  @P1 BRA `(.L_x_14392) ;  /* 0x00000000000c1947 */ /* 0x000fec0003800000 */
[----:B------:R-:W-:Y:S05]  /*0de0*/  @!P0 BRA `(.L_x_14393) ;  /* 0x0000000000148947 */ /* 0x000fea0003800000 */
[----:B-----5:R-:W-:Y:S01]  /*0df0*/  FADD.FTZ R73, R57, R73 ;  /* 0x0000004939497221 */ /* 0x020fe20000010000 */
[----:B------:R-:W-:Y:S06]  /*0e00*/  BRA `(.L_x_14393) ;  /* 0x00000000000c7947 */ /* 0x000fec0003800000 */
.L_x_14392:
[----:B-----5:R-:W-:-:S05]  /*0e10*/  HADD2.F32 R74, -RZ, R52.H1_H1 ;  /* 0x30000034ff4a7230 */ /* 0x020fca0000004100 */
[----:B------:R-:W-:-:S04]  /*0e20*/  FADD.FTZ R73, R74, R73 ;  /* 0x000000494a497221 */ /* 0x000fc80000010000 */
[----:B------:R-:W-:-:S07]  /*0e30*/  @P0 FADD.FTZ R73, R57, R73 ;  /* 0x0000004939490221 */ /* 0x000fce0000010000 */
.L_x_14393:
[----:B------:R-:W-:Y:S01]  /*0e40*/  HADD2.F32 R74, -RZ, R77.H0_H0 ;  /* 0x2000004dff4a7230 */ /* 0x000fe20000004100 */
[----:B------:R-:W-:Y:S06]  /*0e50*/  @P1 BRA `(.L_x_14394) ;  /* 0x00000000000c1947 */ /* 0x000fec0003800000 */
[----:B------:R-:W-:Y:S05]  /*0e60*/  @!P0 BRA `(.L_x_14395) ;  /* 0x0000000000148947 */ /* 0x000fea0003800000 */
[----:B-----5:R-:W-:Y:S01]  /*0e70*/  FADD.FTZ R74, R58, R74 ;  /* 0x0000004a3a4a7221 */ /* 0x020fe20000010000 */
[----:B------:R-:W-:Y:S06]  /*0e80*/  BRA `(.L_x_14395) ;  /* 0x00000000000c7947 */ /* 0x000fec0003800000 */
.L_x_14394:
[----:B-----5:R-:W-:-:S05]  /*0e90*/  HADD2.F32 R75, -RZ, R53.H0_H0 ;  /* 0x20000035ff4b7230 */ /* 0x020fca0000004100 */
[----:B------:R-:W-:-:S04]  /*0ea0*/  FADD.FTZ R74, R75, R74 ;  /* 0x0000004a4b4a7221 */ /* 0x000fc80000010000 */
[----:B------:R-:W-:-:S07]  /*0eb0*/  @P0 FADD.FTZ R74, R58, R74 ;  /* 0x0000004a3a4a0221 */ /* 0x000fce0000010000 */
.L_x_14395:
[----:B------:R-:W-:Y:S01]  /*0ec0*/  HADD2.F32 R75, -RZ, R77.H1_H1 ;  /* 0x3000004dff4b7230 */ /* 0x000fe20000004100 */
[----:B------:R-:W-:Y:S06]  /*0ed0*/  @P1 BRA `(.L_x_14396) ;  /* 0x00000000000c1947 */ /* 0x000fec0003800000 */
[----:B------:R-:W-:Y:S05]  /*0ee0*/  @!P0 BRA `(.L_x_14397) ;  /* 0x0000000000148947 */ /* 0x000fea0003800000 */
[----:B-----5:R-:W-:Y:S01]  /*0ef0*/  FADD.FTZ R75, R59, R75 ;  /* 0x0000004b3b4b7221 */ /* 0x020fe20000010000 */
[----:B------:R-:W-:Y:S06]  /*0f00*/  BRA `(.L_x_14397) ;  /* 0x00000000000c7947 */ /* 0x000fec0003800000 */
.L_x_14396:
[----:B-----5:R-:W-:-:S05]  /*0f10*/  HADD2.F32 R76, -RZ, R53.H1_H1 ;  /* 0x30000035ff4c7230 */ /* 0x020fca0000004100 */
[----:B------:R-:W-:-:S04]  /*0f20*/  FADD.FTZ R75, R76, R75 ;  /* 0x0000004b4c4b7221 */ /* 0x000fc80000010000 */
[----:B------:R-:W-:-:S07]  /*0f30*/  @P0 FADD.FTZ R75, R59, R75 ;  /* 0x0000004b3b4b0221 */ /* 0x000fce0000010000 */
.L_x_14397:
[----:B------:R-:W-:Y:S01]  /*0f40*/  HADD2.F32 R76, -RZ, R78.H0_H0 ;  /* 0x2000004eff4c7230 */ /* 0x000fe20000004100 */
[----:B------:R-:W-:Y:S06]  /*0f50*/  @P1 BRA `(.L_x_14398) ;  /* 0x00000000000c1947 */ /* 0x000fec0003800000 */
[----:B------:R-:W-:Y:S05]  /*0f60*/  @!P0 BRA `(.L_x_14399) ;  /* 0x0000000000148947 */ /* 0x000fea0003800000 */
[----:B-----5:R-:W-:Y:S01]  /*0f70*/  FADD.FTZ R76, R60, R76 ;  /* 0x0000004c3c4c7221 */ /* 0x020fe20000010000 */
[----:B------:R-:W-:Y:S06]  /*0f80*/  BRA `(.L_x_14399) ;  /* 0x00000000000c7947 */ /* 0x000fec0003800000 */
.L_x_14398:
[----:B-----5:R-:W-:-:S05]  /*0f90*/  HADD2.F32 R77, -RZ, R54.H0_H0 ;  /* 0x20000036ff4d7230 */ /* 0x020fca0000004100 */
[----:B------:R-:W-:-:S04]  /*0fa0*/  FADD.FTZ R76, R77, R76 ;  /* 0x0000004c4d4c7221 */ /* 0x000fc80000010000 */
[----:B------:R-:W-:-:S07]  /*0fb0*/  @P0 FADD.FTZ R76, R60, R76 ;  /* 0x0000004c3c4c0221 */ /* 0x000fce0000010000 */
.L_x_14399:
[----:B------:R-:W-:Y:S01]  /*0fc0*/  HADD2.F32 R77, -RZ, R78.H1_H1 ;  /* 0x3000004eff4d7230 */ /* 0x000fe20000004100 */
[----:B------:R-:W-:Y:S06]  /*0fd0*/  @P1 BRA `(.L_x_14400) ;  /* 0x00000000000c1947 */ /* 0x000fec0003800000 */
[----:B------:R-:W-:Y:S05]  /*0fe0*/  @!P0 BRA `(.L_x_14401) ;  /* 0x0000000000148947 */ /* 0x000fea0003800000 */
[----:B-----5:R-:W-:Y:S01]  /*0ff0*/  FADD.FTZ R77, R61, R77 ;  /* 0x0000004d3d4d7221 */ /* 0x020fe20000010000 */
[----:B------:R-:W-:Y:S06]  /*1000*/  BRA `(.L_x_14401) ;  /* 0x00000000000c7947 */ /* 0x000fec0003800000 */
.L_x_14400:
[----:B-----5:R-:W-:-:S05]  /*1010*/  HADD2.F32 R78, -RZ, R54.H1_H1 ;  /* 0x30000036ff4e7230 */ /* 0x020fca0000004100 */
[----:B------:R-:W-:-:S04]  /*1020*/  FADD.FTZ R77, R78, R77 ;  /* 0x0000004d4e4d7221 */ /* 0x000fc80000010000 */
[----:B------:R-:W-:-:S07]  /*1030*/  @P0 FADD.FTZ R77, R61, R77 ;  /* 0x0000004d3d4d0221 */ /* 0x000fce0000010000 */
.L_x_14401:
[----:B------:R-:W-:Y:S01]  /*1040*/  HADD2.F32 R78, -RZ, R79.H0_H0 ;  /* 0x2000004fff4e7230 */ /* 0x000fe20000004100 */
[----:B------:R-:W-:Y:S06]  /*1050*/  @P1 BRA `(.L_x_14402) ;  /* 0x00000000000c1947 */ /* 0x000fec0003800000 */
[----:B------:R-:W-:Y:S05]  /*1060*/  @!P0 BRA `(.L_x_14403) ;  /* 0x0000000000148947 */ /* 0x000fea0003800000 */
[----:B-----5:R-:W-:Y:S01]  /*1070*/  FADD.FTZ R78, R62, R78 ;  /* 0x0000004e3e4e7221 */ /* 0x020fe20000010000 */
[----:B------:R-:W-:Y:S06]  /*1080*/  BRA `(.L_x_14403) ;  /* 0x00000000000c7947 */ /* 0x000fec0003800000 */
.L_x_14402:
[----:B-----5:R-:W-:-:S05]  /*1090*/  HADD2.F32 R89, -RZ, R55.H0_H0 ;  /* 0x20000037ff597230 */ /* 0x020fca0000004100 */
[----:B------:R-:W-:-:S04]  /*10a0*/  FADD.FTZ R78, R89, R78 ;  /* 0x0000004e594e7221 */ /* 0x000fc80000010000 */
[----:B------:R-:W-:-:S07]  /*10b0*/  @P0 FADD.FTZ R78, R62, R78 ;  /* 0x0000004e3e4e0221 */ /* 0x000fce0000010000 */
.L_x_14403:
[----:B------:R-:W-:Y:S01]  /*10c0*/  HADD2.F32 R79, -RZ, R79.H1_H1 ;  /* 0x3000004fff4f7230 */ /* 0x000fe20000004100 */
[----:B------:R-:W-:Y:S06]  /*10d0*/  @P1 BRA `(.L_x_14404) ;  /* 0x00000000000c1947 */ /* 0x000fec0003800000 */
[----:B------:R-:W-:Y:S05]  /*10e0*/  @!P0 BRA `(.L_x_14405) ;  /* 0x0000000000148947 */ /* 0x000fea0003800000 */
[----:B-----5:R-:W-:Y:S01]  /*10f0*/  FADD.FTZ R79, R63, R79 ;  /* 0x0000004f3f4f7221 */ /* 0x020fe20000010000 */
[----:B------:R-:W-:Y:S06]  /*1100*/  BRA `(.L_x_14405) ;  /* 0x00000000000c7947 */ /* 0x000fec0003800000 */
.L_x_14404:
[----:B-----5:R-:W-:-:S05]  /*1110*/  HADD2.F32 R90, -RZ, R55.H1_H1 ;  /* 0x30000037ff5a7230 */ /* 0x020fca0000004100 */
[----:B------:R-:W-:-:S04]  /*1120*/  FADD.FTZ R79, R90, R79 ;  /* 0x0000004f5a4f7221 */ /* 0x000fc80000010000 */
[----:B------:R-:W-:-:S07]  /*1130*/  @P0 FADD.FTZ R79, R63, R79 ;  /* 0x0000004f3f4f0221 */ /* 0x000fce0000010000 */
.L_x_14405:
[----:B------:R-:W-:-:S04]  /*1140*/  LEA R90, P0, R88, UR10, 0x5 ;  /* 0x0000000a585a7c11 */ /* 0x000fc8000f8028ff */
[C---:B------:R-:W-:Y:S02]  /*1150*/  LEA.HI.X R91, R88.reuse, UR11, RZ, 0x5, P0 ;  /* 0x0000000b585b7c11 */ /* 0x040fe400080f2cff */
[----:B------:R-:W-:-:S03]  /*1160*/  IADD3 R88, R88, 0x80, RZ ;  /* 0x0000008058587810 */ /* 0x000fc60007ffe0ff */
[----:B------:R0:W-:Y:S04]  /*1170*/  STG.E.128 desc[UR4][R90.64], R72 ;  /* 0x000000485a007986 */ /* 0x0001e8000c101d04 */
[----:B------:R0:W-:Y:S02]  /*1180*/  STG.E.128 desc[UR4][R90.64+0x10], R76 ;  /* 0x0000104c5a007986 */ /* 0x0001e4000c101d04 */
.L_x_14389:
[----:B------:R-:W-:Y:S05]  /*1190*/  BSYNC B0 ;  /* 0x0000000000007941 */ /* 0x000fea0003800000 */
.L_x_14388:
        /* <DEDUP_REMOVED lines=23> */
.L_x_14408:
[----:B-----5:R-:W-:-:S05]  /*1310*/  HADD2.F32 R81, -RZ, R52.H0_H0 ;  /* 0x20000034ff517230 */ /* 0x020fca0000004100 */
[----:B------:R-:W-:-:S04]  /*1320*/  FADD.FTZ R80, R81, R80 ;  /* 0x0000005051507221 */ /* 0x000fc80000010000 */
[----:B------:R-:W-:-:S07]  /*1330*/  @P0 FADD.FTZ R80, R56, R80 ;  /* 0x0000005038500221 */ /* 0x000fce0000010000 */
.L_x_14409:
[----:B------:R-:W-:Y:S01]  /*1340*/  HADD2.F32 R81, -RZ, R84.H1_H1 ;  /* 0x30000054ff517230 */ /* 0x000fe20000004100 */
[----:B------:R-:W-:Y:S06]  /*1350*/  @P1 BRA `(.L_x_14410) ;  /* 0x00000000000c1947 */ /* 0x000fec0003800000 */
[----:B------:R-:W-:Y:S05]  /*1360*/  @!P0 BRA `(.L_x_14411) ;  /* 0x0000000000148947 */ /* 0x000fea0003800000 */
[----:B-----5:R-:W-:Y:S01]  /*1370*/  FADD.FTZ R81, R57, R81 ;  /* 0x0000005139517221 */ /* 0x020fe20000010000 */
[----:B------:R-:W-:Y:S06]  /*1380*/  BRA `(.L_x_14411) ;  /* 0x00000000000c7947 */ /* 0x000fec0003800000 */
.L_x_14410:
[----:B-----5:R-:W-:-:S05]  /*1390*/  HADD2.F32 R82, -RZ, R52.H1_H1 ;  /* 0x30000034ff527230 */ /* 0x020fca0000004100 */
[----:B------:R-:W-:-:S04]  /*13a0*/  FADD.FTZ R81, R82, R81 ;  /* 0x0000005152517221 */ /* 0x000fc80000010000 */
[----:B------:R-:W-:-:S07]  /*13b0*/  @P0 FADD.FTZ R81, R57, R81 ;  /* 0x0000005139510221 */ /* 0x000fce0000010000 */
.L_x_14411:
[----:B------:R-:W-:Y:S01]  /*13c0*/  HADD2.F32 R82, -RZ, R85.H0_H0 ;  /* 0x20000055ff527230 */ /* 0x000fe20000004100 */
[----:B------:R-:W-:Y:S06]  /*13d0*/  @P1 BRA `(.L_x_14412) ;  /* 0x00000000000c1947 */ /* 0x000fec0003800000 */
[----:B------:R-:W-:Y:S05]  /*13e0*/  @!P0 BRA `(.L_x_14413) ;  /* 0x0000000000148947 */ /* 0x000fea0003800000 */
[----:B-----5:R-:W-:Y:S01]  /*13f0*/  FADD.FTZ R82, R58, R82 ;  /* 0x000000523a527221 */ /* 0x020fe20000010000 */
[----:B------:R-:W-:Y:S06]  /*1400*/  BRA `(.L_x_14413) ;  /* 0x00000000000c7947 */ /* 0x000fec0003800000 */
.L_x_14412:
[----:B-----5:R-:W-:-:S05]  /*1410*/  HADD2.F32 R83, -RZ, R53.H0_H0 ;  /* 0x20000035ff537230 */ /* 0x020fca0000004100 */
[----:B------:R-:W-:-:S04]  /*1420*/  FADD.FTZ R82, R83, R82 ;  /* 0x0000005253527221 */ /* 0x000fc80000010000 */
[----:B------:R-:W-:-:S07]  /*1430*/  @P0 FADD.FTZ R82, R58, R82 ;  /* 0x000000523a520221 */ /* 0x000fce0000010000 */
.L_x_14413:
[----:B------:R-:W-:Y:S01]  /*1440*/  HADD2.F32 R83, -RZ, R85.H1_H1 ;  /* 0x30000055ff537230 */ /* 0x000fe20000004100 */
[----:B------:R-:W-:Y:S06]  /*1450*/  @P1 BRA `(.L_x_14414) ;  /* 0x00000000000c1947 */ /* 0x000fec0003800000 */
[----:B------:R-:W-:Y:S05]  /*1460*/  @!P0 BRA `(.L_x_14415) ;  /* 0x0000000000148947 */ /* 0x000fea0003800000 */
[----:B-----5:R-:W-:Y:S01]  /*1470*/  FADD.FTZ R83, R59, R83 ;  /* 0x000000533b537221 */ /* 0x020fe20000010000 */
[----:B------:R-:W-:Y:S06]  /*1480*/  BRA `(.L_x_14415) ;  /* 0x00000000000c7947 */ /* 0x000fec0003800000 */
.L_x_14414:
[----:B-----5:R-:W-:-:S05]  /*1490*/  HADD2.F32 R84, -RZ, R53.H1_H1 ;  /* 0x30000035ff547230 */ /* 0x020fca0000004100 */
[----:B------:R-:W-:-:S04]  /*14a0*/  FADD.FTZ R83, R84, R83 ;  /* 0x0000005354537221 */ /* 0x000fc80000010000 */
[----:B------:R-:W-:-:S07]  /*14b0*/  @P0 FADD.FTZ R83, R59, R83 ;  /* 0x000000533b530221 */ /* 0x000fce0000010000 */
.L_x_14415:
[----:B------:R-:W-:Y:S01]  /*14c0*/  HADD2.F32 R84, -RZ, R86.H0_H0 ;  /* 0x20000056ff547230 */ /* 0x000fe20000004100 */
[----:B------:R-:W-:Y:S06]  /*14d0*/  @P1 BRA `(.L_x_14416) ;  /* 0x00000000000c1947 */ /* 0x000fec0003800000 */
[----:B------:R-:W-:Y:S05]  /*14e0*/  @!P0 BRA `(.L_x_14417) ;  /* 0x0000000000148947 */ /* 0x000fea0003800000 */
[----:B-----5:R-:W-:Y:S01]  /*14f0*/  FADD.FTZ R84, R60, R84 ;  /* 0x000000543c547221 */ /* 0x020fe20000010000 */
[----:B------:R-:W-:Y:S06]  /*1500*/  BRA `(.L_x_14417) ;  /* 0x00000000000c7947 */ /* 0x000fec0003800000 */
.L_x_14416:
[----:B-----5:R-:W-:-:S05]  /*1510*/  HADD2.F32 R85, -RZ, R54.H0_H0 ;  /* 0x20000036ff557230 */ /* 0x020fca0000004100 */
[----:B------:R-:W-:-:S04]  /*1520*/  FADD.FTZ R84, R85, R84 ;  /* 0x0000005455547221 */ /* 0x000fc80000010000 */
[----:B------:R-:W-:-:S07]  /*1530*/  @P0 FADD.FTZ R84, R60, R84 ;  /* 0x000000543c540221 */ /* 0x000fce0000010000 */
.L_x_14417:
[----:B------:R-:W-:Y:S01]  /*1540*/  HADD2.F32 R85, -RZ, R86.H1_H1 ;  /* 0x30000056ff557230 */ /* 0x000fe20000004100 */
[----:B------:R-:W-:Y:S06]  /*1550*/  @P1 BRA `(.L_x_14418) ;  /* 0x00000000000c1947 */ /* 0x000fec0003800000 */
[----:B------:R-:W-:Y:S05]  /*1560*/  @!P0 BRA `(.L_x_14419) ;  /* 0x0000000000148947 */ /* 0x000fea0003800000 */
[----:B-----5:R-:W-:Y:S01]  /*1570*/  FADD.FTZ R85, R61, R85 ;  /* 0x000000553d557221 */ /* 0x020fe20000010000 */
[----:B------:R-:W-:Y:S06]  /*1580*/  BRA `(.L_x_14419) ;  /* 0x00000000000c7947 */ /* 0x000fec0003800000 */
.L_x_14418:
[----:B-----5:R-:W-:-:S05]  /*1590*/  HADD2.F32 R86, -RZ, R54.H1_H1 ;  /* 0x30000036ff567230 */ /* 0x020fca0000004100 */
[----:B------:R-:W-:-:S04]  /*15a0*/  FADD.FTZ R85, R86, R85 ;  /* 0x0000005556557221 */ /* 0x000fc80000010000 */
[----:B------:R-:W-:-:S07]  /*15b0*/  @P0 FADD.FTZ R85, R61, R85 ;  /* 0x000000553d550221 */ /* 0x000fce0000010000 */
.L_x_14419:
[----:B------:R-:W-:Y:S01]  /*15c0*/  HADD2.F32 R86, -RZ, R87.H0_H0 ;  /* 0x20000057ff567230 */ /* 0x000fe20000004100 */
[----:B------:R-:W-:Y:S06]  /*15d0*/  @P1 BRA `(.L_x_14420) ;  /* 0x00000000000c1947 */ /* 0x000fec0003800000 */
[----:B------:R-:W-:Y:S05]  /*15e0*/  @!P0 BRA `(.L_x_14421) ;  /* 0x0000000000148947 */ /* 0x000fea0003800000 */
[----:B-----5:R-:W-:Y:S01]  /*15f0*/  FADD.FTZ R86, R62, R86 ;  /* 0x000000563e567221 */ /* 0x020fe20000010000 */
[----:B------:R-:W-:Y:S06]  /*1600*/  BRA `(.L_x_14421) ;  /* 0x00000000000c7947 */ /* 0x000fec0003800000 */
.L_x_14420:
[----:B-----5:R-:W-:-:S05]  /*1610*/  HADD2.F32 R89, -RZ, R55.H0_H0 ;  /* 0x20000037ff597230 */ /* 0x020fca0000004100 */
[----:B------:R-:W-:-:S04]  /*1620*/  FADD.FTZ R86, R89, R86 ;  /* 0x0000005659567221 */ /* 0x000fc80000010000 */
[----:B------:R-:W-:-:S07]  /*1630*/  @P0 FADD.FTZ R86, R62, R86 ;  /* 0x000000563e560221 */ /* 0x000fce0000010000 */
.L_x_14421:
[----:B------:R-:W-:Y:S01]  /*1640*/  HADD2.F32 R87, -RZ, R87.H1_H1 ;  /* 0x30000057ff577230 */ /* 0x000fe20000004100 */
[----:B------:R-:W-:Y:S06]  /*1650*/  @P1 BRA `(.L_x_14422) ;  /* 0x00000000000c1947 */ /* 0x000fec0003800000 */
[----:B------:R-:W-:Y:S05]  /*1660*/  @!P0 BRA `(.L_x_14423) ;  /* 0x0000000000148947 */ /* 0x000fea0003800000 */
[----:B-----5:R-:W-:Y:S01]  /*1670*/  FADD.FTZ R87, R63, R87 ;  /* 0x000000573f577221 */ /* 0x020fe20000010000 */
[----:B------:R-:W-:Y:S06]  /*1680*/  BRA `(.L_x_14423) ;  /* 0x00000000000c7947 */ /* 0x000fec0003800000 */
.L_x_14422:
[----:B-----5:R-:W-:-:S05]  /*1690*/  HADD2.F32 R90, -RZ, R55.H1_H1 ;  /* 0x30000037ff5a7230 */ /* 0x020fca0000004100 */
[----:B------:R-:W-:-:S04]  /*16a0*/  FADD.FTZ R87, R90, R87 ;  /* 0x000000575a577221 */ /* 0x000fc80000010000 */
[----:B------:R-:W-:-:S07]  /*16b0*/  @P0 FADD.FTZ R87, R63, R87 ;  /* 0x000000573f570221 */ /* 0x000fce0000010000 */
.L_x_14423:
[----:B------:R-:W-:-:S04]  /*16c0*/  LEA R90, P0, R88, UR10, 0x5 ;  /* 0x0000000a585a7c11 */ /* 0x000fc8000f8028ff */
[----:B------:R-:W-:-:S05]  /*16d0*/  LEA.HI.X R91, R88, UR11, RZ, 0x5, P0 ;  /* 0x0000000b585b7c11 */ /* 0x000fca00080f2cff */
[----:B------:R0:W-:Y:S04]  /*16e0*/  STG.E.128 desc[UR4][R90.64], R80 ;  /* 0x000000505a007986 */ /* 0x0001e8000c101d04 */
[----:B------:R0:W-:Y:S02]  /*16f0*/  STG.E.128 desc[UR4][R90.64+0x10], R84 ;  /* 0x000010545a007986 */ /* 0x0001e4000c101d04 */
.L_x_14407:
[----:B------:R-:W-:Y:S05]  /*1700*/  BSYNC B0 ;  /* 0x0000000000007941 */ /* 0x000fea0003800000 */
.L_x_14406:
        /* <DEDUP_REMOVED lines=104> */
.L_x_14442:
        /* <DEDUP_REMOVED lines=106> */
.L_x_14426:
[----:B------:R-:W-:Y:S05]  /*2430*/  BSYNC B0 ;  /* 0x0000000000007941 */ /* 0x000fea0003800000 */
.L_x_14425:
        /* <DEDUP_REMOVED lines=34> */
.L_x_14428:
[----:B------:R-:W-:Y:S05]  /*2660*/  BSYNC B0 ;  /* 0x0000000000007941 */ /* 0x000fea0003800000 */
.L_x_14427:
        /* <DEDUP_REMOVED lines=33> */
.L_x_14430:
[----:B------:R-:W-:Y:S05]  /*2880*/  BSYNC B0 ;  /* 0x0000000000007941 */ /* 0x000fea0003800000 */
.L_x_14429:
[----:B------:R-:W-:Y:S02]  /*2890*/  IADD3 R93, R93, UR14, RZ ;  /* 0x0000000e5d5d7c10 */ /* 0x000fe4000fffe0ff */
[----:B0-----:R-:W-:Y:S02]  /*28a0*/  SEL R0, RZ, 0x1, P1 ;  /* 0x00000001ff007807 */ /* 0x001fe40000800000 */
[----:B------:R-:W-:-:S13]  /*28b0*/  ISETP.GE.AND P0, PT, R93, UR15, PT ;  /* 0x0000000f5d007c0c */ /* 0x000fda000bf06270 */
[----:B------:R-:W-:Y:S05]  /*28c0*/  @!P0 BRA `(.L_x_14431) ;  /* 0xffffffdc00608947 */ /* 0x000fea000383ffff */
[----:B------:R-:W-:Y:S05]  /*28d0*/  EXIT ;  /* 0x000000000000794d */ /* 0x000fea0003800000 */
.L_x_14424:
[----:B------:R-:W-:Y:S01]  /*28e0*/  HFMA2.MMA R104, -RZ, RZ, 0, 5.9604644775390625e-08 ;  /* 0x00000001ff687435 */ /* 0x000fe200000001ff */
[----:B------:R-:W-:Y:S02]  /*28f0*/  MOV R105, R91 ;  /* 0x0000005b00697202 */ /* 0x000fe40000000f00 */
[----:B------:R-:W-:Y:S02]  /*2900*/  MOV R107, 0x1f ;  /* 0x0000001f006b7802 */ /* 0x000fe40000000f00 */
[----:B------:R-:W-:-:S07]  /*2910*/  MOV R102, 0xffffffff ;  /* 0xffffffff00667802 */ /* 0x000fce0000000f00 */
[----:B-123-5:R-:W-:Y:S05]  /*2920*/  WARPSYNC.COLLECTIVE R102, `(.L_x_14432) ;  /* 0x0000000066087348 */ /* 0x02efea0003c00000 */
[----:B------:R0:W4:Y:S02]  /*2930*/  SHFL.BFLY P6, R103, R105, R104, R107 ;  /* 0x0c00006869677389 */ /* 0x00012400000c006b */
[----:B012345:R-:W-:Y:S01]  /*2940*/  ENDCOLLECTIVE ;  /* 0x000000000000791b */ /* 0x03ffe20003800000 */
.L_x_14432:
[----:B------:R-:W-:Y:S01]  /*2950*/  HFMA2.MMA R104, -RZ, RZ, 0, 1.1920928955078125e-07 ;  /* 0x00000002ff687435 */ /* 0x000fe200000001ff */
[----:B------:R-:W-:-:S05]  /*2960*/  MOV R0, R103 ;  /* 0x0000006700007202 */ /* 0x000fca0000000f00 */
[----:B------:R-:W-:-:S05]  /*2970*/  FADD.FTZ R98, R91, R0 ;  /* 0x000000005b627221 */ /* 0x000fca0000010000 */
[----:B------:R-:W-:-:S07]  /*2980*/  MOV R105, R98 ;  /* 0x0000006200697202 */ /* 0x000fce0000000f00 */
[----:B------:R-:W-:Y:S05]  /*2990*/  WARPSYNC.COLLECTIVE R102, `(.L_x_14433) ;  /* 0x0000000066087348 */ /* 0x000fea0003c00000 */
[----:B------:R0:W1:Y:S02]  /*29a0*/  SHFL.BFLY P6, R103, R105, R104, R107 ;  /* 0x0c00006869677389 */ /* 0x00006400000c006b */
[----:B01----:R-:W-:Y:S01]  /*29b0*/  ENDCOLLECTIVE ;  /* 0x000000000000791b */ /* 0x003fe20003800000 */
.L_x_14433:
[----:B------:R-:W-:Y:S01]  /*29c0*/  HFMA2.MMA R104, -RZ, RZ, 0, 2.384185791015625e-07 ;  /* 0x00000004ff687435 */ /* 0x000fe200000001ff */
[----:B------:R-:W-:-:S05]  /*29d0*/  MOV R99, R103 ;  /* 0x0000006700637202 */ /* 0x000fca0000000f00 */
[----:B------:R-:W-:-:S05]  /*29e0*/  FADD.FTZ R99, R98, R99 ;  /* 0x0000006362637221 */ /* 0x000fca0000010000 */
[----:B------:R-:W-:-:S07]  /*29f0*/  MOV R105, R99 ;  /* 0x0000006300697202 */ /* 0x000fce0000000f00 */
[----:B------:R-:W-:Y:S05]  /*2a00*/  WARPSYNC.COLLECTIVE R102, `(.L_x_14434) ;  /* 0x0000000066087348 */ /* 0x000fea0003c00000 */
[----:B------:R0:W1:Y:S02]  /*2a10*/  SHFL.BFLY P6, R103, R105, R104, R107 ;  /* 0x0c00006869677389 */ /* 0x00006400000c006b */
[----:B01----:R-:W-:Y:S01]  /*2a20*/  ENDCOLLECTIVE ;  /* 0x000000000000791b */ /* 0x003fe20003800000 */
.L_x_14434:
[----:B------:R-:W-:Y:S01]  /*2a30*/  HFMA2.MMA R104, -RZ, RZ, 0, 4.76837158203125e-07 ;  /* 0x00000008ff687435 */ /* 0x000fe200000001ff */
[----:B------:R-:W-:-:S05]  /*2a40*/  MOV R0, R103 ;  /* 0x0000006700007202 */ /* 0x000fca0000000f00 */
[----:B------:R-:W-:-:S05]  /*2a50*/  FADD.FTZ R100, R99, R0 ;  /* 0x0000000063647221 */ /* 0x000fca0000010000 */
[----:B------:R-:W-:-:S07]  /*2a60*/  MOV R105, R100 ;  /* 0x0000006400697202 */ /* 0x000fce0000000f00 */
[----:B------:R-:W-:Y:S05]  /*2a70*/  WARPSYNC.COLLECTIVE R102, `(.L_x_14435) ;  /* 0x0000000066087348 */ /* 0x000fea0003c00000 */
[----:B------:R0:W1:Y:S02]  /*2a80*/  SHFL.BFLY P6, R103, R105, R104, R107 ;  /* 0x0c00006869677389 */ /* 0x00006400000c006b */
[----:B01----:R-:W-:Y:S01]  /*2a90*/  ENDCOLLECTIVE ;  /* 0x000000000000791b */ /* 0x003fe20003800000 */
.L_x_14435:
[----:B------:R-:W-:Y:S01]  /*2aa0*/  HFMA2.MMA R104, -RZ, RZ, 0, 9.5367431640625e-07 ;  /* 0x00000010ff687435 */ /* 0x000fe200000001ff */
[----:B------:R-:W-:-:S05]  /*2ab0*/  MOV R101, R103 ;  /* 0x0000006700657202 */ /* 0x000fca0000000f00 */
[----:B------:R-:W-:-:S05]  /*2ac0*/  FADD.FTZ R101, R100, R101 ;  /* 0x0000006564657221 */ /* 0x000fca0000010000 */
[----:B------:R-:W-:-:S07]  /*2ad0*/  MOV R105, R101 ;  /* 0x0000006500697202 */ /* 0x000fce0000000f00 */
[----:B------:R-:W-:Y:S05]  /*2ae0*/  WARPSYNC.COLLECTIVE R102, `(.L_x_14436) ;  /* 0x0000000066087348 */ /* 0x000fea0003c00000 */
[----:B------:R0:W1:Y:S02]  /*2af0*/  SHFL.BFLY P6, R103, R105, R104, R107 ;  /* 0x0c00006869677389 */ /* 0x00006400000c006b */
[----:B01----:R-:W-:Y:S01]  /*2b00*/  ENDCOLLECTIVE ;  /* 0x000000000000791b */ /* 0x003fe20003800000 */
.L_x_14436:
        /* <DEDUP_REMOVED lines=57> */
.L_x_14437:
[----:B------:R-:W-:Y:S01]  /*2ea0*/  HFMA2.MMA R104, -RZ, RZ, 0, 1.1920928955078125e-07 ;  /* 0x00000002ff687435 */ /* 0x000fe200000001ff */
[----:B------:R-:W-:-:S05]  /*2eb0*/  MOV R91, R103 ;  /* 0x00000067005b7202 */ /* 0x000fca0000000f00 */
[----:B------:R-:W-:-:S05]  /*2ec0*/  FADD.FTZ R91, R0, R91 ;  /* 0x0000005b005b7221 */ /* 0x000fca0000010000 */
[----:B------:R-:W-:-:S07]  /*2ed0*/  MOV R105, R91 ;  /* 0x0000005b00697202 */ /* 0x000fce0000000f00 */
[----:B------:R-:W-:Y:S05]  /*2ee0*/  WARPSYNC.COLLECTIVE R102, `(.L_x_14438) ;  /* 0x0000000066087348 */ /* 0x000fea0003c00000 */
[----:B------:R0:W1:Y:S02]  /*2ef0*/  SHFL.BFLY P6, R103, R105, R104, R107 ;  /* 0x0c00006869677389 */ /* 0x00006400000c006b */
[----:B01----:R-:W-:Y:S01]  /*2f00*/  ENDCOLLECTIVE ;  /* 0x000000000000791b */ /* 0x003fe20003800000 */
.L_x_14438:
[----:B------:R-:W-:Y:S01]  /*2f10*/  HFMA2.MMA R104, -RZ, RZ, 0, 2.384185791015625e-07 ;  /* 0x00000004ff687435 */ /* 0x000fe200000001ff */
[----:B------:R-:W-:-:S05]  /*2f20*/  MOV R98, R103 ;  /* 0x0000006700627202 */ /* 0x000fca0000000f00 */
[----:B------:R-:W-:-:S05]  /*2f30*/  FADD.FTZ R98, R91, R98 ;  /* 0x000000625b627221 */ /* 0x000fca0000010000 */
[----:B------:R-:W-:-:S07]  /*2f40*/  MOV R105, R98 ;  /* 0x0000006200697202 */ /* 0x000fce0000000f00 */
[----:B------:R-:W-:Y:S05]  /*2f50*/  WARPSYNC.COLLECTIVE R102, `(.L_x_14439) ;  /* 0x0000000066087348 */ /* 0x000fea0003c00000 */
[----:B------:R0:W1:Y:S02]  /*2f60*/  SHFL.BFLY P6, R103, R105, R104, R107 ;  /* 0x0c00006869677389 */ /* 0x00006400000c006b */
[----:B01----:R-:W-:Y:S01]  /*2f70*/  ENDCOLLECTIVE ;  /* 0x000000000000791b */ /* 0x003fe20003800000 */
.L_x_14439:
[----:B------:R-:W-:Y:S01]  /*2f80*/  HFMA2.MMA R104, -RZ, RZ, 0, 4.76837158203125e-07 ;  /* 0x00000008ff687435 */ /* 0x000fe200000001ff */
[----:B------:R-:W-:-:S05]  /*2f90*/  MOV R99, R103 ;  /* 0x0000006700637202 */ /* 0x000fca0000000f00 */
[----:B------:R-:W-:-:S05]  /*2fa0*/  FADD.FTZ R99, R98, R99 ;  /* 0x0000006362637221 */ /* 0x000fca0000010000 */
[----:B------:R-:W-:-:S07]  /*2fb0*/  MOV R105, R99 ;  /* 0x0000006300697202 */ /* 0x000fce0000000f00 */
[----:B------:R-:W-:Y:S05]  /*2fc0*/  WARPSYNC.COLLECTIVE R102, `(.L_x_14440) ;  /* 0x0000000066087348 */ /* 0x000fea0003c00000 */
[----:B------:R0:W1:Y:S02]  /*2fd0*/  SHFL.BFLY P6, R103, R105, R104, R107 ;  /* 0x0c00006869677389 */ /* 0x00006400000c006b */
[----:B01----:R-:W-:Y:S01]  /*2fe0*/  ENDCOLLECTIVE ;  /* 0x000000000000791b */ /* 0x003fe20003800000 */
.L_x_14440:
[----:B------:R-:W-:Y:S01]  /*2ff0*/  HFMA2.MMA R104, -RZ, RZ, 0, 9.5367431640625e-07 ;  /* 0x00000010ff687435 */ /* 0x000fe200000001ff */
[----:B------:R-:W-:-:S05]  /*3000*/  MOV R100, R103 ;  /* 0x0000006700647202 */ /* 0x000fca0000000f00 */
[----:B------:R-:W-:-:S05]  /*3010*/  FADD.FTZ R100, R99, R100 ;  /* 0x0000006463647221 */ /* 0x000fca0000010000 */
[----:B------:R-:W-:-:S07]  /*3020*/  MOV R105, R100 ;  /* 0x0000006400697202 */ /* 0x000fce0000000f00 */
[----:B------:R-:W-:Y:S05]  /*3030*/  WARPSYNC.COLLECTIVE R102, `(.L_x_14441) ;  /* 0x0000000066087348 */ /* 0x000fea0003c00000 */
[----:B------:R0:W1:Y:S02]  /*3040*/  SHFL.BFLY P6, R103, R105, R104, R107 ;  /* 0x0c00006869677389 */ /* 0x00006400000c006b */
[----:B01----:R-:W-:Y:S01]  /*3050*/  ENDCOLLECTIVE ;  /* 0x000000000000791b */ /* 0x003fe20003800000 */
.L_x_14441:
[----:B------:R-:W-:Y:S01]  /*3060*/  MOV R101, R103 ;  /* 0x0000006700657202 */ /* 0x000fe20000000f00 */
[----:B------:R-:W-:Y:S06]  /*3070*/  BRA `(.L_x_14442) ;  /* 0xffffffec00447947 */ /* 0x000fec000383ffff */
.L_x_14443:
        /* <DEDUP_REMOVED lines=16> */
.L_x_20598:


//--------------------- .text._ZN10layer_norm31ln_parallel_residual_fwd_kernelINS_13Kernel_traitsIf6__halffS2_fjLj3072ELj1ELj1ELj4ELj16ENS_18Kernel_traits_baseILj3072EfS2_fS2_fjLj128EEEEELb0ELb1ELb1EEEvNS_9FwdParamsE --------------------------
	.section	.text._ZN10layer_norm31ln_parallel_residual_fwd_kernelINS_13Kernel_traitsIf6__halffS2_fjLj3072ELj1ELj1ELj4ELj16ENS_18Kernel_traits_baseILj3072EfS2_fS2_fjLj128EEEEELb0ELb1ELb1EEEvNS_9FwdParamsE,"ax",@progbits
	.align	128
        .global         _ZN10layer_norm31ln_parallel_residual_fwd_kernelINS_13Kernel_traitsIf6__halffS2_fjLj3072ELj1ELj1ELj4ELj16ENS_18Kernel_traits_baseILj3072EfS2_fS2_fjLj128EEEEELb0ELb1ELb1EEEvNS_9FwdParamsE
        .type           _ZN10layer_norm31ln_parallel_residual_fwd_kernelINS_13Kernel_traitsIf6__halffS2_fjLj3072ELj1ELj1ELj4ELj16ENS_18Kernel_traits_baseILj3072EfS2_fS2_fjLj128EEEEELb0ELb1ELb1EEEvNS_9FwdParamsE,@function
        .size           _ZN10layer_norm31ln_parallel_residual_fwd_kernelINS_13Kernel_traitsIf6__halffS2_fjLj3072ELj1ELj1ELj4ELj16ENS_18Kernel_traits_baseILj3072EfS2_fS2_fjLj128EEEEELb0ELb1ELb1EEEvNS_9FwdParamsE,(.L_x_20599 - _ZN10layer_norm31ln_parallel_residual_fwd_kernelINS_13Kernel_traitsIf6__halffS2_fjLj3072ELj1ELj1ELj4ELj16ENS_18Kernel_traits_baseILj3072EfS2_fS2_fjLj128EEEEELb0ELb1ELb1EEEvNS_9FwdParamsE)
        .other          _ZN10layer_norm31ln_parallel_residual_fwd_kernelINS_13Kernel_traitsIf6__halffS2_fjLj3072ELj1ELj1ELj4ELj16ENS_18Kernel_traits_baseILj3072EfS2_fS2_fjLj128EEEEELb0ELb1ELb1EEEvNS_9FwdParamsE,@"STO_CUDA_ENTRY STV_DEFAULT"
_ZN10layer_norm31ln_parallel_residual_fwd_kernelINS_13Kernel_traitsIf6__halffS2_fjLj3072ELj1ELj1ELj4ELj16ENS_18Kernel_traits_baseILj3072EfS2_fS2_fjLj128EEEEELb0ELb1ELb1EEEvNS_9FwdParamsE:
.text._ZN10layer_norm31ln_parallel_residual_fwd_kernelINS_13Kernel_traitsIf6__halffS2_fjLj3072ELj1ELj1ELj4ELj16ENS_18Kernel_traits_baseILj3072EfS2_fS2_fjLj128EEEEELb0ELb1ELb1EEEvNS_9FwdParamsE:
        /* <DEDUP_REMOVED lines=63> */
.L_x_14493:
        /* <DEDUP_REMOVED lines=23> */
.L_x_14444:
[----:B-----5:R-:W-:-:S05]  /*0560*/  HADD2.F32 R65, -RZ, R52.H0_H0 ;  /* 0x20000034ff417230 */ /* 0x020fca0000004100 */
[----:B------:R-:W-:-:S04]  /*0570*/  FADD.FTZ R64, R64, R65 ;  /* 0x0000004140407221 */ /* 0x000fc80000010000 */
[----:B------:R-:W-:-:S07]  /*0580*/  @P1 FADD.FTZ R64, R56, R64 ;  /* 0x0000004038401221 */ /* 0x000fce0000010000 */
.L_x_14445:
[----:B------:R-:W-:Y:S01]  /*0590*/  HADD2.F32 R65, -RZ, R68.H1_H1 ;  /* 0x30000044ff417230 */ /* 0x000fe20000004100 */
[----:B------:R-:W-:Y:S06]  /*05a0*/  @P2 BRA `(.L_x_14446) ;  /* 0x00000000000c2947 */ /* 0x000fec0003800000 */
[----:B------:R-:W-:Y:S05]  /*05b0*/  @!P1 BRA `(.L_x_14447) ;  /* 0x0000000000149947 */ /* 0x000fea0003800000 */
[----:B-----5:R-:W-:Y:S01]  /*05c0*/  FADD.FTZ R65, R57, R65 ;  /* 0x0000004139417221 */ /* 0x020fe20000010000 */
[----:B------:R-:W-:Y:S06]  /*05d0*/  BRA `(.L_x_14447) ;  /* 0x00000000000c7947 */ /* 0x000fec0003800000 */
.L_x_14446:
[----:B-----5:R-:W-:-:S05]  /*05e0*/  HADD2.F32 R66, -RZ, R52.H1_H1 ;  /* 0x30000034ff427230 */ /* 0x020fca0000004100 */
[----:B------:R-:W-:-:S04]  /*05f0*/  FADD.FTZ R65, R65, R66 ;  /* 0x0000004241417221 */ /* 0x000fc80000010000 */
[----:B------:R-:W-:-:S07]  /*0600*/  @P1 FADD.FTZ R65, R57, R65 ;  /* 0x0000004139411221 */ /* 0x000fce0000010000 */
.L_x_14447:
[----:B------:R-:W-:Y:S01]  /*0610*/  HADD2.F32 R66, -RZ, R69.H0_H0 ;  /* 0x20000045ff427230 */ /* 0x000fe20000004100 */
[----:B------:R-:W-:Y:S06]  /*0620*/  @P2 BRA `(.L_x_14448) ;  /* 0x00000000000c2947 */ /* 0x000fec0003800000 */
[----:B------:R-:W-:Y:S05]  /*0630*/  @!P1 BRA `(.L_x_14449) ;  /* 0x0000000000149947 */ /* 0x000fea0003800000 */
[----:B-----5:R-:W-:Y:S01]  /*0640*/  FADD.FTZ R66, R58, R66 ;  /* 0x000000423a427221 */ /* 0x020fe20000010000 */
[----:B------:R-:W-:Y:S06]  /*0650*/  BRA `(.L_x_14449) ;  /* 0x00000000000c7947 */ /* 0x000fec0003800000 */
.L_x_14448:
[----:B-----5:R-:W-:-:S05]  /*0660*/  HADD2.F32 R67, -RZ, R53.H0_H0 ;  /* 0x20000035ff437230 */ /* 0x020fca0000004100 */
[----:B------:R-:W-:-:S04]  /*0670*/  FADD.FTZ R66, R66, R67 ;  /* 0x0000004342427221 */ /* 0x000fc80000010000 */
[----:B------:R-:W-:-:S07]  /*0680*/  @P1 FADD.FTZ R66, R58, R66 ;  /* 0x000000423a421221 */ /* 0x000fce0000010000 */
.L_x_14449:
[----:B------:R-:W-:Y:S01]  /*0690*/  HADD2.F32 R67, -RZ, R69.H1_H1 ;  /* 0x30000045ff437230 */ /* 0x000fe20000004100 */
[----:B------:R-:W-:Y:S06]  /*06a0*/  @P2 BRA `(.L_x_14450) ;  /* 0x00000000000c2947 */ /* 0x000fec0003800000 */
[----:B------:R-:W-:Y:S05]  /*06b0*/  @!P1 BRA `(.L_x_14451) ;  /* 0x0000000000149947 */ /* 0x000fea0003800000 */
[----:B-----5:R-:W-:Y:S01]  /*06c0*/  FADD.FTZ R67, R59, R67 ;  /* 0x000000433b437221 */ /* 0x020fe20000010000 */
[----:B------:R-:W-:Y:S06]  /*06d0*/  BRA `(.L_x_14451) ;  /* 0x00000000000c7947 */ /* 0x000fec0003800000 */
.L_x_14450:
[----:B-----5:R-:W-:-:S05]  /*06e0*/  HADD2.F32 R68, -RZ, R53.H1_H1 ;  /* 0x30000035ff447230 */ /* 0x020fca0000004100 */
[----:B------:R-:W-:-:S04]  /*06f0*/  FADD.FTZ R67, R67, R68 ;  /* 0x0000004443437221 */ /* 0x000fc80000010000 */
[----:B------:R-:W-:-:S07]  /*0700*/  @P1 FADD.FTZ R67, R59, R67 ;  /* 0x000000433b431221 */ /* 0x000fce0000010000 */
.L_x_14451:
[----:B------:R-:W-:Y:S01]  /*0710*/  HADD2.F32 R68, -RZ, R70.H0_H0 ;  /* 0x20000046ff447230 */ /* 0x000fe20000004100 */
[----:B------:R-:W-:Y:S06]  /*0720*/  @P2 BRA `(.L_x_14452) ;  /* 0x00000000000c2947 */ /* 0x000fec0003800000 */
[----:B------:R-:W-:Y:S05]  /*0730*/  @!P1 BRA `(.L_x_14453) ;  /* 0x0000000000149947 */ /* 0x000fea0003800000 */
[----:B-----5:R-:W-:Y:S01]  /*0740*/  FADD.FTZ R68, R60, R68 ;  /* 0x000000443c447221 */ /* 0x020fe20000010000 */
[----:B------:R-:W-:Y:S06]  /*0750*/  BRA `(.L_x_14453) ;  /* 0x00000000000c7947 */ /* 0x000fec0003800000 */
.L_x_14452:
[----:B-----5:R-:W-:-:S05]  /*0760*/  HADD2.F32 R69, -RZ, R54.H0_H0 ;  /* 0x20000036ff457230 */ /* 0x020fca0000004100 */
[----:B------:R-:W-:-:S04]  /*0770*/  FADD.FTZ R68, R68, R69 ;  /* 0x0000004544447221 */ /* 0x000fc80000010000 */
[----:B------:R-:W-:-:S07]  /*0780*/  @P1 FADD.FTZ R68, R60, R68 ;  /* 0x000000443c441221 */ /* 0x000fce0000010000 */
.L_x_14453:
[----:B------:R-:W-:Y:S01]  /*0790*/  HADD2.F32 R69, -RZ, R70.H1_H1 ;  /* 0x30000046ff457230 */ /* 0x000fe20000004100 */
[----:B------:R-:W-:Y:S06]  /*07a0*/  @P2 BRA `(.L_x_14454) ;  /* 0x00000000000c2947 */ /* 0x000fec0003800000 */
[----:B------:R-:W-:Y:S05]  /*07b0*/  @!P1 BRA `(.L_x_14455) ;  /* 0x0000000000149947 */ /* 0x000fea0003800000 */
[----:B-----5:R-:W-:Y:S01]  /*07c0*/  FADD.FTZ R69, R61, R69 ;  /* 0x000000453d457221 */ /* 0x020fe20000010000 */
[----:B------:R-:W-:Y:S06]  /*07d0*/  BRA `(.L_x_14455) ;  /* 0x00000000000c7947 */ /* 0x000fec0003800000 */
.L_x_14454:
[----:B-----5:R-:W-:-:S05]  /*07e0*/  HADD2.F32 R70, -RZ, R54.H1_H1 ;  /* 0x30000036ff467230 */ /* 0x020fca0000004100 */
[----:B------:R-:W-:-:S04]  /*07f0*/  FADD.FTZ R69, R69, R70 ;  /* 0x0000004645457221 */ /* 0x000fc80000010000 */
[----:B------:R-:W-:-:S07]  /*0800*/  @P1 FADD.FTZ R69, R61, R69 ;  /* 0x000000453d451221 */ /* 0x000fce0000010000 */
.L_x_14455:
[----:B------:R-:W-:Y:S01]  /*0810*/  HADD2.F32 R70, -RZ, R71.H0_H0 ;  /* 0x20000047ff467230 */ /* 0x000fe20000004100 */
[----:B------:R-:W-:Y:S06]  /*0820*/  @P2 BRA `(.L_x_14456) ;  /* 0x00000000000c2947 */ /* 0x000fec0003800000 */
[----:B------:R-:W-:Y:S05]  /*0830*/  @!P1 BRA `(.L_x_14457) ;  /* 0x0000000000149947 */ /* 0x000fea0003800000 */
[----:B-----5:R-:W-:Y:S01]  /*0840*/  FADD.FTZ R70, R62, R70 ;  /* 0x000000463e467221 */ /* 0x020fe20000010000 */
[----:B------:R-:W-:Y:S06]  /*0850*/  BRA `(.L_x_14457) ;  /* 0x00000000000c7947 */ /* 0x000fec0003800000 */
.L_x_14456:
[----:B-----5:R-:W-:-:S05]  /*0860*/  HADD2.F32 R73, -RZ, R55.H0_H0 ;  /* 0x20000037ff497230 */ /* 0x020fca0000004100 */
[----:B------:R-:W-:-:S04]  /*0870*/  FADD.FTZ R70, R70, R73 ;  /* 0x0000004946467221 */ /* 0x000fc80000010000 */
[----:B------:R-:W-:-:S07]  /*0880*/  @P1 FADD.FTZ R70, R62, R70 ;  /* 0x000000463e461221 */ /* 0x000fce0000010000 */
.L_x_14457:
[----:B------:R-:W-:Y:S01]  /*0890*/  HADD2.F32 R71, -RZ, R71.H1_H1 ;  /* 0x30000047ff477230 */ /* 0x000fe20000004100 */
[----:B------:R-:W-:Y:S06]  /*08a0*/  @P2 BRA `(.L_x_14458) ;  /* 0x00000000000c2947 */ /* 0x000fec0003800000 */
[----:B------:R-:W-:Y:S05]  /*08b0*/  @!P1 BRA `(.L_x_14459) ;  /* 0x0000000000149947 */ /* 0x000fea0003800000 */
[----:B-----5:R-:W-:Y:S01]  /*08c0*/  FADD.FTZ R71, R63, R71 ;  /* 0x000000473f477221 */ /* 0x020fe20000010000 */
[----:B------:R-:W-:Y:S06]  /*08d0*/  BRA `(.L_x_14459) ;  /* 0x00000000000c7947 */ /* 0x000fec0003800000 */
.L_x_14458:
[----:B-----5:R-:W-:-:S05]  /*08e0*/  HADD2.F32 R72, -RZ, R55.H1_H1 ;  /* 0x30000037ff487230 */ /* 0x020fca0000004100 */
[----:B------:R-:W-:-:S04]  /*08f0*/  FADD.FTZ R71, R71, R72 ;  /* 0x0000004847477221 */ /* 0x000fc80000010000 */
[----:B------:R-:W-:-:S07]  /*0900*/  @P1 FADD.FTZ R71, R63, R71 ;  /* 0x000000473f471221 */ /* 0x000fce0000010000 */
.L_x_14459:
        /* <DEDUP_REMOVED lines=19> */
.L_x_14460:
[----:B-----5:R-:W-:-:S05]  /*0a40*/  HADD2.F32 R73, -RZ, R52.H0_H0 ;  /* 0x20000034ff497230 */ /* 0x020fca0000004100 */
[----:B------:R-:W-:-:S04]  /*0a50*/  FADD.FTZ R72, R73, R72 ;  /* 0x0000004849487221 */ /* 0x000fc80000010000 */
[----:B------:R-:W-:-:S07]  /*0a60*/  @P1 FADD.FTZ R72, R56, R72 ;  /* 0x0000004838481221 */ /* 0x000fce0000010000 */
.L_x_14461:
[----:B------:R-:W-:Y:S01]  /*0a70*/  HADD2.F32 R73, -RZ, R76.H1_H1 ;  /* 0x3000004cff497230 */ /* 0x000fe20000004100 */
[----:B------:R-:W-:Y:S06]  /*0a80*/  @P2 BRA `(.L_x_14462) ;  /* 0x00000000000c2947 */ /* 0x000fec0003800000 */
[----:B------:R-:W-:Y:S05]  /*0a90*/  @!P1 BRA `(.L_x_14463) ;  /* 0x0000000000149947 */ /* 0x000fea0003800000 */
[----:B-----5:R-:W-:Y:S01]  /*0aa0*/  FADD.FTZ R73, R57, R73 ;  /* 0x0000004939497221 */ /* 0x020fe20000010000 */
[----:B------:R-:W-:Y:S06]  /*0ab0*/  BRA `(.L_x_14463) ;  /* 0x00000000000c7947 */ /* 0x000fec0003800000 */
.L_x_14462:
[----:B-----5:R-:W-:-:S05]  /*0ac0*/  HADD2.F32 R74, -RZ, R52.H1_H1 ;  /* 0x30000034ff4a7230 */ /* 0x020fca0000004100 */
[----:B------:R-:W-:-:S04]  /*0ad0*/  FADD.FTZ R73, R74, R73 ;  /* 0x000000494a497221 */ /* 0x000fc80000010000 */
[----:B------:R-:W-:-:S07]  /*0ae0*/  @P1 FADD.FTZ R73, R57, R73 ;  /* 0x0000004939491221 */ /* 0x000fce0000010000 */
.L_x_14463:
[----:B------:R-:W-:Y:S01]  /*0af0*/  HADD2.F32 R74, -RZ, R77.H0_H0 ;  /* 0x2000004dff4a7230 */ /* 0x000fe20000004100 */
[----:B------:R-:W-:Y:S06]  /*0b00*/  @P2 BRA `(.L_x_14464) ;  /* 0x00000000000c2947 */ /* 0x000fec0003800000 */
[----:B------:R-:W-:Y:S05]  /*0b10*/  @!P1 BRA `(.L_x_14465) ;  /* 0x0000000000149947 */ /* 0x000fea0003800000 */
[----:B-----5:R-:W-:Y:S01]  /*0b20*/  FADD.FTZ R74, R58, R74 ;  /* 0x0000004a3a4a7221 */ /* 0x020fe20000010000 */
[----:B------:R-:W-:Y:S06]  /*0b30*/  BRA `(.L_x_14465) ;  /* 0x00000000000c7947 */ /* 0x000fec0003800000 */
.L_x_14464:
[----:B-----5:R-:W-:-:S05]  /*0b40*/  HADD2.F32 R75, -RZ, R53.H0_H0 ;  /* 0x20000035ff4b7230 */ /* 0x020fca0000004100 */
[----:B------:R-:W-:-:S04]  /*0b50*/  FADD.FTZ R74, R75, R74 ;  /* 0x0000004a4b4a7221 */ /* 0x000fc80000010000 */
[----:B------:R-:W-:-:S07]  /*0b60*/  @P1 FADD.FTZ R74, R58, R74 ;  /* 0x0000004a3a4a1221 */ /* 0x000fce0000010000 */
.L_x_14465:
[----:B------:R-:W-:Y:S01]  /*0b70*/  HADD2.F32 R75, -RZ, R77.H1_H1 ;  /* 0x3000004dff4b7230 */ /* 0x000fe20000004100 */
[----:B------:R-:W-:Y:S06]  /*0b80*/  @P2 BRA `(.L_x_14466) ;  /* 0x00000000000c2947 */ /* 0x000fec0003800000 */
[----:B------:R-:W-:Y:S05]  /*0b90*/  @!P1 BRA `(.L_x_14467) ;  /* 0x0000000000149947 */ /* 0x000fea0003800000 */
[----:B-----5:R-:W-:Y:S01]  /*0ba0*/  FADD.FTZ R75, R59, R75 ;  /* 0x0000004b3b4b7221 */ /* 0x020fe20000010000 */
[----:B------:R-:W-:Y:S06]  /*0bb0*/  BRA `(.L_x_14467) ;  /* 0x00000000000c7947 */ /* 0x000fec0003800000 */
.L_x_14466:
[----:B-----5:R-:W-:-:S05]  /*0bc0*/  HADD2.F32 R76, -RZ, R53.H1_H1 ;  /* 0x30000035ff4c7230 */ /* 0x020fca0000004100 */
[----:B------:R-:W-:-:S04]  /*0bd0*/  FADD.FTZ R75, R76, R75 ;  /* 0x0000004b4c4b7221 */ /* 0x000fc80000010000 */
[----:B------:R-:W-:-:S07]  /*0be0*/  @P1 FADD.FTZ R75, R59, R75 ;  /* 0x0000004b3b4b1221 */ /* 0x000fce0000010000 */
.L_x_14467:
[----:B------:R-:W-:Y:S01]  /*0bf0*/  HADD2.F32 R76, -RZ, R78.H0_H0 ;  /* 0x2000004eff4c7230 */ /* 0x000fe20000004100 */
[----:B------:R-:W-:Y:S06]  /*0c00*/  @P2 BRA `(.L_x_14468) ;  /* 0x00000000000c2947 */ /* 0x000fec0003800000 */
[----:B------:R-:W-:Y:S05]  /*0c10*/  @!P1 BRA `(.L_x_14469) ;  /* 0x0000000000149947 */ /* 0x000fea0003800000 */
[----:B-----5:R-:W-:Y:S01]  /*0c20*/  FADD.FTZ R76, R60, R76 ;  /* 0x0000004c3c4c7221 */ /* 0x020fe20000010000 */
[----:B------:R-:W-:Y:S06]  /*0c30*/  BRA `(.L_x_14469) ;  /* 0x00000000000c7947 */ /* 0x000fec0003800000 */
.L_x_14468:
[----:B-----5:R-:W-:-:S05]  /*0c40*/  HADD2.F32 R77, -RZ, R54.H0_H0 ;  /* 0x20000036ff4d7230 */ /* 0x020fca0000004100 */
[----:B------:R-:W-:-:S04]  /*0c50*/  FADD.FTZ R76, R77, R76 ;  /* 0x0000004c4d4c7221 */ /* 0x000fc80000010000 */
[----:B------:R-:W-:-:S07]  /*0c60*/  @P1 FADD.FTZ R76, R60, R76 ;  /* 0x0000004c3c4c1221 */ /* 0x000fce0000010000 */
.L_x_14469:
[----:B------:R-:W-:Y:S01]  /*0c70*/  HADD2.F32 R77, -RZ, R78.H1_H1 ;  /* 0x3000004eff4d7230 */ /* 0x000fe20000004100 */
[----:B------:R-:W-:Y:S06]  /*0c80*/  @P2 BRA `(.L_x_14470) ;  /* 0x00000000000c2947 */ /* 0x000fec0003800000 */
[----:B------:R-:W-:Y:S05]  /*0c90*/  @!P1 BRA `(.L_x_14471) ;  /* 0x0000000000149947 */ /* 0x000fea0003800000 */
[----:B-----5:R-:W-:Y:S01]  /*0ca0*/  FADD.FTZ R77, R61, R77 ;  /* 0x0000004d3d4d7221 */ /* 0x020fe20000010000 */
[----:B------:R-:W-:Y:S06]  /*0cb0*/  BRA `(.L_x_14471) ;  /* 0x00000000000c7947 */ /* 0x000fec0003800000 */
.L_x_14470:
[----:B-----5:R-:W-:-:S05]  /*0cc0*/  HADD2.F32 R78, -RZ, R54.H1_H1 ;  /* 0x30000036ff4e7230 */ /* 0x020fca0000004100 */
[----:B------:R-:W-:-:S04]  /*0cd0*/  FADD.FTZ R77, R78, R77 ;  /* 0x0000004d4e4d7221 */ /* 0x000fc80000010000 */
[----:B------:R-:W-:-:S07]  /*0ce0*/  @P1 FADD.FTZ R77, R61, R77 ;  /* 0x0000004d3d4d1221 */ /* 0x000fce0000010000 */
.L_x_14471:
[----:B------:R-:W-:Y:S01]  /*0cf0*/  HADD2.F32 R78, -RZ, R79.H0_H0 ;  /* 0x2000004fff4e7230 */ /* 0x000fe20000004100 */
[----:B------:R-:W-:Y:S06]  /*0d00*/  @P2 BRA `(.L_x_14472) ;  /* 0x00000000000c2947 */ /* 0x000fec0003800000 */
[----:B------:R-:W-:Y:S05]  /*0d10*/  @!P1 BRA `(.L_x_14473) ;  /* 0x0000000000149947 */ /* 0x000fea0003800000 */
[----:B-----5:R-:W-:Y:S01]  /*0d20*/  FADD.FTZ R78, R62, R78 ;  /* 0x0000004e3e4e7221 */ /* 0x020fe20000010000 */
[----:B------:R-:W-:Y:S06]  /*0d30*/  BRA `(.L_x_14473) ;  /* 0x00000000000c7947 */ /* 0x000fec0003800000 */
.L_x_14472:
[----:B-----5:R-:W-:-:S05]  /*0d40*/  HADD2.F32 R83, -RZ, R55.H0_H0 ;  /* 0x20000037ff537230 */ /* 0x020fca0000004100 */
[----:B------:R-:W-:-:S04]  /*0d50*/  FADD.FTZ R78, R83, R78 ;  /* 0x0000004e534e7221 */ /* 0x000fc80000010000 */
[----:B------:R-:W-:-:S07]  /*0d60*/  @P1 FADD.FTZ R78, R62, R78 ;  /* 0x0000004e3e4e1221 */ /* 0x000fce0000010000 */
.L_x_14473:
[----:B------:R-:W-:Y:S01]  /*0d70*/  HADD2.F32 R79, -RZ, R79.H1_H1 ;  /* 0x3000004fff4f7230 */ /* 0x000fe20000004100 */
[----:B------:R-:W-:Y:S06]  /*0d80*/  @P2 BRA `(.L_x_14474) ;  /* 0x00000000000c2947 */ /* 0x000fec0003800000 */
[----:B------:R-:W-:Y:S05]  /*0d90*/  @!P1 BRA `(.L_x_14475) ;  /* 0x0000000000149947 */ /* 0x000fea0003800000 */
[----:B-----5:R-:W-:Y:S01]  /*0da0*/  FADD.FTZ R79, R63, R79 ;  /* 0x0000004f3f4f7221 */ /* 0x020fe20000010000 */
[----:B------:R-:W-:Y:S06]  /*0db0*/  BRA `(.L_x_14475) ;  /* 0x00000000000c7947 */ /* 0x000fec0003800000 */
.L_x_14474:
[----:B-----5:R-:W-:-:S05]  /*0dc0*/  HADD2.F32 R82, -RZ, R55.H1_H1 ;  /* 0x30000037ff527230 */ /* 0x020fca0000004100 */
[----:B------:R-:W-:-:S04]  /*0dd0*/  FADD.FTZ R79, R82, R79 ;  /* 0x0000004f524f7221 */ /* 0x000fc80000010000 */
[----:B------:R-:W-:-:S07]  /*0de0*/  @P1 FADD.FTZ R79, R63, R79 ;  /* 0x0000004f3f4f1221 */ /* 0x000fce0000010000 */
.L_x_14475:
        /* <DEDUP_REMOVED lines=19> */
.L_x_14476:
[----:B-----5:R-:W-:-:S05]  /*0f20*/  HADD2.F32 R81, -RZ, R52.H0_H0 ;  /* 0x20000034ff517230 */ /* 0x020fca0000004100 */
[----:B------:R-:W-:-:S04]  /*0f30*/  FADD.FTZ R80, R81, R80 ;  /* 0x0000005051507221 */ /* 0x000fc80000010000 */
[----:B------:R-:W-:-:S07]  /*0f40*/  @P1 FADD.FTZ R80, R56, R80 ;  /* 0x0000005038501221 */ /* 0x000fce0000010000 */
.L_x_14477:
[----:B------:R-:W-:Y:S01]  /*0f50*/  HADD2.F32 R81, -RZ, R84.H1_H1 ;  /* 0x30000054ff517230 */ /* 0x000fe20000004100 */
[----:B------:R-:W-:Y:S06]  /*0f60*/  @P2 BRA `(.L_x_14478) ;  /* 0x00000000000c2947 */ /* 0x000fec0003800000 */
[----:B------:R-:W-:Y:S05]  /*0f70*/  @!P1 BRA `(.L_x_14479) ;  /* 0x0000000000149947 */ /* 0x000fea0003800000 */
[----:B-----5:R-:W-:Y:S01]  /*0f80*/  FADD.FTZ R81, R57, R81 ;  /* 0x0000005139517221 */ /* 0x020fe20000010000 */
[----:B------:R-:W-:Y:S06]  /*0f90*/  BRA `(.L_x_14479) ;  /* 0x00000000000c7947 */ /* 0x000fec0003800000 */
.L_x_14478:
[----:B-----5:R-:W-:-:S05]  /*0fa0*/  HADD2.F32 R82, -RZ, R52.H1_H1 ;  /* 0x30000034ff527230 */ /* 0x020fca0000004100 */
[----:B------:R-:W-:-:S04]  /*0fb0*/  FADD.FTZ R81, R82, R81 ;  /* 0x0000005152517221 */ /* 0x000fc80000010000 */
[----:B------:R-:W-:-:S07]  /*0fc0*/  @P1 FADD.FTZ R81, R57, R81 ;  /* 0x0000005139511221 */ /* 0x000fce0000010000 */
.L_x_14479:
[----:B------:R-:W-:Y:S01]  /*0fd0*/  HADD2.F32 R82, -RZ, R85.H0_H0 ;  /* 0x20000055ff527230 */ /* 0x000fe20000004100 */
[----:B------:R-:W-:Y:S06]  /*0fe0*/  @P2 BRA `(.L_x_14480) ;  /* 0x00000000000c2947 */ /* 0x000fec0003800000 */
[----:B------:R-:W-:Y:S05]  /*0ff0*/  @!P1 BRA `(.L_x_14481) ;  /* 0x0000000000149947 */ /* 0x000fea0003800000 */
[----:B-----5:R-:W-:Y:S01]  /*1000*/  FADD.FTZ R82, R58, R82 ;  /* 0x000000523a527221 */ /* 0x020fe20000010000 */
[----:B------:R-:W-:Y:S06]  /*1010*/  BRA `(.L_x_14481) ;  /* 0x00000000000c7947 */ /* 0x000fec0003800000 */
.L_x_14480:
[----:B-----5:R-:W-:-:S05]  /*1020*/  HADD2.F32 R83, -RZ, R53.H0_H0 ;  /* 0x20000035ff537230 */ /* 0x020fca0000004100 */
[----:B------:R-:W-:-:S04]  /*1030*/  FADD.FTZ R82, R83, R82 ;  /* 0x0000005253527221 */ /* 0x000fc80000010000 */
[----:B------:R-:W-:-:S07]  /*1040*/  @P1 FADD.FTZ R82, R58, R82 ;  /* 0x000000523a521221 */ /* 0x000fce0000010000 */
.L_x_14481:
[----:B------:R-:W-:Y:S01]  /*1050*/  HADD2.F32 R83, -RZ, R85.H1_H1 ;  /* 0x30000055ff537230 */ /* 0x000fe20000004100 */
[----:B------:R-:W-:Y:S06]  /*1060*/  @P2 BRA `(.L_x_14482) ;  /* 0x00000000000c2947 */ /* 0x000fec0003800000 */
[----:B------:R-:W-:Y:S05]  /*1070*/  @!P1 BRA `(.L_x_14483) ;  /* 0x0000000000149947 */ /* 0x000fea0003800000 */
[----:B-----5:R-:W-:Y:S01]  /*1080*/  FADD.FTZ R83, R59, R83 ;  /* 0x000000533b537221 */ /* 0x020fe20000010000 */
[----:B------:R-:W-:Y:S06]  /*1090*/  BRA `(.L_x_14483) ;  /* 0x00000000000c7947 */ /* 0x000fec0003800000 */
.L_x_14482:
[----:B-----5:R-:W-:-:S05]  /*10a0*/  HADD2.F32 R84, -RZ, R53.H1_H1 ;  /* 0x30000035ff547230 */ /* 0x020fca0000004100 */
[----:B------:R-:W-:-:S04]  /*10b0*/  FADD.FTZ R83, R84, R83 ;  /* 0x0000005354537221 */ /* 0x000fc80000010000 */
[----:B------:R-:W-:-:S07]  /*10c0*/  @P1 FADD.FTZ R83, R59, R83 ;  /* 0x000000533b531221 */ /* 0x000fce0000010000 */
.L_x_14483:
[----:B------:R-:W-:Y:S01]  /*10d0*/  HADD2.F32 R84, -RZ, R86.H0_H0 ;  /* 0x20000056ff547230 */ /* 0x000fe20000004100 */
[----:B------:R-:W-:Y:S06]  /*10e0*/  @P2 BRA `(.L_x_14484) ;  /* 0x00000000000c2947 */ /* 0x000fec0003800000 */
[----:B------:R-:W-:Y:S05]  /*10f0*/  @!P1 BRA `(.L_x_14485) ;  /* 0x0000000000149947 */ /* 0x000fea0003800000 */
[----:B-----5:R-:W-:Y:S01]  /*1100*/  FADD.FTZ R84, R60, R84 ;  /* 0x000000543c547221 */ /* 0x020fe20000010000 */
[----:B------:R-:W-:Y:S06]  /*1110*/  BRA `(.L_x_14485) ;  /* 0x00000000000c7947 */ /* 0x000fec0003800000 */
.L_x_14484:
[----:B-----5:R-:W-:-:S05]  /*1120*/  HADD2.F32 R85, -RZ, R54.H0_H0 ;  /* 0x20000036ff557230 */ /* 0x020fca0000004100 */
[----:B------:R-:W-:-:S04]  /*1130*/  FADD.FTZ R84, R85, R84 ;  /* 0x0000005455547221 */ /* 0x000fc80000010000 */
[----:B------:R-:W-:-:S07]  /*1140*/  @P1 FADD.FTZ R84, R60, R84 ;  /* 0x000000543c541221 */ /* 0x000fce0000010000 */
.L_x_14485:
[----:B------:R-:W-:Y:S01]  /*1150*/  HADD2.F32 R85, -RZ, R86.H1_H1 ;  /* 0x30000056ff557230 */ /* 0x000fe20000004100 */
[----:B------:R-:W-:Y:S06]  /*1160*/  @P2 BRA `(.L_x_14486) ;  /* 0x00000000000c2947 */ /* 0x000fec0003800000 */
[----:B------:R-:W-:Y:S05]  /*1170*/  @!P1 BRA `(.L_x_14487) ;  /* 0x0000000000149947 */ /* 0x000fea0003800000 */
[----:B-----5:R-:W-:Y:S01]  /*1180*/  FADD.FTZ R85, R61, R85 ;  /* 0x000000553d557221 */ /* 0x020fe20000010000 */
[----:B------:R-:W-:Y:S06]  /*1190*/  BRA `(.L_x_14487) ;  /* 0x00000000000c7947 */ /* 0x000fec0003800000 */
.L_x_14486:
[----:B-----5:R-:W-:-:S05]  /*11a0*/  HADD2.F32 R86, -RZ, R54.H1_H1 ;  /* 0x30000036ff567230 */ /* 0x020fca0000004100 */
[----:B------:R-:W-:-:S04]  /*11b0*/  FADD.FTZ R85, R86, R85 ;  /* 0x0000005556557221 */ /* 0x000fc80000010000 */
[----:B------:R-:W-:-:S07]  /*11c0*/  @P1 FADD.FTZ R85, R61, R85 ;  /* 0x000000553d551221 */ /* 0x000fce0000010000 */
.L_x_14487:
[----:B------:R-:W-:Y:S01]  /*11d0*/  HADD2.F32 R86, -RZ, R87.H0_H0 ;  /* 0x20000057ff567230 */ /* 0x000fe20000004100 */
[----:B------:R-:W-:Y:S06]  /*11e0*/  @P2 BRA `(.L_x_14488) ;  /* 0x00000000000c2947 */ /* 0x000fec0003800000 */
[----:B------:R-:W-:Y:S05]  /*11f0*/  @!P1 BRA `(.L_x_14489) ;  /* 0x0000000000149947 */ /* 0x000fea0003800000 */
[----:B-----5:R-:W-:Y:S01]  /*1200*/  FADD.FTZ R86, R62, R86 ;  /* 0x000000563e567221 */ /* 0x020fe20000010000 */
[----:B------:R-:W-:Y:S06]  /*1210*/  BRA `(.L_x_14489) ;  /* 0x00000000000c7947 */ /* 0x000fec0003800000 */
.L_x_14488:
[----:B-----5:R-:W-:-:S05]  /*1220*/  HADD2.F32 R97, -RZ, R55.H0_H0 ;  /* 0x20000037ff617230 */ /* 0x020fca0000004100 */
[----:B------:R-:W-:-:S04]  /*1230*/  FADD.FTZ R86, R97, R86 ;  /* 0x0000005661567221 */ /* 0x000fc80000010000 */
[----:B------:R-:W-:-:S07]  /*1240*/  @P1 FADD.FTZ R86, R62, R86 ;  /* 0x000000563e561221 */ /* 0x000fce0000010000 */
.L_x_14489:
[----:B------:R-:W-:Y:S01]  /*1250*/  HADD2.F32 R87, -RZ, R87.H1_H1 ;  /* 0x30000057ff577230 */ /* 0x000fe20000004100 */
[----:B------:R-:W-:Y:S06]  /*1260*/  @P2 BRA `(.L_x_14490) ;  /* 0x00000000000c2947 */ /* 0x000fec0003800000 */
[----:B------:R-:W-:Y:S05]  /*1270*/  @!P1 BRA `(.L_x_14491) ;  /* 0x0000000000149947 */ /* 0x000fea0003800000 */
[----:B-----5:R-:W-:Y:S01]  /*1280*/  FADD.FTZ R87, R63, R87 ;  /* 0x000000573f577221 */ /* 0x020fe20000010000 */
[----:B------:R-:W-:Y:S06]  /*1290*/  BRA `(.L_x_14491) ;  /* 0x00000000000c7947 */ /* 0x000fec0003800000 */
.L_x_14490:
[----:B-----5:R-:W-:-:S05]  /*12a0*/  HADD2.F32 R96, -RZ, R55.H1_H1 ;  /* 0x30000037ff607230 */ /* 0x020fca0000004100 */
[----:B------:R-:W-:-:S04]  /*12b0*/  FADD.FTZ R87, R96, R87 ;  /* 0x0000005760577221 */ /* 0x000fc80000010000 */
[----:B------:R-:W-:-:S07]  /*12c0*/  @P1 FADD.FTZ R87, R63, R87 ;  /* 0x000000573f571221 */ /* 0x000fce0000010000 */
.L_x_14491:
        /* <DEDUP_REMOVED lines=100> */
.L_x_14504:
        /* <DEDUP_REMOVED lines=114> */
[----:B0-----:R-:W-:Y:S01]  /*2030*/  F2FP.F16.F32.PACK_AB R65, R102, R81 ;  /* 0x000000516641723e */ /* 0x001fe200000000ff */
        /* <DEDUP_REMOVED lines=32> */
[----:B------:R-:W-:Y:S02]  /*2240*/  F2FP.F16.F32.PACK_AB R67, R106, R85 ;  /* 0x000000556a43723e */ /* 0x000fe400000000ff */
[----:B------:R-:W-:Y:S02]  /*2250*/  F2FP.F16.F32.PACK_AB R66, R83, R66 ;  /* 0x000000425342723e */ /* 0x000fe400000000ff */
[----:B------:R-:W-:Y:S02]  /*2260*/  F2FP.F16.F32.PACK_AB R64, R98, R71 ;  /* 0x000000476240723e */ /* 0x000fe400000000ff */
[----:B------:R-:W-:Y:S02]  /*2270*/  LEA.HI.X R77, R94, UR15, RZ, 0x4, P2 ;  /* 0x0000000f5e4d7c11 */ /* 0x000fe400090f24ff */
[----:B------:R-:W-:-:S02]  /*2280*/  F2FP.F16.F32.PACK_AB R73, R79, R0 ;  /* 0x000000004f49723e */ /* 0x000fc400000000ff */
[----:B------:R-:W-:Y:S01]  /*2290*/  F2FP.F16.F32.PACK_AB R71, R114, R87 ;  /* 0x000000577247723e */ /* 0x000fe200000000ff */
[----:B------:R0:W-:Y:S01]  /*22a0*/  STG.E.128 desc[UR4][R76.64], R64 ;  /* 0x000000404c007986 */ /* 0x0001e2000c101d04 */
[----:B------:R-:W-:Y:S02]  /*22b0*/  F2FP.F16.F32.PACK_AB R70, R75, R70 ;  /* 0x000000464b46723e */ /* 0x000fe400000000ff */
[----:B------:R-:W-:Y:S02]  /*22c0*/  F2FP.F16.F32.PACK_AB R69, R110, R69 ;  /* 0x000000456e45723e */ /* 0x000fe400000000ff */
[----:B------:R-:W-:Y:S02]  /*22d0*/  LEA.HI.X R79, R93, UR15, RZ, 0x4, P4 ;  /* 0x0000000f5d4f7c11 */ /* 0x000fe4000a0f24ff */
[----:B------:R-:W-:Y:S02]  /*22e0*/  F2FP.F16.F32.PACK_AB R72, R81, R72 ;  /* 0x000000485148723e */ /* 0x000fe400000000ff */
[----:B------:R-:W-:Y:S01]  /*22f0*/  F2FP.F16.F32.PACK_AB R75, R100, R99 ;  /* 0x00000063644b723e */ /* 0x000fe200000000ff */
        /* <DEDUP_REMOVED lines=8> */
.L_x_14492:
[----:B------:R-:W-:Y:S01]  /*2380*/  HFMA2.MMA R105, -RZ, RZ, 0, 5.9604644775390625e-08 ;  /* 0x00000001ff697435 */ /* 0x000fe200000001ff */
[----:B------:R-:W-:Y:S02]  /*2390*/  MOV R106, R0 ;  /* 0x00000000006a7202 */ /* 0x000fe40000000f00 */
[----:B------:R-:W-:Y:S02]  /*23a0*/  MOV R108, 0x1f ;  /* 0x0000001f006c7802 */ /* 0x000fe40000000f00 */
[----:B------:R-:W-:-:S07]  /*23b0*/  MOV R103, 0xffffffff ;  /* 0xffffffff00677802 */ /* 0x000fce0000000f00 */
[----:B-----5:R-:W-:Y:S05]  /*23c0*/  WARPSYNC.COLLECTIVE R103, `(.L_x_14494) ;  /* 0x0000000067087348 */ /* 0x020fea0003c00000 */
[----:B------:R0:W1:Y:S02]  /*23d0*/  SHFL.BFLY P2, R104, R106, R105, R108 ;  /* 0x0c0000696a687389 */ /* 0x000064000004006c */
[----:B01---5:R-:W-:Y:S01]  /*23e0*/  ENDCOLLECTIVE ;  /* 0x000000000000791b */ /* 0x023fe20003800000 */
.L_x_14494:
[----:B------:R-:W-:Y:S01]  /*23f0*/  HFMA2.MMA R105, -RZ, RZ, 0, 1.1920928955078125e-07 ;  /* 0x00000002ff697435 */ /* 0x000fe200000001ff */
[----:B------:R-:W-:-:S05]  /*2400*/  MOV R97, R104 ;  /* 0x0000006800617202 */ /* 0x000fca0000000f00 */
[----:B------:R-:W-:-:S05]  /*2410*/  FADD.FTZ R97, R0, R97 ;  /* 0x0000006100617221 */ /* 0x000fca0000010000 */
[----:B------:R-:W-:-:S07]  /*2420*/  MOV R106, R97 ;  /* 0x00000061006a7202 */ /* 0x000fce0000000f00 */
[----:B------:R-:W-:Y:S05]  /*2430*/  WARPSYNC.COLLECTIVE R103, `(.L_x_14495) ;  /* 0x0000000067087348 */ /* 0x000fea0003c00000 */
[----:B------:R0:W1:Y:S02]  /*2440*/  SHFL.BFLY P2, R104, R106, R105, R108 ;  /* 0x0c0000696a687389 */ /* 0x000064000004006c */
[----:B01----:R-:W-:Y:S01]  /*2450*/  ENDCOLLECTIVE ;  /* 0x000000000000791b */ /* 0x003fe20003800000 */
.L_x_14495:
[----:B------:R-:W-:Y:S01]  /*2460*/  HFMA2.MMA R105, -RZ, RZ, 0, 2.384185791015625e-07 ;  /* 0x00000004ff697435 */ /* 0x000fe200000001ff */
[----:B------:R-:W-:-:S05]  /*2470*/  MOV R96, R104 ;  /* 0x0000006800607202 */ /* 0x000fca0000000f00 */
[----:B------:R-:W-:-:S05]  /*2480*/  FADD.FTZ R99, R97, R96 ;  /* 0x0000006061637221 */ /* 0x000fca0000010000 */
[----:B------:R-:W-:-:S07]  /*2490*/  MOV R106, R99 ;  /* 0x00000063006a7202 */ /* 0x000fce0000000f00 */
[----:B------:R-:W-:Y:S05]  /*24a0*/  WARPSYNC.COLLECTIVE R103, `(.L_x_14496) ;  /* 0x0000000067087348 */ /* 0x000fea0003c00000 */
[----:B------:R0:W1:Y:S02]  /*24b0*/  SHFL.BFLY P2, R104, R106, R105, R108 ;  /* 0x0c0000696a687389 */ /* 0x000064000004006c */
[----:B01----:R-:W-:Y:S01]  /*24c0*/  ENDCOLLECTIVE ;  /* 0x000000000000791b */ /* 0x003fe20003800000 */
.L_x_14496:
[----:B------:R-:W-:Y:S01]  /*24d0*/  HFMA2.MMA R105, -RZ, RZ, 0, 4.76837158203125e-07 ;  /* 0x00000008ff697435 */ /* 0x000fe200000001ff */
[----:B------:R-:W-:-:S05]  /*24e0*/  MOV R96, R104 ;  /* 0x0000006800607202 */ /* 0x000fca0000000f00 */
[----:B------:R-:W-:-:S05]  /*24f0*/  FADD.FTZ R100, R99, R96 ;  /* 0x0000006063647221 */ /* 0x000fca0000010000 */
[----:B------:R-:W-:-:S07]  /*2500*/  MOV R106, R100 ;  /* 0x00000064006a7202 */ /* 0x000fce0000000f00 */
[----:B------:R-:W-:Y:S05]  /*2510*/  WARPSYNC.COLLECTIVE R103, `(.L_x_14497) ;  /* 0x0000000067087348 */ /* 0x000fea0003c00000 */
[----:B------:R0:W1:Y:S02]  /*2520*/  SHFL.BFLY P2, R104, R106, R105, R108 ;  /* 0x0c0000696a687389 */ /* 0x000064000004006c */
[----:B01----:R-:W-:Y:S01]  /*2530*/  ENDCOLLECTIVE ;  /* 0x000000000000791b */ /* 0x003fe20003800000 */
.L_x_14497:
[----:B------:R-:W-:Y:S01]  /*2540*/  HFMA2.MMA R105, -RZ, RZ, 0, 9.5367431640625e-07 ;  /* 0x00000010ff697435 */ /* 0x000fe200000001ff */
[----:B------:R-:W-:-:S05]  /*2550*/  MOV R101, R104 ;  /* 0x0000006800657202 */ /* 0x000fca0000000f00 */
[----:B------:R-:W-:-:S05]  /*2560*/  FADD.FTZ R101, R100, R101 ;  /* 0x0000006564657221 */ /* 0x000fca0000010000 */
[----:B------:R-:W-:-:S07]  /*2570*/  MOV R106, R101 ;  /* 0x00000065006a7202 */ /* 0x000fce0000000f00 */
[----:B------:R-:W-:Y:S05]  /*2580*/  WARPSYNC.COLLECTIVE R103, `(.L_x_14498) ;  /* 0x0000000067087348 */ /* 0x000fea0003c00000 */
[----:B------:R0:W1:Y:S02]  /*2590*/  SHFL.BFLY P2, R104, R106, R105, R108 ;  /* 0x0c0000696a687389 */ /* 0x000064000004006c */
[----:B01----:R-:W-:Y:S01]  /*25a0*/  ENDCOLLECTIVE ;  /* 0x000000000000791b */ /* 0x003fe20003800000 */
.L_x_14498:
        /* <DEDUP_REMOVED lines=56> */
.L_x_14499:
[----:B------:R-:W-:Y:S01]  /*2930*/  HFMA2.MMA R105, -RZ, RZ, 0, 1.1920928955078125e-07 ;  /* 0x00000002ff697435 */ /* 0x000fe200000001ff */
[----:B------:R-:W-:-:S05]  /*2940*/  MOV R97, R104 ;  /* 0x0000006800617202 */ /* 0x000fca0000000f00 */
[----:B------:R-:W-:-:S05]  /*2950*/  FADD.FTZ R97, R0, R97 ;  /* 0x0000006100617221 */ /* 0x000fca0000010000 */
[----:B------:R-:W-:-:S07]  /*2960*/  MOV R106, R97 ;  /* 0x00000061006a7202 */ /* 0x000fce0000000f00 */
[----:B------:R-:W-:Y:S05]  /*2970*/  WARPSYNC.COLLECTIVE R103, `(.L_x_14500) ;  /* 0x0000000067087348 */ /* 0x000fea0003c00000 */
[----:B------:R0:W1:Y:S02]  /*2980*/  SHFL.BFLY P2, R104, R106, R105, R108 ;  /* 0x0c0000696a687389 */ /* 0x000064000004006c */
[----:B01----:R-:W-:Y:S01]  /*2990*/  ENDCOLLECTIVE ;  /* 0x000000000000791b */ /* 0x003fe20003800000 */
.L_x_14500:
[----:B------:R-:W-:Y:S01]  /*29a0*/  HFMA2.MMA R105, -RZ, RZ, 0, 2.384185791015625e-07 ;  /* 0x00000004ff697435 */ /* 0x000fe200000001ff */
[----:B------:R-:W-:-:S05]  /*29b0*/  MOV R100, R104 ;  /* 0x0000006800647202 */ /* 0x000fca0000000f00 */
[----:B------:R-:W-:-:S05]  /*29c0*/  FADD.FTZ R100, R97, R100 ;  /* 0x0000006461647221 */ /* 0x000fca0000010000 */
[----:B------:R-:W-:-:S07]  /*29d0*/  MOV R106, R100 ;  /* 0x00000064006a7202 */ /* 0x000fce0000000f00 */
[----:B------:R-:W-:Y:S05]  /*29e0*/  WARPSYNC.COLLECTIVE R103, `(.L_x_14501) ;  /* 0x0000000067087348 */ /* 0x000fea0003c00000 */
[----:B------:R0:W1:Y:S02]  /*29f0*/  SHFL.BFLY P2, R104, R106, R105, R108 ;  /* 0x0c0000696a687389 */ /* 0x000064000004006c */
[----:B01----:R-:W-:Y:S01]  /*2a00*/  ENDCOLLECTIVE ;  /* 0x000000000000791b */ /* 0x003fe20003800000 */
.L_x_14501:
[----:B------:R-:W-:Y:S01]  /*2a10*/  HFMA2.MMA R105, -RZ, RZ, 0, 4.76837158203125e-07 ;  /* 0x00000008ff697435 */ /* 0x000fe200000001ff */
[----:B------:R-:W-:-:S05]  /*2a20*/  MOV R99, R104 ;  /* 0x0000006800637202 */ /* 0x000fca0000000f00 */
[----:B------:R-:W-:-:S05]  /*2a30*/  FADD.FTZ R99, R100, R99 ;  /* 0x0000006364637221 */ /* 0x000fca0000010000 */
[----:B------:R-:W-:-:S07]  /*2a40*/  MOV R106, R99 ;  /* 0x00000063006a7202 */ /* 0x000fce0000000f00 */
[----:B------:R-:W-:Y:S05]  /*2a50*/  WARPSYNC.COLLECTIVE R103, `(.L_x_14502) ;  /* 0x0000000067087348 */ /* 0x000fea0003c00000 */
[----:B------:R0:W1:Y:S02]  /*2a60*/  SHFL.BFLY P2, R104, R106, R105, R108 ;  /* 0x0c0000696a687389 */ /* 0x000064000004006c */
[----:B01----:R-:W-:Y:S01]  /*2a70*/  ENDCOLLECTIVE ;  /* 0x000000000000791b */ /* 0x003fe20003800000 */
.L_x_14502:
[----:B------:R-:W-:Y:S01]  /*2a80*/  HFMA2.MMA R105, -RZ, RZ, 0, 9.5367431640625e-07 ;  /* 0x00000010ff697435 */ /* 0x000fe200000001ff */
[----:B------:R-:W-:-:S05]  /*2a90*/  MOV R102, R104 ;  /* 0x0000006800667202 */ /* 0x000fca0000000f00 */
[----:B------:R-:W-:-:S05]  /*2aa0*/  FADD.FTZ R102, R99, R102 ;  /* 0x0000006663667221 */ /* 0x000fca0000010000 */
[----:B------:R-:W-:-:S07]  /*2ab0*/  MOV R106, R102 ;  /* 0x00000066006a7202 */ /* 0x000fce0000000f00 */
[----:B------:R-:W-:Y:S05]  /*2ac0*/  WARPSYNC.COLLECTIVE R103, `(.L_x_14503) ;  /* 0x0000000067087348 */ /* 0x000fea0003c00000 */
[----:B------:R0:W1:Y:S02]  /*2ad0*/  SHFL.BFLY P2, R104, R106, R105, R108 ;  /* 0x0c0000696a687389 */ /* 0x000064000004006c */
[----:B01----:R-:W-:Y:S01]  /*2ae0*/  ENDCOLLECTIVE ;  /* 0x000000000000791b */ /* 0x003fe20003800000 */
.L_x_14503:
[----:B------:R-:W-:Y:S01]  /*2af0*/  MOV R101, R104 ;  /* 0x0000006800657202 */ /* 0x000fe20000000f00 */
[----:B------:R-:W-:Y:S06]  /*2b00*/  BRA `(.L_x_14504) ;  /* 0xffffffec00807947 */ /* 0x000fec000383ffff */
.L_x_14505:
        /* <DEDUP_REMOVED lines=15> */
.L_x_20599:


//--------------------- .text._ZN10layer_norm31ln_parallel_residual_fwd_kernelINS_13Kernel_traitsIf6__halffS2_fjLj3072ELj1ELj1ELj4ELj16ENS_18Kernel_traits_baseILj3072EfS2_fS2_fjLj128EEEEELb1ELb0ELb0EEEvNS_9FwdParamsE --------------------------
	.section	.text._ZN10layer_norm31ln_parallel_residual_fwd_kernelINS_13Kernel_traitsIf6__halffS2_fjLj3072ELj1ELj1ELj4ELj16ENS_18Kernel_traits_baseILj3072EfS2_fS2_fjLj128EEEEELb1ELb0ELb0EEEvNS_9FwdParamsE,"ax",@progbits
	.align	128
        .global         _ZN10layer_norm31ln_parallel_residual_fwd_kernelINS_13Kernel_traitsIf6__halffS2_fjLj3072ELj1ELj1ELj4ELj16ENS_18Kernel_traits_baseILj3072EfS2_fS2_fjLj128EEEEELb1ELb0ELb0EEEvNS_9FwdParamsE
        .type           _ZN10layer_norm31ln_parallel_residual_fwd_kernelINS_13Kernel_traitsIf6__halffS2_fjLj3072ELj1ELj1ELj4ELj16ENS_18Kernel_traits_baseILj3072EfS2_fS2_fjLj128EEEEELb1ELb0ELb0EEEvNS_9FwdParamsE,@function
        .size           _ZN10layer_norm31ln_parallel_residual_fwd_kernelINS_13Kernel_traitsIf6__halffS2_fjLj3072ELj1ELj1ELj4ELj16ENS_18Kernel_traits_baseILj3072EfS2_fS2_fjLj128EEEEELb1ELb0ELb0EEEvNS_9FwdParamsE,(.L_x_20600 - _ZN10layer_norm31ln_parallel_residual_fwd_kernelINS_13Kernel_traitsIf6__halffS2_fjLj3072ELj1ELj1ELj4ELj16ENS_18Kernel_traits_baseILj3072EfS2_fS2_fjLj128EEEEELb1ELb0ELb0EEEvNS_9FwdParamsE)
        .other          _ZN10layer_norm31ln_parallel_residual_fwd_kernelINS_13Kernel_traitsIf6__halffS2_fjLj3072ELj1ELj1ELj4ELj16ENS_18Kernel_traits_baseILj3072EfS2_fS2_fjLj128EEEEELb1ELb0ELb0EEEvNS_9FwdParamsE,@"STO_CUDA_ENTRY STV_DEFAULT"
_ZN10layer_norm31ln_parallel_residual_fwd_kernelINS_13Kernel_traitsIf6__halffS2_fjLj3072ELj1ELj1ELj4ELj16ENS_18Kernel_traits_baseILj3072EfS2_fS2_fjLj128EEEEELb1ELb0ELb0EEEvNS_9FwdParamsE:
.text._ZN10layer_norm31ln_parallel_residual_fwd_kernelINS_13Kernel_traitsIf6__halffS2_fjLj3072ELj1ELj1ELj4ELj16ENS_18Kernel_traits_baseILj3072EfS2_fS2_fjLj128EEEEELb1ELb0ELb0EEEvNS_9FwdParamsE:
        /* <DEDUP_REMOVED lines=114> */
.L_x_14507:
[----:B------:R-:W-:Y:S05]  /*0720*/  BSYNC B0 ;  /* 0x0000000000007941 */ /* 0x000fea0003800000 */
.L_x_14506:
        /* <DEDUP_REMOVED lines=36> */
.L_x_14509:
[----:B------:R-:W-:Y:S05]  /*0970*/  BSYNC B0 ;  /* 0x0000000000007941 */ /* 0x000fea0003800000 */
.L_x_14508:
        /* <DEDUP_REMOVED lines=35> */
.L_x_14511:
[----:B------:R-:W-:Y:S05]  /*0bb0*/  BSYNC B0 ;  /* 0x0000000000007941 */ /* 0x000fea0003800000 */
.L_x_14510:
        /* <DEDUP_REMOVED lines=57> */
.L_x_14911:
        /* <DEDUP_REMOVED lines=35> */
.L_x_14515:
[----:B------:R-:W-:-:S07]  /*1180*/  IMAD.MOV.U32 R142, RZ, RZ, R178 ;  /* 0x000000ffff8e7224 */ /* 0x000fce00078e00b2 */
.L_x_14516:
[----:B------:R-:W-:Y:S05]  /*1190*/  BSYNC B1 ;  /* 0x0000000000017941 */ /* 0x000fea0003800000 */
.L_x_14514:
        /* <DEDUP_REMOVED lines=16> */
.L_x_14520:
[----:B------:R-:W-:Y:S05]  /*12a0*/  BSYNC B2 ;  /* 0x0000000000027941 */ /* 0x000fea0003800000 */
.L_x_14519:
        /* <DEDUP_REMOVED lines=44> */
.L_x_14518:
[----:B------:R-:W-:Y:S05]  /*1570*/  BSYNC B1 ;  /* 0x0000000000017941 */ /* 0x000fea0003800000 */
.L_x_14517:
        /* <DEDUP_REMOVED lines=19> */
.L_x_14521:
        /* <DEDUP_REMOVED lines=12> */
.L_x_14524:
[----:B------:R-:W-:-:S07]  /*1770*/  IMAD.MOV.U32 R175, RZ, RZ, R178 ;  /* 0x000000ffffaf7224 */ /* 0x000fce00078e00b2 */
.L_x_14525:
[----:B------:R-:W-:Y:S05]  /*1780*/  BSYNC B1 ;  /* 0x0000000000017941 */ /* 0x000fea0003800000 */
.L_x_14523:
        /* <DEDUP_REMOVED lines=16> */
.L_x_14529:
[----:B------:R-:W-:Y:S05]  /*1890*/  BSYNC B2 ;  /* 0x0000000000027941 */ /* 0x000fea0003800000 */
.L_x_14528:
        /* <DEDUP_REMOVED lines=44> */
.L_x_14527:
[----:B------:R-:W-:Y:S05]  /*1b60*/  BSYNC B1 ;  /* 0x0000000000017941 */ /* 0x000fea0003800000 */
.L_x_14526:
        /* <DEDUP_REMOVED lines=9> */
.L_x_14522:
        /* <DEDUP_REMOVED lines=12> */
.L_x_14531:
[----:B------:R-:W-:-:S07]  /*1cc0*/  IMAD.MOV.U32 R139, RZ, RZ, R178 ;  /* 0x000000ffff8b7224 */ /* 0x000fce00078e00b2 */
.L_x_14532:
[----:B------:R-:W-:Y:S05]  /*1cd0*/  BSYNC B1 ;  /* 0x0000000000017941 */ /* 0x000fea0003800000 */
.L_x_14530:
        /* <DEDUP_REMOVED lines=16> */
.L_x_14536:
[----:B------:R-:W-:Y:S05]  /*1de0*/  BSYNC B2 ;  /* 0x0000000000027941 */ /* 0x000fea0003800000 */
.L_x_14535:
        /* <DEDUP_REMOVED lines=44> */
.L_x_14534:
[----:B------:R-:W-:Y:S05]  /*20b0*/  BSYNC B1 ;  /* 0x0000000000017941 */ /* 0x000fea0003800000 */
.L_x_14533:
        /* <DEDUP_REMOVED lines=14> */
.L_x_14537:
        /* <DEDUP_REMOVED lines=12> */
.L_x_14540:
[----:B------:R-:W-:-:S07]  /*2260*/  IMAD.MOV.U32 R124, RZ, RZ, R178 ;  /* 0x000000ffff7c7224 */ /* 0x000fce00078e00b2 */
.L_x_14541:
[----:B------:R-:W-:Y:S05]  /*2270*/  BSYNC B1 ;  /* 0x0000000000017941 */ /* 0x000fea0003800000 */
.L_x_14539:
        /* <DEDUP_REMOVED lines=16> */
.L_x_14545:
[----:B------:R-:W-:Y:S05]  /*2380*/  BSYNC B2 ;  /* 0x0000000000027941 */ /* 0x000fea0003800000 */
.L_x_14544:
        /* <DEDUP_REMOVED lines=41> */
[----:B------:R-:W-:Y:S01]  /*2620*/  IMAD.MOV.U32 R115, RZ, RZ, RZ ;  /* 0x000000ffff737224 */ /* 0x000fe200078e00ff */
[----:B------:R-:W-:-:S07]  /*2630*/  LOP3.LUT R169, R177, R142, R167, 0x96, !PT ;  /* 0x0000008eb1a97212 */ /* 0x000fce00078e96a7 */
.L_x_14543:
[----:B------:R-:W-:Y:S05]  /*2640*/  BSYNC B1 ;  /* 0x0000000000017941 */ /* 0x000fea0003800000 */
.L_x_14542:
        /* <DEDUP_REMOVED lines=9> */
.L_x_14538:
        /* <DEDUP_REMOVED lines=12> */
.L_x_14547:
[----:B------:R-:W-:-:S07]  /*27a0*/  MOV R139, R178 ;  /* 0x000000b2008b7202 */ /* 0x000fce0000000f00 */
.L_x_14548:
[----:B------:R-:W-:Y:S05]  /*27b0*/  BSYNC B1 ;  /* 0x0000000000017941 */ /* 0x000fea0003800000 */
.L_x_14546:
        /* <DEDUP_REMOVED lines=16> */
.L_x_14552:
[----:B------:R-:W-:Y:S05]  /*28c0*/  BSYNC B2 ;  /* 0x0000000000027941 */ /* 0x000fea0003800000 */
.L_x_14551:
        /* <DEDUP_REMOVED lines=44> */
.L_x_14550:
[----:B------:R-:W-:Y:S05]  /*2b90*/  BSYNC B1 ;  /* 0x0000000000017941 */ /* 0x000fea0003800000 */
.L_x_14549:
        /* <DEDUP_REMOVED lines=14> */
.L_x_14553:
        /* <DEDUP_REMOVED lines=12> */
.L_x_14556:
[----:B------:R-:W-:-:S07]  /*2d40*/  IMAD.MOV.U32 R139, RZ, RZ, R178 ;  /* 0x000000ffff8b7224 */ /* 0x000fce00078e00b2 */
.L_x_14557:
[----:B------:R-:W-:Y:S05]  /*2d50*/  BSYNC B1 ;  /* 0x0000000000017941 */ /* 0x000fea0003800000 */
.L_x_14555:
        /* <DEDUP_REMOVED lines=16> */
.L_x_14561:
[----:B------:R-:W-:Y:S05]  /*2e60*/  BSYNC B2 ;  /* 0x0000000000027941 */ /* 0x000fea0003800000 */
.L_x_14560:
        /* <DEDUP_REMOVED lines=43> */
.L_x_14559:
[----:B------:R-:W-:Y:S05]  /*3120*/  BSYNC B1 ;  /* 0x0000000000017941 */ /* 0x000fea0003800000 */
.L_x_14558:
        /* <DEDUP_REMOVED lines=9> */
.L_x_14554:
        /* <DEDUP_REMOVED lines=12> */
.L_x_14563:
[----:B------:R-:W-:-:S07]  /*3280*/  IMAD.MOV.U32 R139, RZ, RZ, R178 ;  /* 0x000000ffff8b7224 */ /* 0x000fce00078e00b2 */
.L_x_14564:
[----:B------:R-:W-:Y:S05]  /*3290*/  BSYNC B1 ;  /* 0x0000000000017941 */ /* 0x000fea0003800000 */
.L_x_14562:
        /* <DEDUP_REMOVED lines=16> */
.L_x_14568:
[----:B------:R-:W-:Y:S05]  /*33a0*/  BSYNC B2 ;  /* 0x0000000000027941 */ /* 0x000fea0003800000 */
.L_x_14567:
        /* <DEDUP_REMOVED lines=44> */
.L_x_14566:
[----:B------:R-:W-:Y:S05]  /*3670*/  BSYNC B1 ;  /* 0x0000000000017941 */ /* 0x000fea0003800000 */
.L_x_14565:
        /* <DEDUP_REMOVED lines=14> */
.L_x_14569:
        /* <DEDUP_REMOVED lines=12> */
.L_x_14572:
[----:B------:R-:W-:-:S07]  /*3820*/  MOV R139, R178 ;  /* 0x000000b2008b7202 */ /* 0x000fce0000000f00 */
.L_x_14573:
[----:B------:R-:W-:Y:S05]  /*3830*/  BSYNC B1 ;  /* 0x0000000000017941 */ /* 0x000fea0003800000 */
.L_x_14571:
        /* <DEDUP_REMOVED lines=16> */
.L_x_14577:
[----:B------:R-:W-:Y:S05]  /*3940*/  BSYNC B2 ;  /* 0x0000000000027941 */ /* 0x000fea0003800000 */
.L_x_14576:
        /* <DEDUP_REMOVED lines=44> */
.L_x_14575:
[----:B------:R-:W-:Y:S05]  /*3c10*/  BSYNC B1 ;  /* 0x0000000000017941 */ /* 0x000fea0003800000 */
.L_x_14574:
        /* <DEDUP_REMOVED lines=9> */
.L_x_14570:
        /* <DEDUP_REMOVED lines=12> */
.L_x_14579:
[----:B------:R-:W-:-:S07]  /*3d70*/  MOV R186, R178 ;  /* 0x000000b200ba7202 */ /* 0x000fce0000000f00 */
.L_x_14580:
[----:B------:R-:W-:Y:S05]  /*3d80*/  BSYNC B1 ;  /* 0x0000000000017941 */ /* 0x000fea0003800000 */
.L_x_14578:
        /* <DEDUP_REMOVED lines=16> */
.L_x_14584:
[----:B------:R-:W-:Y:S05]  /*3e90*/  BSYNC B2 ;  /* 0x0000000000027941 */ /* 0x000fea0003800000 */
.L_x_14583:
        /* <DEDUP_REMOVED lines=44> */
.L_x_14582:
[----:B------:R-:W-:Y:S05]  /*4160*/  BSYNC B1 ;  /* 0x0000000000017941 */ /* 0x000fea0003800000 */
.L_x_14581:
        /* <DEDUP_REMOVED lines=14> */
.L_x_14585:
        /* <DEDUP_REMOVED lines=12> */
.L_x_14588:
[----:B------:R-:W-:-:S07]  /*4310*/  IMAD.MOV.U32 R181, RZ, RZ, R178 ;  /* 0x000000ffffb57224 */ /* 0x000fce00078e00b2 */
.L_x_14589:
[----:B------:R-:W-:Y:S05]  /*4320*/  BSYNC B1 ;  /* 0x0000000000017941 */ /* 0x000fea0003800000 */
.L_x_14587:
        /* <DEDUP_REMOVED lines=16> */
.L_x_14593:
[----:B------:R-:W-:Y:S05]  /*4430*/  BSYNC B2 ;  /* 0x0000000000027941 */ /* 0x000fea0003800000 */
.L_x_14592:
        /* <DEDUP_REMOVED lines=44> */
.L_x_14591:
[----:B------:R-:W-:Y:S05]  /*4700*/  BSYNC B1 ;  /* 0x0000000000017941 */ /* 0x000fea0003800000 */
.L_x_14590:
        /* <DEDUP_REMOVED lines=9> */
.L_x_14586:
        /* <DEDUP_REMOVED lines=12> */
.L_x_14595:
[----:B------:R-:W-:-:S07]  /*4860*/  IMAD.MOV.U32 R188, RZ, RZ, R178 ;  /* 0x000000ffffbc7224 */ /* 0x000fce00078e00b2 */
.L_x_14596:
[----:B------:R-:W-:Y:S05]  /*4870*/  BSYNC B1 ;  /* 0x0000000000017941 */ /* 0x000fea0003800000 */
.L_x_14594:
        /* <DEDUP_REMOVED lines=16> */
.L_x_14600:
[----:B------:R-:W-:Y:S05]  /*4980*/  BSYNC B2 ;  /* 0x0000000000027941 */ /* 0x000fea0003800000 */
.L_x_14599:
        /* <DEDUP_REMOVED lines=44> */
.L_x_14598:
[----:B------:R-:W-:Y:S05]  /*4c50*/  BSYNC B1 ;  /* 0x0000000000017941 */ /* 0x000fea0003800000 */
.L_x_14597:
        /* <DEDUP_REMOVED lines=12> */
.L_x_14601:
        /* <DEDUP_REMOVED lines=12> */
.L_x_14604:
[----:B------:R-:W-:-:S07]  /*4de0*/  IMAD.MOV.U32 R182, RZ, RZ, R178 ;  /* 0x000000ffffb67224 */ /* 0x000fce00078e00b2 */
.L_x_14605:
[----:B------:R-:W-:Y:S05]  /*4df0*/  BSYNC B1 ;  /* 0x0000000000017941 */ /* 0x000fea0003800000 */
.L_x_14603:
        /* <DEDUP_REMOVED lines=16> */
.L_x_14609:
[----:B------:R-:W-:Y:S05]  /*4f00*/  BSYNC B2 ;  /* 0x0000000000027941 */ /* 0x000fea0003800000 */
.L_x_14608:
        /* <DEDUP_REMOVED lines=44> */
.L_x_14607:
[----:B------:R-:W-:Y:S05]  /*51d0*/  BSYNC B1 ;  /* 0x0000000000017941 */ /* 0x000fea0003800000 */
.L_x_14606:
        /* <DEDUP_REMOVED lines=9> */
.L_x_14602:
        /* <DEDUP_REMOVED lines=12> */
.L_x_14611:
[----:B------:R-:W-:-:S07]  /*5330*/  IMAD.MOV.U32 R188, RZ, RZ, R178 ;  /* 0x000000ffffbc7224 */ /* 0x000fce00078e00b2 */
.L_x_14612:
[----:B------:R-:W-:Y:S05]  /*5340*/  BSYNC B1 ;  /* 0x0000000000017941 */ /* 0x000fea0003800000 */
.L_x_14610:
        /* <DEDUP_REMOVED lines=16> */
.L_x_14616:
[----:B------:R-:W-:Y:S05]  /*5450*/  BSYNC B2 ;  /* 0x0000000000027941 */ /* 0x000fea0003800000 */
.L_x_14615:
        /* <DEDUP_REMOVED lines=44> */
.L_x_14614:
[----:B------:R-:W-:Y:S05]  /*5720*/  BSYNC B1 ;  /* 0x0000000000017941 */ /* 0x000fea0003800000 */
.L_x_14613:
        /* <DEDUP_REMOVED lines=12> */
.L_x_14617:
        /* <DEDUP_REMOVED lines=12> */
.L_x_14620:
[----:B------:R-:W-:-:S07]  /*58b0*/  MOV R183, R178 ;  /* 0x000000b200b77202 */ /* 0x000fce0000000f00 */
.L_x_14621:
[----:B------:R-:W-:Y:S05]  /*58c0*/  BSYNC B1 ;  /* 0x0000000000017941 */ /* 0x000fea0003800000 */
.L_x_14619:
        /* <DEDUP_REMOVED lines=16> */
.L_x_14625:
[----:B------:R-:W-:Y:S05]  /*59d0*/  BSYNC B2 ;  /* 0x0000000000027941 */ /* 0x000fea0003800000 */
.L_x_14624:
        /* <DEDUP_REMOVED lines=44> */
.L_x_14623:
[----:B------:R-:W-:Y:S05]  /*5ca0*/  BSYNC B1 ;  /* 0x0000000000017941 */ /* 0x000fea0003800000 */
.L_x_14622:
        /* <DEDUP_REMOVED lines=9> */
.L_x_14618:
        /* <DEDUP_REMOVED lines=12> */
.L_x_14627:
[----:B------:R-:W-:-:S07]  /*5e00*/  MOV R188, R178 ;  /* 0x000000b200bc7202 */ /* 0x000fce0000000f00 */
.L_x_14628:
[----:B------:R-:W-:Y:S05]  /*5e10*/  BSYNC B1 ;  /* 0x0000000000017941 */ /* 0x000fea0003800000 */
.L_x_14626:
        /* <DEDUP_REMOVED lines=16> */
.L_x_14632:
[----:B------:R-:W-:Y:S05]  /*5f20*/  BSYNC B2 ;  /* 0x0000000000027941 */ /* 0x000fea0003800000 */
.L_x_14631:
        /* <DEDUP_REMOVED lines=44> */
.L_x_14630:
[----:B------:R-:W-:Y:S05]  /*61f0*/  BSYNC B1 ;  /* 0x0000000000017941 */ /* 0x000fea0003800000 */
.L_x_14629:
        /* <DEDUP_REMOVED lines=12> */
.L_x_14633:
        /* <DEDUP_REMOVED lines=12> */
.L_x_14636:
[----:B------:R-:W-:-:S07]  /*6380*/  IMAD.MOV.U32 R184, RZ, RZ, R178 ;  /* 0x000000ffffb87224 */ /* 0x000fce00078e00b2 */
.L_x_14637:
[----:B------:R-:W-:Y:S05]  /*6390*/  BSYNC B1 ;  /* 0x0000000000017941 */ /* 0x000fea0003800000 */
.L_x_14635:
        /* <DEDUP_REMOVED lines=16> */
.L_x_14641:
[----:B------:R-:W-:Y:S05]  /*64a0*/  BSYNC B2 ;  /* 0x0000000000027941 */ /* 0x000fea0003800000 */
.L_x_14640:
        /* <DEDUP_REMOVED lines=44> */
.L_x_14639:
[----:B------:R-:W-:Y:S05]  /*6770*/  BSYNC B1 ;  /* 0x0000000000017941 */ /* 0x000fea0003800000 */
.L_x_14638:
        /* <DEDUP_REMOVED lines=9> */
.L_x_14634:
[----:B------:R-:W-:Y:S01]  /*6810*/  SEL R141, RZ, 0x10000, P4 ;  /* 0x00010000ff8d7807 */ /* 0x000fe20002000000 */
[----:B------:R-:W-:Y:S01]  /*6820*/  IMAD.SHL.U32 R186, R185, 0x8, RZ ;  /* 0x00000008b9ba7824 */ /* 0x000fe200078e00ff */
[C---:B------:R-:W-:Y:S02]  /*6830*/  LOP3.LUT P4, RZ, R191.reuse, 0x2, RZ, 0xc0, !PT ;  /* 0x00000002bfff7812 */ /* 0x040fe4000788c0ff */
[C---:B------:R-:W-:Y:S02]  /*6840*/  LOP3.LUT P6, RZ, R191.reuse, 0x4, RZ, 0xc0, !PT ;  /* 0x00000004bfff7812 */ /* 0x040fe400078cc0ff */
[----:B------:R-:W-:Y:S02]  /*6850*/  SEL R138, RZ, 0x1, P4 ;  /* 0x00000001ff8a7807 */ /* 0x000fe40002000000 */
[C---:B------:R-:W-:Y:S02]  /*6860*/  LOP3.LUT P1, RZ, R191.reuse, 0x8, RZ, 0xc0, !PT ;  /* 0x00000008bfff7812 */ /* 0x040fe4000782c0ff */
        /* <DEDUP_REMOVED lines=45> */
.L_x_14642:
[----:B0---4-:R-:W-:-:S07]  /*6b40*/  IADD3 R136, R185, 0x80, RZ ;  /* 0x00000080b9887810 */ /* 0x011fce0007ffe0ff */
.L_x_14513:
[----:B------:R-:W-:Y:S05]  /*6b50*/  BSYNC B0 ;  /* 0x0000000000007941 */ /* 0x000fea0003800000 */
.L_x_14512:
        /* <DEDUP_REMOVED lines=30> */
.L_x_14646:
[----:B------:R-:W-:-:S07]  /*6d40*/  IMAD.MOV.U32 R186, RZ, RZ, R178 ;  /* 0x000000ffffba7224 */ /* 0x000fce00078e00b2 */
.L_x_14647:
[----:B------:R-:W-:Y:S05]  /*6d50*/  BSYNC B1 ;  /* 0x0000000000017941 */ /* 0x000fea0003800000 */
.L_x_14645:
        /* <DEDUP_REMOVED lines=16> */
.L_x_14651:
[----:B------:R-:W-:Y:S05]  /*6e60*/  BSYNC B2 ;  /* 0x0000000000027941 */ /* 0x000fea0003800000 */
.L_x_14650:
        /* <DEDUP_REMOVED lines=44> */
.L_x_14649:
[----:B------:R-:W-:Y:S05]  /*7130*/  BSYNC B1 ;  /* 0x0000000000017941 */ /* 0x000fea0003800000 */
.L_x_14648:
        /* <DEDUP_REMOVED lines=19> */
.L_x_14652:
        /* <DEDUP_REMOVED lines=12> */
.L_x_14655:
[----:B------:R-:W-:-:S07]  /*7330*/  IMAD.MOV.U32 R175, RZ, RZ, R178 ;  /* 0x000000ffffaf7224 */ /* 0x000fce00078e00b2 */
.L_x_14656:
[----:B------:R-:W-:Y:S05]  /*7340*/  BSYNC B1 ;  /* 0x0000000000017941 */ /* 0x000fea0003800000 */
.L_x_14654:
        /* <DEDUP_REMOVED lines=16> */
.L_x_14660:
[----:B------:R-:W-:Y:S05]  /*7450*/  BSYNC B2 ;  /* 0x0000000000027941 */ /* 0x000fea0003800000 */
.L_x_14659:
        /* <DEDUP_REMOVED lines=44> */
.L_x_14658:
[----:B------:R-:W-:Y:S05]  /*7720*/  BSYNC B1 ;  /* 0x0000000000017941 */ /* 0x000fea0003800000 */
.L_x_14657:
        /* <DEDUP_REMOVED lines=9> */
.L_x_14653:
        /* <DEDUP_REMOVED lines=12> */
.L_x_14662:
[----:B------:R-:W-:-:S07]  /*7880*/  IMAD.MOV.U32 R186, RZ, RZ, R178 ;  /* 0x000000ffffba7224 */ /* 0x000fce00078e00b2 */
.L_x_14663:
[----:B------:R-:W-:Y:S05]  /*7890*/  BSYNC B1 ;  /* 0x0000000000017941 */ /* 0x000fea0003800000 */
.L_x_14661:
        /* <DEDUP_REMOVED lines=16> */
.L_x_14667:
[----:B------:R-:W-:Y:S05]  /*79a0*/  BSYNC B2 ;  /* 0x0000000000027941 */ /* 0x000fea0003800000 */
.L_x_14666:
        /* <DEDUP_REMOVED lines=44> */
.L_x_14665:
[----:B------:R-:W-:Y:S05]  /*7c70*/  BSYNC B1 ;  /* 0x0000000000017941 */ /* 0x000fea0003800000 */
.L_x_14664:
        /* <DEDUP_REMOVED lines=14> */
.L_x_14668:
        /* <DEDUP_REMOVED lines=12> */
.L_x_14671:
[----:B------:R-:W-:-:S07]  /*7e20*/  IMAD.MOV.U32 R128, RZ, RZ, R178 ;  /* 0x000000ffff807224 */ /* 0x000fce00078e00b2 */
.L_x_14672:
[----:B------:R-:W-:Y:S05]  /*7e30*/  BSYNC B1 ;  /* 0x0000000000017941 */ /* 0x000fea0003800000 */
.L_x_14670:
        /* <DEDUP_REMOVED lines=16> */
.L_x_14676:
[----:B------:R-:W-:Y:S05]  /*7f40*/  BSYNC B2 ;  /* 0x0000000000027941 */ /* 0x000fea0003800000 */
.L_x_14675:
        /* <DEDUP_REMOVED lines=43> */
.L_x_14674:
[----:B------:R-:W-:Y:S05]  /*8200*/  BSYNC B1 ;  /* 0x0000000000017941 */ /* 0x000fea0003800000 */
.L_x_14673:
        /* <DEDUP_REMOVED lines=9> */
.L_x_14669:
        /* <DEDUP_REMOVED lines=12> */
.L_x_14678:
[----:B------:R-:W-:-:S07]  /*8360*/  MOV R186, R178 ;  /* 0x000000b200ba7202 */ /* 0x000fce0000000f00 */
.L_x_14679:
[----:B------:R-:W-:Y:S05]  /*8370*/  BSYNC B1 ;  /* 0x0000000000017941 */ /* 0x000fea0003800000 */
.L_x_14677:
        /* <DEDUP_REMOVED lines=16> */
.L_x_14683:
[----:B------:R-:W-:Y:S05]  /*8480*/  BSYNC B2 ;  /* 0x0000000000027941 */ /* 0x000fea0003800000 */
.L_x_14682:
        /* <DEDUP_REMOVED lines=44> */
.L_x_14681:
[----:B------:R-:W-:Y:S05]  /*8750*/  BSYNC B1 ;  /* 0x0000000000017941 */ /* 0x000fea0003800000 */
.L_x_14680:
        /* <DEDUP_REMOVED lines=14> */
.L_x_14684:
        /* <DEDUP_REMOVED lines=12> */
.L_x_14687:
[----:B------:R-:W-:-:S07]  /*8900*/  IMAD.MOV.U32 R188, RZ, RZ, R178 ;  /* 0x000000ffffbc7224 */ /* 0x000fce00078e00b2 */
.L_x_14688:
[----:B------:R-:W-:Y:S05]  /*8910*/  BSYNC B1 ;  /* 0x0000000000017941 */ /* 0x000fea0003800000 */
.L_x_14686:
        /* <DEDUP_REMOVED lines=16> */
.L_x_14692:
[----:B------:R-:W-:Y:S05]  /*8a20*/  BSYNC B2 ;  /* 0x0000000000027941 */ /* 0x000fea0003800000 */
.L_x_14691:
        /* <DEDUP_REMOVED lines=43> */
.L_x_14690:
[----:B------:R-:W-:Y:S05]  /*8ce0*/  BSYNC B1 ;  /* 0x0000000000017941 */ /* 0x000fea0003800000 */
.L_x_14689:
        /* <DEDUP_REMOVED lines=9> */
.L_x_14685:
        /* <DEDUP_REMOVED lines=12> */
.L_x_14694:
[----:B------:R-:W-:-:S07]  /*8e40*/  IMAD.MOV.U32 R188, RZ, RZ, R178 ;  /* 0x000000ffffbc7224 */ /* 0x000fce00078e00b2 */
.L_x_14695:
[----:B------:R-:W-:Y:S05]  /*8e50*/  BSYNC B1 ;  /* 0x0000000000017941 */ /* 0x000fea0003800000 */
.L_x_14693:
        /* <DEDUP_REMOVED lines=16> */
.L_x_14699:
[----:B------:R-:W-:Y:S05]  /*8f60*/  BSYNC B2 ;  /* 0x0000000000027941 */ /* 0x000fea0003800000 */
.L_x_14698:
        /* <DEDUP_REMOVED lines=44> */
.L_x_14697:
[----:B------:R-:W-:Y:S05]  /*9230*/  BSYNC B1 ;  /* 0x0000000000017941 */ /* 0x000fea0003800000 */
.L_x_14696:
        /* <DEDUP_REMOVED lines=14> */
.L_x_14700:
        /* <DEDUP_REMOVED lines=12> */
.L_x_14703:
[----:B------:R-:W-:-:S07]  /*93e0*/  MOV R180, R178 ;  /* 0x000000b200b47202 */ /* 0x000fce0000000f00 */
.L_x_14704:
[----:B------:R-:W-:Y:S05]  /*93f0*/  BSYNC B1 ;  /* 0x0000000000017941 */ /* 0x000fea0003800000 */
.L_x_14702:
        /* <DEDUP_REMOVED lines=16> */
.L_x_14708:
[----:B------:R-:W-:Y:S05]  /*9500*/  BSYNC B2 ;  /* 0x0000000000027941 */ /* 0x000fea0003800000 */
.L_x_14707:
        /* <DEDUP_REMOVED lines=44> */
.L_x_14706:
[----:B------:R-:W-:Y:S05]  /*97d0*/  BSYNC B1 ;  /* 0x0000000000017941 */ /* 0x000fea0003800000 */
.L_x_14705:
        /* <DEDUP_REMOVED lines=9> */
.L_x_14701:
        /* <DEDUP_REMOVED lines=12> */
.L_x_14710:
[----:B------:R-:W-:-:S07]  /*9930*/  MOV R186, R178 ;  /* 0x000000b200ba7202 */ /* 0x000fce0000000f00 */
.L_x_14711:
[----:B------:R-:W-:Y:S05]  /*9940*/  BSYNC B1 ;  /* 0x0000000000017941 */ /* 0x000fea0003800000 */
.L_x_14709:
        /* <DEDUP_REMOVED lines=16> */
.L_x_14715:
[----:B------:R-:W-:Y:S05]  /*9a50*/  BSYNC B2 ;  /* 0x0000000000027941 */ /* 0x000fea0003800000 */
.L_x_14714:
        /* <DEDUP_REMOVED lines=44> */
.L_x_14713:
[----:B------:R-:W-:Y:S05]  /*9d20*/  BSYNC B1 ;  /* 0x0000000000017941 */ /* 0x000fea0003800000 */
.L_x_14712:
        /* <DEDUP_REMOVED lines=14> */
.L_x_14716:
        /* <DEDUP_REMOVED lines=12> */
.L_x_14719:
[----:B------:R-:W-:-:S07]  /*9ed0*/  IMAD.MOV.U32 R181, RZ, RZ, R178 ;  /* 0x000000ffffb57224 */ /* 0x000fce00078e00b2 */
.L_x_14720:
[----:B------:R-:W-:Y:S05]  /*9ee0*/  BSYNC B1 ;  /* 0x0000000000017941 */ /* 0x000fea0003800000 */
.L_x_14718:
        /* <DEDUP_REMOVED lines=16> */
.L_x_14724:
[----:B------:R-:W-:Y:S05]  /*9ff0*/  BSYNC B2 ;  /* 0x0000000000027941 */ /* 0x000fea0003800000 */
.L_x_14723:
        /* <DEDUP_REMOVED lines=44> */
.L_x_14722:
[----:B------:R-:W-:Y:S05]  /*a2c0*/  BSYNC B1 ;  /* 0x0000000000017941 */ /* 0x000fea0003800000 */
.L_x_14721:
        /* <DEDUP_REMOVED lines=9> */
.L_x_14717:
        /* <DEDUP_REMOVED lines=12> */
.L_x_14726:
[----:B------:R-:W-:-:S07]  /*a420*/  IMAD.MOV.U32 R188, RZ, RZ, R178 ;  /* 0x000000ffffbc7224 */ /* 0x000fce00078e00b2 */
.L_x_14727:
[----:B------:R-:W-:Y:S05]  /*a430*/  BSYNC B1 ;  /* 0x0000000000017941 */ /* 0x000fea0003800000 */
.L_x_14725:
        /* <DEDUP_REMOVED lines=16> */
.L_x_14731:
[----:B------:R-:W-:Y:S05]  /*a540*/  BSYNC B2 ;  /* 0x0000000000027941 */ /* 0x000fea0003800000 */
.L_x_14730:
        /* <DEDUP_REMOVED lines=44> */
.L_x_14729:
[----:B------:R-:W-:Y:S05]  /*a810*/  BSYNC B1 ;  /* 0x0000000000017941 */ /* 0x000fea0003800000 */
.L_x_14728:
        /* <DEDUP_REMOVED lines=12> */
.L_x_14732:
        /* <DEDUP_REMOVED lines=12> */
.L_x_14735:
[----:B------:R-:W-:-:S07]  /*a9a0*/  IMAD.MOV.U32 R182, RZ, RZ, R178 ;  /* 0x000000ffffb67224 */ /* 0x000fce00078e00b2 */
.L_x_14736:
[----:B------:R-:W-:Y:S05]  /*a9b0*/  BSYNC B1 ;  /* 0x0000000000017941 */ /* 0x000fea0003800000 */
.L_x_14734:
        /* <DEDUP_REMOVED lines=16> */
.L_x_14740:
[----:B------:R-:W-:Y:S05]  /*aac0*/  BSYNC B2 ;  /* 0x0000000000027941 */ /* 0x000fea0003800000 */
.L_x_14739:
        /* <DEDUP_REMOVED lines=44> */
.L_x_14738:
[----:B------:R-:W-:Y:S05]  /*ad90*/  BSYNC B1 ;  /* 0x0000000000017941 */ /* 0x000fea0003800000 */
.L_x_14737:
        /* <DEDUP_REMOVED lines=9> */
.L_x_14733:
        /* <DEDUP_REMOVED lines=12> */
.L_x_14742:
[----:B------:R-:W-:-:S07]  /*aef0*/  IMAD.MOV.U32 R188, RZ, RZ, R178 ;  /* 0x000000ffffbc7224 */ /* 0x000fce00078e00b2 */
.L_x_14743:
[----:B------:R-:W-:Y:S05]  /*af00*/  BSYNC B1 ;  /* 0x0000000000017941 */ /* 0x000fea0003800000 */
.L_x_14741:
        /* <DEDUP_REMOVED lines=16> */
.L_x_14747:
[----:B------:R-:W-:Y:S05]  /*b010*/  BSYNC B2 ;  /* 0x0000000000027941 */ /* 0x000fea0003800000 */
.L_x_14746:
        /* <DEDUP_REMOVED lines=44> */
.L_x_14745:
[----:B------:R-:W-:Y:S05]  /*b2e0*/  BSYNC B1 ;  /* 0x0000000000017941 */ /* 0x000fea0003800000 */
.L_x_14744:
        /* <DEDUP_REMOVED lines=12> */
.L_x_14748:
        /* <DEDUP_REMOVED lines=12> */
.L_x_14751:
[----:B------:R-:W-:-:S07]  /*b470*/  MOV R183, R178 ;  /* 0x000000b200b77202 */ /* 0x000fce0000000f00 */
.L_x_14752:
[----:B------:R-:W-:Y:S05]  /*b480*/  BSYNC B1 ;  /* 0x0000000000017941 */ /* 0x000fea0003800000 */
.L_x_14750:
        /* <DEDUP_REMOVED lines=16> */
.L_x_14756:
[----:B------:R-:W-:Y:S05]  /*b590*/  BSYNC B2 ;  /* 0x0000000000027941 */ /* 0x000fea0003800000 */
.L_x_14755:
        /* <DEDUP_REMOVED lines=44> */
.L_x_14754:
[----:B------:R-:W-:Y:S05]  /*b860*/  BSYNC B1 ;  /* 0x0000000000017941 */ /* 0x000fea0003800000 */
.L_x_14753:
        /* <DEDUP_REMOVED lines=9> */
.L_x_14749:
        /* <DEDUP_REMOVED lines=12> */
.L_x_14758:
[----:B------:R-:W-:-:S07]  /*b9c0*/  MOV R188, R178 ;  /* 0x000000b200bc7202 */ /* 0x000fce0000000f00 */
.L_x_14759:
[----:B------:R-:W-:Y:S05]  /*b9d0*/  BSYNC B1 ;  /* 0x0000000000017941 */ /* 0x000fea0003800000 */
.L_x_14757:
        /* <DEDUP_REMOVED lines=16> */
.L_x_14763:
[----:B------:R-:W-:Y:S05]  /*bae0*/  BSYNC B2 ;  /* 0x0000000000027941 */ /* 0x000fea0003800000 */
.L_x_14762:
        /* <DEDUP_REMOVED lines=44> */
.L_x_14761:
[----:B------:R-:W-:Y:S05]  /*bdb0*/  BSYNC B1 ;  /* 0x0000000000017941 */ /* 0x000fea0003800000 */
.L_x_14760:
        /* <DEDUP_REMOVED lines=12> */
.L_x_14764:
        /* <DEDUP_REMOVED lines=12> */
.L_x_14767:
[----:B------:R-:W-:-:S07]  /*bf40*/  IMAD.MOV.U32 R184, RZ, RZ, R178 ;  /* 0x000000ffffb87224 */ /* 0x000fce00078e00b2 */
.L_x_14768:
[----:B------:R-:W-:Y:S05]  /*bf50*/  BSYNC B1 ;  /* 0x0000000000017941 */ /* 0x000fea0003800000 */
.L_x_14766:
        /* <DEDUP_REMOVED lines=16> */
.L_x_14772:
[----:B------:R-:W-:Y:S05]  /*c060*/  BSYNC B2 ;  /* 0x0000000000027941 */ /* 0x000fea0003800000 */
.L_x_14771:
        /* <DEDUP_REMOVED lines=44> */
.L_x_14770:
[----:B------:R-:W-:Y:S05]  /*c330*/  BSYNC B1 ;  /* 0x0000000000017941 */ /* 0x000fea0003800000 */
.L_x_14769:
        /* <DEDUP_REMOVED lines=9> */
.L_x_14765:
        /* <DEDUP_REMOVED lines=51> */
.L_x_14773:
[----:B------:R-:W-:-:S07]  /*c700*/  IADD3 R136, R136, 0x80, RZ ;  /* 0x0000008088887810 */ /* 0x000fce0007ffe0ff */
.L_x_14644:
[----:B------:R-:W-:Y:S05]  /*c710*/  BSYNC B0 ;  /* 0x0000000000007941 */ /* 0x000fea0003800000 */
.L_x_14643:
        /* <DEDUP_REMOVED lines=30> */
.L_x_14777:
[----:B------:R-:W-:-:S07]  /*c900*/  IMAD.MOV.U32 R186, RZ, RZ, R178 ;  /* 0x000000ffffba7224 */ /* 0x000fce00078e00b2 */
.L_x_14778:
[----:B------:R-:W-:Y:S05]  /*c910*/  BSYNC B1 ;  /* 0x0000000000017941 */ /* 0x000fea0003800000 */
.L_x_14776:
        /* <DEDUP_REMOVED lines=16> */
.L_x_14782:
[----:B------:R-:W-:Y:S05]  /*ca20*/  BSYNC B2 ;  /* 0x0000000000027941 */ /* 0x000fea0003800000 */
.L_x_14781:
        /* <DEDUP_REMOVED lines=44> */
.L_x_14780:
[----:B------:R-:W-:Y:S05]  /*ccf0*/  BSYNC B1 ;  /* 0x0000000000017941 */ /* 0x000fea0003800000 */
.L_x_14779:
        /* <DEDUP_REMOVED lines=19> */
.L_x_14783:
        /* <DEDUP_REMOVED lines=12> */
.L_x_14786:
[----:B------:R-:W-:-:S07]  /*cef0*/  IMAD.MOV.U32 R175, RZ, RZ, R178 ;  /* 0x000000ffffaf7224 */ /* 0x000fce00078e00b2 */
.L_x_14787:
[----:B------:R-:W-:Y:S05]  /*cf00*/  BSYNC B1 ;  /* 0x0000000000017941 */ /* 0x000fea0003800000 */
.L_x_14785:
        /* <DEDUP_REMOVED lines=16> */
.L_x_14791:
[----:B------:R-:W-:Y:S05]  /*d010*/  BSYNC B2 ;  /* 0x0000000000027941 */ /* 0x000fea0003800000 */
.L_x_14790:
        /* <DEDUP_REMOVED lines=44> */
.L_x_14789:
[----:B------:R-:W-:Y:S05]  /*d2e0*/  BSYNC B1 ;  /* 0x0000000000017941 */ /* 0x000fea0003800000 */
.L_x_14788:
        /* <DEDUP_REMOVED lines=9> */
.L_x_14784:
        /* <DEDUP_REMOVED lines=12> */
.L_x_14793:
[----:B------:R-:W-:-:S07]  /*d440*/  IMAD.MOV.U32 R186, RZ, RZ, R178 ;  /* 0x000000ffffba7224 */ /* 0x000fce00078e00b2 */
.L_x_14794:
[----:B------:R-:W-:Y:S05]  /*d450*/  BSYNC B1 ;  /* 0x0000000000017941 */ /* 0x000fea0003800000 */
.L_x_14792:
        /* <DEDUP_REMOVED lines=16> */
.L_x_14798:
[----:B------:R-:W-:Y:S05]  /*d560*/  BSYNC B2 ;  /* 0x0000000000027941 */ /* 0x000fea0003800000 */
.L_x_14797:
        /* <DEDUP_REMOVED lines=44> */
.L_x_14796:
[----:B------:R-:W-:Y:S05]  /*d830*/  BSYNC B1 ;  /* 0x0000000000017941 */ /* 0x000fea0003800000 */
.L_x_14795:
        /* <DEDUP_REMOVED lines=14> */
.L_x_14799:
        /* <DEDUP_REMOVED lines=12> */
.L_x_14802:
[----:B------:R-:W-:-:S07]  /*d9e0*/  IMAD.MOV.U32 R132, RZ, RZ, R178 ;  /* 0x000000ffff847224 */ /* 0x000fce00078e00b2 */
.L_x_14803:
[----:B------:R-:W-:Y:S05]  /*d9f0*/  BSYNC B1 ;  /* 0x0000000000017941 */ /* 0x000fea0003800000 */
.L_x_14801:
        /* <DEDUP_REMOVED lines=16> */
.L_x_14807:
[----:B------:R-:W-:Y:S05]  /*db00*/  BSYNC B2 ;  /* 0x0000000000027941 */ /* 0x000fea0003800000 */
.L_x_14806:
        /* <DEDUP_REMOVED lines=43> */
.L_x_14805:
[----:B------:R-:W-:Y:S05]  /*ddc0*/  BSYNC B1 ;  /* 0x0000000000017941 */ /* 0x000fea0003800000 */
.L_x_14804:
        /* <DEDUP_REMOVED lines=9> */
.L_x_14800:
        /* <DEDUP_REMOVED lines=12> */
.L_x_14809:
[----:B------:R-:W-:-:S07]  /*df20*/  MOV R186, R178 ;  /* 0x000000b200ba7202 */ /* 0x000fce0000000f00 */
.L_x_14810:
[----:B------:R-:W-:Y:S05]  /*df30*/  BSYNC B1 ;  /* 0x0000000000017941 */ /* 0x000fea0003800000 */
.L_x_14808:
        /* <DEDUP_REMOVED lines=16> */
.L_x_14814:
[----:B------:R-:W-:Y:S05]  /*e040*/  BSYNC B2 ;  /* 0x0000000000027941 */ /* 0x000fea0003800000 */
.L_x_14813:
        /* <DEDUP_REMOVED lines=44> */
.L_x_14812:
[----:B------:R-:W-:Y:S05]  /*e310*/  BSYNC B1 ;  /* 0x0000000000017941 */ /* 0x000fea0003800000 */
.L_x_14811:
        /* <DEDUP_REMOVED lines=14> */
.L_x_14815:
        /* <DEDUP_REMOVED lines=12> */
.L_x_14818:
[----:B------:R-:W-:-:S07]  /*e4c0*/  IMAD.MOV.U32 R188, RZ, RZ, R178 ;  /* 0x000000ffffbc7224 */ /* 0x000fce00078e00b2 */
.L_x_14819:
[----:B------:R-:W-:Y:S05]  /*e4d0*/  BSYNC B1 ;  /* 0x0000000000017941 */ /* 0x000fea0003800000 */
.L_x_14817:
        /* <DEDUP_REMOVED lines=16> */
.L_x_14823:
[----:B------:R-:W-:Y:S05]  /*e5e0*/  BSYNC B2 ;  /* 0x0000000000027941 */ /* 0x000fea0003800000 */
.L_x_14822:
        /* <DEDUP_REMOVED lines=43> */
.L_x_14821:
[----:B------:R-:W-:Y:S05]  /*e8a0*/  BSYNC B1 ;  /* 0x0000000000017941 */ /* 0x000fea0003800000 */
.L_x_14820:
        /* <DEDUP_REMOVED lines=9> */
.L_x_14816:
        /* <DEDUP_REMOVED lines=12> */
.L_x_14825:
[----:B------:R-:W-:-:S07]  /*ea00*/  IMAD.MOV.U32 R188, RZ, RZ, R178 ;  /* 0x000000ffffbc7224 */ /* 0x000fce00078e00b2 */
.L_x_14826:
[----:B------:R-:W-:Y:S05]  /*ea10*/  BSYNC B1 ;  /* 0x0000000000017941 */ /* 0x000fea0003800000 */
.L_x_14824:
        /* <DEDUP_REMOVED lines=16> */
.L_x_14830:
[----:B------:R-:W-:Y:S05]  /*eb20*/  BSYNC B2 ;  /* 0x0000000000027941 */ /* 0x000fea0003800000 */
.L_x_14829:
        /* <DEDUP_REMOVED lines=44> */
.L_x_14828:
[----:B------:R-:W-:Y:S05]  /*edf0*/  BSYNC B1 ;  /* 0x0000000000017941 */ /* 0x000fea0003800000 */
.L_x_14827:
        /* <DEDUP_REMOVED lines=14> */
.L_x_14831:
        /* <DEDUP_REMOVED lines=12> */
.L_x_14834:
[----:B------:R-:W-:-:S07]  /*efa0*/  MOV R180, R178 ;  /* 0x000000b200b47202 */ /* 0x000fce0000000f00 */
.L_x_14835:
[----:B------:R-:W-:Y:S05]  /*efb0*/  BSYNC B1 ;  /* 0x0000000000017941 */ /* 0x000fea0003800000 */
.L_x_14833:
        /* <DEDUP_REMOVED lines=16> */
.L_x_14839:
[----:B------:R-:W-:Y:S05]  /*f0c0*/  BSYNC B2 ;  /* 0x0000000000027941 */ /* 0x000fea0003800000 */
.L_x_14838:
        /* <DEDUP_REMOVED lines=44> */
.L_x_14837:
[----:B------:R-:W-:Y:S05]  /*f390*/  BSYNC B1 ;  /* 0x0000000000017941 */ /* 0x000fea0003800000 */
.L_x_14836:
        /* <DEDUP_REMOVED lines=9> */
.L_x_14832:
        /* <DEDUP_REMOVED lines=12> */
.L_x_14841:
[----:B------:R-:W-:-:S07]  /*f4f0*/  IMAD.MOV.U32 R186, RZ, RZ, R178 ;  /* 0x000000ffffba7224 */ /* 0x000fce00078e00b2 */
.L_x_14842:
[----:B------:R-:W-:Y:S05]  /*f500*/  BSYNC B1 ;  /* 0x0000000000017941 */ /* 0x000fea0003800000 */
.L_x_14840:
        /* <DEDUP_REMOVED lines=16> */
.L_x_14846:
[----:B------:R-:W-:Y:S05]  /*f610*/  BSYNC B2 ;  /* 0x0000000000027941 */ /* 0x000fea0003800000 */
.L_x_14845:
        /* <DEDUP_REMOVED lines=44> */
.L_x_14844:
[----:B------:R-:W-:Y:S05]  /*f8e0*/  BSYNC B1 ;  /* 0x0000000000017941 */ /* 0x000fea0003800000 */
.L_x_14843:
        /* <DEDUP_REMOVED lines=14> */
.L_x_14847:
        /* <DEDUP_REMOVED lines=12> */
.L_x_14850:
[----:B------:R-:W-:-:S07]  /*fa90*/  MOV R181, R178 ;  /* 0x000000b200b57202 */ /* 0x000fce0000000f00 */
.L_x_14851:
[----:B------:R-:W-:Y:S05]  /*faa0*/  BSYNC B1 ;  /* 0x0000000000017941 */ /* 0x000fea0003800000 */
.L_x_14849:
        /* <DEDUP_REMOVED lines=16> */
.L_x_14855:
[----:B------:R-:W-:Y:S05]  /*fbb0*/  BSYNC B2 ;  /* 0x0000000000027941 */ /* 0x000fea0003800000 */
.L_x_14854:
        /* <DEDUP_REMOVED lines=44> */
.L_x_14853:
[----:B------:R-:W-:Y:S05]  /*fe80*/  BSYNC B1 ;  /* 0x0000000000017941 */ /* 0x000fea0003800000 */
.L_x_14852:
        /* <DEDUP_REMOVED lines=9> */
.L_x_14848:
        /* <DEDUP_REMOVED lines=12> */
.L_x_14857:
[----:B------:R-:W-:-:S07]  /*ffe0*/  IMAD.MOV.U32 R188, RZ, RZ, R178 ;  /* 0x000000ffffbc7224 */ /* 0x000fce00078e00b2 */
.L_x_14858:
[----:B------:R-:W-:Y:S05]  /*fff0*/  BSYNC B1 ;  /* 0x0000000000017941 */ /* 0x000fea0003800000 */
.L_x_14856:
        /* <DEDUP_REMOVED lines=16> */
.L_x_14862:
[----:B------:R-:W-:Y:S05]  /*10100*/  BSYNC B2 ;  /* 0x0000000000027941 */ /* 0x000fea0003800000 */
.L_x_14861:
        /* <DEDUP_REMOVED lines=44> */
.L_x_14860:
[----:B------:R-:W-:Y:S05]  /*103d0*/  BSYNC B1 ;  /* 0x0000000000017941 */ /* 0x000fea0003800000 */
.L_x_14859:
        /* <DEDUP_REMOVED lines=12> */
.L_x_14863:
        /* <DEDUP_REMOVED lines=12> */
.L_x_14866:
[----:B------:R-:W-:-:S07]  /*10560*/  MOV R182, R178 ;  /* 0x000000b200b67202 */ /* 0x000fce0000000f00 */
.L_x_14867:
[----:B------:R-:W-:Y:S05]  /*10570*/  BSYNC B1 ;  /* 0x0000000000017941 */ /* 0x000fea0003800000 */
.L_x_14865:
        /* <DEDUP_REMOVED lines=16> */
.L_x_14871:
[----:B------:R-:W-:Y:S05]  /*10680*/  BSYNC B2 ;  /* 0x0000000000027941 */ /* 0x000fea0003800000 */
.L_x_14870:
        /* <DEDUP_REMOVED lines=44> */
.L_x_14869:
[----:B------:R-:W-:Y:S05]  /*10950*/  BSYNC B1 ;  /* 0x0000000000017941 */ /* 0x000fea0003800000 */
.L_x_14868:
        /* <DEDUP_REMOVED lines=9> */
.L_x_14864:
        /* <DEDUP_REMOVED lines=12> */
.L_x_14873:
[----:B------:R-:W-:-:S07]  /*10ab0*/  IMAD.MOV.U32 R188, RZ, RZ, R178 ;  /* 0x000000ffffbc7224 */ /* 0x000fce00078e00b2 */
.L_x_14874:
[----:B------:R-:W-:Y:S05]  /*10ac0*/  BSYNC B1 ;  /* 0x0000000000017941 */ /* 0x000fea0003800000 */
.L_x_14872:
        /* <DEDUP_REMOVED lines=16> */
.L_x_14878:
[----:B------:R-:W-:Y:S05]  /*10bd0*/  BSYNC B2 ;  /* 0x0000000000027941 */ /* 0x000fea0003800000 */
.L_x_14877:
        /* <DEDUP_REMOVED lines=44> */
.L_x_14876:
[----:B------:R-:W-:Y:S05]  /*10ea0*/  BSYNC B1 ;  /* 0x0000000000017941 */ /* 0x000fea0003800000 */
.L_x_14875:
        /* <DEDUP_REMOVED lines=12> */
.L_x_14879:
        /* <DEDUP_REMOVED lines=12> */
.L_x_14882:
[----:B------:R-:W-:-:S07]  /*11030*/  MOV R183, R178 ;  /* 0x000000b200b77202 */ /* 0x000fce0000000f00 */
.L_x_14883:
[----:B------:R-:W-:Y:S05]  /*11040*/  BSYNC B1 ;  /* 0x0000000000017941 */ /* 0x000fea0003800000 */
.L_x_14881:
        /* <DEDUP_REMOVED lines=16> */
.L_x_14887:
[----:B------:R-:W-:Y:S05]  /*11150*/  BSYNC B2 ;  /* 0x0000000000027941 */ /* 0x000fea0003800000 */
.L_x_14886:
        /* <DEDUP_REMOVED lines=44> */
.L_x_14885:
[----:B------:R-:W-:Y:S05]  /*11420*/  BSYNC B1 ;  /* 0x0000000000017941 */ /* 0x000fea0003800000 */
.L_x_14884:
        /* <DEDUP_REMOVED lines=9> */
.L_x_14880:
        /* <DEDUP_REMOVED lines=12> */
.L_x_14889:
[----:B------:R-:W-:-:S07]  /*11580*/  IMAD.MOV.U32 R188, RZ, RZ, R178 ;  /* 0x000000ffffbc7224 */ /* 0x000fce00078e00b2 */
.L_x_14890:
[----:B------:R-:W-:Y:S05]  /*11590*/  BSYNC B1 ;  /* 0x0000000000017941 */ /* 0x000fea0003800000 */
.L_x_14888:
        /* <DEDUP_REMOVED lines=16> */
.L_x_14894:
[----:B------:R-:W-:Y:S05]  /*116a0*/  BSYNC B2 ;  /* 0x0000000000027941 */ /* 0x000fea0003800000 */
.L_x_14893:
        /* <DEDUP_REMOVED lines=44> */
.L_x_14892:
[----:B------:R-:W-:Y:S05]  /*11970*/  BSYNC B1 ;  /* 0x0000000000017941 */ /* 0x000fea0003800000 */
.L_x_14891:
        /* <DEDUP_REMOVED lines=12> */
.L_x_14895:
        /* <DEDUP_REMOVED lines=12> */
.L_x_14898:
[----:B------:R-:W-:-:S07]  /*11b00*/  MOV R184, R178 ;  /* 0x000000b200b87202 */ /* 0x000fce0000000f00 */
.L_x_14899:
[----:B------:R-:W-:Y:S05]  /*11b10*/  BSYNC B1 ;  /* 0x0000000000017941 */ /* 0x000fea0003800000 */
.L_x_14897:
        /* <DEDUP_REMOVED lines=16> */
.L_x_14903:
[----:B------:R-:W-:Y:S05]  /*11c20*/  BSYNC B2 ;  /* 0x0000000000027941 */ /* 0x000fea0003800000 */
.L_x_14902:
        /* <DEDUP_REMOVED lines=44> */
.L_x_14901:
[----:B------:R-:W-:Y:S05]  /*11ef0*/  BSYNC B1 ;  /* 0x0000000000017941 */ /* 0x000fea0003800000 */
.L_x_14900:
        /* <DEDUP_REMOVED lines=9> */
.L_x_14896:
[----:B------:R-:W-:Y:S01]  /*11f90*/  SEL R139, RZ, 0x10000, P4 ;  /* 0x00010000ff8b7807 */ /* 0x000fe20002000000 */
[----:B------:R-:W-:Y:S01]  /*11fa0*/  IMAD.SHL.U32 R188, R136, 0x8, RZ ;  /* 0x0000000888bc7824 */ /* 0x000fe200078e00ff */
[C---:B------:R-:W-:Y:S02]  /*11fb0*/  LOP3.LUT P4, RZ, R191.reuse, 0x2, RZ, 0xc0, !PT ;  /* 0x00000002bfff7812 */ /* 0x040fe4000788c0ff */
[C---:B------:R-:W-:Y:S02]  /*11fc0*/  LOP3.LUT P6, RZ, R191.reuse, 0x4, RZ, 0xc0, !PT ;  /* 0x00000004bfff7812 */ /* 0x040fe400078cc0ff */
[----:B------:R-:W-:Y:S02]  /*11fd0*/  LOP3.LUT P1, RZ, R191, 0x8, RZ, 0xc0, !PT ;  /* 0x00000008bfff7812 */ /* 0x000fe4000782c0ff */
[----:B------:R-:W-:Y:S02]  /*11fe0*/  SEL R140, RZ, 0x1, P4 ;  /* 0x00000001ff8c7807 */ /* 0x000fe40002000000 */
[----:B------:R-:W-:-:S02]  /*11ff0*/  SEL R143, RZ, 0x1000000, P5 ;  /* 0x01000000ff8f7807 */ /* 0x000fc40002800000 */
[C---:B------:R-:W-:Y:S01]  /*12000*/  LOP3.LUT P5, RZ, R191.reuse, 0x1, RZ, 0xc0, !PT ;  /* 0x00000001bfff7812 */ /* 0x040fe200078ac0ff */
        /* <DEDUP_REMOVED lines=43> */
.L_x_14775:
[----:B------:R-:W-:Y:S05]  /*122c0*/  BSYNC B0 ;  /* 0x0000000000007941 */ /* 0x000fea0003800000 */
.L_x_14774:
        /* <DEDUP_REMOVED lines=104> */
.L_x_14922:
        /* <DEDUP_REMOVED lines=120> */
.L_x_14906:
[----:B------:R-:W-:Y:S05]  /*130d0*/  BSYNC B0 ;  /* 0x0000000000007941 */ /* 0x000fea0003800000 */
.L_x_14905:
        /* <DEDUP_REMOVED lines=50> */
.L_x_14908:
[----:B------:R-:W-:Y:S05]  /*13400*/  BSYNC B0 ;  /* 0x0000000000007941 */ /* 0x000fea0003800000 */
.L_x_14907:
        /* <DEDUP_REMOVED lines=49> */
.L_x_14910:
[----:B------:R-:W-:Y:S05]  /*13720*/  BSYNC B0 ;  /* 0x0000000000007941 */ /* 0x000fea0003800000 */
.L_x_14909:
[----:B------:R-:W-:Y:S02]  /*13730*/  IADD3 R162, R162, UR16, RZ ;  /* 0x00000010a2a27c10 */ /* 0x000fe4000fffe0ff */
[----:B0-----:R-:W-:Y:S02]  /*13740*/  SEL R0, RZ, 0x1, P1 ;  /* 0x00000001ff007807 */ /* 0x001fe40000800000 */
[----:B------:R-:W-:-:S13]  /*13750*/  ISETP.GE.AND P0, PT, R162, UR17, PT ;  /* 0x00000011a2007c0c */ /* 0x000fda000bf06270 */
[----:B------:R-:W-:Y:S05]  /*13760*/  @!P0 BRA `(.L_x_14911) ;  /* 0xfffffed400f88947 */ /* 0x000fea000383ffff */
[----:B------:R-:W-:Y:S05]  /*13770*/  EXIT ;  /* 0x000000000000794d */ /* 0x000fea0003800000 */
.L_x_14904:
[----:B------:R-:W-:Y:S01]  /*13780*/  IMAD.MOV.U32 R189, RZ, RZ, R139 ;  /* 0x000000ffffbd7224 */ /* 0x000fe200078e008b */
[----:B------:R-:W-:Y:S01]  /*13790*/  MOV R188, 0x1 ;  /* 0x0000000100bc7802 */ /* 0x000fe20000000f00 */
[----:B------:R-:W-:Y:S01]  /*137a0*/  IMAD.MOV.U32 R193, RZ, RZ, 0x1f ;  /* 0x0000001fffc17424 */ /* 0x000fe200078e00ff */
[----:B------:R-:W-:-:S07]  /*137b0*/  MOV R186, 0xffffffff ;  /* 0xffffffff00ba7802 */ /* 0x000fce0000000f00 */
[----:B-123-5:R-:W-:Y:S05]  /*137c0*/  WARPSYNC.COLLECTIVE R186, `(.L_x_14912) ;  /* 0x00000000ba087348 */ /* 0x02efea0003c00000 */
[----:B------:R0:W4:Y:S02]  /*137d0*/  SHFL.BFLY P4, R187, R189, R188, R193 ;  /* 0x0c0000bcbdbb7389 */ /* 0x00012400000800c1 */
[----:B012345:R-:W-:Y:S01]  /*137e0*/  ENDCOLLECTIVE ;  /* 0x000000000000791b */ /* 0x03ffe20003800000 */
.L_x_14912:
[----:B------:R-:W-:Y:S02]  /*137f0*/  IMAD.MOV.U32 R188, RZ, RZ, 0x2 ;  /* 0x00000002ffbc7424 */ /* 0x000fe400078e00ff */
[----:B------:R-:W-:-:S04]  /*13800*/  IMAD.MOV.U32 R0, RZ, RZ, R187 ;  /* 0x000000ffff007224 */ /* 0x000fc800078e00bb */
[----:B------:R-:W-:-:S05]  /*13810*/  FADD.FTZ R140, R139, R0 ;  /* 0x000000008b8c7221 */ /* 0x000fca0000010000 */
[----:B------:R-:W-:-:S07]  /*13820*/  MOV R189, R140 ;  /* 0x0000008c00bd7202 */ /* 0x000fce0000000f00 */
[----:B------:R-:W-:Y:S05]  /*13830*/  WARPSYNC.COLLECTIVE R186, `(.L_x_14913) ;  /* 0x00000000ba087348 */ /* 0x000fea0003c00000 */
[----:B------:R0:W1:Y:S02]  /*13840*/  SHFL.BFLY P4, R187, R189, R188, R193 ;  /* 0x0c0000bcbdbb7389 */ /* 0x00006400000800c1 */
[----:B01----:R-:W-:Y:S01]  /*13850*/  ENDCOLLECTIVE ;  /* 0x000000000000791b */ /* 0x003fe20003800000 */
.L_x_14913:
[----:B------:R-:W-:Y:S01]  /*13860*/  HFMA2.MMA R188, -RZ, RZ, 0, 2.384185791015625e-07 ;  /* 0x00000004ffbc7435 */ /* 0x000fe200000001ff */
[----:B------:R-:W-:-:S05]  /*13870*/  MOV R141, R187 ;  /* 0x000000bb008d7202 */ /* 0x000fca0000000f00 */
[----:B------:R-:W-:-:S04]  /*13880*/  FADD.FTZ R141, R140, R141 ;  /* 0x0000008d8c8d7221 */ /* 0x000fc80000010000 */
[----:B------:R-:W-:-:S07]  /*13890*/  IMAD.MOV.U32 R189, RZ, RZ, R141 ;  /* 0x000000ffffbd7224 */ /* 0x000fce00078e008d */
[----:B------:R-:W-:Y:S05]  /*138a0*/  WARPSYNC.COLLECTIVE R186, `(.L_x_14914) ;  /* 0x00000000ba087348 */ /* 0x000fea0003c00000 */
[----:B------:R0:W1:Y:S02]  /*138b0*/  SHFL.BFLY P4, R187, R189, R188, R193 ;  /* 0x0c0000bcbdbb7389 */ /* 0x00006400000800c1 */
[----:B01----:R-:W-:Y:S01]  /*138c0*/  ENDCOLLECTIVE ;  /* 0x000000000000791b */ /* 0x003fe20003800000 */
.L_x_14914:
[----:B------:R-:W-:Y:S02]  /*138d0*/  IMAD.MOV.U32 R188, RZ, RZ, 0x8 ;  /* 0x00000008ffbc7424 */ /* 0x000fe400078e00ff */
[----:B------:R-:W-:-:S04]  /*138e0*/  IMAD.MOV.U32 R0, RZ, RZ, R187 ;  /* 0x000000ffff007224 */ /* 0x000fc800078e00bb */
[----:B------:R-:W-:-:S05]  /*138f0*/  FADD.FTZ R142, R141, R0 ;  /* 0x000000008d8e7221 */ /* 0x000fca0000010000 */
[----:B------:R-:W-:-:S07]  /*13900*/  MOV R189, R142 ;  /* 0x0000008e00bd7202 */ /* 0x000fce0000000f00 */
[----:B------:R-:W-:Y:S05]  /*13910*/  WARPSYNC.COLLECTIVE R186, `(.L_x_14915) ;  /* 0x00000000ba087348 */ /* 0x000fea0003c00000 */
[----:B------:R0:W1:Y:S02]  /*13920*/  SHFL.BFLY P4, R187, R189, R188, R193 ;  /* 0x0c0000bcbdbb7389 */ /* 0x00006400000800c1 */
[----:B01----:R-:W-:Y:S01]  /*13930*/  ENDCOLLECTIVE ;  /* 0x000000000000791b */ /* 0x003fe20003800000 */
.L_x_14915:
[----:B------:R-:W-:Y:S01]  /*13940*/  HFMA2.MMA R188, -RZ, RZ, 0, 9.5367431640625e-07 ;  /* 0x00000010ffbc7435 */ /* 0x000fe200000001ff */
[----:B------:R-:W-:-:S05]  /*13950*/  MOV R143, R187 ;  /* 0x000000bb008f7202 */ /* 0x000fca0000000f00 */
[----:B------:R-:W-:-:S04]  /*13960*/  FADD.FTZ R143, R142, R143 ;  /* 0x0000008f8e8f7221 */ /* 0x000fc80000010000 */
[----:B------:R-:W-:-:S07]  /*13970*/  IMAD.MOV.U32 R189, RZ, RZ, R143 ;  /* 0x000000ffffbd7224 */ /* 0x000fce00078e008f */
[----:B------:R-:W-:Y:S05]  /*13980*/  WARPSYNC.COLLECTIVE R186, `(.L_x_14916) ;  /* 0x00000000ba087348 */ /* 0x000fea0003c00000 */
[----:B------:R0:W1:Y:S02]  /*13990*/  SHFL.BFLY P4, R187, R189, R188, R193 ;  /* 0x0c0000bcbdbb7389 */ /* 0x00006400000800c1 */
[----:B01----:R-:W-:Y:S01]  /*139a0*/  ENDCOLLECTIVE ;  /* 0x000000000000791b */ /* 0x003fe20003800000 */
.L_x_14916:
        /* <DEDUP_REMOVED lines=57> */
.L_x_14917:
[----:B------:R-:W-:Y:S01]  /*13d40*/  HFMA2.MMA R188, -RZ, RZ, 0, 1.1920928955078125e-07 ;  /* 0x00000002ffbc7435 */ /* 0x000fe200000001ff */
[----:B------:R-:W-:-:S05]  /*13d50*/  MOV R139, R187 ;  /* 0x000000bb008b7202 */ /* 0x000fca0000000f00 */
[----:B------:R-:W-:-:S04]  /*13d60*/  FADD.FTZ R139, R0, R139 ;  /* 0x0000008b008b7221 */ /* 0x000fc80000010000 */
[----:B------:R-:W-:-:S07]  /*13d70*/  IMAD.MOV.U32 R189, RZ, RZ, R139 ;  /* 0x000000ffffbd7224 */ /* 0x000fce00078e008b */
[----:B------:R-:W-:Y:S05]  /*13d80*/  WARPSYNC.COLLECTIVE R186, `(.L_x_14918) ;  /* 0x00000000ba087348 */ /* 0x000fea0003c00000 */
[----:B------:R0:W1:Y:S02]  /*13d90*/  SHFL.BFLY P4, R187, R189, R188, R193 ;  /* 0x0c0000bcbdbb7389 */ /* 0x00006400000800c1 */
[----:B01----:R-:W-:Y:S01]  /*13da0*/  ENDCOLLECTIVE ;  /* 0x000000000000791b */ /* 0x003fe20003800000 */
.L_x_14918:
[----:B------:R-:W-:Y:S02]  /*13db0*/  IMAD.MOV.U32 R188, RZ, RZ, 0x4 ;  /* 0x00000004ffbc7424 */ /* 0x000fe400078e00ff */
[----:B------:R-:W-:-:S04]  /*13dc0*/  IMAD.MOV.U32 R140, RZ, RZ, R187 ;  /* 0x000000ffff8c7224 */ /* 0x000fc800078e00bb */
[----:B------:R-:W-:-:S05]  /*13dd0*/  FADD.FTZ R140, R139, R140 ;  /* 0x0000008c8b8c7221 */ /* 0x000fca0000010000 */
[----:B------:R-:W-:-:S07]  /*13de0*/  MOV R189, R140 ;  /* 0x0000008c00bd7202 */ /* 0x000fce0000000f00 */
[----:B------:R-:W-:Y:S05]  /*13df0*/  WARPSYNC.COLLECTIVE R186, `(.L_x_14919) ;  /* 0x00000000ba087348 */ /* 0x000fea0003c00000 */
[----:B------:R0:W1:Y:S02]  /*13e00*/  SHFL.BFLY P4, R187, R189, R188, R193 ;  /* 0x0c0000bcbdbb7389 */ /* 0x00006400000800c1 */
[----:B01----:R-:W-:Y:S01]  /*13e10*/  ENDCOLLECTIVE ;  /* 0x000000000000791b */ /* 0x003fe20003800000 */
.L_x_14919:
[----:B------:R-:W-:Y:S01]  /*13e20*/  HFMA2.MMA R188, -RZ, RZ, 0, 4.76837158203125e-07 ;  /* 0x00000008ffbc7435 */ /* 0x000fe200000001ff */
[----:B------:R-:W-:-:S05]  /*13e30*/  MOV R141, R187 ;  /* 0x000000bb008d7202 */ /* 0x000fca0000000f00 */
[----:B------:R-:W-:-:S04]  /*13e40*/  FADD.FTZ R141, R140, R141 ;  /* 0x0000008d8c8d7221 */ /* 0x000fc80000010000 */
[----:B------:R-:W-:-:S07]  /*13e50*/  IMAD.MOV.U32 R189, RZ, RZ, R141 ;  /* 0x000000ffffbd7224 */ /* 0x000fce00078e008d */
[----:B------:R-:W-:Y:S05]  /*13e60*/  WARPSYNC.COLLECTIVE R186, `(.L_x_14920) ;  /* 0x00000000ba087348 */ /* 0x000fea0003c00000 */
[----:B------:R0:W1:Y:S02]  /*13e70*/  SHFL.BFLY P4, R187, R189, R188, R193 ;  /* 0x0c0000bcbdbb7389 */ /* 0x00006400000800c1 */
[----:B01----:R-:W-:Y:S01]  /*13e80*/  ENDCOLLECTIVE ;  /* 0x000000000000791b */ /* 0x003fe20003800000 */
.L_x_14920:
[----:B------:R-:W-:Y:S02]  /*13e90*/  IMAD.MOV.U32 R188, RZ, RZ, 0x10 ;  /* 0x00000010ffbc7424 */ /* 0x000fe400078e00ff */
[----:B------:R-:W-:-:S04]  /*13ea0*/  IMAD.MOV.U32 R142, RZ, RZ, R187 ;  /* 0x000000ffff8e7224 */ /* 0x000fc800078e00bb */
[----:B------:R-:W-:-:S05]  /*13eb0*/  FADD.FTZ R142, R141, R142 ;  /* 0x0000008e8d8e7221 */ /* 0x000fca0000010000 */
[----:B------:R-:W-:-:S07]  /*13ec0*/  MOV R189, R142 ;  /* 0x0000008e00bd7202 */ /* 0x000fce0000000f00 */
[----:B------:R-:W-:Y:S05]  /*13ed0*/  WARPSYNC.COLLECTIVE R186, `(.L_x_14921) ;  /* 0x00000000ba087348 */ /* 0x000fea0003c00000 */
[----:B------:R0:W1:Y:S02]  /*13ee0*/  SHFL.BFLY P4, R187, R189, R188, R193 ;  /* 0x0c0000bcbdbb7389 */ /* 0x00006400000800c1 */
[----:B01----:R-:W-:Y:S01]  /*13ef0*/  ENDCOLLECTIVE ;  /* 0x000000000000791b */ /* 0x003fe20003800000 */
.L_x_14921:
[----:B------:R-:W-:Y:S01]  /*13f00*/  MOV R143, R187 ;  /* 0x000000bb008f7202 */ /* 0x000fe20000000f00 */
[----:B------:R-:W-:Y:S06]  /*13f10*/  BRA `(.L_x_14922) ;  /* 0xffffffe8008c7947 */ /* 0x000fec000383ffff */
.L_x_14923:
        /* <DEDUP_REMOVED lines=14> */
.L_x_20600:


//--------------------- .text._ZN10layer_norm31ln_parallel_residual_fwd_kernelINS_13Kernel_traitsIf6__halffS2_fjLj3072ELj1ELj1ELj4ELj16ENS_18Kernel_traits_baseILj3072EfS2_fS2_fjLj128EEEEELb1ELb0ELb1EEEvNS_9FwdParamsE --------------------------
	.section	.text._ZN10layer_norm31ln_parallel_residual_fwd_kernelINS_13Kernel_traitsIf6__halffS2_fjLj3072ELj1ELj1ELj4ELj16ENS_18Kernel_traits_baseILj3072EfS2_fS2_fjLj128EEEEELb1ELb0ELb1EEEvNS_9FwdParamsE,"ax",@progbits
	.align	128
        .global         _ZN10layer_norm31ln_parallel_residual_fwd_kernelINS_13Kernel_traitsIf6__halffS2_fjLj3072ELj1ELj1ELj4ELj16ENS_18Kernel_traits_baseILj3072EfS2_fS2_fjLj128EEEEELb1ELb0ELb1EEEvNS_9FwdParamsE
        .type           _ZN10layer_norm31ln_parallel_residual_fwd_kernelINS_13Kernel_traitsIf6__halffS2_fjLj3072ELj1ELj1ELj4ELj16ENS_18Kernel_traits_baseILj3072EfS2_fS2_fjLj128EEEEELb1ELb0ELb1EEEvNS_9FwdParamsE,@function
        .size           _ZN10layer_norm31ln_parallel_residual_fwd_kernelINS_13Kernel_traitsIf6__halffS2_fjLj3072ELj1ELj1ELj4ELj16ENS_18Kernel_traits_baseILj3072EfS2_fS2_fjLj128EEEEELb1ELb0ELb1EEEvNS_9FwdParamsE,(.L_x_20601 - _ZN10layer_norm31ln_parallel_residual_fwd_kernelINS_13Kernel_traitsIf6__halffS2_fjLj3072ELj1ELj1ELj4ELj16ENS_18Kernel_traits_baseILj3072EfS2_fS2_fjLj128EEEEELb1ELb0ELb1EEEvNS_9FwdParamsE)
        .other          _ZN10layer_norm31ln_parallel_residual_fwd_kernelINS_13Kernel_traitsIf6__halffS2_fjLj3072ELj1ELj1ELj4ELj16ENS_18Kernel_traits_baseILj3072EfS2_fS2_fjLj128EEEEELb1ELb0ELb1EEEvNS_9FwdParamsE,@"STO_CUDA_ENTRY STV_DEFAULT"
_ZN10layer_norm31ln_parallel_residual_fwd_kernelINS_13Kernel_traitsIf6__halffS2_fjLj3072ELj1ELj1ELj4ELj16ENS_18Kernel_traits_baseILj3072EfS2_fS2_fjLj128EEEEELb1ELb0ELb1EEEvNS_9FwdParamsE:
.text._ZN10layer_norm31ln_parallel_residual_fwd_kernelINS_13Kernel_traitsIf6__halffS2_fjLj3072ELj1ELj1ELj4ELj16ENS_18Kernel_traits_baseILj3072EfS2_fS2_fjLj128EEEEELb1ELb0ELb1EEEvNS_9FwdParamsE:
        /* <DEDUP_REMOVED lines=173> */
.L_x_15312:
        /* <DEDUP_REMOVED lines=28> */
.L_x_14925:
[----:B------:R-:W-:-:S07]  /*0c90*/  MOV R16, R4 ;  /* 0x0000000400107202 */ /* 0x000fce0000000f00 */
.L_x_14926:
[----:B------:R-:W-:Y:S05]  /*0ca0*/  BSYNC B0 ;  /* 0x0000000000007941 */ /* 0x000fea0003800000 */
.L_x_14924:
        /* <DEDUP_REMOVED lines=16> */
.L_x_14930:
[----:B------:R-:W-:Y:S05]  /*0db0*/  BSYNC B1 ;  /* 0x0000000000017941 */ /* 0x000fea0003800000 */
.L_x_14929:
        /* <DEDUP_REMOVED lines=44> */
.L_x_14928:
[----:B------:R-:W-:Y:S05]  /*1080*/  BSYNC B0 ;  /* 0x0000000000007941 */ /* 0x000fea0003800000 */
.L_x_14927:
        /* <DEDUP_REMOVED lines=8> */
[----:B-----5:R-:W-:Y:S02]  /*1110*/  HADD2.F32 R17, -RZ, R12.H0_H0 ;  /* 0x2000000cff117230 */ /* 0x020fe40000004100 */
[----:B0-----:R-:W-:-:S03]  /*1120*/  FSETP.GTU.FTZ.AND P3, PT, R16, R145, PT ;  /* 0x000000911000720b */ /* 0x001fc60003f7c000 */
[----:B-1----:R-:W-:-:S10]  /*1130*/  FMUL.FTZ R17, R17, R144 ;  /* 0x0000009011117220 */ /* 0x002fd40000410000 */
        /* <DEDUP_REMOVED lines=8> */
.L_x_14931:
        /* <DEDUP_REMOVED lines=12> */
.L_x_14934:
[----:B------:R-:W-:-:S07]  /*1280*/  MOV R22, R4 ;  /* 0x0000000400167202 */ /* 0x000fce0000000f00 */
.L_x_14935:
[----:B------:R-:W-:Y:S05]  /*1290*/  BSYNC B0 ;  /* 0x0000000000007941 */ /* 0x000fea0003800000 */
.L_x_14933:
        /* <DEDUP_REMOVED lines=16> */
.L_x_14939:
[----:B------:R-:W-:Y:S05]  /*13a0*/  BSYNC B1 ;  /* 0x0000000000017941 */ /* 0x000fea0003800000 */
.L_x_14938:
        /* <DEDUP_REMOVED lines=44> */
.L_x_14937:
[----:B------:R-:W-:Y:S05]  /*1670*/  BSYNC B0 ;  /* 0x0000000000007941 */ /* 0x000fea0003800000 */
.L_x_14936:
        /* <DEDUP_REMOVED lines=9> */
.L_x_14932:
        /* <DEDUP_REMOVED lines=12> */
.L_x_14941:
[----:B------:R-:W-:-:S07]  /*17d0*/  MOV R22, R4 ;  /* 0x0000000400167202 */ /* 0x000fce0000000f00 */
.L_x_14942:
[----:B------:R-:W-:Y:S05]  /*17e0*/  BSYNC B0 ;  /* 0x0000000000007941 */ /* 0x000fea0003800000 */
.L_x_14940:
        /* <DEDUP_REMOVED lines=16> */
.L_x_14946:
[----:B------:R-:W-:Y:S05]  /*18f0*/  BSYNC B1 ;  /* 0x0000000000017941 */ /* 0x000fea0003800000 */
.L_x_14945:
        /* <DEDUP_REMOVED lines=44> */
.L_x_14944:
[----:B------:R-:W-:Y:S05]  /*1bc0*/  BSYNC B0 ;  /* 0x0000000000007941 */ /* 0x000fea0003800000 */
.L_x_14943:
[----:B------:R-:W-:Y:S02]  /*1bd0*/  I2FP.F32.U32 R19, R22 ;  /* 0x0000001600137245 */ /* 0x000fe40000201000 */
[----:B------:R-:W-:-:S03]  /*1be0*/  LOP3.LUT R0, R0, 0xffffffef, RZ, 0xc0, !PT ;  /* 0xffffffef00007812 */ /* 0x000fc600078ec0ff */
[----:B------:R-:W-:Y:S01]  /*1bf0*/  FFMA.FTZ R16, R19, R150, 1.1641532182693481445e-10 ;  /* 0x2f00000013107423 */ /* 0x000fe20000010096 */
[----:B------:R-:W-:-:S04]  /*1c00*/  HADD2.F32 R19, -RZ, R12.H1_H1 ;  /* 0x3000000cff137230 */ /* 0x000fc80000004100 */
        /* <DEDUP_REMOVED lines=10> */
.L_x_14947:
        /* <DEDUP_REMOVED lines=12> */
.L_x_14950:
[----:B------:R-:W-:-:S07]  /*1d70*/  IMAD.MOV.U32 R12, RZ, RZ, R4 ;  /* 0x000000ffff0c7224 */ /* 0x000fce00078e0004 */
.L_x_14951:
[----:B------:R-:W-:Y:S05]  /*1d80*/  BSYNC B0 ;  /* 0x0000000000007941 */ /* 0x000fea0003800000 */
.L_x_14949:
        /* <DEDUP_REMOVED lines=16> */
.L_x_14955:
[----:B------:R-:W-:Y:S05]  /*1e90*/  BSYNC B1 ;  /* 0x0000000000017941 */ /* 0x000fea0003800000 */
.L_x_14954:
        /* <DEDUP_REMOVED lines=44> */
.L_x_14953:
[----:B------:R-:W-:Y:S05]  /*2160*/  BSYNC B0 ;  /* 0x0000000000007941 */ /* 0x000fea0003800000 */
.L_x_14952:
        /* <DEDUP_REMOVED lines=9> */
.L_x_14948:
        /* <DEDUP_REMOVED lines=12> */
.L_x_14957:
[----:B------:R-:W-:-:S07]  /*22c0*/  IMAD.MOV.U32 R12, RZ, RZ, R4 ;  /* 0x000000ffff0c7224 */ /* 0x000fce00078e0004 */
.L_x_14958:
[----:B------:R-:W-:Y:S05]  /*22d0*/  BSYNC B0 ;  /* 0x0000000000007941 */ /* 0x000fea0003800000 */
.L_x_14956:
        /* <DEDUP_REMOVED lines=16> */
.L_x_14962:
[----:B------:R-:W-:Y:S05]  /*23e0*/  BSYNC B1 ;  /* 0x0000000000017941 */ /* 0x000fea0003800000 */
.L_x_14961:
        /* <DEDUP_REMOVED lines=44> */
.L_x_14960:
[----:B------:R-:W-:Y:S05]  /*26b0*/  BSYNC B0 ;  /* 0x0000000000007941 */ /* 0x000fea0003800000 */
.L_x_14959:
[----:B------:R-:W-:Y:S02]  /*26c0*/  I2FP.F32.U32 R19, R12 ;  /* 0x0000000c00137245 */ /* 0x000fe40000201000 */
[----:B------:R-:W-:-:S03]  /*26d0*/  LOP3.LUT R0, R0, 0xfffffff7, RZ, 0xc0, !PT ;  /* 0xfffffff700007812 */ /* 0x000fc600078ec0ff */
[----:B------:R-:W-:Y:S01]  /*26e0*/  FFMA.FTZ R12, R19, R150, 1.1641532182693481445e-10 ;  /* 0x2f000000130c7423 */ /* 0x000fe20000010096 */
[----:B------:R-:W-:-:S04]  /*26f0*/  HADD2.F32 R19, -RZ, R13.H0_H0 ;  /* 0x2000000dff137230 */ /* 0x000fc80000004100 */
        /* <DEDUP_REMOVED lines=10> */
.L_x_14963:
        /* <DEDUP_REMOVED lines=12> */
.L_x_14966:
[----:B------:R-:W-:-:S07]  /*2860*/  IMAD.MOV.U32 R12, RZ, RZ, R4 ;  /* 0x000000ffff0c7224 */ /* 0x000fce00078e0004 */
.L_x_14967:
[----:B------:R-:W-:Y:S05]  /*2870*/  BSYNC B0 ;  /* 0x0000000000007941 */ /* 0x000fea0003800000 */
.L_x_14965:
        /* <DEDUP_REMOVED lines=16> */
.L_x_14971:
[----:B------:R-:W-:Y:S05]  /*2980*/  BSYNC B1 ;  /* 0x0000000000017941 */ /* 0x000fea0003800000 */
.L_x_14970:
        /* <DEDUP_REMOVED lines=44> */
.L_x_14969:
[----:B------:R-:W-:Y:S05]  /*2c50*/  BSYNC B0 ;  /* 0x0000000000007941 */ /* 0x000fea0003800000 */
.L_x_14968:
        /* <DEDUP_REMOVED lines=9> */
.L_x_14964:
        /* <DEDUP_REMOVED lines=12> */
.L_x_14973:
[----:B------:R-:W-:-:S07]  /*2db0*/  IMAD.MOV.U32 R12, RZ, RZ, R4 ;  /* 0x000000ffff0c7224 */ /* 0x000fce00078e0004 */
.L_x_14974:
[----:B------:R-:W-:Y:S05]  /*2dc0*/  BSYNC B0 ;  /* 0x0000000000007941 */ /* 0x000fea0003800000 */
.L_x_14972:
        /* <DEDUP_REMOVED lines=16> */
.L_x_14978:
[----:B------:R-:W-:Y:S05]  /*2ed0*/  BSYNC B1 ;  /* 0x0000000000017941 */ /* 0x000fea0003800000 */
.L_x_14977:
        /* <DEDUP_REMOVED lines=44> */
.L_x_14976:
[----:B------:R-:W-:Y:S05]  /*31a0*/  BSYNC B0 ;  /* 0x0000000000007941 */ /* 0x000fea0003800000 */
.L_x_14975:
        /* <DEDUP_REMOVED lines=14> */
.L_x_14979:
        /* <DEDUP_REMOVED lines=12> */
.L_x_14982:
[----:B------:R-:W-:-:S07]  /*3350*/  MOV R20, R4 ;  /* 0x0000000400147202 */ /* 0x000fce0000000f00 */
.L_x_14983:
[----:B------:R-:W-:Y:S05]  /*3360*/  BSYNC B0 ;  /* 0x0000000000007941 */ /* 0x000fea0003800000 */
.L_x_14981:
        /* <DEDUP_REMOVED lines=16> */
.L_x_14987:
[----:B------:R-:W-:Y:S05]  /*3470*/  BSYNC B1 ;  /* 0x0000000000017941 */ /* 0x000fea0003800000 */
.L_x_14986:
        /* <DEDUP_REMOVED lines=44> */
.L_x_14985:
[----:B------:R-:W-:Y:S05]  /*3740*/  BSYNC B0 ;  /* 0x0000000000007941 */ /* 0x000fea0003800000 */
.L_x_14984:
        /* <DEDUP_REMOVED lines=9> */
.L_x_14980:
        /* <DEDUP_REMOVED lines=12> */
.L_x_14989:
[----:B------:R-:W-:-:S07]  /*38a0*/  MOV R20, R4 ;  /* 0x0000000400147202 */ /* 0x000fce0000000f00 */
.L_x_14990:
[----:B------:R-:W-:Y:S05]  /*38b0*/  BSYNC B0 ;  /* 0x0000000000007941 */ /* 0x000fea0003800000 */
.L_x_14988:
        /* <DEDUP_REMOVED lines=16> */
.L_x_14994:
[----:B------:R-:W-:Y:S05]  /*39c0*/  BSYNC B1 ;  /* 0x0000000000017941 */ /* 0x000fea0003800000 */
.L_x_14993:
        /* <DEDUP_REMOVED lines=44> */
.L_x_14992:
[----:B------:R-:W-:Y:S05]  /*3c90*/  BSYNC B0 ;  /* 0x0000000000007941 */ /* 0x000fea0003800000 */
.L_x_14991:
        /* <DEDUP_REMOVED lines=14> */
.L_x_14995:
        /* <DEDUP_REMOVED lines=12> */
.L_x_14998:
[----:B------:R-:W-:-:S07]  /*3e40*/  IMAD.MOV.U32 R21, RZ, RZ, R4 ;  /* 0x000000ffff157224 */ /* 0x000fce00078e0004 */
.L_x_14999:
[----:B------:R-:W-:Y:S05]  /*3e50*/  BSYNC B0 ;  /* 0x0000000000007941 */ /* 0x000fea0003800000 */
.L_x_14997:
        /* <DEDUP_REMOVED lines=16> */
.L_x_15003:
[----:B------:R-:W-:Y:S05]  /*3f60*/  BSYNC B1 ;  /* 0x0000000000017941 */ /* 0x000fea0003800000 */
.L_x_15002:
        /* <DEDUP_REMOVED lines=44> */
.L_x_15001:
[----:B------:R-:W-:Y:S05]  /*4230*/  BSYNC B0 ;  /* 0x0000000000007941 */ /* 0x000fea0003800000 */
.L_x_15000:
        /* <DEDUP_REMOVED lines=9> */
.L_x_14996:
        /* <DEDUP_REMOVED lines=12> */
.L_x_15005:
[----:B------:R-:W-:-:S07]  /*4390*/  IMAD.MOV.U32 R12, RZ, RZ, R4 ;  /* 0x000000ffff0c7224 */ /* 0x000fce00078e0004 */
.L_x_15006:
[----:B------:R-:W-:Y:S05]  /*43a0*/  BSYNC B0 ;  /* 0x0000000000007941 */ /* 0x000fea0003800000 */
.L_x_15004:
        /* <DEDUP_REMOVED lines=16> */
.L_x_15010:
[----:B------:R-:W-:Y:S05]  /*44b0*/  BSYNC B1 ;  /* 0x0000000000017941 */ /* 0x000fea0003800000 */
.L_x_15009:
        /* <DEDUP_REMOVED lines=44> */
.L_x_15008:
[----:B------:R-:W-:Y:S05]  /*4780*/  BSYNC B0 ;  /* 0x0000000000007941 */ /* 0x000fea0003800000 */
.L_x_15007:
        /* <DEDUP_REMOVED lines=12> */
.L_x_15011:
        /* <DEDUP_REMOVED lines=12> */
.L_x_15014:
[----:B------:R-:W-:-:S07]  /*4910*/  IMAD.MOV.U32 R11, RZ, RZ, R4 ;  /* 0x000000ffff0b7224 */ /* 0x000fce00078e0004 */
.L_x_15015:
[----:B------:R-:W-:Y:S05]  /*4920*/  BSYNC B0 ;  /* 0x0000000000007941 */ /* 0x000fea0003800000 */
.L_x_15013:
        /* <DEDUP_REMOVED lines=16> */
.L_x_15019:
[----:B------:R-:W-:Y:S05]  /*4a30*/  BSYNC B1 ;  /* 0x0000000000017941 */ /* 0x000fea0003800000 */
.L_x_15018:
        /* <DEDUP_REMOVED lines=44> */
.L_x_15017:
[----:B------:R-:W-:Y:S05]  /*4d00*/  BSYNC B0 ;  /* 0x0000000000007941 */ /* 0x000fea0003800000 */
.L_x_15016:
        /* <DEDUP_REMOVED lines=9> */
.L_x_15012:
        /* <DEDUP_REMOVED lines=12> */
.L_x_15021:
[----:B------:R-:W-:-:S07]  /*4e60*/  IMAD.MOV.U32 R12, RZ, RZ, R4 ;  /* 0x000000ffff0c7224 */ /* 0x000fce00078e0004 */
.L_x_15022:
[----:B------:R-:W-:Y:S05]  /*4e70*/  BSYNC B0 ;  /* 0x0000000000007941 */ /* 0x000fea0003800000 */
.L_x_15020:
        /* <DEDUP_REMOVED lines=16> */
.L_x_15026:
[----:B------:R-:W-:Y:S05]  /*4f80*/  BSYNC B1 ;  /* 0x0000000000017941 */ /* 0x000fea0003800000 */
.L_x_15025:
        /* <DEDUP_REMOVED lines=44> */
.L_x_15024:
[----:B------:R-:W-:Y:S05]  /*5250*/  BSYNC B0 ;  /* 0x0000000000007941 */ /* 0x000fea0003800000 */
.L_x_15023:
        /* <DEDUP_REMOVED lines=12> */
.L_x_15027:
        /* <DEDUP_REMOVED lines=12> */
.L_x_15030:
[----:B------:R-:W-:-:S07]  /*53e0*/  MOV R12, R4 ;  /* 0x00000004000c7202 */ /* 0x000fce0000000f00 */
.L_x_15031:
[----:B------:R-:W-:Y:S05]  /*53f0*/  BSYNC B0 ;  /* 0x0000000000007941 */ /* 0x000fea0003800000 */
.L_x_15029:
        /* <DEDUP_REMOVED lines=16> */
.L_x_15035:
[----:B------:R-:W-:Y:S05]  /*5500*/  BSYNC B1 ;  /* 0x0000000000017941 */ /* 0x000fea0003800000 */
.L_x_15034:
        /* <DEDUP_REMOVED lines=44> */
.L_x_15033:
[----:B------:R-:W-:Y:S05]  /*57d0*/  BSYNC B0 ;  /* 0x0000000000007941 */ /* 0x000fea0003800000 */
.L_x_15032:
        /* <DEDUP_REMOVED lines=9> */
.L_x_15028:
        /* <DEDUP_REMOVED lines=12> */
.L_x_15037:
[----:B------:R-:W-:-:S07]  /*5930*/  MOV R12, R4 ;  /* 0x00000004000c7202 */ /* 0x000fce0000000f00 */
.L_x_15038:
[----:B------:R-:W-:Y:S05]  /*5940*/  BSYNC B0 ;  /* 0x0000000000007941 */ /* 0x000fea0003800000 */
.L_x_15036:
        /* <DEDUP_REMOVED lines=16> */
.L_x_15042:
[----:B------:R-:W-:Y:S05]  /*5a50*/  BSYNC B1 ;  /* 0x0000000000017941 */ /* 0x000fea0003800000 */
.L_x_15041:
        /* <DEDUP_REMOVED lines=44> */
.L_x_15040:
[----:B------:R-:W-:Y:S05]  /*5d20*/  BSYNC B0 ;  /* 0x0000000000007941 */ /* 0x000fea0003800000 */
.L_x_15039:
        /* <DEDUP_REMOVED lines=12> */
.L_x_15043:
        /* <DEDUP_REMOVED lines=12> */
.L_x_15046:
[----:B------:R-:W-:-:S07]  /*5eb0*/  IMAD.MOV.U32 R18, RZ, RZ, R4 ;  /* 0x000000ffff127224 */ /* 0x000fce00078e0004 */
.L_x_15047:
[----:B------:R-:W-:Y:S05]  /*5ec0*/  BSYNC B0 ;  /* 0x0000000000007941 */ /* 0x000fea0003800000 */
.L_x_15045:
        /* <DEDUP_REMOVED lines=18> */
.L_x_15051:
[----:B------:R-:W-:Y:S05]  /*5ff0*/  BSYNC B1 ;  /* 0x0000000000017941 */ /* 0x000fea0003800000 */
.L_x_15050:
        /* <DEDUP_REMOVED lines=44> */
.L_x_15049:
[----:B------:R-:W-:Y:S05]  /*62c0*/  BSYNC B0 ;  /* 0x0000000000007941 */ /* 0x000fea0003800000 */
.L_x_15048:
        /* <DEDUP_REMOVED lines=9> */
.L_x_15044:
        /* <DEDUP_REMOVED lines=55> */
.L_x_15052:
        /* <DEDUP_REMOVED lines=18> */
.L_x_15054:
[----:B------:R-:W-:-:S07]  /*67f0*/  IMAD.MOV.U32 R18, RZ, RZ, R4 ;  /* 0x000000ffff127224 */ /* 0x000fce00078e0004 */
.L_x_15055:
[----:B------:R-:W-:Y:S05]  /*6800*/  BSYNC B0 ;  /* 0x0000000000007941 */ /* 0x000fea0003800000 */
.L_x_15053:
        /* <DEDUP_REMOVED lines=16> */
.L_x_15059:
[----:B------:R-:W-:Y:S05]  /*6910*/  BSYNC B1 ;  /* 0x0000000000017941 */ /* 0x000fea0003800000 */
.L_x_15058:
[----:B------:R-:W-:Y:S01]  /*6920*/  LOP3.LUT R3, R3, UR7, R2, 0x96, !PT ;  /* 0x0000000703037c12 */ /* 0x000fe2000f8e9602 */
[----:B------:R-:W-:-:S04]  /*6930*/  IMAD.HI.U32 R4, R7, -0x326172a9, RZ ;  /* 0xcd9e8d5707047827 */ /* 0x000fc800078e00ff */
[----:B------:R-:W-:Y:S01]  /*6940*/  IMAD R9, R7, -0x326172a9, RZ ;  /* 0xcd9e8d5707097824 */ /* 0x000fe200078e02ff */
[----:B------:R-:W-:Y:S01]  /*6950*/  LOP3.LUT R4, R4, UR6, R5, 0x96, !PT ;  /* 0x0000000604047c12 */ /* 0x000fe2000f8e9605 */
[----:B-1----:R-:W-:-:S04]  /*6960*/  IMAD.WIDE.U32 R16, R3, -0x326172a9, RZ ;  /* 0xcd9e8d5703107825 */ /* 0x002fc800078e00ff */
        /* <DEDUP_REMOVED lines=39> */
.L_x_15057:
[----:B------:R-:W-:Y:S05]  /*6be0*/  BSYNC B0 ;  /* 0x0000000000007941 */ /* 0x000fea0003800000 */
.L_x_15056:
[----:B-1----:R-:W-:Y:S02]  /*6bf0*/  I2FP.F32.U32 R17, R18 ;  /* 0x0000001200117245 */ /* 0x002fe40000201000 */
[----:B------:R-:W-:-:S03]  /*6c00*/  LOP3.LUT R0, R0, 0xffffffdf, RZ, 0xc0, !PT ;  /* 0xffffffdf00007812 */ /* 0x000fc600078ec0ff */
[----:B------:R-:W-:Y:S01]  /*6c10*/  FFMA.FTZ R16, R17, R150, 1.1641532182693481445e-10 ;  /* 0x2f00000011107423 */ /* 0x000fe20000010096 */
[----:B-----5:R-:W-:-:S04]  /*6c20*/  HADD2.F32 R17, -RZ, R12.H0_H0 ;  /* 0x2000000cff117230 */ /* 0x020fc80000004100 */
        /* <DEDUP_REMOVED lines=10> */
.L_x_15060:
        /* <DEDUP_REMOVED lines=12> */
.L_x_15063:
[----:B------:R-:W-:-:S07]  /*6d90*/  MOV R17, R4 ;  /* 0x0000000400117202 */ /* 0x000fce0000000f00 */
.L_x_15064:
[----:B------:R-:W-:Y:S05]  /*6da0*/  BSYNC B0 ;  /* 0x0000000000007941 */ /* 0x000fea0003800000 */
.L_x_15062:
        /* <DEDUP_REMOVED lines=16> */
.L_x_15068:
[----:B------:R-:W-:Y:S05]  /*6eb0*/  BSYNC B1 ;  /* 0x0000000000017941 */ /* 0x000fea0003800000 */
.L_x_15067:
        /* <DEDUP_REMOVED lines=44> */
.L_x_15066:
[----:B------:R-:W-:Y:S05]  /*7180*/  BSYNC B0 ;  /* 0x0000000000007941 */ /* 0x000fea0003800000 */
.L_x_15065:
[----:B------:R-:W-:-:S05]  /*7190*/  I2FP.F32.U32 R17, R17 ;  /* 0x0000001100117245 */ /* 0x000fca0000201000 */
[----:B------:R-:W-:Y:S01]  /*71a0*/  FFMA.FTZ R124, R17, R150, 1.1641532182693481445e-10 ;  /* 0x2f000000117c7423 */ /* 0x000fe20000010096 */
[----:B------:R-:W-:-:S04]  /*71b0*/  HADD2.F32 R17, -RZ, R36.H0_H0 ;  /* 0x20000024ff117230 */ /* 0x000fc80000004100 */
[----:B------:R-:W-:Y:S01]  /*71c0*/  FSETP.GTU.FTZ.AND P3, PT, R124, R145, PT ;  /* 0x000000917c00720b */ /* 0x000fe20003f7c000 */
[----:B------:R-:W-:-:S03]  /*71d0*/  FMUL.FTZ R17, R17, R144 ;  /* 0x0000009011117220 */ /* 0x000fc60000410000 */
[----:B------:R-:W-:Y:S02]  /*71e0*/  SEL R148, RZ, 0x1, P3 ;  /* 0x00000001ff947807 */ /* 0x000fe40001800000 */
[----:B------:R-:W-:-:S05]  /*71f0*/  FSEL R17, R17, RZ, !P3 ;  /* 0x000000ff11117208 */ /* 0x000fca0005800000 */
[----:B------:R-:W-:-:S04]  /*7200*/  FADD.FTZ R16, R16, R17 ;  /* 0x0000001110107221 */ /* 0x000fc80000010000 */
[----:B------:R-:W-:-:S07]  /*7210*/  @P1 FADD.FTZ R16, R32, R16 ;  /* 0x0000001020101221 */ /* 0x000fce0000010000 */
.L_x_15061:
        /* <DEDUP_REMOVED lines=12> */
.L_x_15070:
[----:B------:R-:W-:-:S07]  /*72e0*/  MOV R17, R4 ;  /* 0x0000000400117202 */ /* 0x000fce0000000f00 */
.L_x_15071:
[----:B------:R-:W-:Y:S05]  /*72f0*/  BSYNC B0 ;  /* 0x0000000000007941 */ /* 0x000fea0003800000 */
.L_x_15069:
        /* <DEDUP_REMOVED lines=16> */
.L_x_15075:
[----:B------:R-:W-:Y:S05]  /*7400*/  BSYNC B1 ;  /* 0x0000000000017941 */ /* 0x000fea0003800000 */
.L_x_15074:
        /* <DEDUP_REMOVED lines=44> */
.L_x_15073:
[----:B------:R-:W-:Y:S05]  /*76d0*/  BSYNC B0 ;  /* 0x0000000000007941 */ /* 0x000fea0003800000 */
.L_x_15072:
        /* <DEDUP_REMOVED lines=14> */
.L_x_15076:
        /* <DEDUP_REMOVED lines=12> */
.L_x_15079:
[----:B0-----:R-:W-:-:S07]  /*7880*/  IMAD.MOV.U32 R12, RZ, RZ, R4 ;  /* 0x000000ffff0c7224 */ /* 0x001fce00078e0004 */
.L_x_15080:
[----:B------:R-:W-:Y:S05]  /*7890*/  BSYNC B0 ;  /* 0x0000000000007941 */ /* 0x000fea0003800000 */
.L_x_15078:
        /* <DEDUP_REMOVED lines=16> */
.L_x_15084:
[----:B------:R-:W-:Y:S05]  /*79a0*/  BSYNC B1 ;  /* 0x0000000000017941 */ /* 0x000fea0003800000 */
.L_x_15083:
        /* <DEDUP_REMOVED lines=44> */
.L_x_15082:
[----:B------:R-:W-:Y:S05]  /*7c70*/  BSYNC B0 ;  /* 0x0000000000007941 */ /* 0x000fea0003800000 */
.L_x_15081:
[----:B------:R-:W-:-:S05]  /*7c80*/  I2FP.F32.U32 R19, R12 ;  /* 0x0000000c00137245 */ /* 0x000fca0000201000 */
[----:B------:R-:W-:Y:S01]  /*7c90*/  FFMA.FTZ R12, R19, R150, 1.1641532182693481445e-10 ;  /* 0x2f000000130c7423 */ /* 0x000fe20000010096 */
[----:B------:R-:W-:-:S04]  /*7ca0*/  HADD2.F32 R19, -RZ, R36.H1_H1 ;  /* 0x30000024ff137230 */ /* 0x000fc80000004100 */
[----:B------:R-:W-:Y:S01]  /*7cb0*/  FSETP.GTU.FTZ.AND P3, PT, R12, R145, PT ;  /* 0x000000910c00720b */ /* 0x000fe20003f7c000 */
[----:B------:R-:W-:-:S03]  /*7cc0*/  FMUL.FTZ R12, R19, R144 ;  /* 0x00000090130c7220 */ /* 0x000fc60000410000 */
[----:B------:R-:W-:Y:S02]  /*7cd0*/  SEL R136, RZ, 0x1, P3 ;  /* 0x00000001ff887807 */ /* 0x000fe40001800000 */
[----:B------:R-:W-:-:S05]  /*7ce0*/  FSEL R12, R12, RZ, !P3 ;  /* 0x000000ff0c0c7208 */ /* 0x000fca0005800000 */
[----:B------:R-:W-:-:S04]  /*7cf0*/  FADD.FTZ R17, R17, R12 ;  /* 0x0000000c11117221 */ /* 0x000fc80000010000 */
[----:B------:R-:W-:-:S07]  /*7d00*/  @P1 FADD.FTZ R17, R33, R17 ;  /* 0x0000001121111221 */ /* 0x000fce0000010000 */
.L_x_15077:
        /* <DEDUP_REMOVED lines=12> */
.L_x_15086:
[----:B0-----:R-:W-:-:S07]  /*7dd0*/  IMAD.MOV.U32 R12, RZ, RZ, R4 ;  /* 0x000000ffff0c7224 */ /* 0x001fce00078e0004 */
.L_x_15087:
[----:B------:R-:W-:Y:S05]  /*7de0*/  BSYNC B0 ;  /* 0x0000000000007941 */ /* 0x000fea0003800000 */
.L_x_15085:
        /* <DEDUP_REMOVED lines=16> */
.L_x_15091:
[----:B------:R-:W-:Y:S05]  /*7ef0*/  BSYNC B1 ;  /* 0x0000000000017941 */ /* 0x000fea0003800000 */
.L_x_15090:
        /* <DEDUP_REMOVED lines=44> */
.L_x_15089:
[----:B------:R-:W-:Y:S05]  /*81c0*/  BSYNC B0 ;  /* 0x0000000000007941 */ /* 0x000fea0003800000 */
.L_x_15088:
        /* <DEDUP_REMOVED lines=14> */
.L_x_15092:
        /* <DEDUP_REMOVED lines=12> */
.L_x_15095:
[----:B------:R-:W-:-:S07]  /*8370*/  IMAD.MOV.U32 R12, RZ, RZ, R4 ;  /* 0x000000ffff0c7224 */ /* 0x000fce00078e0004 */
.L_x_15096:
[----:B------:R-:W-:Y:S05]  /*8380*/  BSYNC B0 ;  /* 0x0000000000007941 */ /* 0x000fea0003800000 */
.L_x_15094:
        /* <DEDUP_REMOVED lines=16> */
.L_x_15100:
[----:B------:R-:W-:Y:S05]  /*8490*/  BSYNC B1 ;  /* 0x0000000000017941 */ /* 0x000fea0003800000 */
.L_x_15099:
        /* <DEDUP_REMOVED lines=44> */
.L_x_15098:
[----:B------:R-:W-:Y:S05]  /*8760*/  BSYNC B0 ;  /* 0x0000000000007941 */ /* 0x000fea0003800000 */
.L_x_15097:
        /* <DEDUP_REMOVED lines=9> */
.L_x_15093:
        /* <DEDUP_REMOVED lines=12> */
.L_x_15102:
[----:B------:R-:W-:-:S07]  /*88c0*/  IMAD.MOV.U32 R12, RZ, RZ, R4 ;  /* 0x000000ffff0c7224 */ /* 0x000fce00078e0004 */
.L_x_15103:
[----:B------:R-:W-:Y:S05]  /*88d0*/  BSYNC B0 ;  /* 0x0000000000007941 */ /* 0x000fea0003800000 */
.L_x_15101:
        /* <DEDUP_REMOVED lines=11> */
[----:B------:R-:W-:Y:S01]  /*8990*/  @!P3 MOV R5, RZ ;  /* 0x000000ff0005b202 */ /* 0x000fe20000000f00 */
[----:B------:R-:W-:-:S03]  /*89a0*/  @!P3 VIADD R4, R2, 0x1 ;  /* 0x000000010204b836 */ /* 0x000fc60000000000 */
[----:B------:R-:W-:-:S13]  /*89b0*/  ISETP.NE.AND P4, PT, R7, RZ, !P3 ;  /* 0x000000ff0700720c */ /* 0x000fda0005f85270 */
[----:B------:R-:W-:-:S05]  /*89c0*/  @P4 IADD3 R4, R2, RZ, RZ ;  /* 0x000000ff02044210 */ /* 0x000fca0007ffe0ff */
[----:B------:R-:W-:-:S07]  /*89d0*/  @!P3 IMAD.MOV.U32 R2, RZ, RZ, R4 ;  /* 0x000000ffff02b224 */ /* 0x000fce00078e0004 */
.L_x_15107:
[----:B------:R-:W-:Y:S05]  /*89e0*/  BSYNC B1 ;  /* 0x0000000000017941 */ /* 0x000fea0003800000 */
.L_x_15106:
        /* <DEDUP_REMOVED lines=44> */
.L_x_15105:
[----:B------:R-:W-:Y:S05]  /*8cb0*/  BSYNC B0 ;  /* 0x0000000000007941 */ /* 0x000fea0003800000 */
.L_x_15104:
        /* <DEDUP_REMOVED lines=14> */
.L_x_15108:
        /* <DEDUP_REMOVED lines=12> */
.L_x_15111:
[----:B------:R-:W-:-:S07]  /*8e60*/  MOV R124, R4 ;  /* 0x00000004007c7202 */ /* 0x000fce0000000f00 */
.L_x_15112:
[----:B------:R-:W-:Y:S05]  /*8e70*/  BSYNC B0 ;  /* 0x0000000000007941 */ /* 0x000fea0003800000 */
.L_x_15110:
        /* <DEDUP_REMOVED lines=16> */
.L_x_15116:
[----:B------:R-:W-:Y:S05]  /*8f80*/  BSYNC B1 ;  /* 0x0000000000017941 */ /* 0x000fea0003800000 */
.L_x_15115:
        /* <DEDUP_REMOVED lines=44> */
.L_x_15114:
[----:B------:R-:W-:Y:S05]  /*9250*/  BSYNC B0 ;  /* 0x0000000000007941 */ /* 0x000fea0003800000 */
.L_x_15113:
        /* <DEDUP_REMOVED lines=9> */
.L_x_15109:
        /* <DEDUP_REMOVED lines=12> */
.L_x_15118:
[----:B------:R-:W-:-:S07]  /*93b0*/  IMAD.MOV.U32 R124, RZ, RZ, R4 ;  /* 0x000000ffff7c7224 */ /* 0x000fce00078e0004 */
.L_x_15119:
[----:B------:R-:W-:Y:S05]  /*93c0*/  BSYNC B0 ;  /* 0x0000000000007941 */ /* 0x000fea0003800000 */
.L_x_15117:
        /* <DEDUP_REMOVED lines=16> */
.L_x_15123:
[----:B------:R-:W-:Y:S05]  /*94d0*/  BSYNC B1 ;  /* 0x0000000000017941 */ /* 0x000fea0003800000 */
.L_x_15122:
        /* <DEDUP_REMOVED lines=44> */
.L_x_15121:
[----:B------:R-:W-:Y:S05]  /*97a0*/  BSYNC B0 ;  /* 0x0000000000007941 */ /* 0x000fea0003800000 */
.L_x_15120:
        /* <DEDUP_REMOVED lines=14> */
.L_x_15124:
        /* <DEDUP_REMOVED lines=12> */
.L_x_15127:
[----:B------:R-:W-:-:S07]  /*9950*/  MOV R13, R4 ;  /* 0x00000004000d7202 */ /* 0x000fce0000000f00 */
.L_x_15128:
[----:B------:R-:W-:Y:S05]  /*9960*/  BSYNC B0 ;  /* 0x0000000000007941 */ /* 0x000fea0003800000 */
.L_x_15126:
        /* <DEDUP_REMOVED lines=16> */
.L_x_15132:
[----:B------:R-:W-:Y:S05]  /*9a70*/  BSYNC B1 ;  /* 0x0000000000017941 */ /* 0x000fea0003800000 */
.L_x_15131:
        /* <DEDUP_REMOVED lines=44> */
.L_x_15130:
[----:B------:R-:W-:Y:S05]  /*9d40*/  BSYNC B0 ;  /* 0x0000000000007941 */ /* 0x000fea0003800000 */
.L_x_15129:
        /* <DEDUP_REMOVED lines=9> */
.L_x_15125:
        /* <DEDUP_REMOVED lines=12> */
.L_x_15134:
[----:B------:R-:W-:-:S07]  /*9ea0*/  IMAD.MOV.U32 R13, RZ, RZ, R4 ;  /* 0x000000ffff0d7224 */ /* 0x000fce00078e0004 */
.L_x_15135:
[----:B------:R-:W-:Y:S05]  /*9eb0*/  BSYNC B0 ;  /* 0x0000000000007941 */ /* 0x000fea0003800000 */
.L_x_15133:
        /* <DEDUP_REMOVED lines=16> */
.L_x_15139:
[----:B------:R-:W-:Y:S05]  /*9fc0*/  BSYNC B1 ;  /* 0x0000000000017941 */ /* 0x000fea0003800000 */
.L_x_15138:
        /* <DEDUP_REMOVED lines=44> */
.L_x_15137:
[----:B------:R-:W-:Y:S05]  /*a290*/  BSYNC B0 ;  /* 0x0000000000007941 */ /* 0x000fea0003800000 */
.L_x_15136:
        /* <DEDUP_REMOVED lines=12> */
.L_x_15140:
        /* <DEDUP_REMOVED lines=12> */
.L_x_15143:
[----:B------:R-:W-:-:S07]  /*a420*/  MOV R11, R4 ;  /* 0x00000004000b7202 */ /* 0x000fce0000000f00 */
.L_x_15144:
[----:B------:R-:W-:Y:S05]  /*a430*/  BSYNC B0 ;  /* 0x0000000000007941 */ /* 0x000fea0003800000 */
.L_x_15142:
        /* <DEDUP_REMOVED lines=16> */
.L_x_15148:
[----:B------:R-:W-:Y:S05]  /*a540*/  BSYNC B1 ;  /* 0x0000000000017941 */ /* 0x000fea0003800000 */
.L_x_15147:
        /* <DEDUP_REMOVED lines=44> */
.L_x_15146:
[----:B------:R-:W-:Y:S05]  /*a810*/  BSYNC B0 ;  /* 0x0000000000007941 */ /* 0x000fea0003800000 */
.L_x_15145:
[----:B------:R-:W-:-:S05]  /*a820*/  I2FP.F32.U32 R11, R11 ;  /* 0x0000000b000b7245 */ /* 0x000fca0000201000 */
[----:B------:R-:W-:Y:S01]  /*a830*/  FFMA.FTZ R14, R11, R150, 1.1641532182693481445e-10 ;  /* 0x2f0000000b0e7423 */ /* 0x000fe20000010096 */
[----:B------:R-:W-:-:S04]  /*a840*/  HADD2.F32 R11, -RZ, R38.H1_H1 ;  /* 0x30000026ff0b7230 */ /* 0x000fc80000004100 */
[----:B------:R-:W-:Y:S01]  /*a850*/  FSETP.GTU.FTZ.AND P4, PT, R14, R145, PT ;  /* 0x000000910e00720b */ /* 0x000fe20003f9c000 */
[----:B------:R-:W-:-:S05]  /*a860*/  FMUL.FTZ R11, R11, R144 ;  /* 0x000000900b0b7220 */ /* 0x000fca0000410000 */
[----:B------:R-:W-:Y:S02]  /*a870*/  FSEL R14, R11, RZ, !P4 ;  /* 0x000000ff0b0e7208 */ /* 0x000fe40006000000 */
[----:B------:R-:W-:-:S03]  /*a880*/  SEL R11, RZ, 0x1, P4 ;  /* 0x00000001ff0b7807 */ /* 0x000fc60002000000 */
[----:B------:R-:W-:-:S04]  /*a890*/  FADD.FTZ R13, R13, R14 ;  /* 0x0000000e0d0d7221 */ /* 0x000fc80000010000 */
[----:B------:R-:W-:-:S07]  /*a8a0*/  @P1 FADD.FTZ R13, R29, R13 ;  /* 0x0000000d1d0d1221 */ /* 0x000fce0000010000 */
.L_x_15141:
        /* <DEDUP_REMOVED lines=12> */
.L_x_15150:
[----:B------:R-:W-:-:S07]  /*a970*/  IMAD.MOV.U32 R14, RZ, RZ, R4 ;  /* 0x000000ffff0e7224 */ /* 0x000fce00078e0004 */
.L_x_15151:
[----:B------:R-:W-:Y:S05]  /*a980*/  BSYNC B0 ;  /* 0x0000000000007941 */ /* 0x000fea0003800000 */
.L_x_15149:
        /* <DEDUP_REMOVED lines=16> */
.L_x_15155:
[----:B------:R-:W-:Y:S05]  /*aa90*/  BSYNC B1 ;  /* 0x0000000000017941 */ /* 0x000fea0003800000 */
.L_x_15154:
        /* <DEDUP_REMOVED lines=44> */
.L_x_15153:
[----:B------:R-:W-:Y:S05]  /*ad60*/  BSYNC B0 ;  /* 0x0000000000007941 */ /* 0x000fea0003800000 */
.L_x_15152:
[----:B------:R-:W-:-:S05]  /*ad70*/  I2FP.F32.U32 R125, R14 ;  /* 0x0000000e007d7245 */ /* 0x000fca0000201000 */
[----:B------:R-:W-:Y:S01]  /*ad80*/  FFMA.FTZ R14, R125, R150, 1.1641532182693481445e-10 ;  /* 0x2f0000007d0e7423 */ /* 0x000fe20000010096 */
[----:B------:R-:W-:-:S04]  /*ad90*/  HADD2.F32 R125, -RZ, R15.H0_H0 ;  /* 0x2000000fff7d7230 */ /* 0x000fc80000004100 */
[----:B------:R-:W-:Y:S01]  /*ada0*/  FSETP.GTU.FTZ.AND P4, PT, R14, R145, PT ;  /* 0x000000910e00720b */ /* 0x000fe20003f9c000 */
[----:B------:R-:W-:-:S05]  /*adb0*/  FMUL.FTZ R125, R125, R144 ;  /* 0x000000907d7d7220 */ /* 0x000fca0000410000 */
[----:B------:R-:W-:Y:S01]  /*adc0*/  FSEL R14, R125, RZ, !P4 ;  /* 0x000000ff7d0e7208 */ /* 0x000fe20006000000 */
[----:B------:R-:W-:Y:S06]  /*add0*/  @P2 BRA `(.L_x_15156) ;  /* 0x0000000000142947 */ /* 0x000fec0003800000 */
[----:B------:R-:W-:Y:S01]  /*ade0*/  MOV R125, R127 ;  /* 0x0000007f007d7202 */ /* 0x000fe20000000f00 */
[----:B------:R-:W-:Y:S06]  /*adf0*/  @!P1 BRA `(.L_x_15157) ;  /* 0x0000000400609947 */ /* 0x000fec0003800000 */
[----:B------:R-:W-:Y:S02]  /*ae00*/  IMAD.MOV.U32 R125, RZ, RZ, R127 ;  /* 0x000000ffff7d7224 */ /* 0x000fe400078e007f */
[----:B------:R-:W-:Y:S01]  /*ae10*/  FADD.FTZ R14, R30, R14 ;  /* 0x0000000e1e0e7221 */ /* 0x000fe20000010000 */
[----:B------:R-:W-:Y:S06]  /*ae20*/  BRA `(.L_x_15157) ;  /* 0x0000000400547947 */ /* 0x000fec0003800000 */
.L_x_15156:
        /* <DEDUP_REMOVED lines=12> */
.L_x_15159:
[----:B------:R-:W-:-:S07]  /*aef0*/  MOV R126, R4 ;  /* 0x00000004007e7202 */ /* 0x000fce0000000f00 */
.L_x_15160:
[----:B------:R-:W-:Y:S05]  /*af00*/  BSYNC B0 ;  /* 0x0000000000007941 */ /* 0x000fea0003800000 */
.L_x_15158:
        /* <DEDUP_REMOVED lines=16> */
.L_x_15164:
[----:B------:R-:W-:Y:S05]  /*b010*/  BSYNC B1 ;  /* 0x0000000000017941 */ /* 0x000fea0003800000 */
.L_x_15163:
        /* <DEDUP_REMOVED lines=44> */
.L_x_15162:
[----:B------:R-:W-:Y:S05]  /*b2e0*/  BSYNC B0 ;  /* 0x0000000000007941 */ /* 0x000fea0003800000 */
.L_x_15161:
        /* <DEDUP_REMOVED lines=9> */
.L_x_15157:
        /* <DEDUP_REMOVED lines=12> */
.L_x_15166:
[----:B------:R-:W-:-:S07]  /*b440*/  IMAD.MOV.U32 R124, RZ, RZ, R4 ;  /* 0x000000ffff7c7224 */ /* 0x000fce00078e0004 */
.L_x_15167:
[----:B------:R-:W-:Y:S05]  /*b450*/  BSYNC B0 ;  /* 0x0000000000007941 */ /* 0x000fea0003800000 */
.L_x_15165:
        /* <DEDUP_REMOVED lines=16> */
.L_x_15171:
[----:B------:R-:W-:Y:S05]  /*b560*/  BSYNC B1 ;  /* 0x0000000000017941 */ /* 0x000fea0003800000 */
.L_x_15170:
        /* <DEDUP_REMOVED lines=44> */
.L_x_15169:
[----:B------:R-:W-:Y:S05]  /*b830*/  BSYNC B0 ;  /* 0x0000000000007941 */ /* 0x000fea0003800000 */
.L_x_15168:
        /* <DEDUP_REMOVED lines=12> */
.L_x_15172:
        /* <DEDUP_REMOVED lines=12> */
.L_x_15175:
[----:B------:R-:W-:-:S07]  /*b9c0*/  MOV R126, R4 ;  /* 0x00000004007e7202 */ /* 0x000fce0000000f00 */
.L_x_15176:
[----:B------:R-:W-:Y:S05]  /*b9d0*/  BSYNC B0 ;  /* 0x0000000000007941 */ /* 0x000fea0003800000 */
.L_x_15174:
        /* <DEDUP_REMOVED lines=18> */
.L_x_15180:
[----:B------:R-:W-:Y:S05]  /*bb00*/  BSYNC B1 ;  /* 0x0000000000017941 */ /* 0x000fea0003800000 */
.L_x_15179:
        /* <DEDUP_REMOVED lines=44> */
.L_x_15178:
[----:B------:R-:W-:Y:S05]  /*bdd0*/  BSYNC B0 ;  /* 0x0000000000007941 */ /* 0x000fea0003800000 */
.L_x_15177:
        /* <DEDUP_REMOVED lines=9> */
.L_x_15173:
        /* <DEDUP_REMOVED lines=29> */
[----:B------:R-:W-:Y:S01]  /*c040*/  IMAD.U32 R124, R132, 0x10000, RZ ;  /* 0x00010000847c7824 */ /* 0x000fe200078e00ff */
[----:B0-----:R-:W-:Y:S02]  /*c050*/  LOP3.LUT R126, R134, 0xff, RZ, 0xc0, !PT ;  /* 0x000000ff867e7812 */ /* 0x001fe400078ec0ff */
        /* <DEDUP_REMOVED lines=8> */
[----:B------:R-:W-:-:S04]  /*c0e0*/  LOP3.LUT R127, R124, 0xff00, R127, 0xf8, !PT ;  /* 0x0000ff007c7f7812 */ /* 0x000fc800078ef87f */
[----:B------:R-:W-:Y:S01]  /*c0f0*/  LOP3.LUT R137, R127, 0xff, R146, 0xf8, !PT ;  /* 0x000000ff7f897812 */ /* 0x000fe200078ef892 */
        /* <DEDUP_REMOVED lines=8> */
.L_x_15181:
[----:B01----:R-:W0:Y:S01]  /*c180*/  @P1 LDC.64 R126, c[0x0][0x230] ;  /* 0x00008c00ff7e1b82 */ /* 0x003e220000000a00 */
[----:B------:R-:W-:-:S07]  /*c190*/  IADD3 R138, R147, 0x100, RZ ;  /* 0x00000100938a7810 */ /* 0x000fce0007ffe0ff */
        /* <DEDUP_REMOVED lines=20> */
.L_x_15183:
[----:B------:R-:W-:-:S07]  /*c2e0*/  IMAD.MOV.U32 R124, RZ, RZ, R4 ;  /* 0x000000ffff7c7224 */ /* 0x000fce00078e0004 */
.L_x_15184:
[----:B------:R-:W-:Y:S05]  /*c2f0*/  BSYNC B0 ;  /* 0x0000000000007941 */ /* 0x000fea0003800000 */
.L_x_15182:
        /* <DEDUP_REMOVED lines=16> */
.L_x_15188:
[----:B------:R-:W-:Y:S05]  /*c400*/  BSYNC B1 ;  /* 0x0000000000017941 */ /* 0x000fea0003800000 */
.L_x_15187:
        /* <DEDUP_REMOVED lines=44> */
.L_x_15186:
[----:B------:R-:W-:Y:S05]  /*c6d0*/  BSYNC B0 ;  /* 0x0000000000007941 */ /* 0x000fea0003800000 */
.L_x_15185:
[----:B------:R-:W-:Y:S02]  /*c6e0*/  I2FP.F32.U32 R125, R124 ;  /* 0x0000007c007d7245 */ /* 0x000fe40000201000 */
        /* <DEDUP_REMOVED lines=13> */
.L_x_15189:
        /* <DEDUP_REMOVED lines=12> */
.L_x_15192:
[----:B------:R-:W-:-:S07]  /*c880*/  MOV R125, R4 ;  /* 0x00000004007d7202 */ /* 0x000fce0000000f00 */
.L_x_15193:
[----:B------:R-:W-:Y:S05]  /*c890*/  BSYNC B0 ;  /* 0x0000000000007941 */ /* 0x000fea0003800000 */
.L_x_15191:
        /* <DEDUP_REMOVED lines=16> */
.L_x_15197:
[----:B------:R-:W-:Y:S05]  /*c9a0*/  BSYNC B1 ;  /* 0x0000000000017941 */ /* 0x000fea0003800000 */
.L_x_15196:
        /* <DEDUP_REMOVED lines=44> */
.L_x_15195:
[----:B------:R-:W-:Y:S05]  /*cc70*/  BSYNC B0 ;  /* 0x0000000000007941 */ /* 0x000fea0003800000 */
.L_x_15194:
        /* <DEDUP_REMOVED lines=9> */
.L_x_15190:
        /* <DEDUP_REMOVED lines=12> */
.L_x_15199:
[----:B------:R-:W-:-:S07]  /*cdd0*/  IMAD.MOV.U32 R125, RZ, RZ, R4 ;  /* 0x000000ffff7d7224 */ /* 0x000fce00078e0004 */
.L_x_15200:
[----:B------:R-:W-:Y:S05]  /*cde0*/  BSYNC B0 ;  /* 0x0000000000007941 */ /* 0x000fea0003800000 */
.L_x_15198:
        /* <DEDUP_REMOVED lines=16> */
.L_x_15204:
[----:B------:R-:W-:Y:S05]  /*cef0*/  BSYNC B1 ;  /* 0x0000000000017941 */ /* 0x000fea0003800000 */
.L_x_15203:
        /* <DEDUP_REMOVED lines=44> */
.L_x_15202:
[----:B------:R-:W-:Y:S05]  /*d1c0*/  BSYNC B0 ;  /* 0x0000000000007941 */ /* 0x000fea0003800000 */
.L_x_15201:
        /* <DEDUP_REMOVED lines=14> */
.L_x_15205:
        /* <DEDUP_REMOVED lines=12> */
.L_x_15208:
[----:B------:R-:W-:-:S07]  /*d370*/  MOV R126, R4 ;  /* 0x00000004007e7202 */ /* 0x000fce0000000f00 */
.L_x_15209:
[----:B------:R-:W-:Y:S05]  /*d380*/  BSYNC B0 ;  /* 0x0000000000007941 */ /* 0x000fea0003800000 */
.L_x_15207:
        /* <DEDUP_REMOVED lines=16> */
.L_x_15213:
[----:B------:R-:W-:Y:S05]  /*d490*/  BSYNC B1 ;  /* 0x0000000000017941 */ /* 0x000fea0003800000 */
.L_x_15212:
        /* <DEDUP_REMOVED lines=42> */
[----:B------:R-:W-:Y:S01]  /*d740*/  LOP3.LUT R9, R137, UR13, R140, 0x96, !PT ;  /* 0x0000000d89097c12 */ /* 0x000fe2000f8e968c */
[----:B------:R-:W-:-:S11]  /*d750*/  HFMA2.MMA R137, -RZ, RZ, 0, 0 ;  /* 0x00000000ff897435 */ /* 0x000fd600000001ff */
.L_x_15211:
[----:B------:R-:W-:Y:S05]  /*d760*/  BSYNC B0 ;  /* 0x0000000000007941 */ /* 0x000fea0003800000 */
.L_x_15210:
        /* <DEDUP_REMOVED lines=9> */
.L_x_15206:
        /* <DEDUP_REMOVED lines=12> */
.L_x_15215:
[----:B------:R-:W-:-:S07]  /*d8c0*/  IMAD.MOV.U32 R128, RZ, RZ, R4 ;  /* 0x000000ffff807224 */ /* 0x000fce00078e0004 */
.L_x_15216:
[----:B------:R-:W-:Y:S05]  /*d8d0*/  BSYNC B0 ;  /* 0x0000000000007941 */ /* 0x000fea0003800000 */
.L_x_15214:
        /* <DEDUP_REMOVED lines=16> */
.L_x_15220:
[----:B------:R-:W-:Y:S05]  /*d9e0*/  BSYNC B1 ;  /* 0x0000000000017941 */ /* 0x000fea0003800000 */
.L_x_15219:
        /* <DEDUP_REMOVED lines=44> */
.L_x_15218:
[----:B------:R-:W-:Y:S05]  /*dcb0*/  BSYNC B0 ;  /* 0x0000000000007941 */ /* 0x000fea0003800000 */
.L_x_15217:
        /* <DEDUP_REMOVED lines=14> */
.L_x_15221:
        /* <DEDUP_REMOVED lines=12> */
.L_x_15224:
[----:B------:R-:W-:-:S07]  /*de60*/  MOV R127, R4 ;  /* 0x00000004007f7202 */ /* 0x000fce0000000f00 */
.L_x_15225:
[----:B------:R-:W-:Y:S05]  /*de70*/  BSYNC B0 ;  /* 0x0000000000007941 */ /* 0x000fea0003800000 */
.L_x_15223:
        /* <DEDUP_REMOVED lines=16> */
.L_x_15229:
[----:B------:R-:W-:Y:S05]  /*df80*/  BSYNC B1 ;  /* 0x0000000000017941 */ /* 0x000fea0003800000 */
.L_x_15228:
        /* <DEDUP_REMOVED lines=43> */
[----:B------:R-:W-:-:S07]  /*e240*/  LOP3.LUT R9, R141, UR13, R142, 0x96, !PT ;  /* 0x0000000d8d097c12 */ /* 0x000fce000f8e968e */
.L_x_15227:
[----:B------:R-:W-:Y:S05]  /*e250*/  BSYNC B0 ;  /* 0x0000000000007941 */ /* 0x000fea0003800000 */
.L_x_15226:
        /* <DEDUP_REMOVED lines=9> */
.L_x_15222:
        /* <DEDUP_REMOVED lines=12> */
.L_x_15231:
[----:B------:R-:W-:-:S07]  /*e3b0*/  IMAD.MOV.U32 R127, RZ, RZ, R4 ;  /* 0x000000ffff7f7224 */ /* 0x000fce00078e0004 */
.L_x_15232:
[----:B------:R-:W-:Y:S05]  /*e3c0*/  BSYNC B0 ;  /* 0x0000000000007941 */ /* 0x000fea0003800000 */
.L_x_15230:
        /* <DEDUP_REMOVED lines=16> */
.L_x_15236:
[----:B------:R-:W-:Y:S05]  /*e4d0*/  BSYNC B1 ;  /* 0x0000000000017941 */ /* 0x000fea0003800000 */
.L_x_15235:
        /* <DEDUP_REMOVED lines=44> */
.L_x_15234:
[----:B------:R-:W-:Y:S05]  /*e7a0*/  BSYNC B0 ;  /* 0x0000000000007941 */ /* 0x000fea0003800000 */
.L_x_15233:
        /* <DEDUP_REMOVED lines=14> */
.L_x_15237:
        /* <DEDUP_REMOVED lines=12> */
.L_x_15240:
[----:B------:R-:W-:-:S07]  /*e950*/  MOV R128, R4 ;  /* 0x0000000400807202 */ /* 0x000fce0000000f00 */
.L_x_15241:
[----:B------:R-:W-:Y:S05]  /*e960*/  BSYNC B0 ;  /* 0x0000000000007941 */ /* 0x000fea0003800000 */
.L_x_15239:
        /* <DEDUP_REMOVED lines=16> */
.L_x_15245:
[----:B------:R-:W-:Y:S05]  /*ea70*/  BSYNC B1 ;  /* 0x0000000000017941 */ /* 0x000fea0003800000 */
.L_x_15244:
        /* <DEDUP_REMOVED lines=44> */
.L_x_15243:
[----:B------:R-:W-:Y:S05]  /*ed40*/  BSYNC B0 ;  /* 0x0000000000007941 */ /* 0x000fea0003800000 */
.L_x_15242:
        /* <DEDUP_REMOVED lines=9> */
.L_x_15238:
        /* <DEDUP_REMOVED lines=12> */
.L_x_15247:
[----:B------:R-:W-:-:S07]  /*eea0*/  IMAD.MOV.U32 R137, RZ, RZ, R4 ;  /* 0x000000ffff897224 */ /* 0x000fce00078e0004 */
.L_x_15248:
[----:B------:R-:W-:Y:S05]  /*eeb0*/  BSYNC B0 ;  /* 0x0000000000007941 */ /* 0x000fea0003800000 */
.L_x_15246:
        /* <DEDUP_REMOVED lines=16> */
.L_x_15252:
[----:B------:R-:W-:Y:S05]  /*efc0*/  BSYNC B1 ;  /* 0x0000000000017941 */ /* 0x000fea0003800000 */
.L_x_15251:
        /* <DEDUP_REMOVED lines=37> */
[----:B------:R-:W-:-:S04]  /*f220*/  IMAD.MOV.U32 R141, RZ, RZ, RZ ;  /* 0x000000ffff8d7224 */ /* 0x000fc800078e00ff */
[----:B------:R-:W-:-:S04]  /*f230*/  IMAD.WIDE.U32 R128, R128, -0x2daee0ad, RZ ;  /* 0xd2511f5380807825 */ /* 0x000fc800078e00ff */
[----:B------:R-:W-:Y:S01]  /*f240*/  IMAD.MOV.U32 R3, RZ, RZ, R128 ;  /* 0x000000ffff037224 */ /* 0x000fe200078e0080 */
[----:B------:R-:W-:Y:S01]  /*f250*/  LOP3.LUT R8, R129, UR36, R8, 0x96, !PT ;  /* 0x0000002481087c12 */ /* 0x000fe2000f8e9608 */
[----:B------:R-:W-:-:S05]  /*f260*/  IMAD.WIDE.U32 R128, R4, -0x326172a9, RZ ;  /* 0xcd9e8d5704807825 */ /* 0x000fca00078e00ff */
[----:B------:R-:W-:Y:S02]  /*f270*/  LOP3.LUT R9, R129, UR13, R140, 0x96, !PT ;  /* 0x0000000d81097c12 */ /* 0x000fe4000f8e968c */
[----:B------:R-:W-:-:S07]  /*f280*/  MOV R4, R128 ;  /* 0x0000008000047202 */ /* 0x000fce0000000f00 */
.L_x_15250:
[----:B------:R-:W-:Y:S05]  /*f290*/  BSYNC B0 ;  /* 0x0000000000007941 */ /* 0x000fea0003800000 */
.L_x_15249:
        /* <DEDUP_REMOVED lines=14> */
.L_x_15253:
        /* <DEDUP_REMOVED lines=12> */
.L_x_15256:
[----:B------:R-:W-:-:S07]  /*f440*/  MOV R129, R4 ;  /* 0x0000000400817202 */ /* 0x000fce0000000f00 */
.L_x_15257:
[----:B------:R-:W-:Y:S05]  /*f450*/  BSYNC B0 ;  /* 0x0000000000007941 */ /* 0x000fea0003800000 */
.L_x_15255:
        /* <DEDUP_REMOVED lines=16> */
.L_x_15261:
[----:B------:R-:W-:Y:S05]  /*f560*/  BSYNC B1 ;  /* 0x0000000000017941 */ /* 0x000fea0003800000 */
.L_x_15260:
        /* <DEDUP_REMOVED lines=44> */
.L_x_15259:
[----:B------:R-:W-:Y:S05]  /*f830*/  BSYNC B0 ;  /* 0x0000000000007941 */ /* 0x000fea0003800000 */
.L_x_15258:
        /* <DEDUP_REMOVED lines=9> */
.L_x_15254:
        /* <DEDUP_REMOVED lines=12> */
.L_x_15263:
[----:B------:R-:W-:-:S07]  /*f990*/  IMAD.MOV.U32 R129, RZ, RZ, R4 ;  /* 0x000000ffff817224 */ /* 0x000fce00078e0004 */
.L_x_15264:
[----:B------:R-:W-:Y:S05]  /*f9a0*/  BSYNC B0 ;  /* 0x0000000000007941 */ /* 0x000fea0003800000 */
.L_x_15262:
        /* <DEDUP_REMOVED lines=16> */
.L_x_15268:
[----:B------:R-:W-:Y:S05]  /*fab0*/  BSYNC B1 ;  /* 0x0000000000017941 */ /* 0x000fea0003800000 */
.L_x_15267:
        /* <DEDUP_REMOVED lines=44> */
.L_x_15266:
[----:B------:R-:W-:Y:S05]  /*fd80*/  BSYNC B0 ;  /* 0x0000000000007941 */ /* 0x000fea0003800000 */
.L_x_15265:
[----:B------:R-:W-:-:S05]  /*fd90*/  I2FP.F32.U32 R129, R129 ;  /* 0x0000008100817245 */ /* 0x000fca0000201000 */
[----:B------:R-:W-:Y:S01]  /*fda0*/  FFMA.FTZ R140, R129, R150, 1.1641532182693481445e-10 ;  /* 0x2f000000818c7423 */ /* 0x000fe20000010096 */
[----:B------:R-:W-:-:S04]  /*fdb0*/  HADD2.F32 R129, -RZ, R130.H1_H1 ;  /* 0x30000082ff817230 */ /* 0x000fc80000004100 */
        /* <DEDUP_REMOVED lines=9> */
.L_x_15269:
        /* <DEDUP_REMOVED lines=12> */
.L_x_15272:
[----:B------:R-:W-:-:S07]  /*ff10*/  MOV R11, R4 ;  /* 0x00000004000b7202 */ /* 0x000fce0000000f00 */
.L_x_15273:
[----:B------:R-:W-:Y:S05]  /*ff20*/  BSYNC B0 ;  /* 0x0000000000007941 */ /* 0x000fea0003800000 */
.L_x_15271:
        /* <DEDUP_REMOVED lines=16> */
.L_x_15277:
[----:B------:R-:W-:Y:S05]  /*10030*/  BSYNC B1 ;  /* 0x0000000000017941 */ /* 0x000fea0003800000 */
.L_x_15276:
        /* <DEDUP_REMOVED lines=44> */
.L_x_15275:
[----:B------:R-:W-:Y:S05]  /*10300*/  BSYNC B0 ;  /* 0x0000000000007941 */ /* 0x000fea0003800000 */
.L_x_15274:
        /* <DEDUP_REMOVED lines=9> */
.L_x_15270:
        /* <DEDUP_REMOVED lines=12> */
.L_x_15279:
[----:B------:R-:W-:-:S07]  /*10460*/  IMAD.MOV.U32 R130, RZ, RZ, R4 ;  /* 0x000000ffff827224 */ /* 0x000fce00078e0004 */
.L_x_15280:
[----:B------:R-:W-:Y:S05]  /*10470*/  BSYNC B0 ;  /* 0x0000000000007941 */ /* 0x000fea0003800000 */
.L_x_15278:
        /* <DEDUP_REMOVED lines=16> */
.L_x_15284:
[----:B------:R-:W-:Y:S05]  /*10580*/  BSYNC B1 ;  /* 0x0000000000017941 */ /* 0x000fea0003800000 */
.L_x_15283:
        /* <DEDUP_REMOVED lines=44> */
.L_x_15282:
[----:B------:R-:W-:Y:S05]  /*10850*/  BSYNC B0 ;  /* 0x0000000000007941 */ /* 0x000fea0003800000 */
.L_x_15281:
        /* <DEDUP_REMOVED lines=12> */
.L_x_15285:
        /* <DEDUP_REMOVED lines=12> */
.L_x_15288:
[----:B------:R-:W-:-:S07]  /*109e0*/  MOV R132, R4 ;  /* 0x0000000400847202 */ /* 0x000fce0000000f00 */
.L_x_15289:
[----:B------:R-:W-:Y:S05]  /*109f0*/  BSYNC B0 ;  /* 0x0000000000007941 */ /* 0x000fea0003800000 */
.L_x_15287:
        /* <DEDUP_REMOVED lines=16> */
.L_x_15293:
[----:B------:R-:W-:Y:S05]  /*10b00*/  BSYNC B1 ;  /* 0x0000000000017941 */ /* 0x000fea0003800000 */
.L_x_15292:
        /* <DEDUP_REMOVED lines=44> */
.L_x_15291:
[----:B------:R-:W-:Y:S05]  /*10dd0*/  BSYNC B0 ;  /* 0x0000000000007941 */ /* 0x000fea0003800000 */
.L_x_15290:
        /* <DEDUP_REMOVED lines=9> */
.L_x_15286:
        /* <DEDUP_REMOVED lines=12> */
.L_x_15295:
[----:B------:R-:W-:-:S07]  /*10f30*/  IMAD.MOV.U32 R137, RZ, RZ, R4 ;  /* 0x000000ffff897224 */ /* 0x000fce00078e0004 */
.L_x_15296:
[----:B------:R-:W-:Y:S05]  /*10f40*/  BSYNC B0 ;  /* 0x0000000000007941 */ /* 0x000fea0003800000 */
.L_x_15294:
        /* <DEDUP_REMOVED lines=16> */
.L_x_15300:
[----:B------:R-:W-:Y:S05]  /*11050*/  BSYNC B1 ;  /* 0x0000000000017941 */ /* 0x000fea0003800000 */
.L_x_15299:
        /* <DEDUP_REMOVED lines=44> */
.L_x_15298:
[----:B------:R-:W-:Y:S05]  /*11320*/  BSYNC B0 ;  /* 0x0000000000007941 */ /* 0x000fea0003800000 */
.L_x_15297:
        /* <DEDUP_REMOVED lines=12> */
.L_x_15301:
        /* <DEDUP_REMOVED lines=12> */
.L_x_15304:
[----:B------:R-:W-:-:S07]  /*114b0*/  MOV R133, R4 ;  /* 0x0000000400857202 */ /* 0x000fce0000000f00 */
.L_x_15305:
[----:B------:R-:W-:Y:S05]  /*114c0*/  BSYNC B0 ;  /* 0x0000000000007941 */ /* 0x000fea0003800000 */
.L_x_15303:
        /* <DEDUP_REMOVED lines=16> */
.L_x_15309:
[----:B------:R-:W-:Y:S05]  /*115d0*/  BSYNC B1 ;  /* 0x0000000000017941 */ /* 0x000fea0003800000 */
.L_x_15308:
        /* <DEDUP_REMOVED lines=44> */
.L_x_15307:
[----:B------:R-:W-:Y:S05]  /*118a0*/  BSYNC B0 ;  /* 0x0000000000007941 */ /* 0x000fea0003800000 */
.L_x_15306:
        /* <DEDUP_REMOVED lines=9> */
.L_x_15302:
[----:B------:R-:W-:Y:S01]  /*11940*/  SEL R144, RZ, 0x1000000, P5 ;  /* 0x01000000ff907807 */ /* 0x000fe20002800000 */
[----:B------:R-:W-:Y:S01]  /*11950*/  IMAD.WIDE.U32 R140, R138, 0x20, R164 ;  /* 0x000000208a8c7825 */ /* 0x000fe200078e00a4 */
[----:B------:R-:W-:Y:S01]  /*11960*/  SEL R143, RZ, 0x10000, P4 ;  /* 0x00010000ff8f7807 */ /* 0x000fe20002000000 */
[----:B------:R-:W0:Y:S01]  /*11970*/  LDC.64 R164, c[0x0][0x240] ;  /* 0x00009000ffa47b82 */ /* 0x000e220000000a00 */
[----:B------:R-:W-:Y:S02]  /*11980*/  SEL R142, RZ, 0x100, P3 ;  /* 0x00000100ff8e7807 */ /* 0x000fe40001800000 */
[----:B------:R-:W-:Y:S01]  /*11990*/  LOP3.LUT P4, RZ, R0, 0x2, RZ, 0xc0, !PT ;  /* 0x0000000200ff7812 */ /* 0x000fe2000788c0ff */
[----:B------:R-:W-:Y:S01]  /*119a0*/  STG.E.128 desc[UR4][R140.64], R124 ;  /* 0x0000007c8c007986 */ /* 0x000fe2000c101d04 */
[----:B------:R-:W-:Y:S02]  /*119b0*/  LOP3.LUT R142, R142, R144, R143, 0xfe, !PT ;  /* 0x000000908e8e7212 */ /* 0x000fe400078efe8f */
[----:B------:R-:W-:Y:S01]  /*119c0*/  SEL R144, RZ, 0x1, P4 ;  /* 0x00000001ff907807 */ /* 0x000fe20002000000 */
[----:B------:R1:W-:Y:S01]  /*119d0*/  STG.E.128 desc[UR4][R140.64+0x10], R128 ;  /* 0x000010808c007986 */ /* 0x0003e2000c101d04 */
[----:B------:R-:W-:-:S02]  /*119e0*/  LOP3.LUT P5, RZ, R0, 0x1, RZ, 0xc0, !PT ;  /* 0x0000000100ff7812 */ /* 0x000fc400078ac0ff */
[----:B------:R-:W-:Y:S01]  /*119f0*/  LOP3.LUT P6, RZ, R0, 0x4, RZ, 0xc0, !PT ;  /* 0x0000000400ff7812 */ /* 0x000fe200078cc0ff */
[----:B------:R-:W-:Y:S01]  /*11a00*/  IMAD.WIDE.U32 R144, R144, 0x1000000, RZ ;  /* 0x0100000090907825 */ /* 0x000fe200078e00ff */
[----:B------:R-:W-:Y:S02]  /*11a10*/  SEL R143, RZ, 0x1, P5 ;  /* 0x00000001ff8f7807 */ /* 0x000fe40002800000 */
[----:B------:R-:W-:Y:S02]  /*11a20*/  LOP3.LUT P2, RZ, R0, 0x8, RZ, 0xc0, !PT ;  /* 0x0000000800ff7812 */ /* 0x000fe4000784c0ff */
[----:B------:R-:W-:Y:S02]  /*11a30*/  LOP3.LUT R145, R145, R142, R143, 0xfe, !PT ;  /* 0x0000008e91917212 */ /* 0x000fe400078efe8f */
[----:B------:R-:W-:Y:S02]  /*11a40*/  SEL R142, RZ, 0x1, P6 ;  /* 0x00000001ff8e7807 */ /* 0x000fe40003000000 */
[----:B------:R-:W-:-:S02]  /*11a50*/  SEL R150, RZ, 0x1, P2 ;  /* 0x00000001ff967807 */ /* 0x000fc40001000000 */
[----:B------:R-:W-:Y:S01]  /*11a60*/  LOP3.LUT P1, RZ, R0, 0x10, RZ, 0xc0, !PT ;  /* 0x0000001000ff7812 */ /* 0x000fe2000782c0ff */
[----:B------:R-:W-:-:S04]  /*11a70*/  IMAD.WIDE.U32 R142, R142, 0x10000, RZ ;  /* 0x000100008e8e7825 */ /* 0x000fc800078e00ff */
[----:B-1----:R-:W-:-:S05]  /*11a80*/  IMAD.WIDE.U32 R140, R150, 0x100, RZ ;  /* 0x00000100968c7825 */ /* 0x002fca00078e00ff */
[----:B------:R-:W-:Y:S02]  /*11a90*/  LOP3.LUT R141, R141, R145, R143, 0xfe, !PT ;  /* 0x000000918d8d7212 */ /* 0x000fe400078efe8f */
        /* <DEDUP_REMOVED lines=26> */
.L_x_15310:
        /* <DEDUP_REMOVED lines=100> */
.L_x_15323:
        /* <DEDUP_REMOVED lines=89> */
[----:B------:R-:W-:Y:S01]  /*12810*/  F2FP.F16.F32.PACK_AB R24, R25, R24 ;  /* 0x000000181918723e */ /* 0x000fe200000000ff */
[----:B------:R-:W-:Y:S01]  /*12820*/  FFMA.FTZ R25, R162, R145, R122 ;  /* 0x00000091a2197223 */ /* 0x000fe2000001007a */
[----:B------:R-:W-:Y:S01]  /*12830*/  FFMA.FTZ R26, R163, R144, R123 ;  /* 0x00000090a31a7223 */ /* 0x000fe2000001007b */
[C---:B------:R-:W-:Y:S01]  /*12840*/  FMUL.FTZ R165, R142.reuse, R165 ;  /* 0x000000a58ea57220 */ /* 0x040fe20000410000 */
[----:B------:R-:W-:Y:S01]  /*12850*/  FMUL.FTZ R150, R142, R21 ;  /* 0x000000158e967220 */ /* 0x000fe20000410000 */
[----:B------:R-:W-:Y:S01]  /*12860*/  FFMA.FTZ R27, R158, R23, R118 ;  /* 0x000000179e1b7223 */ /* 0x000fe20000010076 */
[----:B------:R-:W-:Y:S01]  /*12870*/  FFMA.FTZ R20, R159, R22, R119 ;  /* 0x000000169f147223 */ /* 0x000fe20000010077 */
[----:B------:R-:W-:Y:S01]  /*12880*/  IMAD.SHL.U32 R149, R147, 0x10, RZ ;  /* 0x0000001093957824 */ /* 0x000fe200078e00ff */
[----:B------:R-:W-:Y:S01]  /*12890*/  F2FP.F16.F32.PACK_AB R25, R26, R25 ;  /* 0x000000191a19723e */ /* 0x000fe200000000ff */
[----:B------:R-:W-:Y:S01]  /*128a0*/  FFMA.FTZ R26, R156, R165, R116 ;  /* 0x000000a59c1a7223 */ /* 0x000fe20000010074 */
[----:B------:R-:W-:Y:S01]  /*128b0*/  FFMA.FTZ R21, R157, R150, R117 ;  /* 0x000000969d157223 */ /* 0x000fe20000010075 */
[----:B------:R-:W-:Y:S01]  /*128c0*/  F2FP.F16.F32.PACK_AB R27, R20, R27 ;  /* 0x0000001b141b723e */ /* 0x000fe200000000ff */
[----:B------:R-:W-:Y:S01]  /*128d0*/  FFMA.FTZ R164, R59, R22, R95 ;  /* 0x000000163ba47223 */ /* 0x000fe2000001005f */
[----:B------:R-:W-:Y:S01]  /*128e0*/  SHF.R.U32.HI R147, RZ, 0x1c, R147 ;  /* 0x0000001cff937819 */ /* 0x000fe20000011693 */
[----:B------:R-:W-:Y:S01]  /*128f0*/  FFMA.FTZ R145, R154, R145, R98 ;  /* 0x000000919a917223 */ /* 0x000fe20000010062 */
[----:B------:R-:W-:Y:S01]  /*12900*/  IADD3 R20, P2, R149, UR14, RZ ;  /* 0x0000000e95147c10 */ /* 0x000fe2000ff5e0ff */
[----:B------:R-:W-:Y:S01]  /*12910*/  FFMA.FTZ R165, R56, R165, R92 ;  /* 0x000000a538a57223 */ /* 0x000fe2000001005c */
[----:B------:R-:W-:Y:S01]  /*12920*/  F2FP.F16.F32.PACK_AB R26, R21, R26 ;  /* 0x0000001a151a723e */ /* 0x000fe200000000ff */
[----:B------:R-:W-:Y:S01]  /*12930*/  FFMA.FTZ R23, R58, R23, R94 ;  /* 0x000000173a177223 */ /* 0x000fe2000001005e */
[----:B------:R-:W-:Y:S01]  /*12940*/  IADD3.X R21, R147, UR15, RZ, P2, !PT ;  /* 0x0000000f93157c10 */ /* 0x000fe200097fe4ff */
[----:B------:R-:W-:Y:S01]  /*12950*/  FFMA.FTZ R22, R57, R150, R93 ;  /* 0x0000009639167223 */ /* 0x000fe2000001005d */
[----:B------:R-:W-:Y:S01]  /*12960*/  FFMA.FTZ R144, R155, R144, R99 ;  /* 0x000000909b907223 */ /* 0x000fe20000010063 */
[----:B------:R-:W-:Y:S01]  /*12970*/  FFMA.FTZ R141, R152, R141, R96 ;  /* 0x0000008d988d7223 */ /* 0x000fe20000010060 */
[----:B------:R-:W-:Y:S01]  /*12980*/  F2FP.F16.F32.PACK_AB R23, R164, R23 ;  /* 0x00000017a417723e */ /* 0x000fe200000000ff */
[----:B------:R0:W-:Y:S01]  /*12990*/  STG.E.128 desc[UR4][R20.64], R24 ;  /* 0x0000001814007986 */ /* 0x0001e2000c101d04 */
[----:B------:R-:W-:Y:S01]  /*129a0*/  F2FP.F16.F32.PACK_AB R22, R22, R165 ;  /* 0x000000a51616723e */ /* 0x000fe200000000ff */
[C---:B------:R-:W-:Y:S01]  /*129b0*/  FADD.FTZ R17, -R140.reuse, R17 ;  /* 0x000000118c117221 */ /* 0x040fe20000010100 */
[C---:B------:R-:W-:Y:S01]  /*129c0*/  FADD.FTZ R19, -R140.reuse, R19 ;  /* 0x000000138c137221 */ /* 0x040fe20000010100 */
[C---:B------:R-:W-:Y:S01]  /*129d0*/  FADD.FTZ R13, -R140.reuse, R13 ;  /* 0x0000000d8c0d7221 */ /* 0x040fe20000010100 */
[C---:B------:R-:W-:Y:S01]  /*129e0*/  FADD.FTZ R125, -R140.reuse, R125 ;  /* 0x0000007d8c7d7221 */ /* 0x040fe20000010100 */
[----:B------:R-:W-:Y:S01]  /*129f0*/  FADD.FTZ R127, -R140, R127 ;  /* 0x0000007f8c7f7221 */ /* 0x000fe20000010100 */
[----:B------:R-:W-:Y:S01]  /*12a00*/  FMUL.FTZ R150, R142, R19 ;  /* 0x000000138e967220 */ /* 0x000fe20000410000 */
[----:B------:R-:W-:Y:S01]  /*12a10*/  FADD.FTZ R19, -R140, R14 ;  /* 0x0000000e8c137221 */ /* 0x000fe20000010100 */
[----:B------:R-:W-:Y:S01]  /*12a20*/  FMUL.FTZ R14, R142, R13 ;  /* 0x0000000d8e0e7220 */ /* 0x000fe20000410000 */
[C---:B------:R-:W-:Y:S01]  /*12a30*/  FADD.FTZ R129, -R140.reuse, R129 ;  /* 0x000000818c817221 */ /* 0x040fe20000010100 */
[----:B------:R-:W-:-:S02]  /*12a40*/  FADD.FTZ R131, -R140, R131 ;  /* 0x000000838c837221 */ /* 0x000fc40000010100 */
[-C--:B------:R-:W-:Y:S01]  /*12a50*/  FFMA.FTZ R13, R69, R14.reuse, R109 ;  /* 0x0000000e450d7223 */ /* 0x080fe2000001006d */
[----:B------:R-:W-:Y:S01]  /*12a60*/  FFMA.FTZ R14, R49, R14, R85 ;  /* 0x0000000e310e7223 */ /* 0x000fe20000010055 */
[----:B0-----:R-:W-:Y:S01]  /*12a70*/  FFMA.FTZ R20, R153, R143, R97 ;  /* 0x0000008f99147223 */ /* 0x001fe20000010061 */
[----:B------:R-:W-:Y:S01]  /*12a80*/  IADD3 R24, P2, R149, UR16, RZ ;  /* 0x0000001095187c10 */ /* 0x000fe2000ff5e0ff */
[----:B------:R-:W-:Y:S01]  /*12a90*/  FADD.FTZ R143, -R140, R18 ;  /* 0x000000128c8f7221 */ /* 0x000fe20000010100 */
[----:B------:R-:W-:Y:S01]  /*12aa0*/  F2FP.F16.F32.PACK_AB R21, R144, R145 ;  /* 0x000000919015723e */ /* 0x000fe200000000ff */
[----:B------:R-:W-:Y:S01]  /*12ab0*/  FMUL.FTZ R144, R142, R17 ;  /* 0x000000118e907220 */ /* 0x000fe20000410000 */
[----:B------:R-:W-:Y:S01]  /*12ac0*/  F2FP.F16.F32.PACK_AB R20, R20, R141 ;  /* 0x0000008d1414723e */ /* 0x000fe200000000ff */
[----:B------:R-:W-:Y:S01]  /*12ad0*/  FADD.FTZ R141, -R140, R16 ;  /* 0x000000108c8d7221 */ /* 0x000fe20000010100 */
[----:B------:R-:W-:Y:S01]  /*12ae0*/  IADD3.X R25, R147, UR17, RZ, P2, !PT ;  /* 0x0000001193197c10 */ /* 0x000fe200097fe4ff */
[----:B------:R-:W-:Y:S01]  /*12af0*/  FFMA.FTZ R17, R73, R144, R113 ;  /* 0x0000009049117223 */ /* 0x000fe20000010071 */
[C---:B------:R-:W-:Y:S01]  /*12b00*/  FMUL.FTZ R143, R142.reuse, R143 ;  /* 0x0000008f8e8f7220 */ /* 0x040fe20000410000 */
[----:B------:R-:W-:Y:S01]  /*12b10*/  FMUL.FTZ R141, R142, R141 ;  /* 0x0000008d8e8d7220 */ /* 0x000fe20000410000 */
[-C--:B------:R-:W-:Y:S01]  /*12b20*/  FFMA.FTZ R18, R75, R150.reuse, R115 ;  /* 0x000000964b127223 */ /* 0x080fe20000010073 */
[----:B------:R0:W-:Y:S01]  /*12b30*/  STG.E.128 desc[UR4][R24.64], R20 ;  /* 0x0000001418007986 */ /* 0x0001e2000c101d04 */
[----:B------:R-:W-:Y:S01]  /*12b40*/  FADD.FTZ R27, -R140, R128 ;  /* 0x000000808c1b7221 */ /* 0x000fe20000010100 */
[----:B------:R-:W-:Y:S01]  /*12b50*/  FFMA.FTZ R16, R72, R141, R112 ;  /* 0x0000008d48107223 */ /* 0x000fe20000010070 */
[----:B------:R-:W-:Y:S01]  /*12b60*/  FADD.FTZ R145, -R140, R130 ;  /* 0x000000828c917221 */ /* 0x000fe20000010100 */
[----:B------:R-:W-:Y:S01]  /*12b70*/  FMUL.FTZ R128, R142, R127 ;  /* 0x0000007f8e807220 */ /* 0x000fe20000410000 */
[----:B------:R-:W-:Y:S01]  /*12b80*/  FFMA.FTZ R150, R55, R150, R91 ;  /* 0x0000009637967223 */ /* 0x000fe2000001005b */
[----:B------:R-:W-:-:S02]  /*12b90*/  SEL R149, RZ, 0x1, P1 ;  /* 0x00000001ff957807 */ /* 0x000fc40000800000 */
[----:B------:R-:W-:Y:S01]  /*12ba0*/  F2FP.F16.F32.PACK_AB R16, R17, R16 ;  /* 0x000000101110723e */ /* 0x000fe200000000ff */
[----:B------:R-:W-:-:S05]  /*12bb0*/  FFMA.FTZ R17, R74, R143, R114 ;  /* 0x0000008f4a117223 */ /* 0x000fca0000010072 */
[----:B------:R-:W-:Y:S01]  /*12bc0*/  F2FP.F16.F32.PACK_AB R17, R18, R17 ;  /* 0x000000111211723e */ /* 0x000fe200000000ff */
[----:B0-----:R-:W0:Y:S01]  /*12bd0*/  LDC.64 R20, c[0x0][0x2b8] ;  /* 0x0000ae00ff147b82 */ /* 0x001e220000000a00 */
[C---:B------:R-:W-:Y:S01]  /*12be0*/  FADD.FTZ R23, -R140.reuse, R12 ;  /* 0x0000000c8c177221 */ /* 0x040fe20000010100 */
[----:B------:R-:W-:Y:S01]  /*12bf0*/  FADD.FTZ R25, -R140, R15 ;  /* 0x0000000f8c197221 */ /* 0x000fe20000010100 */
[C---:B------:R-:W-:Y:S02]  /*12c00*/  FMUL.FTZ R15, R142.reuse, R19 ;  /* 0x000000138e0f7220 */ /* 0x040fe40000410000 */
[C---:B------:R-:W-:Y:S01]  /*12c10*/  FMUL.FTZ R23, R142.reuse, R23 ;  /* 0x000000178e177220 */ /* 0x040fe20000410000 */
[----:B------:R-:W-:Y:S01]  /*12c20*/  FMUL.FTZ R22, R142, R25 ;  /* 0x000000198e167220 */ /* 0x000fe20000410000 */
[----:B------:R-:W-:Y:S01]  /*12c30*/  FFMA.FTZ R19, R70, R15, R110 ;  /* 0x0000000f46137223 */ /* 0x000fe2000001006e */
[----:B------:R-:W-:Y:S01]  /*12c40*/  FADD.FTZ R25, -R140, R126 ;  /* 0x0000007e8c197221 */ /* 0x000fe20000010100 */
[----:B------:R-:W-:Y:S01]  /*12c50*/  FFMA.FTZ R18, R68, R23, R108 ;  /* 0x0000001744127223 */ /* 0x000fe2000001006c */
[----:B------:R-:W-:Y:S01]  /*12c60*/  FFMA.FTZ R12, R71, R22, R111 ;  /* 0x00000016470c7223 */ /* 0x000fe2000001006f */
[C---:B------:R-:W-:Y:S01]  /*12c70*/  FMUL.FTZ R126, R142.reuse, R125 ;  /* 0x0000007d8e7e7220 */ /* 0x040fe20000410000 */
        /* <DEDUP_REMOVED lines=8> */
[----:B------:R-:W-:-:S03]  /*12d00*/  F2FP.F16.F32.PACK_AB R14, R14, R23 ;  /* 0x000000170e0e723e */ /* 0x000fc600000000ff */
[----:B------:R-:W-:Y:S01]  /*12d10*/  F2FP.F16.F32.PACK_AB R15, R22, R15 ;  /* 0x0000000f160f723e */ /* 0x000fe200000000ff */
[----:B0-----:R-:W-:-:S04]  /*12d20*/  IMAD.WIDE.U32 R12, R139, 0x10, R20 ;  /* 0x000000108b0c7825 */ /* 0x001fc800078e0014 */
[----:B------:R-:W-:Y:S01]  /*12d30*/  FADD.FTZ R21, -R140, R124 ;  /* 0x0000007c8c157221 */ /* 0x000fe20000010100 */
[----:B------:R-:W-:Y:S01]  /*12d40*/  FMUL.FTZ R20, R142, R129 ;  /* 0x000000818e147220 */ /* 0x000fe20000410000 */
[----:B------:R-:W-:Y:S01]  /*12d50*/  FFMA.FTZ R22, R60, R25, R100 ;  /* 0x000000193c167223 */ /* 0x000fe20000010064 */
[----:B------:R0:W-:Y:S01]  /*12d60*/  STG.E.128 desc[UR4][R12.64], R16 ;  /* 0x000000100c007986 */ /* 0x0001e2000c101d04 */
[----:B------:R-:W-:Y:S01]  /*12d70*/  FMUL.FTZ R21, R142, R21 ;  /* 0x000000158e157220 */ /* 0x000fe20000410000 */
[----:B------:R-:W-:Y:S01]  /*12d80*/  FFMA.FTZ R23, R61, R20, R101 ;  /* 0x000000143d177223 */ /* 0x000fe20000010065 */
[----:B0-----:R-:W0:Y:S01]  /*12d90*/  LDC.64 R12, c[0x0][0x2c0] ;  /* 0x0000b000ff0c7b82 */ /* 0x001e220000000a00 */
[----:B------:R-:W-:Y:S01]  /*12da0*/  FFMA.FTZ R19, R53, R144, R89 ;  /* 0x0000009035137223 */ /* 0x000fe20000010059 */
[----:B------:R-:W-:Y:S01]  /*12db0*/  FFMA.FTZ R16, R64, R21, R104 ;  /* 0x0000001540107223 */ /* 0x000fe20000010068 */
[----:B------:R-:W-:Y:S01]  /*12dc0*/  FMUL.FTZ R17, R142, R145 ;  /* 0x000000918e117220 */ /* 0x000fe20000410000 */
[----:B------:R-:W-:Y:S01]  /*12dd0*/  FFMA.FTZ R18, R66, R125, R106 ;  /* 0x0000007d42127223 */ /* 0x000fe2000001006a */
[----:B------:R-:W-:Y:S01]  /*12de0*/  FMUL.FTZ R142, R142, R131 ;  /* 0x000000838e8e7220 */ /* 0x000fe20000410000 */
[----:B------:R-:W-:Y:S01]  /*12df0*/  FFMA.FTZ R125, R46, R125, R82 ;  /* 0x0000007d2e7d7223 */ /* 0x000fe20000010052 */
[----:B------:R-:W-:Y:S01]  /*12e00*/  F2FP.F16.F32.PACK_AB R16, R127, R16 ;  /* 0x000000107f10723e */ /* 0x000fe200000000ff */
[-C--:B------:R-:W-:Y:S01]  /*12e10*/  FFMA.FTZ R24, R62, R17.reuse, R102 ;  /* 0x000000113e187223 */ /* 0x080fe20000010066 */
[----:B------:R-:W-:Y:S01]  /*12e20*/  FFMA.FTZ R124, R42, R17, R78 ;  /* 0x000000112a7c7223 */ /* 0x000fe2000001004e */
[-C--:B------:R-:W-:Y:S01]  /*12e30*/  FFMA.FTZ R127, R63, R142.reuse, R103 ;  /* 0x0000008e3f7f7223 */ /* 0x080fe20000010067 */
[----:B------:R-:W-:Y:S01]  /*12e40*/  FFMA.FTZ R129, R43, R142, R79 ;  /* 0x0000008e2b817223 */ /* 0x000fe2000001004f */
[----:B0-----:R-:W-:-:S04]  /*12e50*/  IMAD.WIDE.U32 R26, R139, 0x10, R12 ;  /* 0x000000108b1a7825 */ /* 0x001fc800078e000c */
[----:B------:R-:W-:Y:S01]  /*12e60*/  FFMA.FTZ R12, R52, R141, R88 ;  /* 0x0000008d340c7223 */ /* 0x000fe20000010058 */
[----:B------:R-:W-:-:S04]  /*12e70*/  FFMA.FTZ R13, R54, R143, R90 ;  /* 0x0000008f360d7223 */ /* 0x000fc8000001005a */
[----:B------:R-:W-:Y:S01]  /*12e80*/  F2FP.F16.F32.PACK_AB R12, R19, R12 ;  /* 0x0000000c130c723e */ /* 0x000fe200000000ff */
[-C--:B------:R-:W-:Y:S01]  /*12e90*/  FFMA.FTZ R19, R67, R128.reuse, R107 ;  /* 0x0000008043137223 */ /* 0x080fe2000001006b */
[----:B------:R-:W-:Y:S01]  /*12ea0*/  FFMA.FTZ R128, R47, R128, R83 ;  /* 0x000000802f807223 */ /* 0x000fe20000010053 */
[----:B------:R-:W-:-:S03]  /*12eb0*/  F2FP.F16.F32.PACK_AB R13, R150, R13 ;  /* 0x0000000d960d723e */ /* 0x000fc600000000ff */
[----:B------:R-:W-:Y:S02]  /*12ec0*/  F2FP.F16.F32.PACK_AB R17, R19, R18 ;  /* 0x000000121311723e */ /* 0x000fe400000000ff */
[----:B------:R-:W-:Y:S01]  /*12ed0*/  F2FP.F16.F32.PACK_AB R18, R23, R22 ;  /* 0x000000161712723e */ /* 0x000fe200000000ff */
[----:B------:R0:W-:Y:S01]  /*12ee0*/  STG.E.128 desc[UR4][R26.64], R12 ;  /* 0x0000000c1a007986 */ /* 0x0001e2000c101d04 */
[----:B------:R-:W-:Y:S02]  /*12ef0*/  SHF.L.U32 R22, R138, 0x4, RZ ;  /* 0x000000048a167819 */ /* 0x000fe400000006ff */
[----:B------:R-:W-:Y:S01]  /*12f00*/  F2FP.F16.F32.PACK_AB R19, R127, R24 ;  /* 0x000000187f13723e */ /* 0x000fe200000000ff */
[----:B------:R-:W-:Y:S01]  /*12f10*/  FFMA.FTZ R127, R45, R126, R81 ;  /* 0x0000007e2d7f7223 */ /* 0x000fe20000010051 */
[----:B------:R-:W-:Y:S02]  /*12f20*/  F2FP.F16.F32.PACK_AB R23, R129, R124 ;  /* 0x0000007c8117723e */ /* 0x000fe400000000ff */
[----:B------:R-:W-:-:S02]  /*12f30*/  IADD3 R24, P2, R22, UR14, RZ ;  /* 0x0000000e16187c10 */ /* 0x000fc4000ff5e0ff */
[----:B------:R-:W-:Y:S01]  /*12f40*/  IADD3 R124, P3, R22, UR16, RZ ;  /* 0x00000010167c7c10 */ /* 0x000fe2000ff7e0ff */
[----:B------:R-:W-:Y:S01]  /*12f50*/  FFMA.FTZ R22, R40, R25, R76 ;  /* 0x0000001928167223 */ /* 0x000fe2000001004c */
[----:B------:R-:W-:Y:S01]  /*12f60*/  FFMA.FTZ R25, R41, R20, R77 ;  /* 0x0000001429197223 */ /* 0x000fe2000001004d */
[----:B------:R-:W-:Y:S01]  /*12f70*/  SHF.R.U32.HI R138, RZ, 0x1c, R138 ;  /* 0x0000001cff8a7819 */ /* 0x000fe2000001168a */
[----:B------:R-:W-:Y:S01]  /*12f80*/  FFMA.FTZ R20, R44, R21, R80 ;  /* 0x000000152c147223 */ /* 0x000fe20000010050 */
[----:B------:R-:W-:Y:S02]  /*12f90*/  F2FP.F16.F32.PACK_AB R21, R128, R125 ;  /* 0x0000007d8015723e */ /* 0x000fe400000000ff */
[----:B------:R-:W-:Y:S02]  /*12fa0*/  F2FP.F16.F32.PACK_AB R22, R25, R22 ;  /* 0x000000161916723e */ /* 0x000fe400000000ff */
[C---:B------:R-:W-:Y:S02]  /*12fb0*/  IADD3.X R25, R138.reuse, UR15, RZ, P2, !PT ;  /* 0x0000000f8a197c10 */ /* 0x040fe400097fe4ff */
[----:B------:R-:W-:-:S02]  /*12fc0*/  IADD3.X R125, R138, UR17, RZ, P3, !PT ;  /* 0x000000118a7d7c10 */ /* 0x000fc40009ffe4ff */
[----:B------:R-:W-:Y:S01]  /*12fd0*/  F2FP.F16.F32.PACK_AB R20, R127, R20 ;  /* 0x000000147f14723e */ /* 0x000fe200000000ff */
[----:B------:R0:W-:Y:S01]  /*12fe0*/  STG.E.128 desc[UR4][R24.64], R16 ;  /* 0x0000001018007986 */ /* 0x0001e2000c101d04 */
[----:B------:R-:W-:-:S03]  /*12ff0*/  ISETP.GE.AND P2, PT, R10, UR19, PT ;  /* 0x000000130a007c0c */ /* 0x000fc6000bf46270 */
[----:B------:R0:W-:Y:S10]  /*13000*/  STG.E.128 desc[UR4][R124.64], R20 ;  /* 0x000000147c007986 */ /* 0x0001f4000c101d04 */
[----:B------:R-:W-:Y:S05]  /*13010*/  @!P2 BRA `(.L_x_15312) ;  /* 0xfffffed800aca947 */ /* 0x000fea000383ffff */
[----:B------:R-:W-:Y:S05]  /*13020*/  EXIT ;  /* 0x000000000000794d */ /* 0x000fea0003800000 */
.L_x_15311:
[----:B------:R-:W-:Y:S01]  /*13030*/  HFMA2.MMA R150, -RZ, RZ, 0, 1.847743988037109375e-06 ;  /* 0x0000001fff967435 */ /* 0x000fe200000001ff */
[----:B------:R-:W-:Y:S01]  /*13040*/  MOV R165, R141 ;  /* 0x0000008d00a57202 */ /* 0x000fe20000000f00 */
[----:B------:R-:W-:Y:S02]  /*13050*/  IMAD.MOV.U32 R145, RZ, RZ, 0x1 ;  /* 0x00000001ff917424 */ /* 0x000fe400078e00ff */
[----:B------:R-:W-:-:S07]  /*13060*/  IMAD.MOV.U32 R149, RZ, RZ, -0x1 ;  /* 0xffffffffff957424 */ /* 0x000fce00078e00ff */
[----:B------:R-:W-:Y:S05]  /*13070*/  WARPSYNC.COLLECTIVE R149, `(.L_x_15313) ;  /* 0x0000000095087348 */ /* 0x000fea0003c00000 */
[----:B------:R0:W1:Y:S02]  /*13080*/  SHFL.BFLY P3, R164, R165, R145, R150 ;  /* 0x0c000091a5a47389 */ /* 0x0000640000060096 */
[----:B01----:R-:W-:Y:S01]  /*13090*/  ENDCOLLECTIVE ;  /* 0x000000000000791b */ /* 0x003fe20003800000 */
.L_x_15313:
[----:B------:R-:W-:Y:S01]  /*130a0*/  MOV R145, 0x2 ;  /* 0x0000000200917802 */ /* 0x000fe20000000f00 */
[----:B------:R-:W-:-:S07]  /*130b0*/  FADD.FTZ R165, R141, R164 ;  /* 0x000000a48da57221 */ /* 0x000fce0000010000 */
[----:B------:R-:W-:Y:S05]  /*130c0*/  WARPSYNC.COLLECTIVE R149, `(.L_x_15314) ;  /* 0x0000000095087348 */ /* 0x000fea0003c00000 */
[----:B------:R0:W1:Y:S02]  /*130d0*/  SHFL.BFLY P3, R164, R165, R145, R150 ;  /* 0x0c000091a5a47389 */ /* 0x0000640000060096 */
[----:B01----:R-:W-:Y:S01]  /*130e0*/  ENDCOLLECTIVE ;  /* 0x000000000000791b */ /* 0x003fe20003800000 */
.L_x_15314:
[----:B------:R-:W-:Y:S02]  /*130f0*/  IMAD.MOV.U32 R145, RZ, RZ, 0x4 ;  /* 0x00000004ff917424 */ /* 0x000fe400078e00ff */
[----:B------:R-:W-:-:S07]  /*13100*/  FADD.FTZ R165, R165, R164 ;  /* 0x000000a4a5a57221 */ /* 0x000fce0000010000 */
[----:B------:R-:W-:Y:S05]  /*13110*/  WARPSYNC.COLLECTIVE R149, `(.L_x_15315) ;  /* 0x0000000095087348 */ /* 0x000fea0003c00000 */
[----:B------:R0:W1:Y:S02]  /*13120*/  SHFL.BFLY P3, R164, R165, R145, R150 ;  /* 0x0c000091a5a47389 */ /* 0x0000640000060096 */
[----:B01----:R-:W-:Y:S01]  /*13130*/  ENDCOLLECTIVE ;  /* 0x000000000000791b */ /* 0x003fe20003800000 */
.L_x_15315:
[----:B------:R-:W-:Y:S02]  /*13140*/  IMAD.MOV.U32 R145, RZ, RZ, 0x8 ;  /* 0x00000008ff917424 */ /* 0x000fe400078e00ff */
[----:B------:R-:W-:-:S05]  /*13150*/  FADD.FTZ R140, R165, R164 ;  /* 0x000000a4a58c7221 */ /* 0x000fca0000010000 */
[----:B------:R-:W-:-:S07]  /*13160*/  MOV R165, R140 ;  /* 0x0000008c00a57202 */ /* 0x000fce0000000f00 */
[----:B------:R-:W-:Y:S05]  /*13170*/  WARPSYNC.COLLECTIVE R149, `(.L_x_15316) ;  /* 0x0000000095087348 */ /* 0x000fea0003c00000 */
[----:B------:R0:W1:Y:S02]  /*13180*/  SHFL.BFLY P3, R164, R165, R145, R150 ;  /* 0x0c000091a5a47389 */ /* 0x0000640000060096 */
[----:B01----:R-:W-:Y:S01]  /*13190*/  ENDCOLLECTIVE ;  /* 0x000000000000791b */ /* 0x003fe20003800000 */
.L_x_15316:
[----:B------:R-:W-:Y:S02]  /*131a0*/  IMAD.MOV.U32 R145, RZ, RZ, 0x10 ;  /* 0x00000010ff917424 */ /* 0x000fe400078e00ff */
[----:B------:R-:W-:-:S05]  /*131b0*/  FADD.FTZ R140, R140, R164 ;  /* 0x000000a48c8c7221 */ /* 0x000fca0000010000 */
[----:B------:R-:W-:-:S07]  /*131c0*/  MOV R165, R140 ;  /* 0x0000008c00a57202 */ /* 0x000fce0000000f00 */
[----:B------:R-:W-:Y:S05]  /*131d0*/  WARPSYNC.COLLECTIVE R149, `(.L_x_15317) ;  /* 0x0000000095087348 */ /* 0x000fea0003c00000 */
[----:B------:R0:W1:Y:S02]  /*131e0*/  SHFL.BFLY P3, R164, R165, R145, R150 ;  /* 0x0c000091a5a47389 */ /* 0x0000640000060096 */
[----:B01----:R-:W-:Y:S01]  /*131f0*/  ENDCOLLECTIVE ;  /* 0x000000000000791b */ /* 0x003fe20003800000 */
.L_x_15317:
        /* <DEDUP_REMOVED lines=55> */
.L_x_15318:
[----:B------:R-:W-:Y:S01]  /*13570*/  MOV R145, 0x2 ;  /* 0x0000000200917802 */ /* 0x000fe20000000f00 */
[----:B------:R-:W-:-:S07]  /*13580*/  FADD.FTZ R165, R165, R164 ;  /* 0x000000a4a5a57221 */ /* 0x000fce0000010000 */
[----:B------:R-:W-:Y:S05]  /*13590*/  WARPSYNC.COLLECTIVE R149, `(.L_x_15319) ;  /* 0x0000000095087348 */ /* 0x000fea0003c00000 */
[----:B------:R0:W1:Y:S02]  /*135a0*/  SHFL.BFLY P3, R164, R165, R145, R150 ;  /* 0x0c000091a5a47389 */ /* 0x0000640000060096 */
[----:B01----:R-:W-:Y:S01]  /*135b0*/  ENDCOLLECTIVE ;  /* 0x000000000000791b */ /* 0x003fe20003800000 */
.L_x_15319:
[----:B------:R-:W-:Y:S01]  /*135c0*/  HFMA2.MMA R145, -RZ, RZ, 0, 2.384185791015625e-07 ;  /* 0x00000004ff917435 */ /* 0x000fe200000001ff */
[----:B------:R-:W-:-:S04]  /*135d0*/  FADD.FTZ R141, R165, R164 ;  /* 0x000000a4a58d7221 */ /* 0x000fc80000010000 */
[----:B------:R-:W-:-:S07]  /*135e0*/  IMAD.MOV.U32 R165, RZ, RZ, R141 ;  /* 0x000000ffffa57224 */ /* 0x000fce00078e008d */
[----:B------:R-:W-:Y:S05]  /*135f0*/  WARPSYNC.COLLECTIVE R149, `(.L_x_15320) ;  /* 0x0000000095087348 */ /* 0x000fea0003c00000 */
[----:B------:R0:W1:Y:S02]  /*13600*/  SHFL.BFLY P3, R164, R165, R145, R150 ;  /* 0x0c000091a5a47389 */ /* 0x0000640000060096 */
[----:B01----:R-:W-:Y:S01]  /*13610*/  ENDCOLLECTIVE ;  /* 0x000000000000791b */ /* 0x003fe20003800000 */
.L_x_15320:
[----:B------:R-:W-:Y:S01]  /*13620*/  MOV R145, 0x8 ;  /* 0x0000000800917802 */ /* 0x000fe20000000f00 */
[----:B------:R-:W-:-:S04]  /*13630*/  FADD.FTZ R141, R141, R164 ;  /* 0x000000a48d8d7221 */ /* 0x000fc80000010000 */
[----:B------:R-:W-:-:S07]  /*13640*/  IMAD.MOV.U32 R165, RZ, RZ, R141 ;  /* 0x000000ffffa57224 */ /* 0x000fce00078e008d */
[----:B------:R-:W-:Y:S05]  /*13650*/  WARPSYNC.COLLECTIVE R149, `(.L_x_15321) ;  /* 0x0000000095087348 */ /* 0x000fea0003c00000 */
[----:B------:R0:W1:Y:S02]  /*13660*/  SHFL.BFLY P3, R164, R165, R145, R150 ;  /* 0x0c000091a5a47389 */ /* 0x0000640000060096 */
[----:B01----:R-:W-:Y:S01]  /*13670*/  ENDCOLLECTIVE ;  /* 0x000000000000791b */ /* 0x003fe20003800000 */
.L_x_15321:
[----:B------:R-:W-:Y:S01]  /*13680*/  HFMA2.MMA R145, -RZ, RZ, 0, 9.5367431640625e-07 ;  /* 0x00000010ff917435 */ /* 0x000fe200000001ff */
[----:B------:R-:W-:-:S04]  /*13690*/  FADD.FTZ R141, R141, R164 ;  /* 0x000000a48d8d7221 */ /* 0x000fc80000010000 */
[----:B------:R-:W-:-:S07]  /*136a0*/  IMAD.MOV.U32 R165, RZ, RZ, R141 ;  /* 0x000000ffffa57224 */ /* 0x000fce00078e008d */
[----:B------:R-:W-:Y:S05]  /*136b0*/  WARPSYNC.COLLECTIVE R149, `(.L_x_15322) ;  /* 0x0000000095087348 */ /* 0x000fea0003c00000 */
[----:B------:R0:W1:Y:S02]  /*136c0*/  SHFL.BFLY P3, R164, R165, R145, R150 ;  /* 0x0c000091a5a47389 */ /* 0x0000640000060096 */
[----:B01----:R-:W-:Y:S01]  /*136d0*/  ENDCOLLECTIVE ;  /* 0x000000000000791b */ /* 0x003fe20003800000 */
.L_x_15322:
[----:B------:R-:W-:Y:S05]  /*136e0*/  BRA `(.L_x_15323) ;  /* 0xffffffe800e47947 */ /* 0x000fea000383ffff */
.L_x_15324:
        /* <DEDUP_REMOVED lines=9> */
.L_x_20601:


//--------------------- .text._ZN10layer_norm31ln_parallel_residual_fwd_kernelINS_13Kernel_traitsIf6__halffS2_fjLj3072ELj1ELj1ELj4ELj16ENS_18Kernel_traits_baseILj3072EfS2_fS2_fjLj128EEEEELb1ELb1ELb0EEEvNS_9FwdParamsE --------------------------
	.section	.text._ZN10layer_norm31ln_parallel_residual_fwd_kernelINS_13Kernel_traitsIf6__halffS2_fjLj3072ELj1ELj1ELj4ELj16ENS_18Kernel_traits_baseILj3072EfS2_fS2_fjLj128EEEEELb1ELb1ELb0EEEvNS_9FwdParamsE,"ax",@progbits
	.align	128
        .global         _ZN10layer_norm31ln_parallel_residual_fwd_kernelINS_13Kernel_traitsIf6__halffS2_fjLj3072ELj1ELj1ELj4ELj16ENS_18Kernel_traits_baseILj3072EfS2_fS2_fjLj128EEEEELb1ELb1ELb0EEEvNS_9FwdParamsE
        .type           _ZN10layer_norm31ln_parallel_residual_fwd_kernelINS_13Kernel_traitsIf6__halffS2_fjLj3072ELj1ELj1ELj4ELj16ENS_18Kernel_traits_baseILj3072EfS2_fS2_fjLj128EEEEELb1ELb1ELb0EEEvNS_9FwdParamsE,@function
        .size           _ZN10layer_norm31ln_parallel_residual_fwd_kernelINS_13Kernel_traitsIf6__halffS2_fjLj3072ELj1ELj1ELj4ELj16ENS_18Kernel_traits_baseILj3072EfS2_fS2_fjLj128EEEEELb1ELb1ELb0EEEvNS_9FwdParamsE,(.L_x_20602 - _ZN10layer_norm31ln_parallel_residual_fwd_kernelINS_13Kernel_traitsIf6__halffS2_fjLj3072ELj1ELj1ELj4ELj16ENS_18Kernel_traits_baseILj3072EfS2_fS2_fjLj128EEEEELb1ELb1ELb0EEEvNS_9FwdParamsE)
        .other          _ZN10layer_norm31ln_parallel_residual_fwd_kernelINS_13Kernel_traitsIf6__halffS2_fjLj3072ELj1ELj1ELj4ELj16ENS_18Kernel_traits_baseILj3072EfS2_fS2_fjLj128EEEEELb1ELb1ELb0EEEvNS_9FwdParamsE,@"STO_CUDA_ENTRY STV_DEFAULT"
_ZN10layer_norm31ln_parallel_residual_fwd_kernelINS_13Kernel_traitsIf6__halffS2_fjLj3072ELj1ELj1ELj4ELj16ENS_18Kernel_traits_baseILj3072EfS2_fS2_fjLj128EEEEELb1ELb1ELb0EEEvNS_9FwdParamsE:
.text._ZN10layer_norm31ln_parallel_residual_fwd_kernelINS_13Kernel_traitsIf6__halffS2_fjLj3072ELj1ELj1ELj4ELj16ENS_18Kernel_traits_baseILj3072EfS2_fS2_fjLj128EEEEELb1ELb1ELb0EEEvNS_9FwdParamsE:
        /* <DEDUP_REMOVED lines=107> */
.L_x_15326:
[----:B------:R-:W-:Y:S05]  /*06b0*/  BSYNC B0 ;  /* 0x0000000000007941 */ /* 0x000fea0003800000 */
.L_x_15325:
        /* <DEDUP_REMOVED lines=18> */
.L_x_15328:
[----:B------:R-:W-:Y:S05]  /*07e0*/  BSYNC B0 ;  /* 0x0000000000007941 */ /* 0x000fea0003800000 */
.L_x_15327:
        /* <DEDUP_REMOVED lines=17> */
.L_x_15330:
[----:B------:R-:W-:Y:S05]  /*0900*/  BSYNC B0 ;  /* 0x0000000000007941 */ /* 0x000fea0003800000 */
.L_x_15329:
        /* <DEDUP_REMOVED lines=41> */
.L_x_15730:
        /* <DEDUP_REMOVED lines=35> */
.L_x_15334:
[----:B------:R-:W-:-:S07]  /*0dd0*/  MOV R97, R3 ;  /* 0x0000000300617202 */ /* 0x000fce0000000f00 */
.L_x_15335:
[----:B------:R-:W-:Y:S05]  /*0de0*/  BSYNC B1 ;  /* 0x0000000000017941 */ /* 0x000fea0003800000 */
.L_x_15333:
        /* <DEDUP_REMOVED lines=16> */
.L_x_15339:
[----:B------:R-:W-:Y:S05]  /*0ef0*/  BSYNC B2 ;  /* 0x0000000000027941 */ /* 0x000fea0003800000 */
.L_x_15338:
        /* <DEDUP_REMOVED lines=44> */
.L_x_15337:
[----:B------:R-:W-:Y:S05]  /*11c0*/  BSYNC B1 ;  /* 0x0000000000017941 */ /* 0x000fea0003800000 */
.L_x_15336:
[----:B------:R-:W1:Y:S01]  /*11d0*/  LDC R98, c[0x0][0x298] ;  /* 0x0000a600ff627b82 */ /* 0x000e620000000800 */
[----:B------:R-:W-:Y:S01]  /*11e0*/  ISETP.NE.U32.AND P2, PT, R72, RZ, PT ;  /* 0x000000ff4800720c */ /* 0x000fe20003f45070 */
[----:B-----5:R-:W-:Y:S01]  /*11f0*/  HADD2.F32 R75, -RZ, R76.H0_H0 ;  /* 0x2000004cff4b7230 */ /* 0x020fe20000004100 */
[----:B------:R-:W-:Y:S01]  /*1200*/  I2FP.F32.U32 R4, R97 ;  /* 0x0000006100047245 */ /* 0x000fe20000201000 */
[----:B------:R-:W-:Y:S01]  /*1210*/  IMAD.MOV.U32 R97, RZ, RZ, 0x2f800000 ;  /* 0x2f800000ff617424 */ /* 0x000fe200078e00ff */
        /* <DEDUP_REMOVED lines=13> */
.L_x_15340:
        /* <DEDUP_REMOVED lines=12> */
.L_x_15343:
[----:B------:R-:W-:-:S07]  /*13b0*/  MOV R10, R3 ;  /* 0x00000003000a7202 */ /* 0x000fce0000000f00 */
.L_x_15344:
[----:B------:R-:W-:Y:S05]  /*13c0*/  BSYNC B1 ;  /* 0x0000000000017941 */ /* 0x000fea0003800000 */
.L_x_15342:
        /* <DEDUP_REMOVED lines=16> */
.L_x_15348:
[----:B------:R-:W-:Y:S05]  /*14d0*/  BSYNC B2 ;  /* 0x0000000000027941 */ /* 0x000fea0003800000 */
.L_x_15347:
        /* <DEDUP_REMOVED lines=44> */
.L_x_15346:
[----:B------:R-:W-:Y:S05]  /*17a0*/  BSYNC B1 ;  /* 0x0000000000017941 */ /* 0x000fea0003800000 */
.L_x_15345:
        /* <DEDUP_REMOVED lines=9> */
.L_x_15341:
        /* <DEDUP_REMOVED lines=12> */
.L_x_15350:
[----:B------:R-:W-:-:S07]  /*1900*/  MOV R73, R3 ;  /* 0x0000000300497202 */ /* 0x000fce0000000f00 */
.L_x_15351:
[----:B------:R-:W-:Y:S05]  /*1910*/  BSYNC B1 ;  /* 0x0000000000017941 */ /* 0x000fea0003800000 */
.L_x_15349:
        /* <DEDUP_REMOVED lines=16> */
.L_x_15355:
[----:B------:R-:W-:Y:S05]  /*1a20*/  BSYNC B2 ;  /* 0x0000000000027941 */ /* 0x000fea0003800000 */
.L_x_15354:
        /* <DEDUP_REMOVED lines=44> */
.L_x_15353:
[----:B------:R-:W-:Y:S05]  /*1cf0*/  BSYNC B1 ;  /* 0x0000000000017941 */ /* 0x000fea0003800000 */
.L_x_15352:
        /* <DEDUP_REMOVED lines=13> */
.L_x_15356:
        /* <DEDUP_REMOVED lines=12> */
.L_x_15359:
[----:B------:R-:W-:-:S07]  /*1e90*/  IMAD.MOV.U32 R11, RZ, RZ, R3 ;  /* 0x000000ffff0b7224 */ /* 0x000fce00078e0003 */
.L_x_15360:
[----:B------:R-:W-:Y:S05]  /*1ea0*/  BSYNC B1 ;  /* 0x0000000000017941 */ /* 0x000fea0003800000 */
.L_x_15358:
        /* <DEDUP_REMOVED lines=16> */
.L_x_15364:
[----:B------:R-:W-:Y:S05]  /*1fb0*/  BSYNC B2 ;  /* 0x0000000000027941 */ /* 0x000fea0003800000 */
.L_x_15363:
        /* <DEDUP_REMOVED lines=44> */
.L_x_15362:
[----:B------:R-:W-:Y:S05]  /*2280*/  BSYNC B1 ;  /* 0x0000000000017941 */ /* 0x000fea0003800000 */
.L_x_15361:
        /* <DEDUP_REMOVED lines=9> */
.L_x_15357:
        /* <DEDUP_REMOVED lines=12> */
.L_x_15366:
[----:B------:R-:W-:-:S07]  /*23e0*/  IMAD.MOV.U32 R76, RZ, RZ, R3 ;  /* 0x000000ffff4c7224 */ /* 0x000fce00078e0003 */
.L_x_15367:
[----:B------:R-:W-:Y:S05]  /*23f0*/  BSYNC B1 ;  /* 0x0000000000017941 */ /* 0x000fea0003800000 */
.L_x_15365:
        /* <DEDUP_REMOVED lines=16> */
.L_x_15371:
[----:B------:R-:W-:Y:S05]  /*2500*/  BSYNC B2 ;  /* 0x0000000000027941 */ /* 0x000fea0003800000 */
.L_x_15370:
        /* <DEDUP_REMOVED lines=44> */
.L_x_15369:
[----:B------:R-:W-:Y:S05]  /*27d0*/  BSYNC B1 ;  /* 0x0000000000017941 */ /* 0x000fea0003800000 */
.L_x_15368:
        /* <DEDUP_REMOVED lines=13> */
.L_x_15372:
        /* <DEDUP_REMOVED lines=12> */
.L_x_15375:
[----:B------:R-:W-:-:S07]  /*2970*/  IMAD.MOV.U32 R75, RZ, RZ, R3 ;  /* 0x000000ffff4b7224 */ /* 0x000fce00078e0003 */
.L_x_15376:
[----:B------:R-:W-:Y:S05]  /*2980*/  BSYNC B1 ;  /* 0x0000000000017941 */ /* 0x000fea0003800000 */
.L_x_15374:
        /* <DEDUP_REMOVED lines=16> */
.L_x_15380:
[----:B------:R-:W-:Y:S05]  /*2a90*/  BSYNC B2 ;  /* 0x0000000000027941 */ /* 0x000fea0003800000 */
.L_x_15379:
        /* <DEDUP_REMOVED lines=44> */
.L_x_15378:
[----:B------:R-:W-:Y:S05]  /*2d60*/  BSYNC B1 ;  /* 0x0000000000017941 */ /* 0x000fea0003800000 */
.L_x_15377:
        /* <DEDUP_REMOVED lines=9> */
.L_x_15373:
        /* <DEDUP_REMOVED lines=12> */
.L_x_15382:
[----:B------:R-:W-:-:S07]  /*2ec0*/  IMAD.MOV.U32 R75, RZ, RZ, R3 ;  /* 0x000000ffff4b7224 */ /* 0x000fce00078e0003 */
.L_x_15383:
[----:B------:R-:W-:Y:S05]  /*2ed0*/  BSYNC B1 ;  /* 0x0000000000017941 */ /* 0x000fea0003800000 */
.L_x_15381:
        /* <DEDUP_REMOVED lines=16> */
.L_x_15387:
[----:B------:R-:W-:Y:S05]  /*2fe0*/  BSYNC B2 ;  /* 0x0000000000027941 */ /* 0x000fea0003800000 */
.L_x_15386:
        /* <DEDUP_REMOVED lines=44> */
.L_x_15385:
[----:B------:R-:W-:Y:S05]  /*32b0*/  BSYNC B1 ;  /* 0x0000000000017941 */ /* 0x000fea0003800000 */
.L_x_15384:
        /* <DEDUP_REMOVED lines=13> */
.L_x_15388:
        /* <DEDUP_REMOVED lines=12> */
.L_x_15391:
[----:B------:R-:W-:-:S07]  /*3450*/  MOV R101, R3 ;  /* 0x0000000300657202 */ /* 0x000fce0000000f00 */
.L_x_15392:
[----:B------:R-:W-:Y:S05]  /*3460*/  BSYNC B1 ;  /* 0x0000000000017941 */ /* 0x000fea0003800000 */
.L_x_15390:
        /* <DEDUP_REMOVED lines=16> */
.L_x_15396:
[----:B------:R-:W-:Y:S05]  /*3570*/  BSYNC B2 ;  /* 0x0000000000027941 */ /* 0x000fea0003800000 */
.L_x_15395:
        /* <DEDUP_REMOVED lines=44> */
.L_x_15394:
[----:B------:R-:W-:Y:S05]  /*3840*/  BSYNC B1 ;  /* 0x0000000000017941 */ /* 0x000fea0003800000 */
.L_x_15393:
        /* <DEDUP_REMOVED lines=9> */
.L_x_15389:
        /* <DEDUP_REMOVED lines=12> */
.L_x_15398:
[----:B------:R-:W-:-:S07]  /*39a0*/  MOV R119, R3 ;  /* 0x0000000300777202 */ /* 0x000fce0000000f00 */
.L_x_15399:
[----:B------:R-:W-:Y:S05]  /*39b0*/  BSYNC B1 ;  /* 0x0000000000017941 */ /* 0x000fea0003800000 */
.L_x_15397:
        /* <DEDUP_REMOVED lines=16> */
.L_x_15403:
[----:B------:R-:W-:Y:S05]  /*3ac0*/  BSYNC B2 ;  /* 0x0000000000027941 */ /* 0x000fea0003800000 */
.L_x_15402:
        /* <DEDUP_REMOVED lines=44> */
.L_x_15401:
[----:B------:R-:W-:Y:S05]  /*3d90*/  BSYNC B1 ;  /* 0x0000000000017941 */ /* 0x000fea0003800000 */
.L_x_15400:
        /* <DEDUP_REMOVED lines=13> */
.L_x_15404:
        /* <DEDUP_REMOVED lines=12> */
.L_x_15407:
[----:B------:R-:W-:-:S07]  /*3f30*/  IMAD.MOV.U32 R77, RZ, RZ, R3 ;  /* 0x000000ffff4d7224 */ /* 0x000fce00078e0003 */
.L_x_15408:
[----:B------:R-:W-:Y:S05]  /*3f40*/  BSYNC B1 ;  /* 0x0000000000017941 */ /* 0x000fea0003800000 */
.L_x_15406:
        /* <DEDUP_REMOVED lines=16> */
.L_x_15412:
[----:B------:R-:W-:Y:S05]  /*4050*/  BSYNC B2 ;  /* 0x0000000000027941 */ /* 0x000fea0003800000 */
.L_x_15411:
        /* <DEDUP_REMOVED lines=44> */
.L_x_15410:
[----:B------:R-:W-:Y:S05]  /*4320*/  BSYNC B1 ;  /* 0x0000000000017941 */ /* 0x000fea0003800000 */
.L_x_15409:
        /* <DEDUP_REMOVED lines=9> */
.L_x_15405:
        /* <DEDUP_REMOVED lines=12> */
.L_x_15414:
[----:B------:R-:W-:-:S07]  /*4480*/  IMAD.MOV.U32 R77, RZ, RZ, R3 ;  /* 0x000000ffff4d7224 */ /* 0x000fce00078e0003 */
.L_x_15415:
[----:B------:R-:W-:Y:S05]  /*4490*/  BSYNC B1 ;  /* 0x0000000000017941 */ /* 0x000fea0003800000 */
.L_x_15413:
        /* <DEDUP_REMOVED lines=16> */
.L_x_15419:
[----:B------:R-:W-:Y:S05]  /*45a0*/  BSYNC B2 ;  /* 0x0000000000027941 */ /* 0x000fea0003800000 */
.L_x_15418:
        /* <DEDUP_REMOVED lines=44> */
.L_x_15417:
[----:B------:R-:W-:Y:S05]  /*4870*/  BSYNC B1 ;  /* 0x0000000000017941 */ /* 0x000fea0003800000 */
.L_x_15416:
        /* <DEDUP_REMOVED lines=12> */
.L_x_15420:
        /* <DEDUP_REMOVED lines=12> */
.L_x_15423:
[----:B------:R-:W-:-:S07]  /*4a00*/  IMAD.MOV.U32 R78, RZ, RZ, R3 ;  /* 0x000000ffff4e7224 */ /* 0x000fce00078e0003 */
.L_x_15424:
[----:B------:R-:W-:Y:S05]  /*4a10*/  BSYNC B1 ;  /* 0x0000000000017941 */ /* 0x000fea0003800000 */
.L_x_15422:
        /* <DEDUP_REMOVED lines=16> */
.L_x_15428:
[----:B------:R-:W-:Y:S05]  /*4b20*/  BSYNC B2 ;  /* 0x0000000000027941 */ /* 0x000fea0003800000 */
.L_x_15427:
        /* <DEDUP_REMOVED lines=44> */
.L_x_15426:
[----:B------:R-:W-:Y:S05]  /*4df0*/  BSYNC B1 ;  /* 0x0000000000017941 */ /* 0x000fea0003800000 */
.L_x_15425:
        /* <DEDUP_REMOVED lines=9> */
.L_x_15421:
        /* <DEDUP_REMOVED lines=12> */
.L_x_15430:
[----:B------:R-:W-:-:S07]  /*4f50*/  IMAD.MOV.U32 R78, RZ, RZ, R3 ;  /* 0x000000ffff4e7224 */ /* 0x000fce00078e0003 */
.L_x_15431:
[----:B------:R-:W-:Y:S05]  /*4f60*/  BSYNC B1 ;  /* 0x0000000000017941 */ /* 0x000fea0003800000 */
.L_x_15429:
        /* <DEDUP_REMOVED lines=16> */
.L_x_15435:
[----:B------:R-:W-:Y:S05]  /*5070*/  BSYNC B2 ;  /* 0x0000000000027941 */ /* 0x000fea0003800000 */
.L_x_15434:
        /* <DEDUP_REMOVED lines=44> */
.L_x_15433:
[----:B------:R-:W-:Y:S05]  /*5340*/  BSYNC B1 ;  /* 0x0000000000017941 */ /* 0x000fea0003800000 */
.L_x_15432:
        /* <DEDUP_REMOVED lines=12> */
.L_x_15436:
        /* <DEDUP_REMOVED lines=12> */
.L_x_15439:
[----:B------:R-:W-:-:S07]  /*54d0*/  MOV R104, R3 ;  /* 0x0000000300687202 */ /* 0x000fce0000000f00 */
.L_x_15440:
[----:B------:R-:W-:Y:S05]  /*54e0*/  BSYNC B1 ;  /* 0x0000000000017941 */ /* 0x000fea0003800000 */
.L_x_15438:
        /* <DEDUP_REMOVED lines=16> */
.L_x_15444:
[----:B------:R-:W-:Y:S05]  /*55f0*/  BSYNC B2 ;  /* 0x0000000000027941 */ /* 0x000fea0003800000 */
.L_x_15443:
        /* <DEDUP_REMOVED lines=44> */
.L_x_15442:
[----:B------:R-:W-:Y:S05]  /*58c0*/  BSYNC B1 ;  /* 0x0000000000017941 */ /* 0x000fea0003800000 */
.L_x_15441:
        /* <DEDUP_REMOVED lines=9> */
.L_x_15437:
        /* <DEDUP_REMOVED lines=12> */
.L_x_15446:
[----:B------:R-:W-:-:S07]  /*5a20*/  MOV R121, R3 ;  /* 0x0000000300797202 */ /* 0x000fce0000000f00 */
.L_x_15447:
[----:B------:R-:W-:Y:S05]  /*5a30*/  BSYNC B1 ;  /* 0x0000000000017941 */ /* 0x000fea0003800000 */
.L_x_15445:
        /* <DEDUP_REMOVED lines=16> */
.L_x_15451:
[----:B------:R-:W-:Y:S05]  /*5b40*/  BSYNC B2 ;  /* 0x0000000000027941 */ /* 0x000fea0003800000 */
.L_x_15450:
        /* <DEDUP_REMOVED lines=44> */
.L_x_15449:
[----:B------:R-:W-:Y:S05]  /*5e10*/  BSYNC B1 ;  /* 0x0000000000017941 */ /* 0x000fea0003800000 */
.L_x_15448:
        /* <DEDUP_REMOVED lines=12> */
.L_x_15452:
        /* <DEDUP_REMOVED lines=12> */
.L_x_15455:
[----:B------:R-:W-:-:S07]  /*5fa0*/  IMAD.MOV.U32 R105, RZ, RZ, R3 ;  /* 0x000000ffff697224 */ /* 0x000fce00078e0003 */
.L_x_15456:
[----:B------:R-:W-:Y:S05]  /*5fb0*/  BSYNC B1 ;  /* 0x0000000000017941 */ /* 0x000fea0003800000 */
.L_x_15454:
        /* <DEDUP_REMOVED lines=16> */
.L_x_15460:
[----:B------:R-:W-:Y:S05]  /*60c0*/  BSYNC B2 ;  /* 0x0000000000027941 */ /* 0x000fea0003800000 */
.L_x_15459:
        /* <DEDUP_REMOVED lines=44> */
.L_x_15458:
[----:B------:R-:W-:Y:S05]  /*6390*/  BSYNC B1 ;  /* 0x0000000000017941 */ /* 0x000fea0003800000 */
.L_x_15457:
        /* <DEDUP_REMOVED lines=9> */
.L_x_15453:
[----:B------:R-:W-:Y:S02]  /*6430*/  SEL R98, RZ, 0x10000, P4 ;  /* 0x00010000ff627807 */ /* 0x000fe40002000000 */
[----:B------:R-:W-:Y:S01]  /*6440*/  ISETP.NE.AND P4, PT, R120, RZ, PT ;  /* 0x000000ff7800720c */ /* 0x000fe20003f85270 */
[----:B------:R-:W-:Y:S01]  /*6450*/  IMAD.SHL.U32 R120, R9, 0x8, RZ ;  /* 0x0000000809787824 */ /* 0x000fe200078e00ff */
[----:B------:R-:W-:Y:S02]  /*6460*/  ISETP.NE.AND P0, PT, R118, RZ, PT ;  /* 0x000000ff7600720c */ /* 0x000fe40003f05270 */
[----:B------:R-:W-:Y:S02]  /*6470*/  ISETP.NE.AND P2, PT, R116, RZ, PT ;  /* 0x000000ff7400720c */ /* 0x000fe40003f45270 */
[----:B------:R-:W-:Y:S02]  /*6480*/  SEL R118, RZ, 0x1, P4 ;  /* 0x00000001ff767807 */ /* 0x000fe40002000000 */
[----:B------:R-:W-:-:S02]  /*6490*/  SEL R116, RZ, 0x1000000, P5 ;  /* 0x01000000ff747807 */ /* 0x000fc40002800000 */
[----:B------:R-:W-:Y:S02]  /*64a0*/  SEL R99, RZ, 0x100, P3 ;  /* 0x00000100ff637807 */ /* 0x000fe40001800000 */
[----:B------:R-:W-:Y:S02]  /*64b0*/  ISETP.NE.AND P6, PT, R117, RZ, PT ;  /* 0x000000ff7500720c */ /* 0x000fe40003fc5270 */
[----:B------:R-:W-:Y:S01]  /*64c0*/  ISETP.NE.AND P5, PT, R119, RZ, PT ;  /* 0x000000ff7700720c */ /* 0x000fe20003fa5270 */
[----:B------:R-:W-:Y:S01]  /*64d0*/  IMAD.WIDE.U32 R118, R118, 0x1000000, RZ ;  /* 0x0100000076767825 */ /* 0x000fe200078e00ff */
        /* <DEDUP_REMOVED lines=20> */
[----:B-1----:R-:W-:Y:S01]  /*6620*/  IMAD.U32 R99, R104, 0x10000, RZ ;  /* 0x0001000068637824 */ /* 0x002fe200078e00ff */
        /* <DEDUP_REMOVED lines=19> */
.L_x_15461:
[----:B------:R-:W-:-:S07]  /*6760*/  IADD3 R97, R9, 0x80, RZ ;  /* 0x0000008009617810 */ /* 0x000fce0007ffe0ff */
.L_x_15332:
[----:B------:R-:W-:Y:S05]  /*6770*/  BSYNC B0 ;  /* 0x0000000000007941 */ /* 0x000fea0003800000 */
.L_x_15331:
        /* <DEDUP_REMOVED lines=22> */
[----:B------:R-:W-:Y:S01]  /*68e0*/  ISETP.NE.AND P2, PT, R4, 0x2, PT ;  /* 0x000000020400780c */ /* 0x000fe20003f45270 */
[----:B-1----:R-:W-:-:S12]  /*68f0*/  IMAD.MOV.U32 R117, RZ, RZ, R5 ;  /* 0x000000ffff757224 */ /* 0x002fd800078e0005 */
[----:B------:R-:W-:Y:S05]  /*6900*/  @!P2 BRA `(.L_x_15466) ;  /* 0x000000000018a947 */ /* 0x000fea0003800000 */
[----:B------:R-:W-:Y:S02]  /*6910*/  ISETP.NE.AND P2, PT, R4, 0x3, PT ;  /* 0x000000030400780c */ /* 0x000fe40003f45270 */
[----:B------:R-:W-:-:S11]  /*6920*/  MOV R117, R6 ;  /* 0x0000000600757202 */ /* 0x000fd60000000f00 */
[----:B------:R-:W-:Y:S05]  /*6930*/  @P2 BRA `(.L_x_15466) ;  /* 0x00000000000c2947 */ /* 0x000fea0003800000 */
[----:B------:R-:W-:Y:S01]  /*6940*/  IMAD.MOV.U32 R117, RZ, RZ, R2 ;  /* 0x000000ffff757224 */ /* 0x000fe200078e0002 */
[----:B------:R-:W-:Y:S06]  /*6950*/  BRA `(.L_x_15466) ;  /* 0x0000000000047947 */ /* 0x000fec0003800000 */
.L_x_15465:
[----:B-1----:R-:W-:-:S07]  /*6960*/  IMAD.MOV.U32 R117, RZ, RZ, R3 ;  /* 0x000000ffff757224 */ /* 0x002fce00078e0003 */
.L_x_15466:
[----:B------:R-:W-:Y:S05]  /*6970*/  BSYNC B1 ;  /* 0x0000000000017941 */ /* 0x000fea0003800000 */
.L_x_15464:
        /* <DEDUP_REMOVED lines=16> */
.L_x_15470:
[----:B------:R-:W-:Y:S05]  /*6a80*/  BSYNC B2 ;  /* 0x0000000000027941 */ /* 0x000fea0003800000 */
.L_x_15469:
[C---:B------:R-:W-:Y:S01]  /*6a90*/  IMAD.HI.U32 R3, R110.reuse, -0x326172a9, RZ ;  /* 0xcd9e8d576e037827 */ /* 0x040fe200078e00ff */
[----:B------:R-:W-:Y:S01]  /*6aa0*/  LOP3.LUT R5, R5, UR7, R0, 0x96, !PT ;  /* 0x0000000705057c12 */ /* 0x000fe2000f8e9600 */
[----:B------:R-:W-:Y:S02]  /*6ab0*/  HFMA2.MMA R118, -RZ, RZ, 0, 0 ;  /* 0x00000000ff767435 */ /* 0x000fe400000001ff */
[----:B--2---:R-:W-:Y:S01]  /*6ac0*/  IMAD R99, R110, -0x326172a9, RZ ;  /* 0xcd9e8d576e637824 */ /* 0x004fe200078e02ff */
        /* <DEDUP_REMOVED lines=40> */
.L_x_15468:
[----:B------:R-:W-:Y:S05]  /*6d50*/  BSYNC B1 ;  /* 0x0000000000017941 */ /* 0x000fea0003800000 */
.L_x_15467:
[----:B--2---:R-:W1:Y:S01]  /*6d60*/  LDC R99, c[0x0][0x298] ;  /* 0x0000a600ff637b82 */ /* 0x004e620000000800 */
        /* <DEDUP_REMOVED lines=17> */
.L_x_15471:
        /* <DEDUP_REMOVED lines=12> */
.L_x_15474:
[----:B------:R-:W-:-:S07]  /*6f40*/  IMAD.MOV.U32 R10, RZ, RZ, R3 ;  /* 0x000000ffff0a7224 */ /* 0x000fce00078e0003 */
.L_x_15475:
[----:B------:R-:W-:Y:S05]  /*6f50*/  BSYNC B1 ;  /* 0x0000000000017941 */ /* 0x000fea0003800000 */
.L_x_15473:
        /* <DEDUP_REMOVED lines=16> */
.L_x_15479:
[----:B------:R-:W-:Y:S05]  /*7060*/  BSYNC B2 ;  /* 0x0000000000027941 */ /* 0x000fea0003800000 */
.L_x_15478:
        /* <DEDUP_REMOVED lines=44> */
.L_x_15477:
[----:B------:R-:W-:Y:S05]  /*7330*/  BSYNC B1 ;  /* 0x0000000000017941 */ /* 0x000fea0003800000 */
.L_x_15476:
        /* <DEDUP_REMOVED lines=9> */
.L_x_15472:
        /* <DEDUP_REMOVED lines=12> */
.L_x_15481:
[----:B------:R-:W-:-:S07]  /*7490*/  IMAD.MOV.U32 R81, RZ, RZ, R3 ;  /* 0x000000ffff517224 */ /* 0x000fce00078e0003 */
.L_x_15482:
[----:B------:R-:W-:Y:S05]  /*74a0*/  BSYNC B1 ;  /* 0x0000000000017941 */ /* 0x000fea0003800000 */
.L_x_15480:
        /* <DEDUP_REMOVED lines=16> */
.L_x_15486:
[----:B------:R-:W-:Y:S05]  /*75b0*/  BSYNC B2 ;  /* 0x0000000000027941 */ /* 0x000fea0003800000 */
.L_x_15485:
        /* <DEDUP_REMOVED lines=44> */
.L_x_15484:
[----:B------:R-:W-:Y:S05]  /*7880*/  BSYNC B1 ;  /* 0x0000000000017941 */ /* 0x000fea0003800000 */
.L_x_15483:
        /* <DEDUP_REMOVED lines=13> */
.L_x_15487:
        /* <DEDUP_REMOVED lines=12> */
.L_x_15490:
[----:B------:R-:W-:-:S07]  /*7a20*/  IMAD.MOV.U32 R11, RZ, RZ, R3 ;  /* 0x000000ffff0b7224 */ /* 0x000fce00078e0003 */
.L_x_15491:
[----:B------:R-:W-:Y:S05]  /*7a30*/  BSYNC B1 ;  /* 0x0000000000017941 */ /* 0x000fea0003800000 */
.L_x_15489:
        /* <DEDUP_REMOVED lines=16> */
.L_x_15495:
[----:B------:R-:W-:Y:S05]  /*7b40*/  BSYNC B2 ;  /* 0x0000000000027941 */ /* 0x000fea0003800000 */
.L_x_15494:
        /* <DEDUP_REMOVED lines=44> */
.L_x_15493:
[----:B------:R-:W-:Y:S05]  /*7e10*/  BSYNC B1 ;  /* 0x0000000000017941 */ /* 0x000fea0003800000 */
.L_x_15492:
        /* <DEDUP_REMOVED lines=9> */
.L_x_15488:
        /* <DEDUP_REMOVED lines=12> */
.L_x_15497:
[----:B------:R-:W-:-:S07]  /*7f70*/  IMAD.MOV.U32 R84, RZ, RZ, R3 ;  /* 0x000000ffff547224 */ /* 0x000fce00078e0003 */
.L_x_15498:
[----:B------:R-:W-:Y:S05]  /*7f80*/  BSYNC B1 ;  /* 0x0000000000017941 */ /* 0x000fea0003800000 */
.L_x_15496:
        /* <DEDUP_REMOVED lines=16> */
.L_x_15502:
[----:B------:R-:W-:Y:S05]  /*8090*/  BSYNC B2 ;  /* 0x0000000000027941 */ /* 0x000fea0003800000 */
.L_x_15501:
        /* <DEDUP_REMOVED lines=42> */
[----:B------:R-:W-:Y:S01]  /*8340*/  LOP3.LUT R5, R5, UR37, R2, 0x96, !PT ;  /* 0x0000002505057c12 */ /* 0x000fe2000f8e9602 */
[----:B------:R-:W-:-:S07]  /*8350*/  IMAD.MOV.U32 R2, RZ, RZ, R4 ;  /* 0x000000ffff027224 */ /* 0x000fce00078e0004 */
.L_x_15500:
[----:B------:R-:W-:Y:S05]  /*8360*/  BSYNC B1 ;  /* 0x0000000000017941 */ /* 0x000fea0003800000 */
.L_x_15499:
        /* <DEDUP_REMOVED lines=13> */
.L_x_15503:
        /* <DEDUP_REMOVED lines=12> */
.L_x_15506:
[----:B------:R-:W-:-:S07]  /*8500*/  MOV R83, R3 ;  /* 0x0000000300537202 */ /* 0x000fce0000000f00 */
.L_x_15507:
[----:B------:R-:W-:Y:S05]  /*8510*/  BSYNC B1 ;  /* 0x0000000000017941 */ /* 0x000fea0003800000 */
.L_x_15505:
        /* <DEDUP_REMOVED lines=16> */
.L_x_15511:
[----:B------:R-:W-:Y:S05]  /*8620*/  BSYNC B2 ;  /* 0x0000000000027941 */ /* 0x000fea0003800000 */
.L_x_15510:
        /* <DEDUP_REMOVED lines=44> */
.L_x_15509:
[----:B------:R-:W-:Y:S05]  /*88f0*/  BSYNC B1 ;  /* 0x0000000000017941 */ /* 0x000fea0003800000 */
.L_x_15508:
        /* <DEDUP_REMOVED lines=9> */
.L_x_15504:
        /* <DEDUP_REMOVED lines=12> */
.L_x_15513:
[----:B------:R-:W-:-:S07]  /*8a50*/  MOV R83, R3 ;  /* 0x0000000300537202 */ /* 0x000fce0000000f00 */
.L_x_15514:
[----:B------:R-:W-:Y:S05]  /*8a60*/  BSYNC B1 ;  /* 0x0000000000017941 */ /* 0x000fea0003800000 */
.L_x_15512:
        /* <DEDUP_REMOVED lines=16> */
.L_x_15518:
[----:B------:R-:W-:Y:S05]  /*8b70*/  BSYNC B2 ;  /* 0x0000000000027941 */ /* 0x000fea0003800000 */
.L_x_15517:
        /* <DEDUP_REMOVED lines=44> */
.L_x_15516:
[----:B------:R-:W-:Y:S05]  /*8e40*/  BSYNC B1 ;  /* 0x0000000000017941 */ /* 0x000fea0003800000 */
.L_x_15515:
        /* <DEDUP_REMOVED lines=13> */
.L_x_15519:
        /* <DEDUP_REMOVED lines=12> */
.L_x_15522:
[----:B------:R-:W-:-:S07]  /*8fe0*/  IMAD.MOV.U32 R101, RZ, RZ, R3 ;  /* 0x000000ffff657224 */ /* 0x000fce00078e0003 */
.L_x_15523:
[----:B------:R-:W-:Y:S05]  /*8ff0*/  BSYNC B1 ;  /* 0x0000000000017941 */ /* 0x000fea0003800000 */
.L_x_15521:
        /* <DEDUP_REMOVED lines=16> */
.L_x_15527:
[----:B------:R-:W-:Y:S05]  /*9100*/  BSYNC B2 ;  /* 0x0000000000027941 */ /* 0x000fea0003800000 */
.L_x_15526:
        /* <DEDUP_REMOVED lines=44> */
.L_x_15525:
[----:B------:R-:W-:Y:S05]  /*93d0*/  BSYNC B1 ;  /* 0x0000000000017941 */ /* 0x000fea0003800000 */
.L_x_15524:
        /* <DEDUP_REMOVED lines=9> */
.L_x_15520:
        /* <DEDUP_REMOVED lines=12> */
.L_x_15529:
[----:B------:R-:W-:-:S07]  /*9530*/  IMAD.MOV.U32 R120, RZ, RZ, R3 ;  /* 0x000000ffff787224 */ /* 0x000fce00078e0003 */
.L_x_15530:
[----:B------:R-:W-:Y:S05]  /*9540*/  BSYNC B1 ;  /* 0x0000000000017941 */ /* 0x000fea0003800000 */
.L_x_15528:
        /* <DEDUP_REMOVED lines=16> */
.L_x_15534:
[----:B------:R-:W-:Y:S05]  /*9650*/  BSYNC B2 ;  /* 0x0000000000027941 */ /* 0x000fea0003800000 */
.L_x_15533:
        /* <DEDUP_REMOVED lines=44> */
.L_x_15532:
[----:B------:R-:W-:Y:S05]  /*9920*/  BSYNC B1 ;  /* 0x0000000000017941 */ /* 0x000fea0003800000 */
.L_x_15531:
        /* <DEDUP_REMOVED lines=13> */
.L_x_15535:
        /* <DEDUP_REMOVED lines=12> */
.L_x_15538:
[----:B------:R-:W-:-:S07]  /*9ac0*/  IMAD.MOV.U32 R85, RZ, RZ, R3 ;  /* 0x000000ffff557224 */ /* 0x000fce00078e0003 */
.L_x_15539:
[----:B------:R-:W-:Y:S05]  /*9ad0*/  BSYNC B1 ;  /* 0x0000000000017941 */ /* 0x000fea0003800000 */
.L_x_15537:
        /* <DEDUP_REMOVED lines=16> */
.L_x_15543:
[----:B------:R-:W-:Y:S05]  /*9be0*/  BSYNC B2 ;  /* 0x0000000000027941 */ /* 0x000fea0003800000 */
.L_x_15542:
        /* <DEDUP_REMOVED lines=44> */
.L_x_15541:
[----:B------:R-:W-:Y:S05]  /*9eb0*/  BSYNC B1 ;  /* 0x0000000000017941 */ /* 0x000fea0003800000 */
.L_x_15540:
        /* <DEDUP_REMOVED lines=9> */
.L_x_15536:
        /* <DEDUP_REMOVED lines=12> */
.L_x_15545:
[----:B------:R-:W-:-:S07]  /*a010*/  IMAD.MOV.U32 R85, RZ, RZ, R3 ;  /* 0x000000ffff557224 */ /* 0x000fce00078e0003 */
.L_x_15546:
[----:B------:R-:W-:Y:S05]  /*a020*/  BSYNC B1 ;  /* 0x0000000000017941 */ /* 0x000fea0003800000 */
.L_x_15544:
        /* <DEDUP_REMOVED lines=16> */
.L_x_15550:
[----:B------:R-:W-:Y:S05]  /*a130*/  BSYNC B2 ;  /* 0x0000000000027941 */ /* 0x000fea0003800000 */
.L_x_15549:
        /* <DEDUP_REMOVED lines=44> */
.L_x_15548:
[----:B------:R-:W-:Y:S05]  /*a400*/  BSYNC B1 ;  /* 0x0000000000017941 */ /* 0x000fea0003800000 */
.L_x_15547:
        /* <DEDUP_REMOVED lines=12> */
.L_x_15551:
        /* <DEDUP_REMOVED lines=12> */
.L_x_15554:
[----:B------:R-:W-:-:S07]  /*a590*/  MOV R86, R3 ;  /* 0x0000000300567202 */ /* 0x000fce0000000f00 */
.L_x_15555:
[----:B------:R-:W-:Y:S05]  /*a5a0*/  BSYNC B1 ;  /* 0x0000000000017941 */ /* 0x000fea0003800000 */
.L_x_15553:
        /* <DEDUP_REMOVED lines=16> */
.L_x_15559:
[----:B------:R-:W-:Y:S05]  /*a6b0*/  BSYNC B2 ;  /* 0x0000000000027941 */ /* 0x000fea0003800000 */
.L_x_15558:
        /* <DEDUP_REMOVED lines=44> */
.L_x_15557:
[----:B------:R-:W-:Y:S05]  /*a980*/  BSYNC B1 ;  /* 0x0000000000017941 */ /* 0x000fea0003800000 */
.L_x_15556:
        /* <DEDUP_REMOVED lines=9> */
.L_x_15552:
        /* <DEDUP_REMOVED lines=12> */
.L_x_15561:
[----:B------:R-:W-:-:S07]  /*aae0*/  MOV R86, R3 ;  /* 0x0000000300567202 */ /* 0x000fce0000000f00 */
.L_x_15562:
[----:B------:R-:W-:Y:S05]  /*aaf0*/  BSYNC B1 ;  /* 0x0000000000017941 */ /* 0x000fea0003800000 */
.L_x_15560:
        /* <DEDUP_REMOVED lines=16> */
.L_x_15566:
[----:B------:R-:W-:Y:S05]  /*ac00*/  BSYNC B2 ;  /* 0x0000000000027941 */ /* 0x000fea0003800000 */
.L_x_15565:
        /* <DEDUP_REMOVED lines=44> */
.L_x_15564:
[----:B------:R-:W-:Y:S05]  /*aed0*/  BSYNC B1 ;  /* 0x0000000000017941 */ /* 0x000fea0003800000 */
.L_x_15563:
        /* <DEDUP_REMOVED lines=12> */
.L_x_15567:
        /* <DEDUP_REMOVED lines=12> */
.L_x_15570:
[----:B------:R-:W-:-:S07]  /*b060*/  IMAD.MOV.U32 R104, RZ, RZ, R3 ;  /* 0x000000ffff687224 */ /* 0x000fce00078e0003 */
.L_x_15571:
[----:B------:R-:W-:Y:S05]  /*b070*/  BSYNC B1 ;  /* 0x0000000000017941 */ /* 0x000fea0003800000 */
.L_x_15569:
        /* <DEDUP_REMOVED lines=16> */
.L_x_15575:
[----:B------:R-:W-:Y:S05]  /*b180*/  BSYNC B2 ;  /* 0x0000000000027941 */ /* 0x000fea0003800000 */
.L_x_15574:
        /* <DEDUP_REMOVED lines=43> */
[----:B------:R-:W-:-:S07]  /*b440*/  IMAD.MOV.U32 R2, RZ, RZ, R4 ;  /* 0x000000ffff027224 */ /* 0x000fce00078e0004 */
.L_x_15573:
[----:B------:R-:W-:Y:S05]  /*b450*/  BSYNC B1 ;  /* 0x0000000000017941 */ /* 0x000fea0003800000 */
.L_x_15572:
        /* <DEDUP_REMOVED lines=9> */
.L_x_15568:
        /* <DEDUP_REMOVED lines=12> */
.L_x_15577:
[----:B------:R-:W-:-:S07]  /*b5b0*/  IMAD.MOV.U32 R122, RZ, RZ, R3 ;  /* 0x000000ffff7a7224 */ /* 0x000fce00078e0003 */
.L_x_15578:
[----:B------:R-:W-:Y:S05]  /*b5c0*/  BSYNC B1 ;  /* 0x0000000000017941 */ /* 0x000fea0003800000 */
.L_x_15576:
        /* <DEDUP_REMOVED lines=16> */
.L_x_15582:
[----:B------:R-:W-:Y:S05]  /*b6d0*/  BSYNC B2 ;  /* 0x0000000000027941 */ /* 0x000fea0003800000 */
.L_x_15581:
        /* <DEDUP_REMOVED lines=44> */
.L_x_15580:
[----:B------:R-:W-:Y:S05]  /*b9a0*/  BSYNC B1 ;  /* 0x0000000000017941 */ /* 0x000fea0003800000 */
.L_x_15579:
        /* <DEDUP_REMOVED lines=12> */
.L_x_15583:
        /* <DEDUP_REMOVED lines=12> */
.L_x_15586:
[----:B------:R-:W-:-:S07]  /*bb30*/  IMAD.MOV.U32 R105, RZ, RZ, R3 ;  /* 0x000000ffff697224 */ /* 0x000fce00078e0003 */
.L_x_15587:
[----:B------:R-:W-:Y:S05]  /*bb40*/  BSYNC B1 ;  /* 0x0000000000017941 */ /* 0x000fea0003800000 */
.L_x_15585:
        /* <DEDUP_REMOVED lines=16> */
.L_x_15591:
[----:B------:R-:W-:Y:S05]  /*bc50*/  BSYNC B2 ;  /* 0x0000000000027941 */ /* 0x000fea0003800000 */
.L_x_15590:
        /* <DEDUP_REMOVED lines=44> */
.L_x_15589:
[----:B------:R-:W-:Y:S05]  /*bf20*/  BSYNC B1 ;  /* 0x0000000000017941 */ /* 0x000fea0003800000 */
.L_x_15588:
        /* <DEDUP_REMOVED lines=9> */
.L_x_15584:
[----:B------:R-:W-:Y:S02]  /*bfc0*/  ISETP.NE.AND P2, PT, R117, RZ, PT ;  /* 0x000000ff7500720c */ /* 0x000fe40003f45270 */
[----:B------:R-:W-:Y:S02]  /*bfd0*/  SEL R117, RZ, 0x10000, P4 ;  /* 0x00010000ff757807 */ /* 0x000fe40002000000 */
[----:B------:R-:W-:Y:S02]  /*bfe0*/  ISETP.NE.AND P4, PT, R121, RZ, PT ;  /* 0x000000ff7900720c */ /* 0x000fe40003f85270 */
[----:B------:R-:W-:Y:S02]  /*bff0*/  ISETP.NE.AND P0, PT, R118, RZ, PT ;  /* 0x000000ff7600720c */ /* 0x000fe40003f05270 */
[----:B------:R-:W-:Y:S02]  /*c000*/  SEL R118, RZ, 0x1, P4 ;  /* 0x00000001ff767807 */ /* 0x000fe40002000000 */
[----:B------:R-:W-:-:S02]  /*c010*/  SEL R116, RZ, 0x1000000, P5 ;  /* 0x01000000ff747807 */ /* 0x000fc40002800000 */
[----:B------:R-:W-:Y:S02]  /*c020*/  ISETP.NE.AND P5, PT, R120, RZ, PT ;  /* 0x000000ff7800720c */ /* 0x000fe40003fa5270 */
        /* <DEDUP_REMOVED lines=9> */
[C---:B------:R-:W-:Y:S02]  /*c0c0*/  SHF.L.U32 R121, R97.reuse, 0x3, RZ ;  /* 0x0000000361797819 */ /* 0x040fe400000006ff */
[----:B------:R-:W-:Y:S01]  /*c0d0*/  SHF.L.U64.HI R120, R97, 0x3, RZ ;  /* 0x0000000361787819 */ /* 0x000fe200000102ff */
        /* <DEDUP_REMOVED lines=33> */
.L_x_15592:
[----:B------:R-:W-:-:S07]  /*c2f0*/  VIADD R97, R97, 0x80 ;  /* 0x0000008061617836 */ /* 0x000fce0000000000 */
.L_x_15463:
[----:B------:R-:W-:Y:S05]  /*c300*/  BSYNC B0 ;  /* 0x0000000000007941 */ /* 0x000fea0003800000 */
.L_x_15462:
        /* <DEDUP_REMOVED lines=20> */
[----:B------:R-:W-:-:S11]  /*c450*/  IADD3 R118, R4, 0x1, RZ ;  /* 0x0000000104767810 */ /* 0x000fd60007ffe0ff */
[----:B---3--:R-:W-:Y:S05]  /*c460*/  @!P2 BRA `(.L_x_15596) ;  /* 0x000000000020a947 */ /* 0x008fea0003800000 */
[----:B------:R-:W-:Y:S01]  /*c470*/  ISETP.NE.AND P2, PT, R4, 0x2, PT ;  /* 0x000000020400780c */ /* 0x000fe20003f45270 */
[----:B-12---:R-:W-:-:S12]  /*c480*/  IMAD.MOV.U32 R117, RZ, RZ, R5 ;  /* 0x000000ffff757224 */ /* 0x006fd800078e0005 */
[----:B------:R-:W-:Y:S05]  /*c490*/  @!P2 BRA `(.L_x_15597) ;  /* 0x000000000018a947 */ /* 0x000fea0003800000 */
[----:B------:R-:W-:Y:S01]  /*c4a0*/  ISETP.NE.AND P2, PT, R4, 0x3, PT ;  /* 0x000000030400780c */ /* 0x000fe20003f45270 */
[----:B------:R-:W-:-:S12]  /*c4b0*/  IMAD.MOV.U32 R117, RZ, RZ, R6 ;  /* 0x000000ffff757224 */ /* 0x000fd800078e0006 */
[----:B------:R-:W-:Y:S05]  /*c4c0*/  @P2 BRA `(.L_x_15597) ;  /* 0x00000000000c2947 */ /* 0x000fea0003800000 */
[----:B------:R-:W-:Y:S01]  /*c4d0*/  MOV R117, R2 ;  /* 0x0000000200757202 */ /* 0x000fe20000000f00 */
[----:B------:R-:W-:Y:S06]  /*c4e0*/  BRA `(.L_x_15597) ;  /* 0x0000000000047947 */ /* 0x000fec0003800000 */
.L_x_15596:
[----:B-12---:R-:W-:-:S07]  /*c4f0*/  IMAD.MOV.U32 R117, RZ, RZ, R3 ;  /* 0x000000ffff757224 */ /* 0x006fce00078e0003 */
.L_x_15597:
[----:B------:R-:W-:Y:S05]  /*c500*/  BSYNC B1 ;  /* 0x0000000000017941 */ /* 0x000fea0003800000 */
.L_x_15595:
        /* <DEDUP_REMOVED lines=16> */
.L_x_15601:
[----:B------:R-:W-:Y:S05]  /*c610*/  BSYNC B2 ;  /* 0x0000000000027941 */ /* 0x000fea0003800000 */
.L_x_15600:
        /* <DEDUP_REMOVED lines=44> */
.L_x_15599:
[----:B------:R-:W-:Y:S05]  /*c8e0*/  BSYNC B1 ;  /* 0x0000000000017941 */ /* 0x000fea0003800000 */
.L_x_15598:
        /* <DEDUP_REMOVED lines=18> */
.L_x_15602:
        /* <DEDUP_REMOVED lines=12> */
.L_x_15605:
[----:B------:R-:W-:-:S07]  /*cad0*/  IMAD.MOV.U32 R10, RZ, RZ, R3 ;  /* 0x000000ffff0a7224 */ /* 0x000fce00078e0003 */
.L_x_15606:
[----:B------:R-:W-:Y:S05]  /*cae0*/  BSYNC B1 ;  /* 0x0000000000017941 */ /* 0x000fea0003800000 */
.L_x_15604:
        /* <DEDUP_REMOVED lines=16> */
.L_x_15610:
[----:B------:R-:W-:Y:S05]  /*cbf0*/  BSYNC B2 ;  /* 0x0000000000027941 */ /* 0x000fea0003800000 */
.L_x_15609:
        /* <DEDUP_REMOVED lines=44> */
.L_x_15608:
[----:B------:R-:W-:Y:S05]  /*cec0*/  BSYNC B1 ;  /* 0x0000000000017941 */ /* 0x000fea0003800000 */
.L_x_15607:
        /* <DEDUP_REMOVED lines=9> */
.L_x_15603:
        /* <DEDUP_REMOVED lines=12> */
.L_x_15612:
[----:B------:R-:W-:-:S07]  /*d020*/  IMAD.MOV.U32 R89, RZ, RZ, R3 ;  /* 0x000000ffff597224 */ /* 0x000fce00078e0003 */
.L_x_15613:
[----:B------:R-:W-:Y:S05]  /*d030*/  BSYNC B1 ;  /* 0x0000000000017941 */ /* 0x000fea0003800000 */
.L_x_15611:
        /* <DEDUP_REMOVED lines=16> */
.L_x_15617:
[----:B------:R-:W-:Y:S05]  /*d140*/  BSYNC B2 ;  /* 0x0000000000027941 */ /* 0x000fea0003800000 */
.L_x_15616:
        /* <DEDUP_REMOVED lines=44> */
.L_x_15615:
[----:B------:R-:W-:Y:S05]  /*d410*/  BSYNC B1 ;  /* 0x0000000000017941 */ /* 0x000fea0003800000 */
.L_x_15614:
        /* <DEDUP_REMOVED lines=13> */
.L_x_15618:
        /* <DEDUP_REMOVED lines=12> */
.L_x_15621:
[----:B------:R-:W-:-:S07]  /*d5b0*/  MOV R11, R3 ;  /* 0x00000003000b7202 */ /* 0x000fce0000000f00 */
.L_x_15622:
[----:B------:R-:W-:Y:S05]  /*d5c0*/  BSYNC B1 ;  /* 0x0000000000017941 */ /* 0x000fea0003800000 */
.L_x_15620:
        /* <DEDUP_REMOVED lines=16> */
.L_x_15626:
[----:B------:R-:W-:Y:S05]  /*d6d0*/  BSYNC B2 ;  /* 0x0000000000027941 */ /* 0x000fea0003800000 */
.L_x_15625:
        /* <DEDUP_REMOVED lines=44> */
.L_x_15624:
[----:B------:R-:W-:Y:S05]  /*d9a0*/  BSYNC B1 ;  /* 0x0000000000017941 */ /* 0x000fea0003800000 */
.L_x_15623:
        /* <DEDUP_REMOVED lines=9> */
.L_x_15619:
        /* <DEDUP_REMOVED lines=12> */
.L_x_15628:
[----:B------:R-:W-:-:S07]  /*db00*/  IMAD.MOV.U32 R92, RZ, RZ, R3 ;  /* 0x000000ffff5c7224 */ /* 0x000fce00078e0003 */
.L_x_15629:
[----:B------:R-:W-:Y:S05]  /*db10*/  BSYNC B1 ;  /* 0x0000000000017941 */ /* 0x000fea0003800000 */
.L_x_15627:
        /* <DEDUP_REMOVED lines=16> */
.L_x_15633:
[----:B------:R-:W-:Y:S05]  /*dc20*/  BSYNC B2 ;  /* 0x0000000000027941 */ /* 0x000fea0003800000 */
.L_x_15632:
        /* <DEDUP_REMOVED lines=44> */
.L_x_15631:
[----:B------:R-:W-:Y:S05]  /*def0*/  BSYNC B1 ;  /* 0x0000000000017941 */ /* 0x000fea0003800000 */
.L_x_15630:
        /* <DEDUP_REMOVED lines=13> */
.L_x_15634:
        /* <DEDUP_REMOVED lines=12> */
.L_x_15637:
[----:B------:R-:W-:-:S07]  /*e090*/  MOV R91, R3 ;  /* 0x00000003005b7202 */ /* 0x000fce0000000f00 */
.L_x_15638:
[----:B------:R-:W-:Y:S05]  /*e0a0*/  BSYNC B1 ;  /* 0x0000000000017941 */ /* 0x000fea0003800000 */
.L_x_15636:
        /* <DEDUP_REMOVED lines=16> */
.L_x_15642:
[----:B------:R-:W-:Y:S05]  /*e1b0*/  BSYNC B2 ;  /* 0x0000000000027941 */ /* 0x000fea0003800000 */
.L_x_15641:
        /* <DEDUP_REMOVED lines=44> */
.L_x_15640:
[----:B------:R-:W-:Y:S05]  /*e480*/  BSYNC B1 ;  /* 0x0000000000017941 */ /* 0x000fea0003800000 */
.L_x_15639:
        /* <DEDUP_REMOVED lines=9> */
.L_x_15635:
        /* <DEDUP_REMOVED lines=12> */
.L_x_15644:
[----:B------:R-:W-:-:S07]  /*e5e0*/  IMAD.MOV.U32 R91, RZ, RZ, R3 ;  /* 0x000000ffff5b7224 */ /* 0x000fce00078e0003 */
.L_x_15645:
[----:B------:R-:W-:Y:S05]  /*e5f0*/  BSYNC B1 ;  /* 0x0000000000017941 */ /* 0x000fea0003800000 */
.L_x_15643:
        /* <DEDUP_REMOVED lines=16> */
.L_x_15649:
[----:B------:R-:W-:Y:S05]  /*e700*/  BSYNC B2 ;  /* 0x0000000000027941 */ /* 0x000fea0003800000 */
.L_x_15648:
        /* <DEDUP_REMOVED lines=44> */
.L_x_15647:
[----:B------:R-:W-:Y:S05]  /*e9d0*/  BSYNC B1 ;  /* 0x0000000000017941 */ /* 0x000fea0003800000 */
.L_x_15646:
        /* <DEDUP_REMOVED lines=13> */
.L_x_15650:
        /* <DEDUP_REMOVED lines=12> */
.L_x_15653:
[----:B------:R-:W-:-:S07]  /*eb70*/  MOV R101, R3 ;  /* 0x0000000300657202 */ /* 0x000fce0000000f00 */
.L_x_15654:
[----:B------:R-:W-:Y:S05]  /*eb80*/  BSYNC B1 ;  /* 0x0000000000017941 */ /* 0x000fea0003800000 */
.L_x_15652:
        /* <DEDUP_REMOVED lines=16> */
.L_x_15658:
[----:B------:R-:W-:Y:S05]  /*ec90*/  BSYNC B2 ;  /* 0x0000000000027941 */ /* 0x000fea0003800000 */
.L_x_15657:
        /* <DEDUP_REMOVED lines=39> */
[----:B------:R-:W-:Y:S01]  /*ef10*/  MOV R3, R92 ;  /* 0x0000005c00037202 */ /* 0x000fe20000000f00 */
[----:B------:R-:W-:Y:S01]  /*ef20*/  HFMA2.MMA R92, -RZ, RZ, 0, 0 ;  /* 0x00000000ff5c7435 */ /* 0x000fe200000001ff */
[----:B------:R-:W-:Y:S02]  /*ef30*/  LOP3.LUT R6, R93, UR36, R122, 0x96, !PT ;  /* 0x000000245d067c12 */ /* 0x000fe4000f8e967a */
[----:B------:R-:W-:Y:S01]  /*ef40*/  LOP3.LUT R5, R5, UR37, R2, 0x96, !PT ;  /* 0x0000002505057c12 */ /* 0x000fe2000f8e9602 */
[----:B------:R-:W-:-:S07]  /*ef50*/  IMAD.MOV.U32 R2, RZ, RZ, R4 ;  /* 0x000000ffff027224 */ /* 0x000fce00078e0004 */
.L_x_15656:
[----:B------:R-:W-:Y:S05]  /*ef60*/  BSYNC B1 ;  /* 0x0000000000017941 */ /* 0x000fea0003800000 */
.L_x_15655:
        /* <DEDUP_REMOVED lines=9> */
.L_x_15651:
        /* <DEDUP_REMOVED lines=12> */
.L_x_15660:
[----:B------:R-:W-:-:S07]  /*f0c0*/  IMAD.MOV.U32 R120, RZ, RZ, R3 ;  /* 0x000000ffff787224 */ /* 0x000fce00078e0003 */
.L_x_15661:
[----:B------:R-:W-:Y:S05]  /*f0d0*/  BSYNC B1 ;  /* 0x0000000000017941 */ /* 0x000fea0003800000 */
.L_x_15659:
        /* <DEDUP_REMOVED lines=16> */
.L_x_15665:
[----:B------:R-:W-:Y:S05]  /*f1e0*/  BSYNC B2 ;  /* 0x0000000000027941 */ /* 0x000fea0003800000 */
.L_x_15664:
        /* <DEDUP_REMOVED lines=44> */
.L_x_15663:
[----:B------:R-:W-:Y:S05]  /*f4b0*/  BSYNC B1 ;  /* 0x0000000000017941 */ /* 0x000fea0003800000 */
.L_x_15662:
        /* <DEDUP_REMOVED lines=13> */
.L_x_15666:
        /* <DEDUP_REMOVED lines=12> */
.L_x_15669:
[----:B------:R-:W-:-:S07]  /*f650*/  MOV R93, R3 ;  /* 0x00000003005d7202 */ /* 0x000fce0000000f00 */
.L_x_15670:
[----:B------:R-:W-:Y:S05]  /*f660*/  BSYNC B1 ;  /* 0x0000000000017941 */ /* 0x000fea0003800000 */
.L_x_15668:
        /* <DEDUP_REMOVED lines=16> */
.L_x_15674:
[----:B------:R-:W-:Y:S05]  /*f770*/  BSYNC B2 ;  /* 0x0000000000027941 */ /* 0x000fea0003800000 */
.L_x_15673:
        /* <DEDUP_REMOVED lines=44> */
.L_x_15672:
[----:B------:R-:W-:Y:S05]  /*fa40*/  BSYNC B1 ;  /* 0x0000000000017941 */ /* 0x000fea0003800000 */
.L_x_15671:
        /* <DEDUP_REMOVED lines=9> */
.L_x_15667:
        /* <DEDUP_REMOVED lines=12> */
.L_x_15676:
[----:B------:R-:W-:-:S07]  /*fba0*/  IMAD.MOV.U32 R93, RZ, RZ, R3 ;  /* 0x000000ffff5d7224 */ /* 0x000fce00078e0003 */
.L_x_15677:
[----:B------:R-:W-:Y:S05]  /*fbb0*/  BSYNC B1 ;  /* 0x0000000000017941 */ /* 0x000fea0003800000 */
.L_x_15675:
        /* <DEDUP_REMOVED lines=16> */
.L_x_15681:
[----:B------:R-:W-:Y:S05]  /*fcc0*/  BSYNC B2 ;  /* 0x0000000000027941 */ /* 0x000fea0003800000 */
.L_x_15680:
        /* <DEDUP_REMOVED lines=44> */
.L_x_15679:
[----:B------:R-:W-:Y:S05]  /*ff90*/  BSYNC B1 ;  /* 0x0000000000017941 */ /* 0x000fea0003800000 */
.L_x_15678:
        /* <DEDUP_REMOVED lines=12> */
.L_x_15682:
        /* <DEDUP_REMOVED lines=12> */
.L_x_15685:
[----:B------:R-:W-:-:S07]  /*10120*/  MOV R94, R3 ;  /* 0x00000003005e7202 */ /* 0x000fce0000000f00 */
.L_x_15686:
[----:B------:R-:W-:Y:S05]  /*10130*/  BSYNC B1 ;  /* 0x0000000000017941 */ /* 0x000fea0003800000 */
.L_x_15684:
        /* <DEDUP_REMOVED lines=16> */
.L_x_15690:
[----:B------:R-:W-:Y:S05]  /*10240*/  BSYNC B2 ;  /* 0x0000000000027941 */ /* 0x000fea0003800000 */
.L_x_15689:
        /* <DEDUP_REMOVED lines=44> */
.L_x_15688:
[----:B------:R-:W-:Y:S05]  /*10510*/  BSYNC B1 ;  /* 0x0000000000017941 */ /* 0x000fea0003800000 */
.L_x_15687:
        /* <DEDUP_REMOVED lines=9> */
.L_x_15683:
        /* <DEDUP_REMOVED lines=12> */
.L_x_15692:
[----:B------:R-:W-:-:S07]  /*10670*/  IMAD.MOV.U32 R94, RZ, RZ, R3 ;  /* 0x000000ffff5e7224 */ /* 0x000fce00078e0003 */
.L_x_15693:
[----:B------:R-:W-:Y:S05]  /*10680*/  BSYNC B1 ;  /* 0x0000000000017941 */ /* 0x000fea0003800000 */
.L_x_15691:
        /* <DEDUP_REMOVED lines=16> */
.L_x_15697:
[----:B------:R-:W-:Y:S05]  /*10790*/  BSYNC B2 ;  /* 0x0000000000027941 */ /* 0x000fea0003800000 */
.L_x_15696:
        /* <DEDUP_REMOVED lines=44> */
.L_x_15695:
[----:B------:R-:W-:Y:S05]  /*10a60*/  BSYNC B1 ;  /* 0x0000000000017941 */ /* 0x000fea0003800000 */
.L_x_15694:
        /* <DEDUP_REMOVED lines=12> */
.L_x_15698:
        /* <DEDUP_REMOVED lines=12> */
.L_x_15701:
[----:B------:R-:W-:-:S07]  /*10bf0*/  MOV R104, R3 ;  /* 0x0000000300687202 */ /* 0x000fce0000000f00 */
.L_x_15702:
[----:B------:R-:W-:Y:S05]  /*10c00*/  BSYNC B1 ;  /* 0x0000000000017941 */ /* 0x000fea0003800000 */
.L_x_15700:
        /* <DEDUP_REMOVED lines=16> */
.L_x_15706:
[----:B------:R-:W-:Y:S05]  /*10d10*/  BSYNC B2 ;  /* 0x0000000000027941 */ /* 0x000fea0003800000 */
.L_x_15705:
        /* <DEDUP_REMOVED lines=44> */
.L_x_15704:
[----:B------:R-:W-:Y:S05]  /*10fe0*/  BSYNC B1 ;  /* 0x0000000000017941 */ /* 0x000fea0003800000 */
.L_x_15703:
        /* <DEDUP_REMOVED lines=9> */
.L_x_15699:
        /* <DEDUP_REMOVED lines=12> */
.L_x_15708:
[----:B------:R-:W-:-:S07]  /*11140*/  IMAD.MOV.U32 R122, RZ, RZ, R3 ;  /* 0x000000ffff7a7224 */ /* 0x000fce00078e0003 */
.L_x_15709:
[----:B------:R-:W-:Y:S05]  /*11150*/  BSYNC B1 ;  /* 0x0000000000017941 */ /* 0x000fea0003800000 */
.L_x_15707:
        /* <DEDUP_REMOVED lines=16> */
.L_x_15713:
[----:B------:R-:W-:Y:S05]  /*11260*/  BSYNC B2 ;  /* 0x0000000000027941 */ /* 0x000fea0003800000 */
.L_x_15712:
        /* <DEDUP_REMOVED lines=44> */
.L_x_15711:
[----:B------:R-:W-:Y:S05]  /*11530*/  BSYNC B1 ;  /* 0x0000000000017941 */ /* 0x000fea0003800000 */
.L_x_15710:
        /* <DEDUP_REMOVED lines=12> */
.L_x_15714:
        /* <DEDUP_REMOVED lines=12> */
.L_x_15717:
[----:B------:R-:W-:-:S07]  /*116c0*/  MOV R105, R3 ;  /* 0x0000000300697202 */ /* 0x000fce0000000f00 */
.L_x_15718:
[----:B------:R-:W-:Y:S05]  /*116d0*/  BSYNC B1 ;  /* 0x0000000000017941 */ /* 0x000fea0003800000 */
.L_x_15716:
        /* <DEDUP_REMOVED lines=16> */
.L_x_15722:
[----:B------:R-:W-:Y:S05]  /*117e0*/  BSYNC B2 ;  /* 0x0000000000027941 */ /* 0x000fea0003800000 */
.L_x_15721:
        /* <DEDUP_REMOVED lines=42> */
[----:B------:R-:W-:Y:S01]  /*11a90*/  IMAD.MOV.U32 R2, RZ, RZ, R4 ;  /* 0x000000ffff027224 */ /* 0x000fe200078e0004 */
[----:B------:R-:W-:-:S11]  /*11aa0*/  HFMA2.MMA R4, -RZ, RZ, 0, 0 ;  /* 0x00000000ff047435 */ /* 0x000fd600000001ff */
.L_x_15720:
[----:B------:R-:W-:Y:S05]  /*11ab0*/  BSYNC B1 ;  /* 0x0000000000017941 */ /* 0x000fea0003800000 */
.L_x_15719:
        /* <DEDUP_REMOVED lines=9> */
.L_x_15715:
        /* <DEDUP_REMOVED lines=51> */
.L_x_15594:
[----:B------:R-:W-:Y:S05]  /*11e80*/  BSYNC B0 ;  /* 0x0000000000007941 */ /* 0x000fea0003800000 */
.L_x_15593:
        /* <DEDUP_REMOVED lines=104> */
.L_x_15741:
        /* <DEDUP_REMOVED lines=106> */
.L_x_15725:
[----:B------:R-:W-:Y:S05]  /*12bb0*/  BSYNC B0 ;  /* 0x0000000000007941 */ /* 0x000fea0003800000 */
.L_x_15724:
        /* <DEDUP_REMOVED lines=35> */
.L_x_15727:
[----:B------:R-:W-:Y:S05]  /*12df0*/  BSYNC B0 ;  /* 0x0000000000007941 */ /* 0x000fea0003800000 */
.L_x_15726:
        /* <DEDUP_REMOVED lines=34> */
.L_x_15729:
[----:B------:R-:W-:Y:S05]  /*13020*/  BSYNC B0 ;  /* 0x0000000000007941 */ /* 0x000fea0003800000 */
.L_x_15728:
[----:B------:R-:W-:Y:S02]  /*13030*/  IADD3 R111, R111, UR18, RZ ;  /* 0x000000126f6f7c10 */ /* 0x000fe4000fffe0ff */
[----:B0123--:R-:W-:Y:S02]  /*13040*/  SEL R96, RZ, 0x1, P1 ;  /* 0x00000001ff607807 */ /* 0x00ffe40000800000 */
[----:B------:R-:W-:-:S13]  /*13050*/  ISETP.GE.AND P0, PT, R111, UR19, PT ;  /* 0x000000136f007c0c */ /* 0x000fda000bf06270 */
[----:B------:R-:W-:Y:S05]  /*13060*/  @!P0 BRA `(.L_x_15730) ;  /* 0xfffffed800cc8947 */ /* 0x000fea000383ffff */
[----:B------:R-:W-:Y:S05]  /*13070*/  EXIT ;  /* 0x000000000000794d */ /* 0x000fea0003800000 */
.L_x_15723:
[----:B------:R-:W-:Y:S01]  /*13080*/  IMAD.MOV.U32 R125, RZ, RZ, R97 ;  /* 0x000000ffff7d7224 */ /* 0x000fe200078e0061 */
[----:B------:R-:W-:Y:S01]  /*13090*/  MOV R116, 0x1 ;  /* 0x0000000100747802 */ /* 0x000fe20000000f00 */
[----:B------:R-:W-:Y:S01]  /*130a0*/  IMAD.MOV.U32 R117, RZ, RZ, 0x1f ;  /* 0x0000001fff757424 */ /* 0x000fe200078e00ff */
[----:B------:R-:W-:-:S07]  /*130b0*/  MOV R118, 0xffffffff ;  /* 0xffffffff00767802 */ /* 0x000fce0000000f00 */
[----:B0----5:R-:W-:Y:S05]  /*130c0*/  WARPSYNC.COLLECTIVE R118, `(.L_x_15731) ;  /* 0x0000000076087348 */ /* 0x021fea0003c00000 */
[----:B------:R1:W2:Y:S02]  /*130d0*/  SHFL.BFLY P4, R123, R125, R116, R117 ;  /* 0x0c0000747d7b7389 */ /* 0x0002a40000080075 */
[----:B012--5:R-:W-:Y:S01]  /*130e0*/  ENDCOLLECTIVE ;  /* 0x000000000000791b */ /* 0x027fe20003800000 */
.L_x_15731:
[----:B------:R-:W-:Y:S02]  /*130f0*/  IMAD.MOV.U32 R116, RZ, RZ, 0x2 ;  /* 0x00000002ff747424 */ /* 0x000fe400078e00ff */
[----:B------:R-:W-:-:S04]  /*13100*/  IMAD.MOV.U32 R96, RZ, RZ, R123 ;  /* 0x000000ffff607224 */ /* 0x000fc800078e007b */
[----:B------:R-:W-:-:S05]  /*13110*/  FADD.FTZ R119, R97, R96 ;  /* 0x0000006061777221 */ /* 0x000fca0000010000 */
[----:B------:R-:W-:-:S07]  /*13120*/  MOV R125, R119 ;  /* 0x00000077007d7202 */ /* 0x000fce0000000f00 */
[----:B------:R-:W-:Y:S05]  /*13130*/  WARPSYNC.COLLECTIVE R118, `(.L_x_15732) ;  /* 0x0000000076087348 */ /* 0x000fea0003c00000 */
[----:B------:R0:W1:Y:S02]  /*13140*/  SHFL.BFLY P4, R123, R125, R116, R117 ;  /* 0x0c0000747d7b7389 */ /* 0x0000640000080075 */
[----:B01----:R-:W-:Y:S01]  /*13150*/  ENDCOLLECTIVE ;  /* 0x000000000000791b */ /* 0x003fe20003800000 */
.L_x_15732:
[----:B------:R-:W-:Y:S01]  /*13160*/  HFMA2.MMA R116, -RZ, RZ, 0, 2.384185791015625e-07 ;  /* 0x00000004ff747435 */ /* 0x000fe200000001ff */
[----:B------:R-:W-:-:S05]  /*13170*/  MOV R96, R123 ;  /* 0x0000007b00607202 */ /* 0x000fca0000000f00 */
[----:B------:R-:W-:-:S04]  /*13180*/  FADD.FTZ R120, R119, R96 ;  /* 0x0000006077787221 */ /* 0x000fc80000010000 */
[----:B------:R-:W-:-:S07]  /*13190*/  IMAD.MOV.U32 R125, RZ, RZ, R120 ;  /* 0x000000ffff7d7224 */ /* 0x000fce00078e0078 */
[----:B------:R-:W-:Y:S05]  /*131a0*/  WARPSYNC.COLLECTIVE R118, `(.L_x_15733) ;  /* 0x0000000076087348 */ /* 0x000fea0003c00000 */
[----:B------:R0:W1:Y:S02]  /*131b0*/  SHFL.BFLY P4, R123, R125, R116, R117 ;  /* 0x0c0000747d7b7389 */ /* 0x0000640000080075 */
[----:B01----:R-:W-:Y:S01]  /*131c0*/  ENDCOLLECTIVE ;  /* 0x000000000000791b */ /* 0x003fe20003800000 */
.L_x_15733:
[----:B------:R-:W-:Y:S02]  /*131d0*/  IMAD.MOV.U32 R116, RZ, RZ, 0x8 ;  /* 0x00000008ff747424 */ /* 0x000fe400078e00ff */
[----:B------:R-:W-:-:S04]  /*131e0*/  IMAD.MOV.U32 R121, RZ, RZ, R123 ;  /* 0x000000ffff797224 */ /* 0x000fc800078e007b */
[----:B------:R-:W-:-:S05]  /*131f0*/  FADD.FTZ R121, R120, R121 ;  /* 0x0000007978797221 */ /* 0x000fca0000010000 */
[----:B------:R-:W-:-:S07]  /*13200*/  MOV R125, R121 ;  /* 0x00000079007d7202 */ /* 0x000fce0000000f00 */
[----:B------:R-:W-:Y:S05]  /*13210*/  WARPSYNC.COLLECTIVE R118, `(.L_x_15734) ;  /* 0x0000000076087348 */ /* 0x000fea0003c00000 */
[----:B------:R0:W1:Y:S02]  /*13220*/  SHFL.BFLY P4, R123, R125, R116, R117 ;  /* 0x0c0000747d7b7389 */ /* 0x0000640000080075 */
[----:B01----:R-:W-:Y:S01]  /*13230*/  ENDCOLLECTIVE ;  /* 0x000000000000791b */ /* 0x003fe20003800000 */
.L_x_15734:
[----:B------:R-:W-:Y:S01]  /*13240*/  HFMA2.MMA R116, -RZ, RZ, 0, 9.5367431640625e-07 ;  /* 0x00000010ff747435 */ /* 0x000fe200000001ff */
[----:B------:R-:W-:-:S05]  /*13250*/  MOV R96, R123 ;  /* 0x0000007b00607202 */ /* 0x000fca0000000f00 */
[----:B------:R-:W-:-:S04]  /*13260*/  FADD.FTZ R122, R121, R96 ;  /* 0x00000060797a7221 */ /* 0x000fc80000010000 */
[----:B------:R-:W-:-:S07]  /*13270*/  IMAD.MOV.U32 R125, RZ, RZ, R122 ;  /* 0x000000ffff7d7224 */ /* 0x000fce00078e007a */
[----:B------:R-:W-:Y:S05]  /*13280*/  WARPSYNC.COLLECTIVE R118, `(.L_x_15735) ;  /* 0x0000000076087348 */ /* 0x000fea0003c00000 */
[----:B------:R0:W1:Y:S02]  /*13290*/  SHFL.BFLY P4, R123, R125, R116, R117 ;  /* 0x0c0000747d7b7389 */ /* 0x0000640000080075 */
[----:B01----:R-:W-:Y:S01]  /*132a0*/  ENDCOLLECTIVE ;  /* 0x000000000000791b */ /* 0x003fe20003800000 */
.L_x_15735:
        /* <DEDUP_REMOVED lines=57> */
.L_x_15736:
[----:B------:R-:W-:Y:S01]  /*13640*/  HFMA2.MMA R116, -RZ, RZ, 0, 1.1920928955078125e-07 ;  /* 0x00000002ff747435 */ /* 0x000fe200000001ff */
[----:B------:R-:W-:-:S05]  /*13650*/  MOV R120, R123 ;  /* 0x0000007b00787202 */ /* 0x000fca0000000f00 */
[----:B------:R-:W-:-:S04]  /*13660*/  FADD.FTZ R120, R97, R120 ;  /* 0x0000007861787221 */ /* 0x000fc80000010000 */
[----:B------:R-:W-:-:S07]  /*13670*/  IMAD.MOV.U32 R125, RZ, RZ, R120 ;  /* 0x000000ffff7d7224 */ /* 0x000fce00078e0078 */
[----:B------:R-:W-:Y:S05]  /*13680*/  WARPSYNC.COLLECTIVE R118, `(.L_x_15737) ;  /* 0x0000000076087348 */ /* 0x000fea0003c00000 */
[----:B------:R0:W1:Y:S02]  /*13690*/  SHFL.BFLY P4, R123, R125, R116, R117 ;  /* 0x0c0000747d7b7389 */ /* 0x0000640000080075 */
[----:B01----:R-:W-:Y:S01]  /*136a0*/  ENDCOLLECTIVE ;  /* 0x000000000000791b */ /* 0x003fe20003800000 */
.L_x_15737:
[----:B------:R-:W-:Y:S02]  /*136b0*/  IMAD.MOV.U32 R116, RZ, RZ, 0x4 ;  /* 0x00000004ff747424 */ /* 0x000fe400078e00ff */
[----:B------:R-:W-:-:S04]  /*136c0*/  IMAD.MOV.U32 R119, RZ, RZ, R123 ;  /* 0x000000ffff777224 */ /* 0x000fc800078e007b */
[----:B------:R-:W-:-:S05]  /*136d0*/  FADD.FTZ R119, R120, R119 ;  /* 0x0000007778777221 */ /* 0x000fca0000010000 */
[----:B------:R-:W-:-:S07]  /*136e0*/  MOV R125, R119 ;  /* 0x00000077007d7202 */ /* 0x000fce0000000f00 */
[----:B------:R-:W-:Y:S05]  /*136f0*/  WARPSYNC.COLLECTIVE R118, `(.L_x_15738) ;  /* 0x0000000076087348 */ /* 0x000fea0003c00000 */
[----:B------:R0:W1:Y:S02]  /*13700*/  SHFL.BFLY P4, R123, R125, R116, R117 ;  /* 0x0c0000747d7b7389 */ /* 0x0000640000080075 */
[----:B01----:R-:W-:Y:S01]  /*13710*/  ENDCOLLECTIVE ;  /* 0x000000000000791b */ /* 0x003fe20003800000 */
.L_x_15738:
[----:B------:R-:W-:Y:S01]  /*13720*/  HFMA2.MMA R116, -RZ, RZ, 0, 4.76837158203125e-07 ;  /* 0x00000008ff747435 */ /* 0x000fe200000001ff */
[----:B------:R-:W-:-:S05]  /*13730*/  MOV R122, R123 ;  /* 0x0000007b007a7202 */ /* 0x000fca0000000f00 */
[----:B------:R-:W-:-:S04]  /*13740*/  FADD.FTZ R122, R119, R122 ;  /* 0x0000007a777a7221 */ /* 0x000fc80000010000 */
[----:B------:R-:W-:-:S07]  /*13750*/  IMAD.MOV.U32 R125, RZ, RZ, R122 ;  /* 0x000000ffff7d7224 */ /* 0x000fce00078e007a */
[----:B------:R-:W-:Y:S05]  /*13760*/  WARPSYNC.COLLECTIVE R118, `(.L_x_15739) ;  /* 0x0000000076087348 */ /* 0x000fea0003c00000 */
[----:B------:R0:W1:Y:S02]  /*13770*/  SHFL.BFLY P4, R123, R125, R116, R117 ;  /* 0x0c0000747d7b7389 */ /* 0x0000640000080075 */
[----:B01----:R-:W-:Y:S01]  /*13780*/  ENDCOLLECTIVE ;  /* 0x000000000000791b */ /* 0x003fe20003800000 */
.L_x_15739:
[----:B------:R-:W-:Y:S02]  /*13790*/  IMAD.MOV.U32 R116, RZ, RZ, 0x10 ;  /* 0x00000010ff747424 */ /* 0x000fe400078e00ff */
[----:B------:R-:W-:-:S04]  /*137a0*/  IMAD.MOV.U32 R121, RZ, RZ, R123 ;  /* 0x000000ffff797224 */ /* 0x000fc800078e007b */
[----:B------:R-:W-:-:S05]  /*137b0*/  FADD.FTZ R121, R122, R121 ;  /* 0x000000797a797221 */ /* 0x000fca0000010000 */
[----:B------:R-:W-:-:S07]  /*137c0*/  MOV R125, R121 ;  /* 0x00000079007d7202 */ /* 0x000fce0000000f00 */
[----:B------:R-:W-:Y:S05]  /*137d0*/  WARPSYNC.COLLECTIVE R118, `(.L_x_15740) ;  /* 0x0000000076087348 */ /* 0x000fea0003c00000 */
[----:B------:R0:W1:Y:S02]  /*137e0*/  SHFL.BFLY P4, R123, R125, R116, R117 ;  /* 0x0c0000747d7b7389 */ /* 0x0000640000080075 */
[----:B01----:R-:W-:Y:S01]  /*137f0*/  ENDCOLLECTIVE ;  /* 0x000000000000791b */ /* 0x003fe20003800000 */
.L_x_15740:
[----:B------:R-:W-:Y:S01]  /*13800*/  MOV R124, R123 ;  /* 0x0000007b007c7202 */ /* 0x000fe20000000f00 */
[----:B------:R-:W-:Y:S06]  /*13810*/  BRA `(.L_x_15741) ;  /* 0xffffffec003c7947 */ /* 0x000fec000383ffff */
.L_x_15742:
        /* <DEDUP_REMOVED lines=14> */
.L_x_20602:


//--------------------- .text._ZN10layer_norm31ln_parallel_residual_fwd_kernelINS_13Kernel_traitsIf6__halffS2_fjLj3072ELj1ELj1ELj4ELj16ENS_18Kernel_traits_baseILj3072EfS2_fS2_fjLj128EEEEELb1ELb1ELb1EEEvNS_9FwdParamsE --------------------------
	.section	.text._ZN10layer_norm31ln_parallel_residual_fwd_kernelINS_13Kernel_traitsIf6__halffS2_fjLj3072ELj1ELj1ELj4ELj16ENS_18Kernel_traits_baseILj3072EfS2_fS2_fjLj128EEEEELb1ELb1ELb1EEEvNS_9FwdParamsE,"ax",@progbits
	.align	128
        .global         _ZN10layer_norm31ln_parallel_residual_fwd_kernelINS_13Kernel_traitsIf6__halffS2_fjLj3072ELj1ELj1ELj4ELj16ENS_18Kernel_traits_baseILj3072EfS2_fS2_fjLj128EEEEELb1ELb1ELb1EEEvNS_9FwdParamsE
        .type           _ZN10layer_norm31ln_parallel_residual_fwd_kernelINS_13Kernel_traitsIf6__halffS2_fjLj3072ELj1ELj1ELj4ELj16ENS_18Kernel_traits_baseILj3072EfS2_fS2_fjLj128EEEEELb1ELb1ELb1EEEvNS_9FwdParamsE,@function
        .size           _ZN10layer_norm31ln_parallel_residual_fwd_kernelINS_13Kernel_traitsIf6__halffS2_fjLj3072ELj1ELj1ELj4ELj16ENS_18Kernel_traits_baseILj3072EfS2_fS2_fjLj128EEEEELb1ELb1ELb1EEEvNS_9FwdParamsE,(.L_x_20603 - _ZN10layer_norm31ln_parallel_residual_fwd_kernelINS_13Kernel_traitsIf6__halffS2_fjLj3072ELj1ELj1ELj4ELj16ENS_18Kernel_traits_baseILj3072EfS2_fS2_fjLj128EEEEELb1ELb1ELb1EEEvNS_9FwdParamsE)
        .other          _ZN10layer_norm31ln_parallel_residual_fwd_kernelINS_13Kernel_traitsIf6__halffS2_fjLj3072ELj1ELj1ELj4ELj16ENS_18Kernel_traits_baseILj3072EfS2_fS2_fjLj128EEEEELb1ELb1ELb1EEEvNS_9FwdParamsE,@"STO_CUDA_ENTRY STV_DEFAULT"
_ZN10layer_norm31ln_parallel_residual_fwd_kernelINS_13Kernel_traitsIf6__halffS2_fjLj3072ELj1ELj1ELj4ELj16ENS_18Kernel_traits_baseILj3072EfS2_fS2_fjLj128EEEEELb1ELb1ELb1EEEvNS_9FwdParamsE:
.text._ZN10layer_norm31ln_parallel_residual_fwd_kernelINS_13Kernel_traitsIf6__halffS2_fjLj3072ELj1ELj1ELj4ELj16ENS_18Kernel_traits_baseILj3072EfS2_fS2_fjLj128EEEEELb1ELb1ELb1EEEvNS_9FwdParamsE:
        /* <DEDUP_REMOVED lines=139> */
.L_x_16131:
        /* <DEDUP_REMOVED lines=28> */
.L_x_15744:
[----:B------:R-:W-:-:S07]  /*0a70*/  IMAD.MOV.U32 R16, RZ, RZ, R8 ;  /* 0x000000ffff107224 */ /* 0x000fce00078e0008 */
.L_x_15745:
[----:B------:R-:W-:Y:S05]  /*0a80*/  BSYNC B0 ;  /* 0x0000000000007941 */ /* 0x000fea0003800000 */
.L_x_15743:
        /* <DEDUP_REMOVED lines=16> */
.L_x_15749:
[----:B------:R-:W-:Y:S05]  /*0b90*/  BSYNC B1 ;  /* 0x0000000000017941 */ /* 0x000fea0003800000 */
.L_x_15748:
        /* <DEDUP_REMOVED lines=44> */
.L_x_15747:
[----:B------:R-:W-:Y:S05]  /*0e60*/  BSYNC B0 ;  /* 0x0000000000007941 */ /* 0x000fea0003800000 */
.L_x_15746:
        /* <DEDUP_REMOVED lines=18> */
.L_x_15750:
        /* <DEDUP_REMOVED lines=12> */
.L_x_15753:
[----:B------:R-:W-:-:S07]  /*1050*/  IMAD.MOV.U32 R10, RZ, RZ, R8 ;  /* 0x000000ffff0a7224 */ /* 0x000fce00078e0008 */
.L_x_15754:
[----:B------:R-:W-:Y:S05]  /*1060*/  BSYNC B0 ;  /* 0x0000000000007941 */ /* 0x000fea0003800000 */
.L_x_15752:
        /* <DEDUP_REMOVED lines=16> */
.L_x_15758:
[----:B------:R-:W-:Y:S05]  /*1170*/  BSYNC B1 ;  /* 0x0000000000017941 */ /* 0x000fea0003800000 */
.L_x_15757:
        /* <DEDUP_REMOVED lines=44> */
.L_x_15756:
[----:B------:R-:W-:Y:S05]  /*1440*/  BSYNC B0 ;  /* 0x0000000000007941 */ /* 0x000fea0003800000 */
.L_x_15755:
        /* <DEDUP_REMOVED lines=9> */
.L_x_15751:
        /* <DEDUP_REMOVED lines=12> */
.L_x_15760:
[----:B------:R-:W-:-:S07]  /*15a0*/  IMAD.MOV.U32 R17, RZ, RZ, R8 ;  /* 0x000000ffff117224 */ /* 0x000fce00078e0008 */
.L_x_15761:
[----:B------:R-:W-:Y:S05]  /*15b0*/  BSYNC B0 ;  /* 0x0000000000007941 */ /* 0x000fea0003800000 */
.L_x_15759:
        /* <DEDUP_REMOVED lines=16> */
.L_x_15765:
[----:B------:R-:W-:Y:S05]  /*16c0*/  BSYNC B1 ;  /* 0x0000000000017941 */ /* 0x000fea0003800000 */
.L_x_15764:
        /* <DEDUP_REMOVED lines=44> */
.L_x_15763:
[----:B------:R-:W-:Y:S05]  /*1990*/  BSYNC B0 ;  /* 0x0000000000007941 */ /* 0x000fea0003800000 */
.L_x_15762:
        /* <DEDUP_REMOVED lines=13> */
.L_x_15766:
        /* <DEDUP_REMOVED lines=12> */
.L_x_15769:
[----:B------:R-:W-:-:S07]  /*1b30*/  MOV R11, R8 ;  /* 0x00000008000b7202 */ /* 0x000fce0000000f00 */
.L_x_15770:
[----:B------:R-:W-:Y:S05]  /*1b40*/  BSYNC B0 ;  /* 0x0000000000007941 */ /* 0x000fea0003800000 */
.L_x_15768:
        /* <DEDUP_REMOVED lines=16> */
.L_x_15774:
[----:B------:R-:W-:Y:S05]  /*1c50*/  BSYNC B1 ;  /* 0x0000000000017941 */ /* 0x000fea0003800000 */
.L_x_15773:
        /* <DEDUP_REMOVED lines=44> */
.L_x_15772:
[----:B------:R-:W-:Y:S05]  /*1f20*/  BSYNC B0 ;  /* 0x0000000000007941 */ /* 0x000fea0003800000 */
.L_x_15771:
        /* <DEDUP_REMOVED lines=9> */
.L_x_15767:
        /* <DEDUP_REMOVED lines=12> */
.L_x_15776:
[----:B------:R-:W-:-:S07]  /*2080*/  MOV R17, R8 ;  /* 0x0000000800117202 */ /* 0x000fce0000000f00 */
.L_x_15777:
[----:B------:R-:W-:Y:S05]  /*2090*/  BSYNC B0 ;  /* 0x0000000000007941 */ /* 0x000fea0003800000 */
.L_x_15775:
        /* <DEDUP_REMOVED lines=16> */
.L_x_15781:
[----:B------:R-:W-:Y:S05]  /*21a0*/  BSYNC B1 ;  /* 0x0000000000017941 */ /* 0x000fea0003800000 */
.L_x_15780:
        /* <DEDUP_REMOVED lines=44> */
.L_x_15779:
[----:B------:R-:W-:Y:S05]  /*2470*/  BSYNC B0 ;  /* 0x0000000000007941 */ /* 0x000fea0003800000 */
.L_x_15778:
        /* <DEDUP_REMOVED lines=13> */
.L_x_15782:
        /* <DEDUP_REMOVED lines=12> */
.L_x_15785:
[----:B------:R-:W-:-:S07]  /*2610*/  IMAD.MOV.U32 R26, RZ, RZ, R8 ;  /* 0x000000ffff1a7224 */ /* 0x000fce00078e0008 */
.L_x_15786:
[----:B------:R-:W-:Y:S05]  /*2620*/  BSYNC B0 ;  /* 0x0000000000007941 */ /* 0x000fea0003800000 */
.L_x_15784:
        /* <DEDUP_REMOVED lines=16> */
.L_x_15790:
[----:B------:R-:W-:Y:S05]  /*2730*/  BSYNC B1 ;  /* 0x0000000000017941 */ /* 0x000fea0003800000 */
.L_x_15789:
        /* <DEDUP_REMOVED lines=44> */
.L_x_15788:
[----:B------:R-:W-:Y:S05]  /*2a00*/  BSYNC B0 ;  /* 0x0000000000007941 */ /* 0x000fea0003800000 */
.L_x_15787:
        /* <DEDUP_REMOVED lines=9> */
.L_x_15783:
        /* <DEDUP_REMOVED lines=12> */
.L_x_15792:
[----:B------:R-:W-:-:S07]  /*2b60*/  IMAD.MOV.U32 R24, RZ, RZ, R8 ;  /* 0x000000ffff187224 */ /* 0x000fce00078e0008 */
.L_x_15793:
[----:B------:R-:W-:Y:S05]  /*2b70*/  BSYNC B0 ;  /* 0x0000000000007941 */ /* 0x000fea0003800000 */
.L_x_15791:
        /* <DEDUP_REMOVED lines=16> */
.L_x_15797:
[----:B------:R-:W-:Y:S05]  /*2c80*/  BSYNC B1 ;  /* 0x0000000000017941 */ /* 0x000fea0003800000 */
.L_x_15796:
        /* <DEDUP_REMOVED lines=44> */
.L_x_15795:
[----:B------:R-:W-:Y:S05]  /*2f50*/  BSYNC B0 ;  /* 0x0000000000007941 */ /* 0x000fea0003800000 */
.L_x_15794:
        /* <DEDUP_REMOVED lines=13> */
.L_x_15798:
        /* <DEDUP_REMOVED lines=12> */
.L_x_15801:
[----:B------:R-:W-:-:S07]  /*30f0*/  IMAD.MOV.U32 R24, RZ, RZ, R8 ;  /* 0x000000ffff187224 */ /* 0x000fce00078e0008 */
.L_x_15802:
[----:B------:R-:W-:Y:S05]  /*3100*/  BSYNC B0 ;  /* 0x0000000000007941 */ /* 0x000fea0003800000 */
.L_x_15800:
        /* <DEDUP_REMOVED lines=16> */
.L_x_15806:
[----:B------:R-:W-:Y:S05]  /*3210*/  BSYNC B1 ;  /* 0x0000000000017941 */ /* 0x000fea0003800000 */
.L_x_15805:
        /* <DEDUP_REMOVED lines=44> */
.L_x_15804:
[----:B------:R-:W-:Y:S05]  /*34e0*/  BSYNC B0 ;  /* 0x0000000000007941 */ /* 0x000fea0003800000 */
.L_x_15803:
        /* <DEDUP_REMOVED lines=9> */
.L_x_15799:
        /* <DEDUP_REMOVED lines=12> */
.L_x_15808:
[----:B------:R-:W-:-:S07]  /*3640*/  IMAD.MOV.U32 R24, RZ, RZ, R8 ;  /* 0x000000ffff187224 */ /* 0x000fce00078e0008 */
.L_x_15809:
[----:B------:R-:W-:Y:S05]  /*3650*/  BSYNC B0 ;  /* 0x0000000000007941 */ /* 0x000fea0003800000 */
.L_x_15807:
        /* <DEDUP_REMOVED lines=16> */
.L_x_15813:
[----:B------:R-:W-:Y:S05]  /*3760*/  BSYNC B1 ;  /* 0x0000000000017941 */ /* 0x000fea0003800000 */
.L_x_15812:
        /* <DEDUP_REMOVED lines=44> */
.L_x_15811:
[----:B------:R-:W-:Y:S05]  /*3a30*/  BSYNC B0 ;  /* 0x0000000000007941 */ /* 0x000fea0003800000 */
.L_x_15810:
        /* <DEDUP_REMOVED lines=13> */
.L_x_15814:
        /* <DEDUP_REMOVED lines=12> */
.L_x_15817:
[----:B------:R-:W-:-:S07]  /*3bd0*/  MOV R25, R8 ;  /* 0x0000000800197202 */ /* 0x000fce0000000f00 */
.L_x_15818:
[----:B------:R-:W-:Y:S05]  /*3be0*/  BSYNC B0 ;  /* 0x0000000000007941 */ /* 0x000fea0003800000 */
.L_x_15816:
        /* <DEDUP_REMOVED lines=16> */
.L_x_15822:
[----:B------:R-:W-:Y:S05]  /*3cf0*/  BSYNC B1 ;  /* 0x0000000000017941 */ /* 0x000fea0003800000 */
.L_x_15821:
        /* <DEDUP_REMOVED lines=44> */
.L_x_15820:
[----:B------:R-:W-:Y:S05]  /*3fc0*/  BSYNC B0 ;  /* 0x0000000000007941 */ /* 0x000fea0003800000 */
.L_x_15819:
        /* <DEDUP_REMOVED lines=9> */
.L_x_15815:
        /* <DEDUP_REMOVED lines=12> */
.L_x_15824:
[----:B------:R-:W-:-:S07]  /*4120*/  MOV R25, R8 ;  /* 0x0000000800197202 */ /* 0x000fce0000000f00 */
.L_x_15825:
[----:B------:R-:W-:Y:S05]  /*4130*/  BSYNC B0 ;  /* 0x0000000000007941 */ /* 0x000fea0003800000 */
.L_x_15823:
        /* <DEDUP_REMOVED lines=16> */
.L_x_15829:
[----:B------:R-:W-:Y:S05]  /*4240*/  BSYNC B1 ;  /* 0x0000000000017941 */ /* 0x000fea0003800000 */
.L_x_15828:
        /* <DEDUP_REMOVED lines=44> */
.L_x_15827:
[----:B------:R-:W-:Y:S05]  /*4510*/  BSYNC B0 ;  /* 0x0000000000007941 */ /* 0x000fea0003800000 */
.L_x_15826:
        /* <DEDUP_REMOVED lines=12> */
.L_x_15830:
        /* <DEDUP_REMOVED lines=12> */
.L_x_15833:
[----:B------:R-:W-:-:S07]  /*46a0*/  IMAD.MOV.U32 R14, RZ, RZ, R8 ;  /* 0x000000ffff0e7224 */ /* 0x000fce00078e0008 */
.L_x_15834:
[----:B------:R-:W-:Y:S05]  /*46b0*/  BSYNC B0 ;  /* 0x0000000000007941 */ /* 0x000fea0003800000 */
.L_x_15832:
        /* <DEDUP_REMOVED lines=16> */
.L_x_15838:
[----:B------:R-:W-:Y:S05]  /*47c0*/  BSYNC B1 ;  /* 0x0000000000017941 */ /* 0x000fea0003800000 */
.L_x_15837:
        /* <DEDUP_REMOVED lines=44> */
.L_x_15836:
[----:B------:R-:W-:Y:S05]  /*4a90*/  BSYNC B0 ;  /* 0x0000000000007941 */ /* 0x000fea0003800000 */
.L_x_15835:
        /* <DEDUP_REMOVED lines=9> */
.L_x_15831:
        /* <DEDUP_REMOVED lines=12> */
.L_x_15840:
[----:B------:R-:W-:-:S07]  /*4bf0*/  IMAD.MOV.U32 R14, RZ, RZ, R8 ;  /* 0x000000ffff0e7224 */ /* 0x000fce00078e0008 */
.L_x_15841:
[----:B------:R-:W-:Y:S05]  /*4c00*/  BSYNC B0 ;  /* 0x0000000000007941 */ /* 0x000fea0003800000 */
.L_x_15839:
        /* <DEDUP_REMOVED lines=16> */
.L_x_15845:
[----:B------:R-:W-:Y:S05]  /*4d10*/  BSYNC B1 ;  /* 0x0000000000017941 */ /* 0x000fea0003800000 */
.L_x_15844:
        /* <DEDUP_REMOVED lines=44> */
.L_x_15843:
[----:B------:R-:W-:Y:S05]  /*4fe0*/  BSYNC B0 ;  /* 0x0000000000007941 */ /* 0x000fea0003800000 */
.L_x_15842:
        /* <DEDUP_REMOVED lines=12> */
.L_x_15846:
        /* <DEDUP_REMOVED lines=12> */
.L_x_15849:
[----:B------:R-:W-:-:S07]  /*5170*/  IMAD.MOV.U32 R14, RZ, RZ, R8 ;  /* 0x000000ffff0e7224 */ /* 0x000fce00078e0008 */
.L_x_15850:
[----:B------:R-:W-:Y:S05]  /*5180*/  BSYNC B0 ;  /* 0x0000000000007941 */ /* 0x000fea0003800000 */
.L_x_15848:
        /* <DEDUP_REMOVED lines=16> */
.L_x_15854:
[----:B------:R-:W-:Y:S05]  /*5290*/  BSYNC B1 ;  /* 0x0000000000017941 */ /* 0x000fea0003800000 */
.L_x_15853:
        /* <DEDUP_REMOVED lines=44> */
.L_x_15852:
[----:B------:R-:W-:Y:S05]  /*5560*/  BSYNC B0 ;  /* 0x0000000000007941 */ /* 0x000fea0003800000 */
.L_x_15851:
        /* <DEDUP_REMOVED lines=9> */
.L_x_15847:
        /* <DEDUP_REMOVED lines=12> */
.L_x_15856:
[----:B------:R-:W-:-:S07]  /*56c0*/  IMAD.MOV.U32 R14, RZ, RZ, R8 ;  /* 0x000000ffff0e7224 */ /* 0x000fce00078e0008 */
.L_x_15857:
[----:B------:R-:W-:Y:S05]  /*56d0*/  BSYNC B0 ;  /* 0x0000000000007941 */ /* 0x000fea0003800000 */
.L_x_15855:
        /* <DEDUP_REMOVED lines=16> */
.L_x_15861:
[----:B------:R-:W-:Y:S05]  /*57e0*/  BSYNC B1 ;  /* 0x0000000000017941 */ /* 0x000fea0003800000 */
.L_x_15860:
        /* <DEDUP_REMOVED lines=44> */
.L_x_15859:
[----:B------:R-:W-:Y:S05]  /*5ab0*/  BSYNC B0 ;  /* 0x0000000000007941 */ /* 0x000fea0003800000 */
.L_x_15858:
        /* <DEDUP_REMOVED lines=12> */
.L_x_15862:
        /* <DEDUP_REMOVED lines=12> */
.L_x_15865:
[----:B------:R-:W-:-:S07]  /*5c40*/  MOV R22, R8 ;  /* 0x0000000800167202 */ /* 0x000fce0000000f00 */
.L_x_15866:
[----:B------:R-:W-:Y:S05]  /*5c50*/  BSYNC B0 ;  /* 0x0000000000007941 */ /* 0x000fea0003800000 */
.L_x_15864:
        /* <DEDUP_REMOVED lines=18> */
.L_x_15870:
[----:B------:R-:W-:Y:S05]  /*5d80*/  BSYNC B1 ;  /* 0x0000000000017941 */ /* 0x000fea0003800000 */
.L_x_15869:
        /* <DEDUP_REMOVED lines=44> */
.L_x_15868:
[----:B------:R-:W-:Y:S05]  /*6050*/  BSYNC B0 ;  /* 0x0000000000007941 */ /* 0x000fea0003800000 */
.L_x_15867:
        /* <DEDUP_REMOVED lines=9> */
.L_x_15863:
        /* <DEDUP_REMOVED lines=10> */
[----:B------:R-:W-:Y:S01]  /*6190*/  ISETP.NE.AND P2, PT, R14, RZ, PT ;  /* 0x000000ff0e00720c */ /* 0x000fe20003f45270 */
[----:B------:R-:W2:Y:S01]  /*61a0*/  @P0 LDC.64 R18, c[0x0][0x228] ;  /* 0x00008a00ff120b82 */ /* 0x000ea20000000a00 */
[----:B------:R-:W-:Y:S01]  /*61b0*/  SEL R15, RZ, 0x1000000, P5 ;  /* 0x01000000ff0f7807 */ /* 0x000fe20002800000 */
[----:B------:R-:W-:Y:S01]  /*61c0*/  IMAD.WIDE.U32 R20, R20, 0x1000000, RZ ;  /* 0x0100000014147825 */ /* 0x000fe200078e00ff */
[----:B------:R-:W-:Y:S02]  /*61d0*/  SEL R14, RZ, 0x1, P3 ;  /* 0x00000001ff0e7807 */ /* 0x000fe40001800000 */
[----:B------:R-:W-:Y:S02]  /*61e0*/  SEL R12, RZ, 0x1, P4 ;  /* 0x00000001ff0c7807 */ /* 0x000fe40002000000 */
[----:B------:R-:W-:-:S02]  /*61f0*/  ISETP.NE.AND P5, PT, R94, RZ, PT ;  /* 0x000000ff5e00720c */ /* 0x000fc40003fa5270 */
        /* <DEDUP_REMOVED lines=10> */
[----:B------:R-:W-:Y:S01]  /*62a0*/  LOP3.LUT R13, R13, R95, R15, 0xfe, !PT ;  /* 0x0000005f0d0d7212 */ /* 0x000fe200078efe0f */
[C---:B------:R-:W-:Y:S01]  /*62b0*/  IMAD.WIDE.U32 R14, R113.reuse, 0x10, R92 ;  /* 0x00000010710e7825 */ /* 0x040fe200078e005c */
[----:B------:R-:W-:Y:S01]  /*62c0*/  LOP3.LUT R12, R20, R21, RZ, 0xfc, !PT ;  /* 0x00000015140c7212 */ /* 0x000fe200078efcff */
[----:B------:R0:W-:Y:S02]  /*62d0*/  STG.E.128 desc[UR4][R22.64], R28 ;  /* 0x0000001c16007986 */ /* 0x0001e4000c101d04 */
[----:B-1----:R-:W-:Y:S02]  /*62e0*/  IMAD.WIDE.U32 R20, R108, 0x8, R104 ;  /* 0x000000086c147825 */ /* 0x002fe400078e0068 */
[----:B------:R0:W-:Y:S02]  /*62f0*/  STG.E.128 desc[UR4][R22.64+0x10], R24 ;  /* 0x0000101816007986 */ /* 0x0001e4000c101d04 */
[C---:B--2---:R-:W-:Y:S02]  /*6300*/  @P0 IMAD.WIDE.U32 R18, R113.reuse, 0x10, R18 ;  /* 0x0000001071120825 */ /* 0x044fe400078e0012 */
[----:B------:R0:W-:Y:S02]  /*6310*/  STG.E.64 desc[UR4][R20.64], R12 ;  /* 0x0000000c14007986 */ /* 0x0001e4000c101b04 */
[----:B---3--:R-:W-:Y:S01]  /*6320*/  @P1 IMAD.WIDE.U32 R16, R113, 0x20, R16 ;  /* 0x0000002071101825 */ /* 0x008fe200078e0010 */
        /* <DEDUP_REMOVED lines=21> */
.L_x_15871:
        /* <DEDUP_REMOVED lines=16> */
.L_x_15873:
[----:B------:R-:W-:-:S07]  /*6580*/  IMAD.MOV.U32 R22, RZ, RZ, R8 ;  /* 0x000000ffff167224 */ /* 0x000fce00078e0008 */
.L_x_15874:
[----:B------:R-:W-:Y:S05]  /*6590*/  BSYNC B0 ;  /* 0x0000000000007941 */ /* 0x000fea0003800000 */
.L_x_15872:
        /* <DEDUP_REMOVED lines=16> */
.L_x_15878:
[----:B------:R-:W-:Y:S05]  /*66a0*/  BSYNC B1 ;  /* 0x0000000000017941 */ /* 0x000fea0003800000 */
.L_x_15877:
        /* <DEDUP_REMOVED lines=44> */
.L_x_15876:
[----:B------:R-:W-:Y:S05]  /*6970*/  BSYNC B0 ;  /* 0x0000000000007941 */ /* 0x000fea0003800000 */
.L_x_15875:
        /* <DEDUP_REMOVED lines=13> */
.L_x_15879:
        /* <DEDUP_REMOVED lines=12> */
.L_x_15882:
[----:B------:R-:W-:-:S07]  /*6b10*/  IMAD.MOV.U32 R10, RZ, RZ, R8 ;  /* 0x000000ffff0a7224 */ /* 0x000fce00078e0008 */
.L_x_15883:
[----:B------:R-:W-:Y:S05]  /*6b20*/  BSYNC B0 ;  /* 0x0000000000007941 */ /* 0x000fea0003800000 */
.L_x_15881:
        /* <DEDUP_REMOVED lines=16> */
.L_x_15887:
[----:B------:R-:W-:Y:S05]  /*6c30*/  BSYNC B1 ;  /* 0x0000000000017941 */ /* 0x000fea0003800000 */
.L_x_15886:
        /* <DEDUP_REMOVED lines=44> */
.L_x_15885:
[----:B------:R-:W-:Y:S05]  /*6f00*/  BSYNC B0 ;  /* 0x0000000000007941 */ /* 0x000fea0003800000 */
.L_x_15884:
        /* <DEDUP_REMOVED lines=9> */
.L_x_15880:
        /* <DEDUP_REMOVED lines=12> */
.L_x_15889:
[----:B------:R-:W-:-:S07]  /*7060*/  IMAD.MOV.U32 R21, RZ, RZ, R8 ;  /* 0x000000ffff157224 */ /* 0x000fce00078e0008 */
.L_x_15890:
[----:B------:R-:W-:Y:S05]  /*7070*/  BSYNC B0 ;  /* 0x0000000000007941 */ /* 0x000fea0003800000 */
.L_x_15888:
        /* <DEDUP_REMOVED lines=16> */
.L_x_15894:
[----:B------:R-:W-:Y:S05]  /*7180*/  BSYNC B1 ;  /* 0x0000000000017941 */ /* 0x000fea0003800000 */
.L_x_15893:
        /* <DEDUP_REMOVED lines=44> */
.L_x_15892:
[----:B------:R-:W-:Y:S05]  /*7450*/  BSYNC B0 ;  /* 0x0000000000007941 */ /* 0x000fea0003800000 */
.L_x_15891:
        /* <DEDUP_REMOVED lines=13> */
.L_x_15895:
        /* <DEDUP_REMOVED lines=12> */
.L_x_15898:
[----:B------:R-:W-:-:S07]  /*75f0*/  IMAD.MOV.U32 R11, RZ, RZ, R8 ;  /* 0x000000ffff0b7224 */ /* 0x000fce00078e0008 */
.L_x_15899:
[----:B------:R-:W-:Y:S05]  /*7600*/  BSYNC B0 ;  /* 0x0000000000007941 */ /* 0x000fea0003800000 */
.L_x_15897:
        /* <DEDUP_REMOVED lines=16> */
.L_x_15903:
[----:B------:R-:W-:Y:S05]  /*7710*/  BSYNC B1 ;  /* 0x0000000000017941 */ /* 0x000fea0003800000 */
.L_x_15902:
        /* <DEDUP_REMOVED lines=44> */
.L_x_15901:
[----:B------:R-:W-:Y:S05]  /*79e0*/  BSYNC B0 ;  /* 0x0000000000007941 */ /* 0x000fea0003800000 */
.L_x_15900:
        /* <DEDUP_REMOVED lines=9> */
.L_x_15896:
        /* <DEDUP_REMOVED lines=12> */
.L_x_15905:
[----:B------:R-:W-:-:S07]  /*7b40*/  MOV R12, R8 ;  /* 0x00000008000c7202 */ /* 0x000fce0000000f00 */
.L_x_15906:
[----:B------:R-:W-:Y:S05]  /*7b50*/  BSYNC B0 ;  /* 0x0000000000007941 */ /* 0x000fea0003800000 */
.L_x_15904:
        /* <DEDUP_REMOVED lines=16> */
.L_x_15910:
[----:B------:R-:W-:Y:S05]  /*7c60*/  BSYNC B1 ;  /* 0x0000000000017941 */ /* 0x000fea0003800000 */
.L_x_15909:
        /* <DEDUP_REMOVED lines=44> */
.L_x_15908:
[----:B------:R-:W-:Y:S05]  /*7f30*/  BSYNC B0 ;  /* 0x0000000000007941 */ /* 0x000fea0003800000 */
.L_x_15907:
        /* <DEDUP_REMOVED lines=13> */
.L_x_15911:
        /* <DEDUP_REMOVED lines=12> */
.L_x_15914:
[----:B------:R-:W-:-:S07]  /*80d0*/  IMAD.MOV.U32 R12, RZ, RZ, R8 ;  /* 0x000000ffff0c7224 */ /* 0x000fce00078e0008 */
.L_x_15915:
[----:B------:R-:W-:Y:S05]  /*80e0*/  BSYNC B0 ;  /* 0x0000000000007941 */ /* 0x000fea0003800000 */
.L_x_15913:
        /* <DEDUP_REMOVED lines=16> */
.L_x_15919:
[----:B------:R-:W-:Y:S05]  /*81f0*/  BSYNC B1 ;  /* 0x0000000000017941 */ /* 0x000fea0003800000 */
.L_x_15918:
        /* <DEDUP_REMOVED lines=44> */
.L_x_15917:
[----:B------:R-:W-:Y:S05]  /*84c0*/  BSYNC B0 ;  /* 0x0000000000007941 */ /* 0x000fea0003800000 */
.L_x_15916:
        /* <DEDUP_REMOVED lines=9> */
.L_x_15912:
        /* <DEDUP_REMOVED lines=12> */
.L_x_15921:
[----:B------:R-:W-:-:S07]  /*8620*/  MOV R12, R8 ;  /* 0x00000008000c7202 */ /* 0x000fce0000000f00 */
.L_x_15922:
[----:B------:R-:W-:Y:S05]  /*8630*/  BSYNC B0 ;  /* 0x0000000000007941 */ /* 0x000fea0003800000 */
.L_x_15920:
        /* <DEDUP_REMOVED lines=16> */
.L_x_15926:
[----:B------:R-:W-:Y:S05]  /*8740*/  BSYNC B1 ;  /* 0x0000000000017941 */ /* 0x000fea0003800000 */
.L_x_15925:
        /* <DEDUP_REMOVED lines=44> */
.L_x_15924:
[----:B------:R-:W-:Y:S05]  /*8a10*/  BSYNC B0 ;  /* 0x0000000000007941 */ /* 0x000fea0003800000 */
.L_x_15923:
        /* <DEDUP_REMOVED lines=13> */
.L_x_15927:
        /* <DEDUP_REMOVED lines=12> */
.L_x_15930:
[----:B------:R-:W-:-:S07]  /*8bb0*/  IMAD.MOV.U32 R94, RZ, RZ, R8 ;  /* 0x000000ffff5e7224 */ /* 0x000fce00078e0008 */
.L_x_15931:
[----:B------:R-:W-:Y:S05]  /*8bc0*/  BSYNC B0 ;  /* 0x0000000000007941 */ /* 0x000fea0003800000 */
.L_x_15929:
        /* <DEDUP_REMOVED lines=16> */
.L_x_15935:
[----:B------:R-:W-:Y:S05]  /*8cd0*/  BSYNC B1 ;  /* 0x0000000000017941 */ /* 0x000fea0003800000 */
.L_x_15934:
        /* <DEDUP_REMOVED lines=44> */
.L_x_15933:
[----:B------:R-:W-:Y:S05]  /*8fa0*/  BSYNC B0 ;  /* 0x0000000000007941 */ /* 0x000fea0003800000 */
.L_x_15932:
        /* <DEDUP_REMOVED lines=9> */
.L_x_15928:
        /* <DEDUP_REMOVED lines=12> */
.L_x_15937:
[----:B------:R-:W-:-:S07]  /*9100*/  MOV R94, R8 ;  /* 0x00000008005e7202 */ /* 0x000fce0000000f00 */
.L_x_15938:
[----:B------:R-:W-:Y:S05]  /*9110*/  BSYNC B0 ;  /* 0x0000000000007941 */ /* 0x000fea0003800000 */
.L_x_15936:
        /* <DEDUP_REMOVED lines=16> */
.L_x_15942:
[----:B------:R-:W-:Y:S05]  /*9220*/  BSYNC B1 ;  /* 0x0000000000017941 */ /* 0x000fea0003800000 */
.L_x_15941:
        /* <DEDUP_REMOVED lines=44> */
.L_x_15940:
[----:B------:R-:W-:Y:S05]  /*94f0*/  BSYNC B0 ;  /* 0x0000000000007941 */ /* 0x000fea0003800000 */
.L_x_15939:
        /* <DEDUP_REMOVED lines=13> */
.L_x_15943:
        /* <DEDUP_REMOVED lines=12> */
.L_x_15946:
[----:B------:R-:W-:-:S07]  /*9690*/  IMAD.MOV.U32 R17, RZ, RZ, R8 ;  /* 0x000000ffff117224 */ /* 0x000fce00078e0008 */
.L_x_15947:
[----:B------:R-:W-:Y:S05]  /*96a0*/  BSYNC B0 ;  /* 0x0000000000007941 */ /* 0x000fea0003800000 */
.L_x_15945:
        /* <DEDUP_REMOVED lines=16> */
.L_x_15951:
[----:B------:R-:W-:Y:S05]  /*97b0*/  BSYNC B1 ;  /* 0x0000000000017941 */ /* 0x000fea0003800000 */
.L_x_15950:
        /* <DEDUP_REMOVED lines=44> */
.L_x_15949:
[----:B------:R-:W-:Y:S05]  /*9a80*/  BSYNC B0 ;  /* 0x0000000000007941 */ /* 0x000fea0003800000 */
.L_x_15948:
        /* <DEDUP_REMOVED lines=9> */
.L_x_15944:
        /* <DEDUP_REMOVED lines=12> */
.L_x_15953:
[----:B------:R-:W-:-:S07]  /*9be0*/  MOV R17, R8 ;  /* 0x0000000800117202 */ /* 0x000fce0000000f00 */
.L_x_15954:
[----:B------:R-:W-:Y:S05]  /*9bf0*/  BSYNC B0 ;  /* 0x0000000000007941 */ /* 0x000fea0003800000 */
.L_x_15952:
        /* <DEDUP_REMOVED lines=16> */
.L_x_15958:
[----:B------:R-:W-:Y:S05]  /*9d00*/  BSYNC B1 ;  /* 0x0000000000017941 */ /* 0x000fea0003800000 */
.L_x_15957:
        /* <DEDUP_REMOVED lines=44> */
.L_x_15956:
[----:B------:R-:W-:Y:S05]  /*9fd0*/  BSYNC B0 ;  /* 0x0000000000007941 */ /* 0x000fea0003800000 */
.L_x_15955:
        /* <DEDUP_REMOVED lines=12> */
.L_x_15959:
        /* <DEDUP_REMOVED lines=12> */
.L_x_15962:
[----:B------:R-:W-:-:S07]  /*a160*/  IMAD.MOV.U32 R14, RZ, RZ, R8 ;  /* 0x000000ffff0e7224 */ /* 0x000fce00078e0008 */
.L_x_15963:
[----:B------:R-:W-:Y:S05]  /*a170*/  BSYNC B0 ;  /* 0x0000000000007941 */ /* 0x000fea0003800000 */
.L_x_15961:
        /* <DEDUP_REMOVED lines=16> */
.L_x_15967:
[----:B------:R-:W-:Y:S05]  /*a280*/  BSYNC B1 ;  /* 0x0000000000017941 */ /* 0x000fea0003800000 */
.L_x_15966:
        /* <DEDUP_REMOVED lines=44> */
.L_x_15965:
[----:B------:R-:W-:Y:S05]  /*a550*/  BSYNC B0 ;  /* 0x0000000000007941 */ /* 0x000fea0003800000 */
.L_x_15964:
        /* <DEDUP_REMOVED lines=9> */
.L_x_15960:
        /* <DEDUP_REMOVED lines=12> */
.L_x_15969:
[----:B------:R-:W-:-:S07]  /*a6b0*/  MOV R14, R8 ;  /* 0x00000008000e7202 */ /* 0x000fce0000000f00 */
.L_x_15970:
[----:B------:R-:W-:Y:S05]  /*a6c0*/  BSYNC B0 ;  /* 0x0000000000007941 */ /* 0x000fea0003800000 */
.L_x_15968:
        /* <DEDUP_REMOVED lines=16> */
.L_x_15974:
[----:B------:R-:W-:Y:S05]  /*a7d0*/  BSYNC B1 ;  /* 0x0000000000017941 */ /* 0x000fea0003800000 */
.L_x_15973:
        /* <DEDUP_REMOVED lines=44> */
.L_x_15972:
[----:B------:R-:W-:Y:S05]  /*aaa0*/  BSYNC B0 ;  /* 0x0000000000007941 */ /* 0x000fea0003800000 */
.L_x_15971:
        /* <DEDUP_REMOVED lines=12> */
.L_x_15975:
        /* <DEDUP_REMOVED lines=12> */
.L_x_15978:
[----:B------:R-:W-:-:S07]  /*ac30*/  IMAD.MOV.U32 R14, RZ, RZ, R8 ;  /* 0x000000ffff0e7224 */ /* 0x000fce00078e0008 */
.L_x_15979:
[----:B------:R-:W-:Y:S05]  /*ac40*/  BSYNC B0 ;  /* 0x0000000000007941 */ /* 0x000fea0003800000 */
.L_x_15977:
        /* <DEDUP_REMOVED lines=16> */
.L_x_15983:
[----:B------:R-:W-:Y:S05]  /*ad50*/  BSYNC B1 ;  /* 0x0000000000017941 */ /* 0x000fea0003800000 */
.L_x_15982:
        /* <DEDUP_REMOVED lines=44> */
.L_x_15981:
[----:B------:R-:W-:Y:S05]  /*b020*/  BSYNC B0 ;  /* 0x0000000000007941 */ /* 0x000fea0003800000 */
.L_x_15980:
        /* <DEDUP_REMOVED lines=9> */
.L_x_15976:
        /* <DEDUP_REMOVED lines=12> */
.L_x_15985:
[----:B------:R-:W-:-:S07]  /*b180*/  MOV R14, R8 ;  /* 0x00000008000e7202 */ /* 0x000fce0000000f00 */
.L_x_15986:
[----:B------:R-:W-:Y:S05]  /*b190*/  BSYNC B0 ;  /* 0x0000000000007941 */ /* 0x000fea0003800000 */
.L_x_15984:
        /* <DEDUP_REMOVED lines=16> */
.L_x_15990:
[----:B------:R-:W-:Y:S05]  /*b2a0*/  BSYNC B1 ;  /* 0x0000000000017941 */ /* 0x000fea0003800000 */
.L_x_15989:
        /* <DEDUP_REMOVED lines=44> */
.L_x_15988:
[----:B------:R-:W-:Y:S05]  /*b570*/  BSYNC B0 ;  /* 0x0000000000007941 */ /* 0x000fea0003800000 */
.L_x_15987:
        /* <DEDUP_REMOVED lines=12> */
.L_x_15991:
        /* <DEDUP_REMOVED lines=12> */
.L_x_15994:
[----:B------:R-:W-:-:S07]  /*b700*/  IMAD.MOV.U32 R101, RZ, RZ, R8 ;  /* 0x000000ffff657224 */ /* 0x000fce00078e0008 */
.L_x_15995:
[----:B------:R-:W-:Y:S05]  /*b710*/  BSYNC B0 ;  /* 0x0000000000007941 */ /* 0x000fea0003800000 */
.L_x_15993:
        /* <DEDUP_REMOVED lines=18> */
.L_x_15999:
[----:B------:R-:W-:Y:S05]  /*b840*/  BSYNC B1 ;  /* 0x0000000000017941 */ /* 0x000fea0003800000 */
.L_x_15998:
        /* <DEDUP_REMOVED lines=44> */
.L_x_15997:
[----:B------:R-:W-:Y:S05]  /*bb10*/  BSYNC B0 ;  /* 0x0000000000007941 */ /* 0x000fea0003800000 */
.L_x_15996:
        /* <DEDUP_REMOVED lines=9> */
.L_x_15992:
        /* <DEDUP_REMOVED lines=51> */
.L_x_16000:
        /* <DEDUP_REMOVED lines=20> */
.L_x_16002:
[----:B------:R-:W-:-:S07]  /*c020*/  MOV R118, R8 ;  /* 0x0000000800767202 */ /* 0x000fce0000000f00 */
.L_x_16003:
[----:B------:R-:W-:Y:S05]  /*c030*/  BSYNC B0 ;  /* 0x0000000000007941 */ /* 0x000fea0003800000 */
.L_x_16001:
        /* <DEDUP_REMOVED lines=16> */
.L_x_16007:
[----:B------:R-:W-:Y:S05]  /*c140*/  BSYNC B1 ;  /* 0x0000000000017941 */ /* 0x000fea0003800000 */
.L_x_16006:
        /* <DEDUP_REMOVED lines=44> */
.L_x_16005:
[----:B------:R-:W-:Y:S05]  /*c410*/  BSYNC B0 ;  /* 0x0000000000007941 */ /* 0x000fea0003800000 */
.L_x_16004:
        /* <DEDUP_REMOVED lines=13> */
.L_x_16008:
        /* <DEDUP_REMOVED lines=12> */
.L_x_16011:
[----:B------:R-:W-:-:S07]  /*c5b0*/  IMAD.MOV.U32 R10, RZ, RZ, R8 ;  /* 0x000000ffff0a7224 */ /* 0x000fce00078e0008 */
.L_x_16012:
[----:B------:R-:W-:Y:S05]  /*c5c0*/  BSYNC B0 ;  /* 0x0000000000007941 */ /* 0x000fea0003800000 */
.L_x_16010:
        /* <DEDUP_REMOVED lines=16> */
.L_x_16016:
[----:B------:R-:W-:Y:S05]  /*c6d0*/  BSYNC B1 ;  /* 0x0000000000017941 */ /* 0x000fea0003800000 */
.L_x_16015:
        /* <DEDUP_REMOVED lines=44> */
.L_x_16014:
[----:B------:R-:W-:Y:S05]  /*c9a0*/  BSYNC B0 ;  /* 0x0000000000007941 */ /* 0x000fea0003800000 */
.L_x_16013:
        /* <DEDUP_REMOVED lines=9> */
.L_x_16009:
        /* <DEDUP_REMOVED lines=12> */
.L_x_16018:
[----:B------:R-:W-:-:S07]  /*cb00*/  MOV R13, R8 ;  /* 0x00000008000d7202 */ /* 0x000fce0000000f00 */
.L_x_16019:
[----:B------:R-:W-:Y:S05]  /*cb10*/  BSYNC B0 ;  /* 0x0000000000007941 */ /* 0x000fea0003800000 */
.L_x_16017:
        /* <DEDUP_REMOVED lines=16> */
.L_x_16023:
[----:B------:R-:W-:Y:S05]  /*cc20*/  BSYNC B1 ;  /* 0x0000000000017941 */ /* 0x000fea0003800000 */
.L_x_16022:
        /* <DEDUP_REMOVED lines=44> */
.L_x_16021:
[----:B------:R-:W-:Y:S05]  /*cef0*/  BSYNC B0 ;  /* 0x0000000000007941 */ /* 0x000fea0003800000 */
.L_x_16020:
        /* <DEDUP_REMOVED lines=13> */
.L_x_16024:
        /* <DEDUP_REMOVED lines=12> */
.L_x_16027:
[----:B------:R-:W-:-:S07]  /*d090*/  IMAD.MOV.U32 R11, RZ, RZ, R8 ;  /* 0x000000ffff0b7224 */ /* 0x000fce00078e0008 */
.L_x_16028:
[----:B------:R-:W-:Y:S05]  /*d0a0*/  BSYNC B0 ;  /* 0x0000000000007941 */ /* 0x000fea0003800000 */
.L_x_16026:
        /* <DEDUP_REMOVED lines=16> */
.L_x_16032:
[----:B------:R-:W-:Y:S05]  /*d1b0*/  BSYNC B1 ;  /* 0x0000000000017941 */ /* 0x000fea0003800000 */
.L_x_16031:
        /* <DEDUP_REMOVED lines=44> */
.L_x_16030:
[----:B------:R-:W-:Y:S05]  /*d480*/  BSYNC B0 ;  /* 0x0000000000007941 */ /* 0x000fea0003800000 */
.L_x_16029:
        /* <DEDUP_REMOVED lines=9> */
.L_x_16025:
        /* <DEDUP_REMOVED lines=12> */
.L_x_16034:
[----:B------:R-:W-:-:S07]  /*d5e0*/  MOV R92, R8 ;  /* 0x00000008005c7202 */ /* 0x000fce0000000f00 */
.L_x_16035:
[----:B------:R-:W-:Y:S05]  /*d5f0*/  BSYNC B0 ;  /* 0x0000000000007941 */ /* 0x000fea0003800000 */
.L_x_16033:
        /* <DEDUP_REMOVED lines=16> */
.L_x_16039:
[----:B------:R-:W-:Y:S05]  /*d700*/  BSYNC B1 ;  /* 0x0000000000017941 */ /* 0x000fea0003800000 */
.L_x_16038:
        /* <DEDUP_REMOVED lines=40> */
[----:B------:R-:W-:Y:S01]  /*d990*/  MOV R8, R116 ;  /* 0x0000007400087202 */ /* 0x000fe20000000f00 */
[----:B------:R-:W-:Y:S02]  /*d9a0*/  HFMA2.MMA R116, -RZ, RZ, 0, 0 ;  /* 0x00000000ff747435 */ /* 0x000fe400000001ff */
[----:B------:R-:W-:Y:S01]  /*d9b0*/  IMAD.MOV.U32 R0, RZ, RZ, R14 ;  /* 0x000000ffff007224 */ /* 0x000fe200078e000e */
[----:B------:R-:W-:-:S08]  /*d9c0*/  LOP3.LUT R2, R15, UR34, R2, 0x96, !PT ;  /* 0x000000220f027c12 */ /* 0x000fd0000f8e9602 */
.L_x_16037:
[----:B------:R-:W-:Y:S05]  /*d9d0*/  BSYNC B0 ;  /* 0x0000000000007941 */ /* 0x000fea0003800000 */
.L_x_16036:
        /* <DEDUP_REMOVED lines=13> */
.L_x_16040:
        /* <DEDUP_REMOVED lines=12> */
.L_x_16043:
[----:B------:R-:W-:-:S07]  /*db70*/  IMAD.MOV.U32 R15, RZ, RZ, R8 ;  /* 0x000000ffff0f7224 */ /* 0x000fce00078e0008 */
.L_x_16044:
[----:B------:R-:W-:Y:S05]  /*db80*/  BSYNC B0 ;  /* 0x0000000000007941 */ /* 0x000fea0003800000 */
.L_x_16042:
        /* <DEDUP_REMOVED lines=16> */
.L_x_16048:
[----:B------:R-:W-:Y:S05]  /*dc90*/  BSYNC B1 ;  /* 0x0000000000017941 */ /* 0x000fea0003800000 */
.L_x_16047:
        /* <DEDUP_REMOVED lines=44> */
.L_x_16046:
[----:B------:R-:W-:Y:S05]  /*df60*/  BSYNC B0 ;  /* 0x0000000000007941 */ /* 0x000fea0003800000 */
.L_x_16045:
        /* <DEDUP_REMOVED lines=9> */
.L_x_16041:
        /* <DEDUP_REMOVED lines=12> */
.L_x_16050:
[----:B------:R-:W-:-:S07]  /*e0c0*/  MOV R15, R8 ;  /* 0x00000008000f7202 */ /* 0x000fce0000000f00 */
.L_x_16051:
[----:B------:R-:W-:Y:S05]  /*e0d0*/  BSYNC B0 ;  /* 0x0000000000007941 */ /* 0x000fea0003800000 */
.L_x_16049:
        /* <DEDUP_REMOVED lines=16> */
.L_x_16055:
[----:B------:R-:W-:Y:S05]  /*e1e0*/  BSYNC B1 ;  /* 0x0000000000017941 */ /* 0x000fea0003800000 */
.L_x_16054:
        /* <DEDUP_REMOVED lines=44> */
.L_x_16053:
[----:B------:R-:W-:Y:S05]  /*e4b0*/  BSYNC B0 ;  /* 0x0000000000007941 */ /* 0x000fea0003800000 */
.L_x_16052:
        /* <DEDUP_REMOVED lines=13> */
.L_x_16056:
        /* <DEDUP_REMOVED lines=12> */
.L_x_16059:
[----:B------:R-:W-:-:S07]  /*e650*/  IMAD.MOV.U32 R97, RZ, RZ, R8 ;  /* 0x000000ffff617224 */ /* 0x000fce00078e0008 */
.L_x_16060:
[----:B------:R-:W-:Y:S05]  /*e660*/  BSYNC B0 ;  /* 0x0000000000007941 */ /* 0x000fea0003800000 */
.L_x_16058:
        /* <DEDUP_REMOVED lines=16> */
.L_x_16064:
[----:B------:R-:W-:Y:S05]  /*e770*/  BSYNC B1 ;  /* 0x0000000000017941 */ /* 0x000fea0003800000 */
.L_x_16063:
        /* <DEDUP_REMOVED lines=44> */
.L_x_16062:
[----:B------:R-:W-:Y:S05]  /*ea40*/  BSYNC B0 ;  /* 0x0000000000007941 */ /* 0x000fea0003800000 */
.L_x_16061:
        /* <DEDUP_REMOVED lines=9> */
.L_x_16057:
        /* <DEDUP_REMOVED lines=12> */
.L_x_16066:
[----:B------:R-:W-:-:S07]  /*eba0*/  MOV R109, R8 ;  /* 0x00000008006d7202 */ /* 0x000fce0000000f00 */
.L_x_16067:
[----:B------:R-:W-:Y:S05]  /*ebb0*/  BSYNC B0 ;  /* 0x0000000000007941 */ /* 0x000fea0003800000 */
.L_x_16065:
        /* <DEDUP_REMOVED lines=16> */
.L_x_16071:
[----:B------:R-:W-:Y:S05]  /*ecc0*/  BSYNC B1 ;  /* 0x0000000000017941 */ /* 0x000fea0003800000 */
.L_x_16070:
        /* <DEDUP_REMOVED lines=44> */
.L_x_16069:
[----:B------:R-:W-:Y:S05]  /*ef90*/  BSYNC B0 ;  /* 0x0000000000007941 */ /* 0x000fea0003800000 */
.L_x_16068:
        /* <DEDUP_REMOVED lines=13> */
.L_x_16072:
        /* <DEDUP_REMOVED lines=12> */
.L_x_16075:
[----:B------:R-:W-:-:S07]  /*f130*/  IMAD.MOV.U32 R93, RZ, RZ, R8 ;  /* 0x000000ffff5d7224 */ /* 0x000fce00078e0008 */
.L_x_16076:
[----:B------:R-:W-:Y:S05]  /*f140*/  BSYNC B0 ;  /* 0x0000000000007941 */ /* 0x000fea0003800000 */
.L_x_16074:
        /* <DEDUP_REMOVED lines=16> */
.L_x_16080:
[----:B------:R-:W-:Y:S05]  /*f250*/  BSYNC B1 ;  /* 0x0000000000017941 */ /* 0x000fea0003800000 */
.L_x_16079:
        /* <DEDUP_REMOVED lines=44> */
.L_x_16078:
[----:B------:R-:W-:Y:S05]  /*f520*/  BSYNC B0 ;  /* 0x0000000000007941 */ /* 0x000fea0003800000 */
.L_x_16077:
        /* <DEDUP_REMOVED lines=9> */
.L_x_16073:
        /* <DEDUP_REMOVED lines=12> */
.L_x_16082:
[----:B------:R-:W-:-:S07]  /*f680*/  MOV R93, R8 ;  /* 0x00000008005d7202 */ /* 0x000fce0000000f00 */
.L_x_16083:
[----:B------:R-:W-:Y:S05]  /*f690*/  BSYNC B0 ;  /* 0x0000000000007941 */ /* 0x000fea0003800000 */
.L_x_16081:
        /* <DEDUP_REMOVED lines=16> */
.L_x_16087:
[----:B------:R-:W-:Y:S05]  /*f7a0*/  BSYNC B1 ;  /* 0x0000000000017941 */ /* 0x000fea0003800000 */
.L_x_16086:
        /* <DEDUP_REMOVED lines=44> */
.L_x_16085:
[----:B------:R-:W-:Y:S05]  /*fa70*/  BSYNC B0 ;  /* 0x0000000000007941 */ /* 0x000fea0003800000 */
.L_x_16084:
        /* <DEDUP_REMOVED lines=12> */
.L_x_16088:
        /* <DEDUP_REMOVED lines=12> */
.L_x_16091:
[----:B------:R-:W-:-:S07]  /*fc00*/  IMAD.MOV.U32 R94, RZ, RZ, R8 ;  /* 0x000000ffff5e7224 */ /* 0x000fce00078e0008 */
.L_x_16092:
[----:B------:R-:W-:Y:S05]  /*fc10*/  BSYNC B0 ;  /* 0x0000000000007941 */ /* 0x000fea0003800000 */
.L_x_16090:
        /* <DEDUP_REMOVED lines=16> */
.L_x_16096:
[----:B------:R-:W-:Y:S05]  /*fd20*/  BSYNC B1 ;  /* 0x0000000000017941 */ /* 0x000fea0003800000 */
.L_x_16095:
        /* <DEDUP_REMOVED lines=44> */
.L_x_16094:
[----:B------:R-:W-:Y:S05]  /*fff0*/  BSYNC B0 ;  /* 0x0000000000007941 */ /* 0x000fea0003800000 */
.L_x_16093:
        /* <DEDUP_REMOVED lines=9> */
.L_x_16089:
        /* <DEDUP_REMOVED lines=12> */
.L_x_16098:
[----:B------:R-:W-:-:S07]  /*10150*/  MOV R94, R8 ;  /* 0x00000008005e7202 */ /* 0x000fce0000000f00 */
.L_x_16099:
[----:B------:R-:W-:Y:S05]  /*10160*/  BSYNC B0 ;  /* 0x0000000000007941 */ /* 0x000fea0003800000 */
.L_x_16097:
        /* <DEDUP_REMOVED lines=16> */
.L_x_16103:
[----:B------:R-:W-:Y:S05]  /*10270*/  BSYNC B1 ;  /* 0x0000000000017941 */ /* 0x000fea0003800000 */
.L_x_16102:
        /* <DEDUP_REMOVED lines=44> */
.L_x_16101:
[----:B------:R-:W-:Y:S05]  /*10540*/  BSYNC B0 ;  /* 0x0000000000007941 */ /* 0x000fea0003800000 */
.L_x_16100:
        /* <DEDUP_REMOVED lines=12> */
.L_x_16104:
        /* <DEDUP_REMOVED lines=12> */
.L_x_16107:
[----:B------:R-:W-:-:S07]  /*106d0*/  IMAD.MOV.U32 R100, RZ, RZ, R8 ;  /* 0x000000ffff647224 */ /* 0x000fce00078e0008 */
.L_x_16108:
[----:B------:R-:W-:Y:S05]  /*106e0*/  BSYNC B0 ;  /* 0x0000000000007941 */ /* 0x000fea0003800000 */
.L_x_16106:
        /* <DEDUP_REMOVED lines=16> */
.L_x_16112:
[----:B------:R-:W-:Y:S05]  /*107f0*/  BSYNC B1 ;  /* 0x0000000000017941 */ /* 0x000fea0003800000 */
.L_x_16111:
        /* <DEDUP_REMOVED lines=44> */
.L_x_16110:
[----:B------:R-:W-:Y:S05]  /*10ac0*/  BSYNC B0 ;  /* 0x0000000000007941 */ /* 0x000fea0003800000 */
.L_x_16109:
        /* <DEDUP_REMOVED lines=9> */
.L_x_16105:
        /* <DEDUP_REMOVED lines=12> */
.L_x_16114:
[----:B------:R-:W-:-:S07]  /*10c20*/  MOV R109, R8 ;  /* 0x00000008006d7202 */ /* 0x000fce0000000f00 */
.L_x_16115:
[----:B------:R-:W-:Y:S05]  /*10c30*/  BSYNC B0 ;  /* 0x0000000000007941 */ /* 0x000fea0003800000 */
.L_x_16113:
        /* <DEDUP_REMOVED lines=16> */
.L_x_16119:
[----:B------:R-:W-:Y:S05]  /*10d40*/  BSYNC B1 ;  /* 0x0000000000017941 */ /* 0x000fea0003800000 */
.L_x_16118:
        /* <DEDUP_REMOVED lines=44> */
.L_x_16117:
[----:B------:R-:W-:Y:S05]  /*11010*/  BSYNC B0 ;  /* 0x0000000000007941 */ /* 0x000fea0003800000 */
.L_x_16116:
        /* <DEDUP_REMOVED lines=12> */
.L_x_16120:
        /* <DEDUP_REMOVED lines=12> */
.L_x_16123:
[----:B------:R-:W-:-:S07]  /*111a0*/  IMAD.MOV.U32 R101, RZ, RZ, R8 ;  /* 0x000000ffff657224 */ /* 0x000fce00078e0008 */
.L_x_16124:
[----:B------:R-:W-:Y:S05]  /*111b0*/  BSYNC B0 ;  /* 0x0000000000007941 */ /* 0x000fea0003800000 */
.L_x_16122:
        /* <DEDUP_REMOVED lines=16> */
.L_x_16128:
[----:B------:R-:W-:Y:S05]  /*112c0*/  BSYNC B1 ;  /* 0x0000000000017941 */ /* 0x000fea0003800000 */
.L_x_16127:
        /* <DEDUP_REMOVED lines=44> */
.L_x_16126:
[----:B------:R-:W-:Y:S05]  /*11590*/  BSYNC B0 ;  /* 0x0000000000007941 */ /* 0x000fea0003800000 */
.L_x_16125:
        /* <DEDUP_REMOVED lines=9> */
.L_x_16121:
[----:B------:R-:W-:Y:S01]  /*11630*/  ISETP.NE.AND P1, PT, R122, RZ, PT ;  /* 0x000000ff7a00720c */ /* 0x000fe20003f25270 */
[C---:B------:R-:W-:Y:S01]  /*11640*/  IMAD.WIDE.U32 R114, R110.reuse, 0x20, R114 ;  /* 0x000000206e727825 */ /* 0x040fe200078e0072 */
        /* <DEDUP_REMOVED lines=72> */
.L_x_16129:
        /* <DEDUP_REMOVED lines=72> */
.L_x_16142:
        /* <DEDUP_REMOVED lines=120> */
[----:B------:R-:W-:Y:S01]  /*126d0*/  F2FP.F16.F32.PACK_AB R12, R17, R16 ;  /* 0x00000010110c723e */ /* 0x000fe200000000ff */
        /* <DEDUP_REMOVED lines=14> */
[----:B------:R-:W-:Y:S01]  /*127c0*/  F2FP.F16.F32.PACK_AB R13, R93, R18 ;  /* 0x000000125d0d723e */ /* 0x000fe200000000ff */
[----:B------:R-:W-:Y:S01]  /*127d0*/  FFMA.FTZ R18, R52, R23, R76 ;  /* 0x0000001734127223 */ /* 0x000fe2000001004c */
[----:B------:R-:W-:Y:S01]  /*127e0*/  F2FP.F16.F32.PACK_AB R15, R26, R15 ;  /* 0x0000000f1a0f723e */ /* 0x000fe200000000ff */
[----:B------:R-:W-:Y:S01]  /*127f0*/  FFMA.FTZ R19, R54, R105, R78 ;  /* 0x0000006936137223 */ /* 0x000fe2000001004e */
[----:B------:R-:W-:Y:S01]  /*12800*/  F2FP.F16.F32.PACK_AB R16, R29, R16 ;  /* 0x000000101d10723e */ /* 0x000fe200000000ff */
[----:B------:R-:W-:Y:S01]  /*12810*/  FFMA.FTZ R116, R55, R116, R79 ;  /* 0x0000007437747223 */ /* 0x000fe2000001004f */
        /* <DEDUP_REMOVED lines=20> */
[----:B------:R-:W-:-:S02]  /*12960*/  F2FP.F16.F32.PACK_AB R22, R93, R22 ;  /* 0x000000165d16723e */ /* 0x000fc400000000ff */
[----:B------:R-:W-:Y:S02]  /*12970*/  LEA.HI.X R29, R110, UR15, RZ, 0x4, P3 ;  /* 0x0000000f6e1d7c11 */ /* 0x000fe400098f24ff */
[----:B------:R-:W-:Y:S02]  /*12980*/  F2FP.F16.F32.PACK_AB R20, R31, R20 ;  /* 0x000000141f14723e */ /* 0x000fe400000000ff */
[----:B------:R-:W-:Y:S02]  /*12990*/  IADD3 R103, R103, UR16, RZ ;  /* 0x0000001067677c10 */ /* 0x000fe4000fffe0ff */
[----:B------:R-:W-:Y:S01]  /*129a0*/  SEL R112, RZ, 0x1, P1 ;  /* 0x00000001ff707807 */ /* 0x000fe20000800000 */
[----:B------:R0:W-:Y:S01]  /*129b0*/  STG.E.128 desc[UR4][R28.64], R20 ;  /* 0x000000141c007986 */ /* 0x0001e2000c101d04 */
[----:B------:R-:W-:-:S13]  /*129c0*/  ISETP.GE.AND P2, PT, R103, UR17, PT ;  /* 0x0000001167007c0c */ /* 0x000fda000bf46270 */
[----:B------:R-:W-:Y:S05]  /*129d0*/  @!P2 BRA `(.L_x_16131) ;  /* 0xfffffedc00b4a947 */ /* 0x000fea000383ffff */
[----:B------:R-:W-:Y:S05]  /*129e0*/  EXIT ;  /* 0x000000000000794d */ /* 0x000fea0003800000 */
.L_x_16130:
[----:B------:R-:W-:Y:S01]  /*129f0*/  IMAD.MOV.U32 R119, RZ, RZ, 0x1 ;  /* 0x00000001ff777424 */ /* 0x000fe200078e00ff */
[----:B------:R-:W-:Y:S01]  /*12a00*/  MOV R120, 0x1f ;  /* 0x0000001f00787802 */ /* 0x000fe20000000f00 */
[----:B------:R-:W-:-:S07]  /*12a10*/  IMAD.MOV.U32 R117, RZ, RZ, -0x1 ;  /* 0xffffffffff757424 */ /* 0x000fce00078e00ff */
[----:B0-----:R-:W-:Y:S05]  /*12a20*/  WARPSYNC.COLLECTIVE R117, `(.L_x_16132) ;  /* 0x0000000075087348 */ /* 0x001fea0003c00000 */
[----:B------:R1:W2:Y:S02]  /*12a30*/  SHFL.BFLY P3, R116, R118, R119, R120 ;  /* 0x0c00007776747389 */ /* 0x0002a40000060078 */
[----:B012---:R-:W-:Y:S01]  /*12a40*/  ENDCOLLECTIVE ;  /* 0x000000000000791b */ /* 0x007fe20003800000 */
.L_x_16132:
[----:B------:R-:W-:Y:S01]  /*12a50*/  HFMA2.MMA R119, -RZ, RZ, 0, 1.1920928955078125e-07 ;  /* 0x00000002ff777435 */ /* 0x000fe200000001ff */
[----:B------:R-:W-:-:S05]  /*12a60*/  MOV R105, R116 ;  /* 0x0000007400697202 */ /* 0x000fca0000000f00 */
[----:B------:R-:W-:-:S04]  /*12a70*/  FADD.FTZ R106, R118, R105 ;  /* 0x00000069766a7221 */ /* 0x000fc80000010000 */
[----:B------:R-:W-:-:S07]  /*12a80*/  IMAD.MOV.U32 R118, RZ, RZ, R106 ;  /* 0x000000ffff767224 */ /* 0x000fce00078e006a */
[----:B------:R-:W-:Y:S05]  /*12a90*/  WARPSYNC.COLLECTIVE R117, `(.L_x_16133) ;  /* 0x0000000075087348 */ /* 0x000fea0003c00000 */
[----:B------:R0:W1:Y:S02]  /*12aa0*/  SHFL.BFLY P3, R116, R118, R119, R120 ;  /* 0x0c00007776747389 */ /* 0x0000640000060078 */
[----:B01----:R-:W-:Y:S01]  /*12ab0*/  ENDCOLLECTIVE ;  /* 0x000000000000791b */ /* 0x003fe20003800000 */
.L_x_16133:
[----:B------:R-:W-:Y:S02]  /*12ac0*/  IMAD.MOV.U32 R119, RZ, RZ, 0x4 ;  /* 0x00000004ff777424 */ /* 0x000fe400078e00ff */
[----:B------:R-:W-:-:S04]  /*12ad0*/  IMAD.MOV.U32 R105, RZ, RZ, R116 ;  /* 0x000000ffff697224 */ /* 0x000fc800078e0074 */
[----:B------:R-:W-:-:S05]  /*12ae0*/  FADD.FTZ R107, R106, R105 ;  /* 0x000000696a6b7221 */ /* 0x000fca0000010000 */
[----:B------:R-:W-:-:S07]  /*12af0*/  MOV R118, R107 ;  /* 0x0000006b00767202 */ /* 0x000fce0000000f00 */
[----:B------:R-:W-:Y:S05]  /*12b00*/  WARPSYNC.COLLECTIVE R117, `(.L_x_16134) ;  /* 0x0000000075087348 */ /* 0x000fea0003c00000 */
[----:B------:R0:W1:Y:S02]  /*12b10*/  SHFL.BFLY P3, R116, R118, R119, R120 ;  /* 0x0c00007776747389 */ /* 0x0000640000060078 */
[----:B01----:R-:W-:Y:S01]  /*12b20*/  ENDCOLLECTIVE ;  /* 0x000000000000791b */ /* 0x003fe20003800000 */
.L_x_16134:
[----:B------:R-:W-:Y:S01]  /*12b30*/  HFMA2.MMA R119, -RZ, RZ, 0, 4.76837158203125e-07 ;  /* 0x00000008ff777435 */ /* 0x000fe200000001ff */
[----:B------:R-:W-:-:S05]  /*12b40*/  MOV R104, R116 ;  /* 0x0000007400687202 */ /* 0x000fca0000000f00 */
[----:B------:R-:W-:-:S04]  /*12b50*/  FADD.FTZ R114, R107, R104 ;  /* 0x000000686b727221 */ /* 0x000fc80000010000 */
[----:B------:R-:W-:-:S07]  /*12b60*/  IMAD.MOV.U32 R118, RZ, RZ, R114 ;  /* 0x000000ffff767224 */ /* 0x000fce00078e0072 */
[----:B------:R-:W-:Y:S05]  /*12b70*/  WARPSYNC.COLLECTIVE R117, `(.L_x_16135) ;  /* 0x0000000075087348 */ /* 0x000fea0003c00000 */
[----:B------:R0:W1:Y:S02]  /*12b80*/  SHFL.BFLY P3, R116, R118, R119, R120 ;  /* 0x0c00007776747389 */ /* 0x0000640000060078 */
[----:B01----:R-:W-:Y:S01]  /*12b90*/  ENDCOLLECTIVE ;  /* 0x000000000000791b */ /* 0x003fe20003800000 */
.L_x_16135:
[----:B------:R-:W-:Y:S02]  /*12ba0*/  IMAD.MOV.U32 R119, RZ, RZ, 0x10 ;  /* 0x00000010ff777424 */ /* 0x000fe400078e00ff */
[----:B------:R-:W-:-:S04]  /*12bb0*/  IMAD.MOV.U32 R105, RZ, RZ, R116 ;  /* 0x000000ffff697224 */ /* 0x000fc800078e0074 */
[----:B------:R-:W-:-:S05]  /*12bc0*/  FADD.FTZ R115, R114, R105 ;  /* 0x0000006972737221 */ /* 0x000fca0000010000 */
[----:B------:R-:W-:-:S07]  /*12bd0*/  MOV R118, R115 ;  /* 0x0000007300767202 */ /* 0x000fce0000000f00 */
[----:B------:R-:W-:Y:S05]  /*12be0*/  WARPSYNC.COLLECTIVE R117, `(.L_x_16136) ;  /* 0x0000000075087348 */ /* 0x000fea0003c00000 */
[----:B------:R0:W1:Y:S02]  /*12bf0*/  SHFL.BFLY P3, R116, R118, R119, R120 ;  /* 0x0c00007776747389 */ /* 0x0000640000060078 */
[----:B01----:R-:W-:Y:S01]  /*12c00*/  ENDCOLLECTIVE ;  /* 0x000000000000791b */ /* 0x003fe20003800000 */
.L_x_16136:
        /* <DEDUP_REMOVED lines=56> */
.L_x_16137:
[----:B------:R-:W-:Y:S02]  /*12f90*/  IMAD.MOV.U32 R119, RZ, RZ, 0x2 ;  /* 0x00000002ff777424 */ /* 0x000fe400078e00ff */
[----:B------:R-:W-:-:S04]  /*12fa0*/  IMAD.MOV.U32 R106, RZ, RZ, R116 ;  /* 0x000000ffff6a7224 */ /* 0x000fc800078e0074 */
[----:B------:R-:W-:-:S05]  /*12fb0*/  FADD.FTZ R106, R105, R106 ;  /* 0x0000006a696a7221 */ /* 0x000fca0000010000 */
[----:B------:R-:W-:-:S07]  /*12fc0*/  MOV R118, R106 ;  /* 0x0000006a00767202 */ /* 0x000fce0000000f00 */
[----:B------:R-:W-:Y:S05]  /*12fd0*/  WARPSYNC.COLLECTIVE R117, `(.L_x_16138) ;  /* 0x0000000075087348 */ /* 0x000fea0003c00000 */
[----:B------:R0:W1:Y:S02]  /*12fe0*/  SHFL.BFLY P3, R116, R118, R119, R120 ;  /* 0x0c00007776747389 */ /* 0x0000640000060078 */
[----:B01----:R-:W-:Y:S01]  /*12ff0*/  ENDCOLLECTIVE ;  /* 0x000000000000791b */ /* 0x003fe20003800000 */
.L_x_16138:
[----:B------:R-:W-:Y:S01]  /*13000*/  HFMA2.MMA R119, -RZ, RZ, 0, 2.384185791015625e-07 ;  /* 0x00000004ff777435 */ /* 0x000fe200000001ff */
[----:B------:R-:W-:-:S05]  /*13010*/  MOV R107, R116 ;  /* 0x00000074006b7202 */ /* 0x000fca0000000f00 */
[----:B------:R-:W-:-:S04]  /*13020*/  FADD.FTZ R107, R106, R107 ;  /* 0x0000006b6a6b7221 */ /* 0x000fc80000010000 */
[----:B------:R-:W-:-:S07]  /*13030*/  IMAD.MOV.U32 R118, RZ, RZ, R107 ;  /* 0x000000ffff767224 */ /* 0x000fce00078e006b */
[----:B------:R-:W-:Y:S05]  /*13040*/  WARPSYNC.COLLECTIVE R117, `(.L_x_16139) ;  /* 0x0000000075087348 */ /* 0x000fea0003c00000 */
[----:B------:R0:W1:Y:S02]  /*13050*/  SHFL.BFLY P3, R116, R118, R119, R120 ;  /* 0x0c00007776747389 */ /* 0x0000640000060078 */
[----:B01----:R-:W-:Y:S01]  /*13060*/  ENDCOLLECTIVE ;  /* 0x000000000000791b */ /* 0x003fe20003800000 */
.L_x_16139:
[----:B------:R-:W-:Y:S02]  /*13070*/  IMAD.MOV.U32 R119, RZ, RZ, 0x8 ;  /* 0x00000008ff777424 */ /* 0x000fe400078e00ff */
[----:B------:R-:W-:-:S04]  /*13080*/  IMAD.MOV.U32 R114, RZ, RZ, R116 ;  /* 0x000000ffff727224 */ /* 0x000fc800078e0074 */
[----:B------:R-:W-:-:S05]  /*13090*/  FADD.FTZ R114, R107, R114 ;  /* 0x000000726b727221 */ /* 0x000fca0000010000 */
[----:B------:R-:W-:-:S07]  /*130a0*/  MOV R118, R114 ;  /* 0x0000007200767202 */ /* 0x000fce0000000f00 */
[----:B------:R-:W-:Y:S05]  /*130b0*/  WARPSYNC.COLLECTIVE R117, `(.L_x_16140) ;  /* 0x0000000075087348 */ /* 0x000fea0003c00000 */
[----:B------:R0:W1:Y:S02]  /*130c0*/  SHFL.BFLY P3, R116, R118, R119, R120 ;  /* 0x0c00007776747389 */ /* 0x0000640000060078 */
[----:B01----:R-:W-:Y:S01]  /*130d0*/  ENDCOLLECTIVE ;  /* 0x000000000000791b */ /* 0x003fe20003800000 */
.L_x_16140:
[----:B------:R-:W-:Y:S01]  /*130e0*/  HFMA2.MMA R119, -RZ, RZ, 0, 9.5367431640625e-07 ;  /* 0x00000010ff777435 */ /* 0x000fe200000001ff */
[----:B------:R-:W-:-:S05]  /*130f0*/  MOV R115, R116 ;  /* 0x0000007400737202 */ /* 0x000fca0000000f00 */
[----:B------:R-:W-:-:S04]  /*13100*/  FADD.FTZ R115, R114, R115 ;  /* 0x0000007372737221 */ /* 0x000fc80000010000 */
[----:B------:R-:W-:-:S07]  /*13110*/  IMAD.MOV.U32 R118, RZ, RZ, R115 ;  /* 0x000000ffff767224 */ /* 0x000fce00078e0073 */
[----:B------:R-:W-:Y:S05]  /*13120*/  WARPSYNC.COLLECTIVE R117, `(.L_x_16141) ;  /* 0x0000000075087348 */ /* 0x000fea0003c00000 */
[----:B------:R0:W1:Y:S02]  /*13130*/  SHFL.BFLY P3, R116, R118, R119, R120 ;  /* 0x0c00007776747389 */ /* 0x0000640000060078 */
[----:B01----:R-:W-:Y:S01]  /*13140*/  ENDCOLLECTIVE ;  /* 0x000000000000791b */ /* 0x003fe20003800000 */
.L_x_16141:
[----:B------:R-:W-:Y:S05]  /*13150*/  BRA `(.L_x_16142) ;  /* 0xffffffec007c7947 */ /* 0x000fea000383ffff */
.L_x_16143:
        /* <DEDUP_REMOVED lines=10> */
.L_x_20603:


//--------------------- .text._ZN10layer_norm31ln_parallel_residual_fwd_kernelINS_13Kernel_traitsI6__halfffffjLj3072ELj1ELj1ELj4ELj16ENS_18Kernel_traits_baseILj3072ES2_ffffjLj128EEEEELb0ELb0ELb0EEEvNS_9FwdParamsE --------------------------
	.section	.text._ZN10layer_norm31ln_parallel_residual_fwd_kernelINS_13Kernel_traitsI6__halfffffjLj3072ELj1ELj1ELj4ELj16ENS_18Kernel_traits_baseILj3072ES2_ffffjLj128EEEEELb0ELb0ELb0EEEvNS_9FwdParamsE,"ax",@progbits
	.align	128
        .global         _ZN10layer_norm31ln_parallel_residual_fwd_kernelINS_13Kernel_traitsI6__halfffffjLj3072ELj1ELj1ELj4ELj16ENS_18Kernel_traits_baseILj3072ES2_ffffjLj128EEEEELb0ELb0ELb0EEEvNS_9FwdParamsE
        .type           _ZN10layer_norm31ln_parallel_residual_fwd_kernelINS_13Kernel_traitsI6__halfffffjLj3072ELj1ELj1ELj4ELj16ENS_18Kernel_traits_baseILj3072ES2_ffffjLj128EEEEELb0ELb0ELb0EEEvNS_9FwdParamsE,@function
        .size           _ZN10layer_norm31ln_parallel_residual_fwd_kernelINS_13Kernel_traitsI6__halfffffjLj3072ELj1ELj1ELj4ELj16ENS_18Kernel_traits_baseILj3072ES2_ffffjLj128EEEEELb0ELb0ELb0EEEvNS_9FwdParamsE,(.L_x_20604 - _ZN10layer_norm31ln_parallel_residual_fwd_kernelINS_13Kernel_traitsI6__halfffffjLj3072ELj1ELj1ELj4ELj16ENS_18Kernel_traits_baseILj3072ES2_ffffjLj128EEEEELb0ELb0ELb0EEEvNS_9FwdParamsE)
        .other          _ZN10layer_norm31ln_parallel_residual_fwd_kernelINS_13Kernel_traitsI6__halfffffjLj3072ELj1ELj1ELj4ELj16ENS_18Kernel_traits_baseILj3072ES2_ffffjLj128EEEEELb0ELb0ELb0EEEvNS_9FwdParamsE,@"STO_CUDA_ENTRY STV_DEFAULT"
_ZN10layer_norm31ln_parallel_residual_fwd_kernelINS_13Kernel_traitsI6__halfffffjLj3072ELj1ELj1ELj4ELj16ENS_18Kernel_traits_baseILj3072ES2_ffffjLj128EEEEELb0ELb0ELb0EEEvNS_9FwdParamsE:
.text._ZN10layer_norm31ln_parallel_residual_fwd_kernelINS_13Kernel_traitsI6__halfffffjLj3072ELj1ELj1ELj4ELj16ENS_18Kernel_traits_baseILj3072ES2_ffffjLj128EEEEELb0ELb0ELb0EEEvNS_9FwdParamsE:
[----:B------:R-:W-:Y:S01]  /*0000*/  LDC R1, c[0x0][0x28] ;  /* 0x00000a00ff017b82 */ /* 0x000fe20000000800 */
[----:B------:R-:W0:Y:S07]  /*0010*/  S2R R140, SR_TID.X ;  /* 0x00000000008c7919 */ /* 0x000e2e0000002100 */
[----:B------:R-:W1:Y:S01]  /*0020*/  LDC R3, c[0x0][0x218] ;  /* 0x00008600ff037b82 */ /* 0x000e620000000800 */
[----:B------:R-:W-:Y:S01]  /*0030*/  ULDC.64 UR4, c[0x0][0x208] ;  /* 0x0000820000047ab9 */ /* 0x000fe20000000a00 */
[----:B------:R-:W-:Y:S06]  /*0040*/  BSSY B0, `(.L_x_16144) ;  /* 0x0000028000007945 */ /* 0x000fec0003800000 */
[----:B------:R-:W2:Y:S01]  /*0050*/  LDC.64 R42, c[0x0][0x228] ;  /* 0x00008a00ff2a7b82 */ /* 0x000ea20000000a00 */
        /* <DEDUP_REMOVED lines=8> */
[C---:B------:R-:W-:Y:S02]  /*00e0*/  ISETP.GE.U32.AND P5, PT, R145.reuse, 0x180, PT ;  /* 0x000001809100780c */ /* 0x040fe40003fa6070 */
[----:B------:R-:W-:Y:S02]  /*00f0*/  ISETP.GE.U32.AND P4, PT, R145, 0x200, PT ;  /* 0x000002009100780c */ /* 0x000fe40003f86070 */
[----:B------:R-:W-:Y:S02]  /*0100*/  P2R R2, PR, RZ, 0x40 ;  /* 0x00000040ff027803 */ /* 0x000fe40000000000 */
[----:B------:R-:W-:Y:S02]  /*0110*/  P2R R2, PR, RZ, 0x20 ;  /* 0x00000020ff027803 */ /* 0x000fe40000000000 */
[----:B------:R-:W-:Y:S01]  /*0120*/  P2R R2, PR, RZ, 0x10 ;  /* 0x00000010ff027803 */ /* 0x000fe20000000000 */
[----:B--2---:R-:W-:Y:S06]  /*0130*/  @!P1 BRA `(.L_x_16145) ;  /* 0x0000000000609947 */ /* 0x004fec0003800000 */
        /* <DEDUP_REMOVED lines=9> */
[----:B------:R-:W-:-:S04]  /*01d0*/  @P0 LEA R4, P3, R41, UR6, 0x3 ;  /* 0x0000000629040c11 */ /* 0x000fc8000f8618ff */
[C---:B------:R-:W-:Y:S01]  /*01e0*/  @P0 LEA.HI.X R5, R41.reuse, UR7, RZ, 0x3, P3 ;  /* 0x0000000729050c11 */ /* 0x040fe200098f1cff */
[----:B------:R-:W-:Y:S01]  /*01f0*/  ULDC.64 UR6, c[0x0][0x268] ;  /* 0x00009a0000067ab9 */ /* 0x000fe20000000a00 */
[C---:B------:R-:W-:Y:S01]  /*0200*/  @P2 IADD3 R8, P3, R6.reuse, UR8, RZ ;  /* 0x0000000806082c10 */ /* 0x040fe2000ff7e0ff */
[----:B0-----:R-:W-:Y:S02]  /*0210*/  IMAD.WIDE.U32 R2, R41, 0x8, R2 ;  /* 0x0000000829027825 */ /* 0x001fe400078e0002 */
[----:B------:R0:W5:Y:S01]  /*0220*/  @P0 LDG.E.64 R138, desc[UR4][R4.64] ;  /* 0x00000004048a0981 */ /* 0x000162000c1e1b00 */
[C---:B------:R-:W-:Y:S02]  /*0230*/  @P2 IADD3.X R9, R7.reuse, UR9, RZ, P3, !PT ;  /* 0x0000000907092c10 */ /* 0x040fe40009ffe4ff */
[----:B------:R-:W-:Y:S01]  /*0240*/  IADD3 R6, P3, R6, UR6, RZ ;  /* 0x0000000606067c10 */ /* 0x000fe2000ff7e0ff */
[----:B------:R0:W5:Y:S03]  /*0250*/  LDG.E.64 R26, desc[UR4][R2.64] ;  /* 0x00000004021a7981 */ /* 0x000166000c1e1b00 */
[----:B------:R-:W-:Y:S01]  /*0260*/  IADD3.X R7, R7, UR7, RZ, P3, !PT ;  /* 0x0000000707077c10 */ /* 0x000fe20009ffe4ff */
[----:B------:R0:W5:Y:S04]  /*0270*/  @P2 LDG.E.64 R136, desc[UR4][R8.64] ;  /* 0x0000000408882981 */ /* 0x000168000c1e1b00 */
[----:B------:R0:W5:Y:S01]  /*0280*/  LDG.E.64 R28, desc[UR4][R6.64] ;  /* 0x00000004061c7981 */ /* 0x000162000c1e1b00 */
[----:B------:R-:W-:-:S02]  /*0290*/  LOP3.LUT R41, R41, 0x80, RZ, 0xfc, !PT ;  /* 0x0000008029297812 */ /* 0x000fc400078efcff */
[----:B------:R-:W-:Y:S02]  /*02a0*/  @!P0 CS2R R138, SRZ ;  /* 0x00000000008a8805 */ /* 0x000fe4000001ff00 */
[----:B0-----:R-:W-:-:S07]  /*02b0*/  @!P2 CS2R R136, SRZ ;  /* 0x000000000088a805 */ /* 0x001fce000001ff00 */
.L_x_16145:
[----:B------:R-:W-:Y:S05]  /*02c0*/  BSYNC B0 ;  /* 0x0000000000007941 */ /* 0x000fea0003800000 */
.L_x_16144:
        /* <DEDUP_REMOVED lines=23> */
[----:B------:R-:W-:-:S02]  /*0440*/  IADD3 R41, R41, 0x80, RZ ;  /* 0x0000008029297810 */ /* 0x000fc40007ffe0ff */
[----:B------:R-:W-:Y:S02]  /*0450*/  @!P0 CS2R R122, SRZ ;  /* 0x00000000007a8805 */ /* 0x000fe4000001ff00 */
[----:B0-----:R-:W-:-:S07]  /*0460*/  @!P2 CS2R R120, SRZ ;  /* 0x000000000078a805 */ /* 0x001fce000001ff00 */
.L_x_16147:
[----:B------:R-:W-:Y:S05]  /*0470*/  BSYNC B0 ;  /* 0x0000000000007941 */ /* 0x000fea0003800000 */
.L_x_16146:
        /* <DEDUP_REMOVED lines=26> */
.L_x_16149:
[----:B------:R-:W-:Y:S05]  /*0620*/  BSYNC B0 ;  /* 0x0000000000007941 */ /* 0x000fea0003800000 */
.L_x_16148:
        /* <DEDUP_REMOVED lines=26> */
.L_x_16151:
[----:B------:R-:W-:Y:S05]  /*07d0*/  BSYNC B0 ;  /* 0x0000000000007941 */ /* 0x000fea0003800000 */
.L_x_16150:
[----:B------:R-:W-:Y:S01]  /*07e0*/  ISETP.GE.U32.AND P0, PT, R145, 0x280, PT ;  /* 0x000002809100780c */ /* 0x000fe20003f06070 */
[----:B------:R-:W-:Y:S03]  /*07f0*/  BSSY B0, `(.L_x_16152) ;  /* 0x000001b000007945 */ /* 0x000fe60003800000 */
[----:B------:R-:W-:-:S09]  /*0800*/  P2R R2, PR, RZ, 0x1 ;  /* 0x00000001ff027803 */ /* 0x000fd20000000000 */
[----:B------:R-:W-:Y:S05]  /*0810*/  @!P0 BRA `(.L_x_16153) ;  /* 0x0000000000608947 */ /* 0x000fea0003800000 */
[----:B------:R-:W-:Y:S01]  /*0820*/  ULDC.64 UR8, c[0x0][0x2d0] ;  /* 0x0000b40000087ab9 */ /* 0x000fe20000000a00 */
[C---:B------:R-:W-:Y:S01]  /*0830*/  SHF.L.U32 R18, R41.reuse, 0x3, RZ ;  /* 0x0000000329127819 */ /* 0x040fe200000006ff */
[----:B------:R-:W-:Y:S01]  /*0840*/  ULDC.64 UR6, c[0x0][0x268] ;  /* 0x00009a0000067ab9 */ /* 0x000fe20000000a00 */
[----:B------:R-:W-:Y:S01]  /*0850*/  ISETP.NE.U32.AND P0, PT, RZ, UR8, PT ;  /* 0x00000008ff007c0c */ /* 0x000fe2000bf05070 */
[----:B------:R-:W0:Y:S01]  /*0860*/  LDC.64 R20, c[0x0][0x260] ;  /* 0x00009800ff147b82 */ /* 0x000e220000000a00 */
[----:B------:R-:W-:Y:S02]  /*0870*/  SHF.L.U64.HI R2, R41, 0x3, RZ ;  /* 0x0000000329027819 */ /* 0x000fe400000102ff */
[----:B------:R-:W-:Y:S02]  /*0880*/  ISETP.NE.AND.EX P0, PT, RZ, UR9, PT, P0 ;  /* 0x00000009ff007c0c */ /* 0x000fe4000bf05300 */
[----:B------:R-:W-:-:S04]  /*0890*/  IADD3 R16, P2, R18, UR6, RZ ;  /* 0x0000000612107c10 */ /* 0x000fc8000ff5e0ff */
[----:B------:R-:W-:Y:S01]  /*08a0*/  IADD3.X R17, R2, UR7, RZ, P2, !PT ;  /* 0x0000000702117c10 */ /* 0x000fe200097fe4ff */
[----:B------:R-:W-:-:S04]  /*08b0*/  ULDC.64 UR6, c[0x0][0x2c8] ;  /* 0x0000b20000067ab9 */ /* 0x000fc80000000a00 */
[----:B------:R1:W5:Y:S02]  /*08c0*/  LDG.E.64 R52, desc[UR4][R16.64] ;  /* 0x0000000410347981 */ /* 0x000364000c1e1b00 */
[----:B------:R-:W-:-:S04]  /*08d0*/  @P0 IADD3 R18, P2, R18, UR8, RZ ;  /* 0x0000000812120c10 */ /* 0x000fc8000ff5e0ff */
[----:B------:R-:W-:Y:S02]  /*08e0*/  @P0 IADD3.X R19, R2, UR9, RZ, P2, !PT ;  /* 0x0000000902130c10 */ /* 0x000fe400097fe4ff */
[----:B------:R-:W-:Y:S01]  /*08f0*/  ISETP.NE.U32.AND P2, PT, RZ, UR6, PT ;  /* 0x00000006ff007c0c */ /* 0x000fe2000bf45070 */
[----:B0-----:R-:W-:Y:S02]  /*0900*/  IMAD.WIDE.U32 R20, R41, 0x8, R20 ;  /* 0x0000000829147825 */ /* 0x001fe400078e0014 */
[----:B------:R1:W5:Y:S01]  /*0910*/  @P0 LDG.E.64 R4, desc[UR4][R18.64] ;  /* 0x0000000412040981 */ /* 0x000362000c1e1b00 */
[----:B------:R-:W-:-:S03]  /*0920*/  ISETP.NE.AND.EX P2, PT, RZ, UR7, PT, P2 ;  /* 0x00000007ff007c0c */ /* 0x000fc6000bf45320 */
[----:B------:R1:W5:Y:S10]  /*0930*/  LDG.E.64 R58, desc[UR4][R20.64] ;  /* 0x00000004143a7981 */ /* 0x000374000c1e1b00 */
[----:B------:R-:W-:-:S04]  /*0940*/  @P2 LEA R2, P3, R41, UR6, 0x3 ;  /* 0x0000000629022c11 */ /* 0x000fc8000f8618ff */
[----:B------:R-:W-:-:S05]  /*0950*/  @P2 LEA.HI.X R3, R41, UR7, RZ, 0x3, P3 ;  /* 0x0000000729032c11 */ /* 0x000fca00098f1cff */
[----:B------:R1:W5:Y:S01]  /*0960*/  @P2 LDG.E.64 R6, desc[UR4][R2.64] ;  /* 0x0000000402062981 */ /* 0x000362000c1e1b00 */
[----:B------:R-:W-:Y:S02]  /*0970*/  IADD3 R41, R41, 0x80, RZ ;  /* 0x0000008029297810 */ /* 0x000fe40007ffe0ff */
[----:B------:R-:W-:Y:S02]  /*0980*/  @!P0 CS2R R4, SRZ ;  /* 0x0000000000048805 */ /* 0x000fe4000001ff00 */
[----:B-1----:R-:W-:-:S07]  /*0990*/  @!P2 CS2R R6, SRZ ;  /* 0x000000000006a805 */ /* 0x002fce000001ff00 */
.L_x_16153:
[----:B------:R-:W-:Y:S05]  /*09a0*/  BSYNC B0 ;  /* 0x0000000000007941 */ /* 0x000fea0003800000 */
.L_x_16152:
[----:B------:R-:W-:Y:S01]  /*09b0*/  ISETP.GE.U32.AND P0, PT, R145, 0x300, PT ;  /* 0x000003009100780c */ /* 0x000fe20003f06070 */
[----:B------:R-:W-:Y:S03]  /*09c0*/  BSSY B0, `(.L_x_16154) ;  /* 0x000001a000007945 */ /* 0x000fe60003800000 */
[----:B------:R-:W-:-:S09]  /*09d0*/  P2R R2, PR, RZ, 0x1 ;  /* 0x00000001ff027803 */ /* 0x000fd20000000000 */
[----:B------:R-:W-:Y:S05]  /*09e0*/  @!P0 BRA `(.L_x_16155) ;  /* 0x00000000005c8947 */ /* 0x000fea0003800000 */
[----:B------:R-:W-:Y:S01]  /*09f0*/  SHF.L.U32 R24, R41, 0x3, RZ ;  /* 0x0000000329187819 */ /* 0x000fe200000006ff */
[----:B------:R-:W-:Y:S01]  /*0a00*/  ULDC.64 UR8, c[0x0][0x268] ;  /* 0x00009a0000087ab9 */ /* 0x000fe20000000a00 */
[----:B------:R-:W-:Y:S01]  /*0a10*/  SHF.R.U32.HI R2, RZ, 0x1d, R41 ;  /* 0x0000001dff027819 */ /* 0x000fe20000011629 */
[----:B------:R-:W-:Y:S01]  /*0a20*/  ULDC.64 UR6, c[0x0][0x2c8] ;  /* 0x0000b20000067ab9 */ /* 0x000fe20000000a00 */
[----:B------:R-:W-:Y:S01]  /*0a30*/  IADD3 R16, P0, R24, UR8, RZ ;  /* 0x0000000818107c10 */ /* 0x000fe2000ff1e0ff */
[----:B------:R-:W0:Y:S03]  /*0a40*/  LDC.64 R20, c[0x0][0x260] ;  /* 0x00009800ff147b82 */ /* 0x000e260000000a00 */
[----:B------:R-:W-:Y:S02]  /*0a50*/  IADD3.X R17, R2, UR9, RZ, P0, !PT ;  /* 0x0000000902117c10 */ /* 0x000fe400087fe4ff */
[----:B------:R-:W-:-:S04]  /*0a60*/  ISETP.NE.U32.AND P0, PT, RZ, UR6, PT ;  /* 0x00000006ff007c0c */ /* 0x000fc8000bf05070 */
[----:B------:R-:W-:Y:S01]  /*0a70*/  ISETP.NE.AND.EX P0, PT, RZ, UR7, PT, P0 ;  /* 0x00000007ff007c0c */ /* 0x000fe2000bf05300 */
[----:B------:R-:W5:-:S12]  /*0a80*/  LDG.E.64 R16, desc[UR4][R16.64] ;  /* 0x0000000410107981 */ /* 0x000f58000c1e1b00 */
[----:B------:R-:W-:-:S04]  /*0a90*/  @P0 LEA R22, P2, R41, UR6, 0x3 ;  /* 0x0000000629160c11 */ /* 0x000fc8000f8418ff */
[----:B------:R-:W-:Y:S01]  /*0aa0*/  @P0 LEA.HI.X R23, R41, UR7, RZ, 0x3, P2 ;  /* 0x0000000729170c11 */ /* 0x000fe200090f1cff */
[----:B------:R-:W-:Y:S02]  /*0ab0*/  ULDC.64 UR6, c[0x0][0x2d0] ;  /* 0x0000b40000067ab9 */ /* 0x000fe40000000a00 */
[----:B------:R-:W-:-:S04]  /*0ac0*/  ISETP.NE.U32.AND P2, PT, RZ, UR6, PT ;  /* 0x00000006ff007c0c */ /* 0x000fc8000bf45070 */
[----:B------:R-:W-:Y:S01]  /*0ad0*/  ISETP.NE.AND.EX P2, PT, RZ, UR7, PT, P2 ;  /* 0x00000007ff007c0c */ /* 0x000fe2000bf45320 */
[----:B0-----:R-:W-:-:S05]  /*0ae0*/  IMAD.WIDE.U32 R20, R41, 0x8, R20 ;  /* 0x0000000829147825 */ /* 0x001fca00078e0014 */
[----:B------:R0:W5:Y:S07]  /*0af0*/  LDG.E.64 R54, desc[UR4][R20.64] ;  /* 0x0000000414367981 */ /* 0x00016e000c1e1b00 */
[----:B------:R-:W-:-:S04]  /*0b00*/  @P2 IADD3 R24, P3, R24, UR6, RZ ;  /* 0x0000000618182c10 */ /* 0x000fc8000ff7e0ff */
[----:B------:R-:W-:Y:S02]  /*0b10*/  @P2 IADD3.X R25, R2, UR7, RZ, P3, !PT ;  /* 0x0000000702192c10 */ /* 0x000fe40009ffe4ff */
[----:B------:R0:W5:Y:S04]  /*0b20*/  @P0 LDG.E.64 R2, desc[UR4][R22.64] ;  /* 0x0000000416020981 */ /* 0x000168000c1e1b00 */
[----:B------:R0:W5:Y:S01]  /*0b30*/  @P2 LDG.E.64 R18, desc[UR4][R24.64] ;  /* 0x0000000418122981 */ /* 0x000162000c1e1b00 */
[----:B------:R-:W-:Y:S02]  /*0b40*/  @!P0 CS2R R2, SRZ ;  /* 0x0000000000028805 */ /* 0x000fe4000001ff00 */
[----:B0-----:R-:W-:-:S07]  /*0b50*/  @!P2 CS2R R18, SRZ ;  /* 0x000000000012a805 */ /* 0x001fce000001ff00 */
.L_x_16155:
[----:B------:R-:W-:Y:S05]  /*0b60*/  BSYNC B0 ;  /* 0x0000000000007941 */ /* 0x000fea0003800000 */
.L_x_16154:
[----:B------:R-:W0:Y:S01]  /*0b70*/  S2UR UR6, SR_CTAID.X ;  /* 0x00000000000679c3 */ /* 0x000e220000002500 */
[----:B------:R-:W-:Y:S02]  /*0b80*/  ULDC.64 UR8, c[0x0][0x230] ;  /* 0x00008c0000087ab9 */ /* 0x000fe40000000a00 */
[----:B------:R-:W-:-:S04]  /*0b90*/  LOP3.LUT P0, RZ, R42, UR8, RZ, 0xfc, !PT ;  /* 0x000000082aff7c12 */ /* 0x000fc8000f80fcff */
[----:B------:R-:W-:Y:S02]  /*0ba0*/  LOP3.LUT P0, RZ, R43, UR9, RZ, 0xfc, P0 ;  /* 0x000000092bff7c12 */ /* 0x000fe4000800fcff */
[----:B0-----:R-:W-:Y:S01]  /*0bb0*/  LEA.HI R144, R140, UR6, RZ, 0x19 ;  /* 0x000000068c907c11 */ /* 0x001fe2000f8fc8ff */
[----:B------:R-:W-:-:S03]  /*0bc0*/  ULDC UR6, c[0x0][0x214] ;  /* 0x0000850000067ab9 */ /* 0x000fc60000000800 */
[----:B------:R-:W-:-:S13]  /*0bd0*/  ISETP.GE.AND P2, PT, R144, UR6, PT ;  /* 0x0000000690007c0c */ /* 0x000fda000bf46270 */
[----:B------:R-:W-:Y:S05]  /*0be0*/  @P2 EXIT ;  /* 0x000000000000294d */ /* 0x000fea0003800000 */
[----:B------:R-:W-:Y:S01]  /*0bf0*/  SHF.R.S32.HI R0, RZ, 0x2, R0 ;  /* 0x00000002ff007819 */ /* 0x000fe20000011400 */
[----:B------:R-:W-:Y:S01]  /*0c00*/  HFMA2.MMA R70, -RZ, RZ, 0, 5.9604644775390625e-08 ;  /* 0x00000001ff467435 */ /* 0x000fe200000001ff */
[----:B-----5:R-:W-:Y:S01]  /*0c10*/  MOV R46, R30 ;  /* 0x0000001e002e7202 */ /* 0x020fe20000000f00 */
[----:B------:R-:W-:Y:S01]  /*0c20*/  HADD2.F32 R130, -RZ, R139.H0_H0 ;  /* 0x2000008bff827230 */ /* 0x000fe20000004100 */
[----:B------:R-:W-:Y:S01]  /*0c30*/  SHF.R.U64 R119, R30, 0x10, R31 ;  /* 0x000000101e777819 */ /* 0x000fe2000000121f */
[----:B------:R-:W-:Y:S01]  /*0c40*/  HADD2.F32 R128, -RZ, R137.H0_H0 ;  /* 0x20000089ff807230 */ /* 0x000fe20000004100 */
[----:B------:R-:W-:Y:S01]  /*0c50*/  MOV R42, R34 ;  /* 0x00000022002a7202 */ /* 0x000fe20000000f00 */
[----:B------:R-:W-:Y:S01]  /*0c60*/  HADD2.F32 R114, -RZ, R123.H0_H0 ;  /* 0x2000007bff727230 */ /* 0x000fe20000004100 */
[----:B------:R-:W-:Y:S01]  /*0c70*/  SHF.R.U64 R30, R34, 0x10, R35 ;  /* 0x00000010221e7819 */ /* 0x000fe20000001223 */
[----:B------:R-:W-:Y:S01]  /*0c80*/  HADD2.F32 R112, -RZ, R121.H0_H0 ;  /* 0x20000079ff707230 */ /* 0x000fe20000004100 */
[----:B------:R-:W-:Y:S01]  /*0c90*/  MOV R24, R32 ;  /* 0x0000002000187202 */ /* 0x000fe20000000f00 */
[----:B------:R-:W-:Y:S01]  /*0ca0*/  HADD2.F32 R119, -RZ, R119.H0_H0 ;  /* 0x20000077ff777230 */ /* 0x000fe20000004100 */
[----:B------:R-:W-:Y:S01]  /*0cb0*/  SHF.R.U64 R22, R32, 0x10, R33 ;  /* 0x0000001020167819 */ /* 0x000fe20000001221 */
[----:B------:R-:W-:Y:S01]  /*0cc0*/  HADD2.F32 R30, -RZ, R30.H0_H0 ;  /* 0x2000001eff1e7230 */ /* 0x000fe20000004100 */
[C---:B------:R-:W-:Y:S01]  /*0cd0*/  SHF.L.U32 R34, R140.reuse, 0x5, RZ ;  /* 0x000000058c227819 */ /* 0x040fe200000006ff */
[----:B------:R-:W-:Y:S01]  /*0ce0*/  ULDC.U8 UR6, c[0x0][0x2a0] ;  /* 0x0000a80000067ab9 */ /* 0x000fe20000000000 */
[----:B------:R-:W-:Y:S01]  /*0cf0*/  LOP3.LUT R45, R140, 0x60, RZ, 0xc0, !PT ;  /* 0x000000608c2d7812 */ /* 0x000fe200078ec0ff */
[----:B------:R-:W-:Y:S01]  /*0d00*/  HADD2.F32 R22, -RZ, R22.H0_H0 ;  /* 0x20000016ff167230 */ /* 0x000fe20000004100 */
[----:B------:R-:W-:Y:S01]  /*0d10*/  LOP3.LUT R32, R0, 0x7f, RZ, 0xc0, !PT ;  /* 0x0000007f00207812 */ /* 0x000fe200078ec0ff */
[----:B------:R-:W-:Y:S01]  /*0d20*/  ULDC UR10, c[0x0][0x218] ;  /* 0x00008600000a7ab9 */ /* 0x000fe20000000800 */
[----:B------:R-:W-:Y:S01]  /*0d30*/  LOP3.LUT R47, R34, 0x3e0, RZ, 0xc0, !PT ;  /* 0x000003e0222f7812 */ /* 0x000fe200078ec0ff */
[----:B------:R-:W-:Y:S01]  /*0d40*/  ULDC UR7, c[0x0][0x290] ;  /* 0x0000a40000077ab9 */ /* 0x000fe20000000800 */
[----:B------:R-:W-:Y:S01]  /*0d50*/  SHF.R.U32.HI R0, RZ, 0x2, R0 ;  /* 0x00000002ff007819 */ /* 0x000fe20000011600 */
[----:B------:R-:W-:Y:S01]  /*0d60*/  ULDC.64 UR12, c[0x0][0x228] ;  /* 0x00008a00000c7ab9 */ /* 0x000fe20000000a00 */
[C---:B------:R-:W-:Y:S01]  /*0d70*/  VIADDMNMX R45, R32.reuse, -R45, RZ, !PT ;  /* 0x8000002d202d7246 */ /* 0x040fe200078001ff */
[----:B------:R-:W-:Y:S01]  /*0d80*/  UISETP.NE.AND UP0, UPT, UR6, URZ, UPT ;  /* 0x0000003f0600728c */ /* 0x000fe2000bf05270 */
[----:B------:R-:W-:Y:S01]  /*0d90*/  VIADDMNMX R49, R32, -R47, RZ, !PT ;  /* 0x8000002f20317246 */ /* 0x000fe200078001ff */
[----:B------:R-:W-:Y:S01]  /*0da0*/  ULDC.64 UR14, c[0x0][0x230] ;  /* 0x00008c00000e7ab9 */ /* 0x000fe20000000a00 */
[----:B------:R-:W-:Y:S01]  /*0db0*/  LOP3.LUT R47, R0, 0x3fffffe0, RZ, 0xc0, !PT ;  /* 0x3fffffe0002f7812 */ /* 0x000fe200078ec0ff */
[----:B------:R-:W-:Y:S01]  /*0dc0*/  HADD2.F32 R0, -RZ, R19.H0_H0 ;  /* 0x20000013ff007230 */ /* 0x000fe20000004100 */
[----:B------:R-:W-:Y:S01]  /*0dd0*/  VIMNMX R32, R45, 0x20, PT ;  /* 0x000000202d207848 */ /* 0x000fe20003fe0100 */
[----:B------:R-:W-:Y:S01]  /*0de0*/  ULDC.64 UR8, c[0x0][0x210] ;  /* 0x0000840000087ab9 */ /* 0x000fe20000000a00 */
[----:B------:R-:W-:-:S02]  /*0df0*/  MOV R34, R16 ;  /* 0x0000001000227202 */ /* 0x000fc40000000f00 */
[----:B------:R-:W-:Y:S02]  /*0e00*/  IADD3 R32, R32, R47, RZ ;  /* 0x0000002f20207210 */ /* 0x000fe40007ffe0ff */
[----:B------:R-:W-:Y:S01]  /*0e10*/  SHF.R.U64 R90, R16, 0x10, R17 ;  /* 0x00000010105a7819 */ /* 0x000fe20000001211 */
[----:B------:R-:W-:Y:S01]  /*0e20*/  HADD2.F32 R16, -RZ, R14.H0_H0 ;  /* 0x2000000eff107230 */ /* 0x000fe20000004100 */
[----:B------:R-:W-:Y:S01]  /*0e30*/  SHF.L.U32 R32, R32, 0x2, RZ ;  /* 0x0000000220207819 */ /* 0x000fe200000006ff */
[----:B------:R-:W-:Y:S01]  /*0e40*/  HADD2.F32 R89, -RZ, R34.H0_H0 ;  /* 0x20000022ff597230 */ /* 0x000fe20000004100 */
[----:B------:R-:W-:Y:S01]  /*0e50*/  SHF.R.U64 R95, R14, 0x10, R15 ;  /* 0x000000100e5f7819 */ /* 0x000fe2000000120f */
[----:B------:R-:W-:Y:S01]  /*0e60*/  HADD2.F32 R14, -RZ, R12.H0_H0 ;  /* 0x2000000cff0e7230 */ /* 0x000fe20000004100 */
[----:B------:R-:W-:Y:S01]  /*0e70*/  I2FP.F32.U32 R32, R32 ;  /* 0x0000002000207245 */ /* 0x000fe20000201000 */
[----:B------:R-:W-:Y:S01]  /*0e80*/  HADD2.F32 R90, -RZ, R90.H0_H0 ;  /* 0x2000005aff5a7230 */ /* 0x000fe20000004100 */
[----:B------:R-:W-:Y:S01]  /*0e90*/  SHF.R.U64 R97, R12, 0x10, R13 ;  /* 0x000000100c617819 */ /* 0x000fe2000000120d */
[----:B------:R-:W-:Y:S01]  /*0ea0*/  HADD2.F32 R12, -RZ, R10.H0_H0 ;  /* 0x2000000aff0c7230 */ /* 0x000fe20000004100 */
[----:B------:R-:W-:Y:S01]  /*0eb0*/  SHF.R.U64 R99, R10, 0x10, R11 ;  /* 0x000000100a637819 */ /* 0x000fe2000000120b */
[----:B------:R-:W-:Y:S01]  /*0ec0*/  HADD2.F32 R10, -RZ, R8.H0_H0 ;  /* 0x20000008ff0a7230 */ /* 0x000fe20000004100 */
[----:B------:R-:W-:Y:S01]  /*0ed0*/  SHF.R.U64 R20, R38, 0x10, R39 ;  /* 0x0000001026147819 */ /* 0x000fe20000001227 */
[----:B------:R0:W1:Y:S01]  /*0ee0*/  MUFU.RCP R143, R32 ;  /* 0x00000020008f7308 */ /* 0x0000620000001000 */
[----:B------:R-:W-:Y:S01]  /*0ef0*/  SHF.R.U64 R101, R8, 0x10, R9 ;  /* 0x0000001008657819 */ /* 0x000fe20000001209 */
[----:B------:R-:W-:Y:S01]  /*0f00*/  HADD2.F32 R8, -RZ, R6.H0_H0 ;  /* 0x20000006ff087230 */ /* 0x000fe20000004100 */
[----:B------:R-:W-:Y:S01]  /*0f10*/  MOV R21, R39 ;  /* 0x0000002700157202 */ /* 0x000fe20000000f00 */
[----:B------:R-:W-:Y:S01]  /*0f20*/  HADD2.F32 R95, -RZ, R95.H0_H0 ;  /* 0x2000005fff5f7230 */ /* 0x000fe20000004100 */
[----:B------:R-:W-:Y:S01]  /*0f30*/  SHF.R.U64 R103, R6, 0x10, R7 ;  /* 0x0000001006677819 */ /* 0x000fe20000001207 */
        /* <DEDUP_REMOVED lines=11> */
[----:B------:R-:W-:Y:S01]  /*0ff0*/  SHF.R.U32.HI R25, RZ, 0x10, R33 ;  /* 0x00000010ff197819 */ /* 0x000fe20000011621 */
[----:B------:R-:W-:Y:S01]  /*1000*/  HADD2.F32 R103, -RZ, R103.H0_H0 ;  /* 0x20000067ff677230 */ /* 0x000fe20000004100 */
[----:B------:R-:W-:Y:S01]  /*1010*/  SHF.R.U64 R109, R18, 0x10, R19 ;  /* 0x00000010126d7819 */ /* 0x000fe20000001213 */
[----:B------:R-:W-:Y:S01]  /*1020*/  HADD2.F32 R18, -RZ, R20.H0_H0 ;  /* 0x20000014ff127230 */ /* 0x000fe20000004100 */
[--C-:B------:R-:W-:Y:S01]  /*1030*/  SHF.R.U64 R51, R26, 0x10, R27.reuse ;  /* 0x000000101a337819 */ /* 0x100fe2000000121b */
[----:B------:R-:W-:Y:S01]  /*1040*/  HADD2.F32 R20, -RZ, R21.H0_H0 ;  /* 0x20000015ff147230 */ /* 0x000fe20000004100 */
[----:B------:R-:W-:Y:S01]  /*1050*/  MOV R133, R27 ;  /* 0x0000001b00857202 */ /* 0x000fe20000000f00 */
[----:B------:R-:W-:Y:S01]  /*1060*/  HADD2.F32 R21, -RZ, R24.H0_H0 ;  /* 0x20000018ff157230 */ /* 0x000fe20000004100 */
[----:B------:R-:W-:Y:S01]  /*1070*/  SHF.R.U32.HI R129, RZ, 0x10, R27 ;  /* 0x00000010ff817819 */ /* 0x000fe2000001161b */
[----:B------:R-:W-:Y:S01]  /*1080*/  HADD2.F32 R24, -RZ, R23.H0_H0 ;  /* 0x20000017ff187230 */ /* 0x000fe20000004100 */
[----:B------:R-:W-:Y:S01]  /*1090*/  MOV R28, R56 ;  /* 0x00000038001c7202 */ /* 0x000fe20000000f00 */
[----:B------:R-:W-:Y:S01]  /*10a0*/  HADD2.F32 R23, -RZ, R25.H0_H0 ;  /* 0x20000019ff177230 */ /* 0x000fe20000004100 */
[----:B------:R-:W-:Y:S01]  /*10b0*/  VIMNMX R142, R49, 0x20, PT ;  /* 0x00000020318e7848 */ /* 0x000fe20003fe0100 */
[----:B------:R-:W-:Y:S01]  /*10c0*/  HADD2.F32 R133, -RZ, R133.H0_H0 ;  /* 0x20000085ff857230 */ /* 0x000fe20000004100 */
[----:B------:R-:W-:Y:S01]  /*10d0*/  MOV R131, R29 ;  /* 0x0000001d00837202 */ /* 0x000fe20000000f00 */
[----:B------:R-:W-:Y:S01]  /*10e0*/  HADD2.F32 R25, -RZ, R28.H0_H0 ;  /* 0x2000001cff197230 */ /* 0x000fe20000004100 */
[----:B------:R-:W-:Y:S01]  /*10f0*/  SHF.R.U32.HI R127, RZ, 0x10, R29 ;  /* 0x00000010ff7f7819 */ /* 0x000fe2000001161d */
[----:B------:R-:W-:Y:S01]  /*1100*/  HADD2.F32 R129, -RZ, R129.H0_H0 ;  /* 0x20000081ff817230 */ /* 0x000fe20000004100 */
[----:B------:R-:W-:Y:S01]  /*1110*/  MOV R115, R31 ;  /* 0x0000001f00737202 */ /* 0x000fe20000000f00 */
[----:B------:R-:W-:Y:S01]  /*1120*/  HADD2.F32 R135, -RZ, R135.H0_H0 ;  /* 0x20000087ff877230 */ /* 0x000fe20000004100 */
[----:B------:R-:W-:Y:S01]  /*1130*/  SHF.R.U32.HI R108, RZ, 0x10, R31 ;  /* 0x00000010ff6c7819 */ /* 0x000fe2000001161f */
[----:B------:R-:W-:Y:S01]  /*1140*/  HADD2.F32 R131, -RZ, R131.H0_H0 ;  /* 0x20000083ff837230 */ /* 0x000fe20000004100 */
[----:B------:R-:W-:Y:S01]  /*1150*/  SHF.R.U32.HI R41, RZ, 0x10, R39 ;  /* 0x00000010ff297819 */ /* 0x000fe20000011627 */
[----:B------:R-:W-:Y:S01]  /*1160*/  HADD2.F32 R127, -RZ, R127.H0_H0 ;  /* 0x2000007fff7f7230 */ /* 0x000fe20000004100 */
[----:B------:R-:W-:Y:S01]  /*1170*/  MOV R27, R57 ;  /* 0x00000039001b7202 */ /* 0x000fe20000000f00 */
[----:B------:R-:W-:Y:S01]  /*1180*/  HADD2.F32 R115, -RZ, R115.H0_H0 ;  /* 0x20000073ff737230 */ /* 0x000fe20000004100 */
[----:B------:R-:W-:Y:S01]  /*1190*/  MOV R141, R26 ;  /* 0x0000001a008d7202 */ /* 0x000fe20000000f00 */
[----:B------:R-:W-:Y:S01]  /*11a0*/  HADD2.F32 R108, -RZ, R108.H0_H0 ;  /* 0x2000006cff6c7230 */ /* 0x000fe20000004100 */
[----:B------:R-:W-:Y:S01]  /*11b0*/  MOV R48, R36 ;  /* 0x0000002400307202 */ /* 0x000fe20000000f00 */
        /* <DEDUP_REMOVED lines=15> */
[----:B------:R-:W-:Y:S01]  /*12b0*/  SHF.R.U64 R26, R56, 0x10, R57 ;  /* 0x00000010381a7819 */ /* 0x000fe20000001239 */
        /* <DEDUP_REMOVED lines=29> */
[--C-:B------:R-:W-:Y:S01]  /*1490*/  SHF.R.U64 R134, R138, 0x10, R139.reuse ;  /* 0x000000108a867819 */ /* 0x100fe2000000128b */
        /* <DEDUP_REMOVED lines=31> */
[----:B------:R-:W-:Y:S01]  /*1690*/  IADD3 R142, R47, R142, RZ ;  /* 0x0000008e2f8e7210 */ /* 0x000fe20007ffe0ff */
[----:B------:R-:W-:-:S02]  /*16a0*/  HADD2.F32 R88, -RZ, R33.H0_H0 ;  /* 0x20000021ff587230 */ /* 0x000fc40000004100 */
[----:B------:R-:W-:Y:S01]  /*16b0*/  HADD2.F32 R87, -RZ, R87.H0_H0 ;  /* 0x20000057ff577230 */ /* 0x000fe20000004100 */
[----:B------:R-:W-:Y:S01]  /*16c0*/  SHF.L.U32 R142, R142, 0x2, RZ ;  /* 0x000000028e8e7819 */ /* 0x000fe200000006ff */
[----:B------:R-:W-:Y:S02]  /*16d0*/  HADD2.F32 R91, -RZ, R91.H0_H0 ;  /* 0x2000005bff5b7230 */ /* 0x000fe40000004100 */
[----:B------:R-:W-:Y:S02]  /*16e0*/  HADD2.F32 R92, -RZ, R92.H0_H0 ;  /* 0x2000005cff5c7230 */ /* 0x000fe40000004100 */
[----:B------:R-:W-:Y:S02]  /*16f0*/  HADD2.F32 R134, -RZ, R134.H0_H0 ;  /* 0x20000086ff867230 */ /* 0x000fe40000004100 */
[----:B------:R-:W-:Y:S02]  /*1700*/  HADD2.F32 R132, -RZ, R132.H0_H0 ;  /* 0x20000084ff847230 */ /* 0x000fe40000004100 */
[----:B------:R-:W-:-:S02]  /*1710*/  HADD2.F32 R126, -RZ, R126.H0_H0 ;  /* 0x2000007eff7e7230 */ /* 0x000fc40000004100 */
[----:B------:R-:W-:Y:S02]  /*1720*/  HADD2.F32 R124, -RZ, R124.H0_H0 ;  /* 0x2000007cff7c7230 */ /* 0x000fe40000004100 */
        /* <DEDUP_REMOVED lines=12> */
[----:B01----:R-:W-:-:S07]  /*17f0*/  HADD2.F32 R111, -RZ, R111.H0_H0 ;  /* 0x2000006fff6f7230 */ /* 0x003fce0000004100 */
.L_x_16277:
[----:B------:R-:W-:Y:S01]  /*1800*/  IMAD R68, R144, UR10, RZ ;  /* 0x0000000a90447c24 */ /* 0x000fe2000f8e02ff */
[----:B------:R-:W-:Y:S04]  /*1810*/  BSSY B0, `(.L_x_16156) ;  /* 0x0000046000007945 */ /* 0x000fe80003800000 */
[----:B------:R-:W-:-:S04]  /*1820*/  SHF.R.S32.HI R69, RZ, 0x1f, R68 ;  /* 0x0000001fff457819 */ /* 0x000fc80000011444 */
[----:B------:R-:W-:-:S04]  /*1830*/  LEA.HI R69, R69, R68, RZ, 0x2 ;  /* 0x0000004445457211 */ /* 0x000fc800078f10ff */
[----:B------:R-:W-:-:S04]  /*1840*/  LEA.HI.SX32 R147, R69, R146, 0x1e ;  /* 0x0000009245937211 */ /* 0x000fc800078ff2ff */
[----:B------:R-:W-:Y:S01]  /*1850*/  MOV R71, R147 ;  /* 0x0000009300477202 */ /* 0x000fe20000000f00 */
[----:B------:R-:W-:Y:S06]  /*1860*/  @!P1 BRA `(.L_x_16157) ;  /* 0x0000000400009947 */ /* 0x000fec0003800000 */
        /* <DEDUP_REMOVED lines=9> */
[----:B------:R-:W5:Y:S10]  /*1900*/  LDG.E.128 R36, desc[UR4][R36.64] ;  /* 0x0000000424247981 */ /* 0x000f74000c1e1d00 */
[----:B------:R-:W-:-:S04]  /*1910*/  @P2 LEA R68, P4, R147, UR14, 0x4 ;  /* 0x0000000e93442c11 */ /* 0x000fc8000f8820ff */
[----:B------:R-:W-:-:S05]  /*1920*/  @P2 LEA.HI.X R69, R147, UR15, RZ, 0x4, P4 ;  /* 0x0000000f93452c11 */ /* 0x000fca000a0f24ff */
[----:B------:R0:W5:Y:S01]  /*1930*/  @P2 LDG.E.128 R40, desc[UR4][R68.64] ;  /* 0x0000000444282981 */ /* 0x000162000c1e1d00 */
[----:B------:R-:W-:-:S04]  /*1940*/  ISETP.NE.U32.AND P3, PT, RZ, UR12, PT ;  /* 0x0000000cff007c0c */ /* 0x000fc8000bf65070 */
[----:B------:R-:W-:-:S13]  /*1950*/  ISETP.NE.AND.EX P3, PT, RZ, UR13, PT, P3 ;  /* 0x0000000dff007c0c */ /* 0x000fda000bf65330 */
[----:B0-----:R-:W-:Y:S05]  /*1960*/  @P3 BRA `(.L_x_16158) ;  /* 0x00000000001c3947 */ /* 0x001fea0003800000 */
[----:B------:R-:W-:-:S04]  /*1970*/  ISETP.NE.U32.AND P4, PT, RZ, UR14, PT ;  /* 0x0000000eff007c0c */ /* 0x000fc8000bf85070 */
[----:B------:R-:W-:-:S13]  /*1980*/  ISETP.NE.AND.EX P4, PT, RZ, UR15, PT, P4 ;  /* 0x0000000fff007c0c */ /* 0x000fda000bf85340 */
[----:B------:R-:W-:Y:S05]  /*1990*/  @P4 BRA `(.L_x_16159) ;  /* 0x0000000000084947 */ /* 0x000fea0003800000 */
[----:B------:R-:W-:Y:S05]  /*19a0*/  @P0 BRA `(.L_x_16160) ;  /* 0x0000000000140947 */ /* 0x000fea0003800000 */
[----:B------:R-:W-:Y:S05]  /*19b0*/  BRA `(.L_x_16161) ;  /* 0x0000000000147947 */ /* 0x000fea0003800000 */
.L_x_16159:
[----:B-----5:R-:W-:Y:S01]  /*19c0*/  FADD.FTZ R36, R40, R36 ;  /* 0x0000002428247221 */ /* 0x020fe20000010000 */
[----:B------:R-:W-:Y:S06]  /*19d0*/  BRA `(.L_x_16160) ;  /* 0x0000000000087947 */ /* 0x000fec0003800000 */
.L_x_16158:
[----:B-----5:R-:W-:-:S04]  /*19e0*/  FADD.FTZ R36, R32, R36 ;  /* 0x0000002420247221 */ /* 0x020fc80000010000 */
[----:B------:R-:W-:-:S07]  /*19f0*/  @P2 FADD.FTZ R36, R40, R36 ;  /* 0x0000002428242221 */ /* 0x000fce0000010000 */
.L_x_16160:
[----:B-----5:R-:W-:-:S07]  /*1a00*/  MOV R44, R36 ;  /* 0x00000024002c7202 */ /* 0x020fce0000000f00 */
.L_x_16161:
[----:B------:R-:W-:Y:S05]  /*1a10*/  @P3 BRA `(.L_x_16162) ;  /* 0x00000000001c3947 */ /* 0x000fea0003800000 */
[----:B------:R-:W-:-:S04]  /*1a20*/  ISETP.NE.U32.AND P4, PT, RZ, UR14, PT ;  /* 0x0000000eff007c0c */ /* 0x000fc8000bf85070 */
[----:B------:R-:W-:-:S13]  /*1a30*/  ISETP.NE.AND.EX P4, PT, RZ, UR15, PT, P4 ;  /* 0x0000000fff007c0c */ /* 0x000fda000bf85340 */
[----:B------:R-:W-:Y:S05]  /*1a40*/  @P4 BRA `(.L_x_16163) ;  /* 0x0000000000084947 */ /* 0x000fea0003800000 */
[----:B------:R-:W-:Y:S05]  /*1a50*/  @P0 BRA `(.L_x_16164) ;  /* 0x0000000000140947 */ /* 0x000fea0003800000 */
[----:B------:R-:W-:Y:S05]  /*1a60*/  BRA `(.L_x_16165) ;  /* 0x0000000000147947 */ /* 0x000fea0003800000 */
.L_x_16163:
[----:B-----5:R-:W-:Y:S01]  /*1a70*/  FADD.FTZ R37, R41, R37 ;  /* 0x0000002529257221 */ /* 0x020fe20000010000 */
[----:B------:R-:W-:Y:S06]  /*1a80*/  BRA `(.L_x_16164) ;  /* 0x0000000000087947 */ /* 0x000fec0003800000 */
.L_x_16162:
[----:B-----5:R-:W-:-:S04]  /*1a90*/  FADD.FTZ R37, R33, R37 ;  /* 0x0000002521257221 */ /* 0x020fc80000010000 */
[----:B------:R-:W-:-:S07]  /*1aa0*/  @P2 FADD.FTZ R37, R41, R37 ;  /* 0x0000002529252221 */ /* 0x000fce0000010000 */
.L_x_16164:
[----:B-----5:R-:W-:-:S07]  /*1ab0*/  MOV R45, R37 ;  /* 0x00000025002d7202 */ /* 0x020fce0000000f00 */
.L_x_16165:
[----:B------:R-:W-:Y:S05]  /*1ac0*/  @P3 BRA `(.L_x_16166) ;  /* 0x00000000001c3947 */ /* 0x000fea0003800000 */
[----:B------:R-:W-:-:S04]  /*1ad0*/  ISETP.NE.U32.AND P4, PT, RZ, UR14, PT ;  /* 0x0000000eff007c0c */ /* 0x000fc8000bf85070 */
[----:B------:R-:W-:-:S13]  /*1ae0*/  ISETP.NE.AND.EX P4, PT, RZ, UR15, PT, P4 ;  /* 0x0000000fff007c0c */ /* 0x000fda000bf85340 */
[----:B------:R-:W-:Y:S05]  /*1af0*/  @P4 BRA `(.L_x_16167) ;  /* 0x0000000000084947 */ /* 0x000fea0003800000 */
[----:B------:R-:W-:Y:S05]  /*1b00*/  @P0 BRA `(.L_x_16168) ;  /* 0x0000000000140947 */ /* 0x000fea0003800000 */
[----:B------:R-:W-:Y:S05]  /*1b10*/  BRA `(.L_x_16169) ;  /* 0x0000000000147947 */ /* 0x000fea0003800000 */
.L_x_16167:
[----:B-----5:R-:W-:Y:S01]  /*1b20*/  FADD.FTZ R38, R42, R38 ;  /* 0x000000262a267221 */ /* 0x020fe20000010000 */
[----:B------:R-:W-:Y:S06]  /*1b30*/  BRA `(.L_x_16168) ;  /* 0x0000000000087947 */ /* 0x000fec0003800000 */
.L_x_16166:
[----:B-----5:R-:W-:-:S04]  /*1b40*/  FADD.FTZ R38, R34, R38 ;  /* 0x0000002622267221 */ /* 0x020fc80000010000 */
[----:B------:R-:W-:-:S07]  /*1b50*/  @P2 FADD.FTZ R38, R42, R38 ;  /* 0x000000262a262221 */ /* 0x000fce0000010000 */
.L_x_16168:
[----:B-----5:R-:W-:-:S07]  /*1b60*/  MOV R46, R38 ;  /* 0x00000026002e7202 */ /* 0x020fce0000000f00 */
.L_x_16169:
[----:B------:R-:W-:Y:S05]  /*1b70*/  @P3 BRA `(.L_x_16170) ;  /* 0x00000000001c3947 */ /* 0x000fea0003800000 */
[----:B------:R-:W-:-:S04]  /*1b80*/  ISETP.NE.U32.AND P2, PT, RZ, UR14, PT ;  /* 0x0000000eff007c0c */ /* 0x000fc8000bf45070 */
[----:B------:R-:W-:-:S13]  /*1b90*/  ISETP.NE.AND.EX P2, PT, RZ, UR15, PT, P2 ;  /* 0x0000000fff007c0c */ /* 0x000fda000bf45320 */
[----:B------:R-:W-:Y:S05]  /*1ba0*/  @P2 BRA `(.L_x_16171) ;  /* 0x0000000000082947 */ /* 0x000fea0003800000 */
[----:B------:R-:W-:Y:S05]  /*1bb0*/  @P0 BRA `(.L_x_16172) ;  /* 0x0000000000140947 */ /* 0x000fea0003800000 */
[----:B------:R-:W-:Y:S05]  /*1bc0*/  BRA `(.L_x_16173) ;  /* 0x0000000000147947 */ /* 0x000fea0003800000 */
.L_x_16171:
[----:B-----5:R-:W-:Y:S01]  /*1bd0*/  FADD.FTZ R39, R43, R39 ;  /* 0x000000272b277221 */ /* 0x020fe20000010000 */
[----:B------:R-:W-:Y:S06]  /*1be0*/  BRA `(.L_x_16172) ;  /* 0x0000000000087947 */ /* 0x000fec0003800000 */
.L_x_16170:
[----:B-----5:R-:W-:-:S04]  /*1bf0*/  FADD.FTZ R39, R35, R39 ;  /* 0x0000002723277221 */ /* 0x020fc80000010000 */
[----:B------:R-:W-:-:S07]  /*1c00*/  @P2 FADD.FTZ R39, R43, R39 ;  /* 0x000000272b272221 */ /* 0x000fce0000010000 */
.L_x_16172:
[----:B-----5:R-:W-:-:S07]  /*1c10*/  MOV R47, R39 ;  /* 0x00000027002f7202 */ /* 0x020fce0000000f00 */
.L_x_16173:
[----:B------:R-:W0:Y:S01]  /*1c20*/  @P0 LDC.64 R68, c[0x0][0x238] ;  /* 0x00008e00ff440b82 */ /* 0x000e220000000a00 */
[C---:B------:R-:W-:Y:S02]  /*1c30*/  IADD3 R71, R147.reuse, 0x80, RZ ;  /* 0x0000008093477810 */ /* 0x040fe40007ffe0ff */
[----:B0-----:R-:W-:-:S04]  /*1c40*/  @P0 LEA R68, P2, R147, R68, 0x4 ;  /* 0x0000004493440211 */ /* 0x001fc800078420ff */
[----:B------:R-:W-:-:S05]  /*1c50*/  @P0 LEA.HI.X R69, R147, R69, RZ, 0x4, P2 ;  /* 0x0000004593450211 */ /* 0x000fca00010f24ff */
[----:B------:R0:W-:Y:S04]  /*1c60*/  @P0 STG.E.128 desc[UR4][R68.64], R44 ;  /* 0x0000002c44000986 */ /* 0x0001e8000c101d04 */
.L_x_16157:
[----:B------:R-:W-:Y:S05]  /*1c70*/  BSYNC B0 ;  /* 0x0000000000007941 */ /* 0x000fea0003800000 */
.L_x_16156:
[----:B------:R-:W-:Y:S01]  /*1c80*/  ISETP.GE.U32.AND P2, PT, R145, 0x100, PT ;  /* 0x000001009100780c */ /* 0x000fe20003f46070 */
[----:B------:R-:W-:-:S12]  /*1c90*/  BSSY B0, `(.L_x_16174) ;  /* 0x0000042000007945 */ /* 0x000fd80003800000 */
[----:B------:R-:W-:Y:S05]  /*1ca0*/  @!P2 BRA `(.L_x_16175) ;  /* 0x000000040000a947 */ /* 0x000fea0003800000 */
[----:B------:R-:W-:Y:S01]  /*1cb0*/  ISETP.NE.U32.AND P3, PT, RZ, UR12, PT ;  /* 0x0000000cff007c0c */ /* 0x000fe2000bf65070 */
[----:B------:R-:W1:Y:S03]  /*1cc0*/  LDC.64 R48, c[0x0][0x220] ;  /* 0x00008800ff307b82 */ /* 0x000e660000000a00 */
[----:B------:R-:W-:-:S13]  /*1cd0*/  ISETP.NE.AND.EX P3, PT, RZ, UR13, PT, P3 ;  /* 0x0000000dff007c0c */ /* 0x000fda000bf65330 */
[----:B------:R-:W-:-:S04]  /*1ce0*/  @P3 LEA R72, P2, R71, UR12, 0x4 ;  /* 0x0000000c47483c11 */ /* 0x000fc8000f8420ff */
[C---:B------:R-:W-:Y:S02]  /*1cf0*/  @P3 LEA.HI.X R73, R71.reuse, UR13, RZ, 0x4, P2 ;  /* 0x0000000d47493c11 */ /* 0x040fe400090f24ff */
[----:B------:R-:W-:Y:S01]  /*1d00*/  ISETP.NE.U32.AND P2, PT, RZ, UR14, PT ;  /* 0x0000000eff007c0c */ /* 0x000fe2000bf45070 */
[----:B-1----:R-:W-:Y:S02]  /*1d10*/  IMAD.WIDE.U32 R48, R71, 0x10, R48 ;  /* 0x0000001047307825 */ /* 0x002fe400078e0030 */
[----:B-----5:R1:W5:Y:S01]  /*1d20*/  @P3 LDG.E.128 R32, desc[UR4][R72.64] ;  /* 0x0000000448203981 */ /* 0x020362000c1e1d00 */
[----:B------:R-:W-:-:S03]  /*1d30*/  ISETP.NE.AND.EX P2, PT, RZ, UR15, PT, P2 ;  /* 0x0000000fff007c0c */ /* 0x000fc6000bf45320 */
[----:B------:R-:W5:Y:S10]  /*1d40*/  LDG.E.128 R48, desc[UR4][R48.64] ;  /* 0x0000000430307981 */ /* 0x000f74000c1e1d00 */
[----:B0-----:R-:W-:-:S04]  /*1d50*/  @P2 LEA R68, P4, R71, UR14, 0x4 ;  /* 0x0000000e47442c11 */ /* 0x001fc8000f8820ff */
[----:B------:R-:W-:-:S05]  /*1d60*/  @P2 LEA.HI.X R69, R71, UR15, RZ, 0x4, P4 ;  /* 0x0000000f47452c11 */ /* 0x000fca000a0f24ff */
[----:B------:R1:W5:Y:S01]  /*1d70*/  @P2 LDG.E.128 R40, desc[UR4][R68.64] ;  /* 0x0000000444282981 */ /* 0x000362000c1e1d00 */
[----:B------:R-:W-:-:S04]  /*1d80*/  ISETP.NE.U32.AND P3, PT, RZ, UR12, PT ;  /* 0x0000000cff007c0c */ /* 0x000fc8000bf65070 */
[----:B------:R-:W-:-:S13]  /*1d90*/  ISETP.NE.AND.EX P3, PT, RZ, UR13, PT, P3 ;  /* 0x0000000dff007c0c */ /* 0x000fda000bf65330 */
[----:B-1----:R-:W-:Y:S05]  /*1da0*/  @P3 BRA `(.L_x_16176) ;  /* 0x00000000001c3947 */ /* 0x002fea0003800000 */
[----:B------:R-:W-:-:S04]  /*1db0*/  ISETP.NE.U32.AND P4, PT, RZ, UR14, PT ;  /* 0x0000000eff007c0c */ /* 0x000fc8000bf85070 */
[----:B------:R-:W-:-:S13]  /*1dc0*/  ISETP.NE.AND.EX P4, PT, RZ, UR15, PT, P4 ;  /* 0x0000000fff007c0c */ /* 0x000fda000bf85340 */
[----:B------:R-:W-:Y:S05]  /*1dd0*/  @P4 BRA `(.L_x_16177) ;  /* 0x0000000000084947 */ /* 0x000fea0003800000 */
[----:B------:R-:W-:Y:S05]  /*1de0*/  @P0 BRA `(.L_x_16178) ;  /* 0x0000000000140947 */ /* 0x000fea0003800000 */
[----:B------:R-:W-:Y:S05]  /*1df0*/  BRA `(.L_x_16179) ;  /* 0x0000000000147947 */ /* 0x000fea0003800000 */
.L_x_16177:
[----:B-----5:R-:W-:Y:S01]  /*1e00*/  FADD.FTZ R48, R40, R48 ;  /* 0x0000003028307221 */ /* 0x020fe20000010000 */
[----:B------:R-:W-:Y:S06]  /*1e10*/  BRA `(.L_x_16178) ;  /* 0x0000000000087947 */ /* 0x000fec0003800000 */
.L_x_16176:
[----:B-----5:R-:W-:-:S04]  /*1e20*/  FADD.FTZ R48, R32, R48 ;  /* 0x0000003020307221 */ /* 0x020fc80000010000 */
[----:B------:R-:W-:-:S07]  /*1e30*/  @P2 FADD.FTZ R48, R40, R48 ;  /* 0x0000003028302221 */ /* 0x000fce0000010000 */
.L_x_16178:
[----:B-----5:R-:W-:-:S07]  /*1e40*/  MOV R44, R48 ;  /* 0x00000030002c7202 */ /* 0x020fce0000000f00 */
.L_x_16179:
[----:B------:R-:W-:Y:S05]  /*1e50*/  @P3 BRA `(.L_x_16180) ;  /* 0x00000000001c3947 */ /* 0x000fea0003800000 */
[----:B------:R-:W-:-:S04]  /*1e60*/  ISETP.NE.U32.AND P4, PT, RZ, UR14, PT ;  /* 0x0000000eff007c0c */ /* 0x000fc8000bf85070 */
[----:B------:R-:W-:-:S13]  /*1e70*/  ISETP.NE.AND.EX P4, PT, RZ, UR15, PT, P4 ;  /* 0x0000000fff007c0c */ /* 0x000fda000bf85340 */
[----:B------:R-:W-:Y:S05]  /*1e80*/  @P4 BRA `(.L_x_16181) ;  /* 0x0000000000084947 */ /* 0x000fea0003800000 */
[----:B------:R-:W-:Y:S05]  /*1e90*/  @P0 BRA `(.L_x_16182) ;  /* 0x0000000000140947 */ /* 0x000fea0003800000 */
[----:B------:R-:W-:Y:S05]  /*1ea0*/  BRA `(.L_x_16183) ;  /* 0x0000000000147947 */ /* 0x000fea0003800000 */
.L_x_16181:
[----:B-----5:R-:W-:Y:S01]  /*1eb0*/  FADD.FTZ R49, R41, R49 ;  /* 0x0000003129317221 */ /* 0x020fe20000010000 */
[----:B------:R-:W-:Y:S06]  /*1ec0*/  BRA `(.L_x_16182) ;  /* 0x0000000000087947 */ /* 0x000fec0003800000 */
.L_x_16180:
[----:B-----5:R-:W-:-:S04]  /*1ed0*/  FADD.FTZ R49, R33, R49 ;  /* 0x0000003121317221 */ /* 0x020fc80000010000 */
[----:B------:R-:W-:-:S07]  /*1ee0*/  @P2 FADD.FTZ R49, R41, R49 ;  /* 0x0000003129312221 */ /* 0x000fce0000010000 */
.L_x_16182:
[----:B-----5:R-:W-:-:S07]  /*1ef0*/  MOV R45, R49 ;  /* 0x00000031002d7202 */ /* 0x020fce0000000f00 */
.L_x_16183:
[----:B------:R-:W-:Y:S05]  /*1f00*/  @P3 BRA `(.L_x_16184) ;  /* 0x00000000001c3947 */ /* 0x000fea0003800000 */
[----:B------:R-:W-:-:S04]  /*1f10*/  ISETP.NE.U32.AND P4, PT, RZ, UR14, PT ;  /* 0x0000000eff007c0c */ /* 0x000fc8000bf85070 */
[----:B------:R-:W-:-:S13]  /*1f20*/  ISETP.NE.AND.EX P4, PT, RZ, UR15, PT, P4 ;  /* 0x0000000fff007c0c */ /* 0x000fda000bf85340 */
[----:B------:R-:W-:Y:S05]  /*1f30*/  @P4 BRA `(.L_x_16185) ;  /* 0x0000000000084947 */ /* 0x000fea0003800000 */
[----:B------:R-:W-:Y:S05]  /*1f40*/  @P0 BRA `(.L_x_16186) ;  /* 0x0000000000140947 */ /* 0x000fea0003800000 */
[----:B------:R-:W-:Y:S05]  /*1f50*/  BRA `(.L_x_16187) ;  /* 0x0000000000147947 */ /* 0x000fea0003800000 */
.L_x_16185:
[----:B-----5:R-:W-:Y:S01]  /*1f60*/  FADD.FTZ R50, R42, R50 ;  /* 0x000000322a327221 */ /* 0x020fe20000010000 */
[----:B------:R-:W-:Y:S06]  /*1f70*/  BRA `(.L_x_16186) ;  /* 0x0000000000087947 */ /* 0x000fec0003800000 */
.L_x_16184:
[----:B-----5:R-:W-:-:S04]  /*1f80*/  FADD.FTZ R50, R34, R50 ;  /* 0x0000003222327221 */ /* 0x020fc80000010000 */
[----:B------:R-:W-:-:S07]  /*1f90*/  @P2 FADD.FTZ R50, R42, R50 ;  /* 0x000000322a322221 */ /* 0x000fce0000010000 */
.L_x_16186:
[----:B-----5:R-:W-:-:S07]  /*1fa0*/  MOV R46, R50 ;  /* 0x00000032002e7202 */ /* 0x020fce0000000f00 */
.L_x_16187:
[----:B------:R-:W-:Y:S05]  /*1fb0*/  @P3 BRA `(.L_x_16188) ;  /* 0x00000000001c3947 */ /* 0x000fea0003800000 */
[----:B------:R-:W-:-:S04]  /*1fc0*/  ISETP.NE.U32.AND P2, PT, RZ, UR14, PT ;  /* 0x0000000eff007c0c */ /* 0x000fc8000bf45070 */
[----:B------:R-:W-:-:S13]  /*1fd0*/  ISETP.NE.AND.EX P2, PT, RZ, UR15, PT, P2 ;  /* 0x0000000fff007c0c */ /* 0x000fda000bf45320 */
[----:B------:R-:W-:Y:S05]  /*1fe0*/  @P2 BRA `(.L_x_16189) ;  /* 0x0000000000082947 */ /* 0x000fea0003800000 */
[----:B------:R-:W-:Y:S05]  /*1ff0*/  @P0 BRA `(.L_x_16190) ;  /* 0x0000000000140947 */ /* 0x000fea0003800000 */
[----:B------:R-:W-:Y:S05]  /*2000*/  BRA `(.L_x_16191) ;  /* 0x0000000000147947 */ /* 0x000fea0003800000 */
.L_x_16189:
[----:B-----5:R-:W-:Y:S01]  /*2010*/  FADD.FTZ R51, R43, R51 ;  /* 0x000000332b337221 */ /* 0x020fe20000010000 */
[----:B------:R-:W-:Y:S06]  /*2020*/  BRA `(.L_x_16190) ;  /* 0x0000000000087947 */ /* 0x000fec0003800000 */
.L_x_16188:
[----:B-----5:R-:W-:-:S04]  /*2030*/  FADD.FTZ R51, R35, R51 ;  /* 0x0000003323337221 */ /* 0x020fc80000010000 */
[----:B------:R-:W-:-:S07]  /*2040*/  @P2 FADD.FTZ R51, R43, R51 ;  /* 0x000000332b332221 */ /* 0x000fce0000010000 */
.L_x_16190:
[----:B-----5:R-:W-:-:S07]  /*2050*/  MOV R47, R51 ;  /* 0x00000033002f7202 */ /* 0x020fce0000000f00 */
.L_x_16191:
[----:B------:R-:W0:Y:S02]  /*2060*/  @P0 LDC.64 R68, c[0x0][0x238] ;  /* 0x00008e00ff440b82 */ /* 0x000e240000000a00 */
[----:B0-----:R-:W-:-:S04]  /*2070*/  @P0 LEA R68, P2, R71, R68, 0x4 ;  /* 0x0000004447440211 */ /* 0x001fc800078420ff */
[C---:B------:R-:W-:Y:S02]  /*2080*/  @P0 LEA.HI.X R69, R71.reuse, R69, RZ, 0x4, P2 ;  /* 0x0000004547450211 */ /* 0x040fe400010f24ff */
[----:B------:R-:W-:-:S03]  /*2090*/  IADD3 R71, R71, 0x80, RZ ;  /* 0x0000008047477810 */ /* 0x000fc60007ffe0ff */
[----:B------:R1:W-:Y:S04]  /*20a0*/  @P0 STG.E.128 desc[UR4][R68.64], R44 ;  /* 0x0000002c44000986 */ /* 0x0003e8000c101d04 */
.L_x_16175:
[----:B------:R-:W-:Y:S05]  /*20b0*/  BSYNC B0 ;  /* 0x0000000000007941 */ /* 0x000fea0003800000 */
.L_x_16174:
[----:B------:R-:W-:Y:S01]  /*20c0*/  ISETP.GE.U32.AND P2, PT, R145, 0x180, PT ;  /* 0x000001809100780c */ /* 0x000fe20003f46070 */
[----:B------:R-:W-:-:S12]  /*20d0*/  BSSY B0, `(.L_x_16192) ;  /* 0x0000042000007945 */ /* 0x000fd80003800000 */
[----:B------:R-:W-:Y:S05]  /*20e0*/  @!P2 BRA `(.L_x_16193) ;  /* 0x000000040000a947 */ /* 0x000fea0003800000 */
[----:B------:R-:W-:Y:S01]  /*20f0*/  ISETP.NE.U32.AND P3, PT, RZ, UR12, PT ;  /* 0x0000000cff007c0c */ /* 0x000fe2000bf65070 */
[----:B------:R-:W2:Y:S03]  /*2100*/  LDC.64 R52, c[0x0][0x220] ;  /* 0x00008800ff347b82 */ /* 0x000ea60000000a00 */
[----:B------:R-:W-:-:S13]  /*2110*/  ISETP.NE.AND.EX P3, PT, RZ, UR13, PT, P3 ;  /* 0x0000000dff007c0c */ /* 0x000fda000bf65330 */
[----:B------:R-:W-:-:S04]  /*2120*/  @P3 LEA R72, P2, R71, UR12, 0x4 ;  /* 0x0000000c47483c11 */ /* 0x000fc8000f8420ff */
[C---:B------:R-:W-:Y:S02]  /*2130*/  @P3 LEA.HI.X R73, R71.reuse, UR13, RZ, 0x4, P2 ;  /* 0x0000000d47493c11 */ /* 0x040fe400090f24ff */
[----:B------:R-:W-:Y:S01]  /*2140*/  ISETP.NE.U32.AND P2, PT, RZ, UR14, PT ;  /* 0x0000000eff007c0c */ /* 0x000fe2000bf45070 */
[----:B--2---:R-:W-:Y:S02]  /*2150*/  IMAD.WIDE.U32 R52, R71, 0x10, R52 ;  /* 0x0000001047347825 */ /* 0x004fe400078e0034 */
[----:B-----5:R2:W5:Y:S01]  /*2160*/  @P3 LDG.E.128 R32, desc[UR4][R72.64] ;  /* 0x0000000448203981 */ /* 0x020562000c1e1d00 */
[----:B------:R-:W-:-:S03]  /*2170*/  ISETP.NE.AND.EX P2, PT, RZ, UR15, PT, P2 ;  /* 0x0000000fff007c0c */ /* 0x000fc6000bf45320 */
[----:B------:R-:W5:Y:S10]  /*2180*/  LDG.E.128 R52, desc[UR4][R52.64] ;  /* 0x0000000434347981 */ /* 0x000f74000c1e1d00 */
[----:B01----:R-:W-:-:S04]  /*2190*/  @P2 LEA R68, P4, R71, UR14, 0x4 ;  /* 0x0000000e47442c11 */ /* 0x003fc8000f8820ff */
[----:B------:R-:W-:-:S05]  /*21a0*/  @P2 LEA.HI.X R69, R71, UR15, RZ, 0x4, P4 ;  /* 0x0000000f47452c11 */ /* 0x000fca000a0f24ff */
[----:B------:R2:W5:Y:S01]  /*21b0*/  @P2 LDG.E.128 R40, desc[UR4][R68.64] ;  /* 0x0000000444282981 */ /* 0x000562000c1e1d00 */
[----:B------:R-:W-:-:S04]  /*21c0*/  ISETP.NE.U32.AND P3, PT, RZ, UR12, PT ;  /* 0x0000000cff007c0c */ /* 0x000fc8000bf65070 */
[----:B------:R-:W-:-:S13]  /*21d0*/  ISETP.NE.AND.EX P3, PT, RZ, UR13, PT, P3 ;  /* 0x0000000dff007c0c */ /* 0x000fda000bf65330 */
[----:B--2---:R-:W-:Y:S05]  /*21e0*/  @P3 BRA `(.L_x_16194) ;  /* 0x00000000001c3947 */ /* 0x004fea0003800000 */
[----:B------:R-:W-:-:S04]  /*21f0*/  ISETP.NE.U32.AND P4, PT, RZ, UR14, PT ;  /* 0x0000000eff007c0c */ /* 0x000fc8000bf85070 */
[----:B------:R-:W-:-:S13]  /*2200*/  ISETP.NE.AND.EX P4, PT, RZ, UR15, PT, P4 ;  /* 0x0000000fff007c0c */ /* 0x000fda000bf85340 */
[----:B------:R-:W-:Y:S05]  /*2210*/  @P4 BRA `(.L_x_16195) ;  /* 0x0000000000084947 */ /* 0x000fea0003800000 */
[----:B------:R-:W-:Y:S05]  /*2220*/  @P0 BRA `(.L_x_16196) ;  /* 0x0000000000140947 */ /* 0x000fea0003800000 */
[----:B------:R-:W-:Y:S05]  /*2230*/  BRA `(.L_x_16197) ;  /* 0x0000000000147947 */ /* 0x000fea0003800000 */
.L_x_16195:
[----:B-----5:R-:W-:Y:S01]  /*2240*/  FADD.FTZ R52, R40, R52 ;  /* 0x0000003428347221 */ /* 0x020fe20000010000 */
[----:B------:R-:W-:Y:S06]  /*2250*/  BRA `(.L_x_16196) ;  /* 0x0000000000087947 */ /* 0x000fec0003800000 */
.L_x_16194:
[----:B-----5:R-:W-:-:S04]  /*2260*/  FADD.FTZ R52, R32, R52 ;  /* 0x0000003420347221 */ /* 0x020fc80000010000 */
[----:B------:R-:W-:-:S07]  /*2270*/  @P2 FADD.FTZ R52, R40, R52 ;  /* 0x0000003428342221 */ /* 0x000fce0000010000 */
.L_x_16196:
[----:B-----5:R-:W-:-:S07]  /*2280*/  MOV R44, R52 ;  /* 0x00000034002c7202 */ /* 0x020fce0000000f00 */
.L_x_16197:
[----:B------:R-:W-:Y:S05]  /*2290*/  @P3 BRA `(.L_x_16198) ;  /* 0x00000000001c3947 */ /* 0x000fea0003800000 */
[----:B------:R-:W-:-:S04]  /*22a0*/  ISETP.NE.U32.AND P4, PT, RZ, UR14, PT ;  /* 0x0000000eff007c0c */ /* 0x000fc8000bf85070 */
[----:B------:R-:W-:-:S13]  /*22b0*/  ISETP.NE.AND.EX P4, PT, RZ, UR15, PT, P4 ;  /* 0x0000000fff007c0c */ /* 0x000fda000bf85340 */
[----:B------:R-:W-:Y:S05]  /*22c0*/  @P4 BRA `(.L_x_16199) ;  /* 0x0000000000084947 */ /* 0x000fea0003800000 */
[----:B------:R-:W-:Y:S05]  /*22d0*/  @P0 BRA `(.L_x_16200) ;  /* 0x0000000000140947 */ /* 0x000fea0003800000 */
[----:B------:R-:W-:Y:S05]  /*22e0*/  BRA `(.L_x_16201) ;  /* 0x0000000000147947 */ /* 0x000fea0003800000 */
.L_x_16199:
[----:B-----5:R-:W-:Y:S01]  /*22f0*/  FADD.FTZ R53, R41, R53 ;  /* 0x0000003529357221 */ /* 0x020fe20000010000 */
[----:B------:R-:W-:Y:S06]  /*2300*/  BRA `(.L_x_16200) ;  /* 0x0000000000087947 */ /* 0x000fec0003800000 */
.L_x_16198:
[----:B-----5:R-:W-:-:S04]  /*2310*/  FADD.FTZ R53, R33, R53 ;  /* 0x0000003521357221 */ /* 0x020fc80000010000 */
[----:B------:R-:W-:-:S07]  /*2320*/  @P2 FADD.FTZ R53, R41, R53 ;  /* 0x0000003529352221 */ /* 0x000fce0000010000 */
.L_x_16200:
[----:B-----5:R-:W-:-:S07]  /*2330*/  MOV R45, R53 ;  /* 0x00000035002d7202 */ /* 0x020fce0000000f00 */
.L_x_16201:
[----:B------:R-:W-:Y:S05]  /*2340*/  @P3 BRA `(.L_x_16202) ;  /* 0x00000000001c3947 */ /* 0x000fea0003800000 */
[----:B------:R-:W-:-:S04]  /*2350*/  ISETP.NE.U32.AND P4, PT, RZ, UR14, PT ;  /* 0x0000000eff007c0c */ /* 0x000fc8000bf85070 */
[----:B------:R-:W-:-:S13]  /*2360*/  ISETP.NE.AND.EX P4, PT, RZ, UR15, PT, P4 ;  /* 0x0000000fff007c0c */ /* 0x000fda000bf85340 */
[----:B------:R-:W-:Y:S05]  /*2370*/  @P4 BRA `(.L_x_16203) ;  /* 0x0000000000084947 */ /* 0x000fea0003800000 */
[----:B------:R-:W-:Y:S05]  /*2380*/  @P0 BRA `(.L_x_16204) ;  /* 0x0000000000140947 */ /* 0x000fea0003800000 */
[----:B------:R-:W-:Y:S05]  /*2390*/  BRA `(.L_x_16205) ;  /* 0x0000000000147947 */ /* 0x000fea0003800000 */
.L_x_16203:
[----:B-----5:R-:W-:Y:S01]  /*23a0*/  FADD.FTZ R54, R42, R54 ;  /* 0x000000362a367221 */ /* 0x020fe20000010000 */
[----:B------:R-:W-:Y:S06]  /*23b0*/  BRA `(.L_x_16204) ;  /* 0x0000000000087947 */ /* 0x000fec0003800000 */
.L_x_16202:
[----:B-----5:R-:W-:-:S04]  /*23c0*/  FADD.FTZ R54, R34, R54 ;  /* 0x0000003622367221 */ /* 0x020fc80000010000 */
[----:B------:R-:W-:-:S07]  /*23d0*/  @P2 FADD.FTZ R54, R42, R54 ;  /* 0x000000362a362221 */ /* 0x000fce0000010000 */
.L_x_16204:
[----:B-----5:R-:W-:-:S07]  /*23e0*/  MOV R46, R54 ;  /* 0x00000036002e7202 */ /* 0x020fce0000000f00 */
.L_x_16205:
[----:B------:R-:W-:Y:S05]  /*23f0*/  @P3 BRA `(.L_x_16206) ;  /* 0x00000000001c3947 */ /* 0x000fea0003800000 */
[----:B------:R-:W-:-:S04]  /*2400*/  ISETP.NE.U32.AND P2, PT, RZ, UR14, PT ;  /* 0x0000000eff007c0c */ /* 0x000fc8000bf45070 */
[----:B------:R-:W-:-:S13]  /*2410*/  ISETP.NE.AND.EX P2, PT, RZ, UR15, PT, P2 ;  /* 0x0000000fff007c0c */ /* 0x000fda000bf45320 */
[----:B------:R-:W-:Y:S05]  /*2420*/  @P2 BRA `(.L_x_16207) ;  /* 0x0000000000082947 */ /* 0x000fea0003800000 */
[----:B------:R-:W-:Y:S05]  /*2430*/  @P0 BRA `(.L_x_16208) ;  /* 0x0000000000140947 */ /* 0x000fea0003800000 */
[----:B------:R-:W-:Y:S05]  /*2440*/  BRA `(.L_x_16209) ;  /* 0x0000000000147947 */ /* 0x000fea0003800000 */
.L_x_16207:
[----:B-----5:R-:W-:Y:S01]  /*2450*/  FADD.FTZ R55, R43, R55 ;  /* 0x000000372b377221 */ /* 0x020fe20000010000 */
[----:B------:R-:W-:Y:S06]  /*2460*/  BRA `(.L_x_16208) ;  /* 0x0000000000087947 */ /* 0x000fec0003800000 */
.L_x_16206:
[----:B-----5:R-:W-:-:S04]  /*2470*/  FADD.FTZ R55, R35, R55 ;  /* 0x0000003723377221 */ /* 0x020fc80000010000 */
[----:B------:R-:W-:-:S07]  /*2480*/  @P2 FADD.FTZ R55, R43, R55 ;  /* 0x000000372b372221 */ /* 0x000fce0000010000 */
.L_x_16208:
[----:B-----5:R-:W-:-:S07]  /*2490*/  MOV R47, R55 ;  /* 0x00000037002f7202 */ /* 0x020fce0000000f00 */
.L_x_16209:
[----:B------:R-:W0:Y:S02]  /*24a0*/  @P0 LDC.64 R68, c[0x0][0x238] ;  /* 0x00008e00ff440b82 */ /* 0x000e240000000a00 */
[----:B0-----:R-:W-:-:S04]  /*24b0*/  @P0 LEA R68, P2, R71, R68, 0x4 ;  /* 0x0000004447440211 */ /* 0x001fc800078420ff */
[C---:B------:R-:W-:Y:S02]  /*24c0*/  @P0 LEA.HI.X R69, R71.reuse, R69, RZ, 0x4, P2 ;  /* 0x0000004547450211 */ /* 0x040fe400010f24ff */
[----:B------:R-:W-:-:S03]  /*24d0*/  IADD3 R71, R71, 0x80, RZ ;  /* 0x0000008047477810 */ /* 0x000fc60007ffe0ff */
[----:B------:R2:W-:Y:S04]  /*24e0*/  @P0 STG.E.128 desc[UR4][R68.64], R44 ;  /* 0x0000002c44000986 */ /* 0x0005e8000c101d04 */
.L_x_16193:
[----:B------:R-:W-:Y:S05]  /*24f0*/  BSYNC B0 ;  /* 0x0000000000007941 */ /* 0x000fea0003800000 */
.L_x_16192:
[----:B------:R-:W-:Y:S01]  /*2500*/  ISETP.GE.U32.AND P2, PT, R145, 0x200, PT ;  /* 0x000002009100780c */ /* 0x000fe20003f46070 */
[----:B------:R-:W-:-:S12]  /*2510*/  BSSY B0, `(.L_x_16210) ;  /* 0x0000042000007945 */ /* 0x000fd80003800000 */
[----:B------:R-:W-:Y:S05]  /*2520*/  @!P2 BRA `(.L_x_16211) ;  /* 0x000000040000a947 */ /* 0x000fea0003800000 */
[----:B------:R-:W-:Y:S01]  /*2530*/  ISETP.NE.U32.AND P3, PT, RZ, UR12, PT ;  /* 0x0000000cff007c0c */ /* 0x000fe2000bf65070 */
[----:B------:R-:W3:Y:S03]  /*2540*/  LDC.64 R56, c[0x0][0x220] ;  /* 0x00008800ff387b82 */ /* 0x000ee60000000a00 */
[----:B------:R-:W-:-:S13]  /*2550*/  ISETP.NE.AND.EX P3, PT, RZ, UR13, PT, P3 ;  /* 0x0000000dff007c0c */ /* 0x000fda000bf65330 */
[----:B------:R-:W-:-:S04]  /*2560*/  @P3 LEA R72, P2, R71, UR12, 0x4 ;  /* 0x0000000c47483c11 */ /* 0x000fc8000f8420ff */
[C---:B------:R-:W-:Y:S02]  /*2570*/  @P3 LEA.HI.X R73, R71.reuse, UR13, RZ, 0x4, P2 ;  /* 0x0000000d47493c11 */ /* 0x040fe400090f24ff */
[----:B------:R-:W-:Y:S01]  /*2580*/  ISETP.NE.U32.AND P2, PT, RZ, UR14, PT ;  /* 0x0000000eff007c0c */ /* 0x000fe2000bf45070 */
[----:B---3--:R-:W-:Y:S02]  /*2590*/  IMAD.WIDE.U32 R56, R71, 0x10, R56 ;  /* 0x0000001047387825 */ /* 0x008fe400078e0038 */
[----:B-----5:R3:W5:Y:S01]  /*25a0*/  @P3 LDG.E.128 R32, desc[UR4][R72.64] ;  /* 0x0000000448203981 */ /* 0x020762000c1e1d00 */
[----:B------:R-:W-:-:S03]  /*25b0*/  ISETP.NE.AND.EX P2, PT, RZ, UR15, PT, P2 ;  /* 0x0000000fff007c0c */ /* 0x000fc6000bf45320 */
[----:B------:R-:W5:Y:S10]  /*25c0*/  LDG.E.128 R56, desc[UR4][R56.64] ;  /* 0x0000000438387981 */ /* 0x000f74000c1e1d00 */
[----:B012---:R-:W-:-:S04]  /*25d0*/  @P2 LEA R68, P4, R71, UR14, 0x4 ;  /* 0x0000000e47442c11 */ /* 0x007fc8000f8820ff */
[----:B------:R-:W-:-:S05]  /*25e0*/  @P2 LEA.HI.X R69, R71, UR15, RZ, 0x4, P4 ;  /* 0x0000000f47452c11 */ /* 0x000fca000a0f24ff */
[----:B------:R3:W5:Y:S01]  /*25f0*/  @P2 LDG.E.128 R40, desc[UR4][R68.64] ;  /* 0x0000000444282981 */ /* 0x000762000c1e1d00 */
[----:B------:R-:W-:-:S04]  /*2600*/  ISETP.NE.U32.AND P3, PT, RZ, UR12, PT ;  /* 0x0000000cff007c0c */ /* 0x000fc8000bf65070 */
[----:B------:R-:W-:-:S13]  /*2610*/  ISETP.NE.AND.EX P3, PT, RZ, UR13, PT, P3 ;  /* 0x0000000dff007c0c */ /* 0x000fda000bf65330 */
[----:B---3--:R-:W-:Y:S05]  /*2620*/  @P3 BRA `(.L_x_16212) ;  /* 0x00000000001c3947 */ /* 0x008fea0003800000 */
[----:B------:R-:W-:-:S04]  /*2630*/  ISETP.NE.U32.AND P4, PT, RZ, UR14, PT ;  /* 0x0000000eff007c0c */ /* 0x000fc8000bf85070 */
[----:B------:R-:W-:-:S13]  /*2640*/  ISETP.NE.AND.EX P4, PT, RZ, UR15, PT, P4 ;  /* 0x0000000fff007c0c */ /* 0x000fda000bf85340 */
[----:B------:R-:W-:Y:S05]  /*2650*/  @P4 BRA `(.L_x_16213) ;  /* 0x0000000000084947 */ /* 0x000fea0003800000 */
[----:B------:R-:W-:Y:S05]  /*2660*/  @P0 BRA `(.L_x_16214) ;  /* 0x0000000000140947 */ /* 0x000fea0003800000 */
[----:B------:R-:W-:Y:S05]  /*2670*/  BRA `(.L_x_16215) ;  /* 0x0000000000147947 */ /* 0x000fea0003800000 */
.L_x_16213:
[----:B-----5:R-:W-:Y:S01]  /*2680*/  FADD.FTZ R56, R40, R56 ;  /* 0x0000003828387221 */ /* 0x020fe20000010000 */
[----:B------:R-:W-:Y:S06]  /*2690*/  BRA `(.L_x_16214) ;  /* 0x0000000000087947 */ /* 0x000fec0003800000 */
.L_x_16212:
[----:B-----5:R-:W-:-:S04]  /*26a0*/  FADD.FTZ R56, R32, R56 ;  /* 0x0000003820387221 */ /* 0x020fc80000010000 */
[----:B------:R-:W-:-:S07]  /*26b0*/  @P2 FADD.FTZ R56, R40, R56 ;  /* 0x0000003828382221 */ /* 0x000fce0000010000 */
.L_x_16214:
[----:B-----5:R-:W-:-:S07]  /*26c0*/  MOV R44, R56 ;  /* 0x00000038002c7202 */ /* 0x020fce0000000f00 */
.L_x_16215:
[----:B------:R-:W-:Y:S05]  /*26d0*/  @P3 BRA `(.L_x_16216) ;  /* 0x00000000001c3947 */ /* 0x000fea0003800000 */
[----:B------:R-:W-:-:S04]  /*26e0*/  ISETP.NE.U32.AND P4, PT, RZ, UR14, PT ;  /* 0x0000000eff007c0c */ /* 0x000fc8000bf85070 */
[----:B------:R-:W-:-:S13]  /*26f0*/  ISETP.NE.AND.EX P4, PT, RZ, UR15, PT, P4 ;  /* 0x0000000fff007c0c */ /* 0x000fda000bf85340 */
[----:B------:R-:W-:Y:S05]  /*2700*/  @P4 BRA `(.L_x_16217) ;  /* 0x0000000000084947 */ /* 0x000fea0003800000 */
[----:B------:R-:W-:Y:S05]  /*2710*/  @P0 BRA `(.L_x_16218) ;  /* 0x0000000000140947 */ /* 0x000fea0003800000 */
[----:B------:R-:W-:Y:S05]  /*2720*/  BRA `(.L_x_16219) ;  /* 0x0000000000147947 */ /* 0x000fea0003800000 */
.L_x_16217:
[----:B-----5:R-:W-:Y:S01]  /*2730*/  FADD.FTZ R57, R41, R57 ;  /* 0x0000003929397221 */ /* 0x020fe20000010000 */
[----:B------:R-:W-:Y:S06]  /*2740*/  BRA `(.L_x_16218) ;  /* 0x0000000000087947 */ /* 0x000fec0003800000 */
.L_x_16216:
[----:B-----5:R-:W-:-:S04]  /*2750*/  FADD.FTZ R57, R33, R57 ;  /* 0x0000003921397221 */ /* 0x020fc80000010000 */
[----:B------:R-:W-:-:S07]  /*2760*/  @P2 FADD.FTZ R57, R41, R57 ;  /* 0x0000003929392221 */ /* 0x000fce0000010000 */
.L_x_16218:
[----:B-----5:R-:W-:-:S07]  /*2770*/  MOV R45, R57 ;  /* 0x00000039002d7202 */ /* 0x020fce0000000f00 */
.L_x_16219:
[----:B------:R-:W-:Y:S05]  /*2780*/  @P3 BRA `(.L_x_16220) ;  /* 0x00000000001c3947 */ /* 0x000fea0003800000 */
[----:B------:R-:W-:-:S04]  /*2790*/  ISETP.NE.U32.AND P4, PT, RZ, UR14, PT ;  /* 0x0000000eff007c0c */ /* 0x000fc8000bf85070 */
[----:B------:R-:W-:-:S13]  /*27a0*/  ISETP.NE.AND.EX P4, PT, RZ, UR15, PT, P4 ;  /* 0x0000000fff007c0c */ /* 0x000fda000bf85340 */
[----:B------:R-:W-:Y:S05]  /*27b0*/  @P4 BRA `(.L_x_16221) ;  /* 0x0000000000084947 */ /* 0x000fea0003800000 */
[----:B------:R-:W-:Y:S05]  /*27c0*/  @P0 BRA `(.L_x_16222) ;  /* 0x0000000000140947 */ /* 0x000fea0003800000 */
[----:B------:R-:W-:Y:S05]  /*27d0*/  BRA `(.L_x_16223) ;  /* 0x0000000000147947 */ /* 0x000fea0003800000 */
.L_x_16221:
[----:B-----5:R-:W-:Y:S01]  /*27e0*/  FADD.FTZ R58, R42, R58 ;  /* 0x0000003a2a3a7221 */ /* 0x020fe20000010000 */
[----:B------:R-:W-:Y:S06]  /*27f0*/  BRA `(.L_x_16222) ;  /* 0x0000000000087947 */ /* 0x000fec0003800000 */
.L_x_16220:
[----:B-----5:R-:W-:-:S04]  /*2800*/  FADD.FTZ R58, R34, R58 ;  /* 0x0000003a223a7221 */ /* 0x020fc80000010000 */
[----:B------:R-:W-:-:S07]  /*2810*/  @P2 FADD.FTZ R58, R42, R58 ;  /* 0x0000003a2a3a2221 */ /* 0x000fce0000010000 */
.L_x_16222:
[----:B-----5:R-:W-:-:S07]  /*2820*/  MOV R46, R58 ;  /* 0x0000003a002e7202 */ /* 0x020fce0000000f00 */
.L_x_16223:
[----:B------:R-:W-:Y:S05]  /*2830*/  @P3 BRA `(.L_x_16224) ;  /* 0x00000000001c3947 */ /* 0x000fea0003800000 */
[----:B------:R-:W-:-:S04]  /*2840*/  ISETP.NE.U32.AND P2, PT, RZ, UR14, PT ;  /* 0x0000000eff007c0c */ /* 0x000fc8000bf45070 */
[----:B------:R-:W-:-:S13]  /*2850*/  ISETP.NE.AND.EX P2, PT, RZ, UR15, PT, P2 ;  /* 0x0000000fff007c0c */ /* 0x000fda000bf45320 */
[----:B------:R-:W-:Y:S05]  /*2860*/  @P2 BRA `(.L_x_16225) ;  /* 0x0000000000082947 */ /* 0x000fea0003800000 */
[----:B------:R-:W-:Y:S05]  /*2870*/  @P0 BRA `(.L_x_16226) ;  /* 0x0000000000140947 */ /* 0x000fea0003800000 */
[----:B------:R-:W-:Y:S05]  /*2880*/  BRA `(.L_x_16227) ;  /* 0x0000000000147947 */ /* 0x000fea0003800000 */
.L_x_16225:
[----:B-----5:R-:W-:Y:S01]  /*2890*/  FADD.FTZ R59, R43, R59 ;  /* 0x0000003b2b3b7221 */ /* 0x020fe20000010000 */
[----:B------:R-:W-:Y:S06]  /*28a0*/  BRA `(.L_x_16226) ;  /* 0x0000000000087947 */ /* 0x000fec0003800000 */
.L_x_16224:
[----:B-----5:R-:W-:-:S04]  /*28b0*/  FADD.FTZ R59, R35, R59 ;  /* 0x0000003b233b7221 */ /* 0x020fc80000010000 */
[----:B------:R-:W-:-:S07]  /*28c0*/  @P2 FADD.FTZ R59, R43, R59 ;  /* 0x0000003b2b3b2221 */ /* 0x000fce0000010000 */
.L_x_16226:
[----:B-----5:R-:W-:-:S07]  /*28d0*/  MOV R47, R59 ;  /* 0x0000003b002f7202 */ /* 0x020fce0000000f00 */
.L_x_16227:
[----:B------:R-:W0:Y:S02]  /*28e0*/  @P0 LDC.64 R68, c[0x0][0x238] ;  /* 0x00008e00ff440b82 */ /* 0x000e240000000a00 */
[----:B0-----:R-:W-:-:S04]  /*28f0*/  @P0 LEA R68, P2, R71, R68, 0x4 ;  /* 0x0000004447440211 */ /* 0x001fc800078420ff */
[C---:B------:R-:W-:Y:S02]  /*2900*/  @P0 LEA.HI.X R69, R71.reuse, R69, RZ, 0x4, P2 ;  /* 0x0000004547450211 */ /* 0x040fe400010f24ff */
[----:B------:R-:W-:-:S03]  /*2910*/  IADD3 R71, R71, 0x80, RZ ;  /* 0x0000008047477810 */ /* 0x000fc60007ffe0ff */
[----:B------:R3:W-:Y:S04]  /*2920*/  @P0 STG.E.128 desc[UR4][R68.64], R44 ;  /* 0x0000002c44000986 */ /* 0x0007e8000c101d04 */
.L_x_16211:
[----:B------:R-:W-:Y:S05]  /*2930*/  BSYNC B0 ;  /* 0x0000000000007941 */ /* 0x000fea0003800000 */
.L_x_16210:
[----:B------:R-:W-:Y:S01]  /*2940*/  ISETP.GE.U32.AND P2, PT, R145, 0x280, PT ;  /* 0x000002809100780c */ /* 0x000fe20003f46070 */
[----:B------:R-:W-:-:S12]  /*2950*/  BSSY B0, `(.L_x_16228) ;  /* 0x0000042000007945 */ /* 0x000fd80003800000 */
[----:B------:R-:W-:Y:S05]  /*2960*/  @!P2 BRA `(.L_x_16229) ;  /* 0x000000040000a947 */ /* 0x000fea0003800000 */
[----:B------:R-:W-:Y:S01]  /*2970*/  ISETP.NE.U32.AND P3, PT, RZ, UR12, PT ;  /* 0x0000000cff007c0c */ /* 0x000fe2000bf65070 */
[----:B------:R-:W4:Y:S03]  /*2980*/  LDC.64 R60, c[0x0][0x220] ;  /* 0x00008800ff3c7b82 */ /* 0x000f260000000a00 */
[----:B------:R-:W-:-:S13]  /*2990*/  ISETP.NE.AND.EX P3, PT, RZ, UR13, PT, P3 ;  /* 0x0000000dff007c0c */ /* 0x000fda000bf65330 */
[----:B------:R-:W-:-:S04]  /*29a0*/  @P3 LEA R72, P2, R71, UR12, 0x4 ;  /* 0x0000000c47483c11 */ /* 0x000fc8000f8420ff */
[C---:B------:R-:W-:Y:S02]  /*29b0*/  @P3 LEA.HI.X R73, R71.reuse, UR13, RZ, 0x4, P2 ;  /* 0x0000000d47493c11 */ /* 0x040fe400090f24ff */
[----:B------:R-:W-:Y:S01]  /*29c0*/  ISETP.NE.U32.AND P2, PT, RZ, UR14, PT ;  /* 0x0000000eff007c0c */ /* 0x000fe2000bf45070 */
[----:B----4-:R-:W-:Y:S02]  /*29d0*/  IMAD.WIDE.U32 R60, R71, 0x10, R60 ;  /* 0x00000010473c7825 */ /* 0x010fe400078e003c */
[----:B-----5:R4:W5:Y:S01]  /*29e0*/  @P3 LDG.E.128 R32, desc[UR4][R72.64] ;  /* 0x0000000448203981 */ /* 0x020962000c1e1d00 */
[----:B------:R-:W-:-:S03]  /*29f0*/  ISETP.NE.AND.EX P2, PT, RZ, UR15, PT, P2 ;  /* 0x0000000fff007c0c */ /* 0x000fc6000bf45320 */
[----:B------:R-:W5:Y:S10]  /*2a00*/  LDG.E.128 R60, desc[UR4][R60.64] ;  /* 0x000000043c3c7981 */ /* 0x000f74000c1e1d00 */
[----:B0123--:R-:W-:-:S04]  /*2a10*/  @P2 LEA R68, P4, R71, UR14, 0x4 ;  /* 0x0000000e47442c11 */ /* 0x00ffc8000f8820ff */
[----:B------:R-:W-:-:S05]  /*2a20*/  @P2 LEA.HI.X R69, R71, UR15, RZ, 0x4, P4 ;  /* 0x0000000f47452c11 */ /* 0x000fca000a0f24ff */
[----:B------:R4:W5:Y:S01]  /*2a30*/  @P2 LDG.E.128 R40, desc[UR4][R68.64] ;  /* 0x0000000444282981 */ /* 0x000962000c1e1d00 */
[----:B------:R-:W-:-:S04]  /*2a40*/  ISETP.NE.U32.AND P3, PT, RZ, UR12, PT ;  /* 0x0000000cff007c0c */ /* 0x000fc8000bf65070 */
[----:B------:R-:W-:-:S13]  /*2a50*/  ISETP.NE.AND.EX P3, PT, RZ, UR13, PT, P3 ;  /* 0x0000000dff007c0c */ /* 0x000fda000bf65330 */
[----:B----4-:R-:W-:Y:S05]  /*2a60*/  @P3 BRA `(.L_x_16230) ;  /* 0x00000000001c3947 */ /* 0x010fea0003800000 */
[----:B------:R-:W-:-:S04]  /*2a70*/  ISETP.NE.U32.AND P4, PT, RZ, UR14, PT ;  /* 0x0000000eff007c0c */ /* 0x000fc8000bf85070 */
[----:B------:R-:W-:-:S13]  /*2a80*/  ISETP.NE.AND.EX P4, PT, RZ, UR15, PT, P4 ;  /* 0x0000000fff007c0c */ /* 0x000fda000bf85340 */
[----:B------:R-:W-:Y:S05]  /*2a90*/  @P4 BRA `(.L_x_16231) ;  /* 0x0000000000084947 */ /* 0x000fea0003800000 */
[----:B------:R-:W-:Y:S05]  /*2aa0*/  @P0 BRA `(.L_x_16232) ;  /* 0x0000000000140947 */ /* 0x000fea0003800000 */
[----:B------:R-:W-:Y:S05]  /*2ab0*/  BRA `(.L_x_16233) ;  /* 0x0000000000147947 */ /* 0x000fea0003800000 */
.L_x_16231:
[----:B-----5:R-:W-:Y:S01]  /*2ac0*/  FADD.FTZ R60, R40, R60 ;  /* 0x0000003c283c7221 */ /* 0x020fe20000010000 */
[----:B------:R-:W-:Y:S06]  /*2ad0*/  BRA `(.L_x_16232) ;  /* 0x0000000000087947 */ /* 0x000fec0003800000 */
.L_x_16230:
[----:B-----5:R-:W-:-:S04]  /*2ae0*/  FADD.FTZ R60, R32, R60 ;  /* 0x0000003c203c7221 */ /* 0x020fc80000010000 */
[----:B------:R-:W-:-:S07]  /*2af0*/  @P2 FADD.FTZ R60, R40, R60 ;  /* 0x0000003c283c2221 */ /* 0x000fce0000010000 */
.L_x_16232:
[----:B-----5:R-:W-:-:S07]  /*2b00*/  MOV R44, R60 ;  /* 0x0000003c002c7202 */ /* 0x020fce0000000f00 */
.L_x_16233:
[----:B------:R-:W-:Y:S05]  /*2b10*/  @P3 BRA `(.L_x_16234) ;  /* 0x00000000001c3947 */ /* 0x000fea0003800000 */
[----:B------:R-:W-:-:S04]  /*2b20*/  ISETP.NE.U32.AND P4, PT, RZ, UR14, PT ;  /* 0x0000000eff007c0c */ /* 0x000fc8000bf85070 */
[----:B------:R-:W-:-:S13]  /*2b30*/  ISETP.NE.AND.EX P4, PT, RZ, UR15, PT, P4 ;  /* 0x0000000fff007c0c */ /* 0x000fda000bf85340 */
[----:B------:R-:W-:Y:S05]  /*2b40*/  @P4 BRA `(.L_x_16235) ;  /* 0x0000000000084947 */ /* 0x000fea0003800000 */
[----:B------:R-:W-:Y:S05]  /*2b50*/  @P0 BRA `(.L_x_16236) ;  /* 0x0000000000140947 */ /* 0x000fea0003800000 */
[----:B------:R-:W-:Y:S05]  /*2b60*/  BRA `(.L_x_16237) ;  /* 0x0000000000147947 */ /* 0x000fea0003800000 */
.L_x_16235:
[----:B-----5:R-:W-:Y:S01]  /*2b70*/  FADD.FTZ R61, R41, R61 ;  /* 0x0000003d293d7221 */ /* 0x020fe20000010000 */
[----:B------:R-:W-:Y:S06]  /*2b80*/  BRA `(.L_x_16236) ;  /* 0x0000000000087947 */ /* 0x000fec0003800000 */
.L_x_16234:
[----:B-----5:R-:W-:-:S04]  /*2b90*/  FADD.FTZ R61, R33, R61 ;  /* 0x0000003d213d7221 */ /* 0x020fc80000010000 */
[----:B------:R-:W-:-:S07]  /*2ba0*/  @P2 FADD.FTZ R61, R41, R61 ;  /* 0x0000003d293d2221 */ /* 0x000fce0000010000 */
.L_x_16236:
[----:B-----5:R-:W-:-:S07]  /*2bb0*/  MOV R45, R61 ;  /* 0x0000003d002d7202 */ /* 0x020fce0000000f00 */
.L_x_16237:
[----:B------:R-:W-:Y:S05]  /*2bc0*/  @P3 BRA `(.L_x_16238) ;  /* 0x00000000001c3947 */ /* 0x000fea0003800000 */
[----:B------:R-:W-:-:S04]  /*2bd0*/  ISETP.NE.U32.AND P4, PT, RZ, UR14, PT ;  /* 0x0000000eff007c0c */ /* 0x000fc8000bf85070 */
[----:B------:R-:W-:-:S13]  /*2be0*/  ISETP.NE.AND.EX P4, PT, RZ, UR15, PT, P4 ;  /* 0x0000000fff007c0c */ /* 0x000fda000bf85340 */
[----:B------:R-:W-:Y:S05]  /*2bf0*/  @P4 BRA `(.L_x_16239) ;  /* 0x0000000000084947 */ /* 0x000fea0003800000 */
[----:B------:R-:W-:Y:S05]  /*2c00*/  @P0 BRA `(.L_x_16240) ;  /* 0x0000000000140947 */ /* 0x000fea0003800000 */
[----:B------:R-:W-:Y:S05]  /*2c10*/  BRA `(.L_x_16241) ;  /* 0x0000000000147947 */ /* 0x000fea0003800000 */
.L_x_16239:
[----:B-----5:R-:W-:Y:S01]  /*2c20*/  FADD.FTZ R62, R42, R62 ;  /* 0x0000003e2a3e7221 */ /* 0x020fe20000010000 */
[----:B------:R-:W-:Y:S06]  /*2c30*/  BRA `(.L_x_16240) ;  /* 0x0000000000087947 */ /* 0x000fec0003800000 */
.L_x_16238:
[----:B-----5:R-:W-:-:S04]  /*2c40*/  FADD.FTZ R62, R34, R62 ;  /* 0x0000003e223e7221 */ /* 0x020fc80000010000 */
[----:B------:R-:W-:-:S07]  /*2c50*/  @P2 FADD.FTZ R62, R42, R62 ;  /* 0x0000003e2a3e2221 */ /* 0x000fce0000010000 */
.L_x_16240:
[----:B-----5:R-:W-:-:S07]  /*2c60*/  MOV R46, R62 ;  /* 0x0000003e002e7202 */ /* 0x020fce0000000f00 */
.L_x_16241:
[----:B------:R-:W-:Y:S05]  /*2c70*/  @P3 BRA `(.L_x_16242) ;  /* 0x00000000001c3947 */ /* 0x000fea0003800000 */
[----:B------:R-:W-:-:S04]  /*2c80*/  ISETP.NE.U32.AND P2, PT, RZ, UR14, PT ;  /* 0x0000000eff007c0c */ /* 0x000fc8000bf45070 */
[----:B------:R-:W-:-:S13]  /*2c90*/  ISETP.NE.AND.EX P2, PT, RZ, UR15, PT, P2 ;  /* 0x0000000fff007c0c */ /* 0x000fda000bf45320 */
[----:B------:R-:W-:Y:S05]  /*2ca0*/  @P2 BRA `(.L_x_16243) ;  /* 0x0000000000082947 */ /* 0x000fea0003800000 */
[----:B------:R-:W-:Y:S05]  /*2cb0*/  @P0 BRA `(.L_x_16244) ;  /* 0x0000000000140947 */ /* 0x000fea0003800000 */
[----:B------:R-:W-:Y:S05]  /*2cc0*/  BRA `(.L_x_16245) ;  /* 0x0000000000147947 */ /* 0x000fea0003800000 */
.L_x_16243:
[----:B-----5:R-:W-:Y:S01]  /*2cd0*/  FADD.FTZ R63, R43, R63 ;  /* 0x0000003f2b3f7221 */ /* 0x020fe20000010000 */
[----:B------:R-:W-:Y:S06]  /*2ce0*/  BRA `(.L_x_16244) ;  /* 0x0000000000087947 */ /* 0x000fec0003800000 */
.L_x_16242:
[----:B-----5:R-:W-:-:S04]  /*2cf0*/  FADD.FTZ R63, R35, R63 ;  /* 0x0000003f233f7221 */ /* 0x020fc80000010000 */
[----:B------:R-:W-:-:S07]  /*2d00*/  @P2 FADD.FTZ R63, R43, R63 ;  /* 0x0000003f2b3f2221 */ /* 0x000fce0000010000 */
.L_x_16244:
[----:B-----5:R-:W-:-:S07]  /*2d10*/  MOV R47, R63 ;  /* 0x0000003f002f7202 */ /* 0x020fce0000000f00 */
.L_x_16245:
[----:B------:R-:W0:Y:S02]  /*2d20*/  @P0 LDC.64 R68, c[0x0][0x238] ;  /* 0x00008e00ff440b82 */ /* 0x000e240000000a00 */
[----:B0-----:R-:W-:-:S04]  /*2d30*/  @P0 LEA R68, P2, R71, R68, 0x4 ;  /* 0x0000004447440211 */ /* 0x001fc800078420ff */
[C---:B------:R-:W-:Y:S02]  /*2d40*/  @P0 LEA.HI.X R69, R71.reuse, R69, RZ, 0x4, P2 ;  /* 0x0000004547450211 */ /* 0x040fe400010f24ff */
[----:B------:R-:W-:-:S03]  /*2d50*/  IADD3 R71, R71, 0x80, RZ ;  /* 0x0000008047477810 */ /* 0x000fc60007ffe0ff */
[----:B------:R4:W-:Y:S04]  /*2d60*/  @P0 STG.E.128 desc[UR4][R68.64], R44 ;  /* 0x0000002c44000986 */ /* 0x0009e8000c101d04 */
.L_x_16229:
[----:B------:R-:W-:Y:S05]  /*2d70*/  BSYNC B0 ;  /* 0x0000000000007941 */ /* 0x000fea0003800000 */
.L_x_16228:
[----:B------:R-:W-:Y:S01]  /*2d80*/  ISETP.GE.U32.AND P2, PT, R145, 0x300, PT ;  /* 0x000003009100780c */ /* 0x000fe20003f46070 */
[----:B------:R-:W-:-:S12]  /*2d90*/  BSSY B0, `(.L_x_16246) ;  /* 0x0000041000007945 */ /* 0x000fd80003800000 */
[----:B------:R-:W-:Y:S05]  /*2da0*/  @!P2 BRA `(.L_x_16247) ;  /* 0x0000000000fca947 */ /* 0x000fea0003800000 */
[----:B------:R-:W-:Y:S01]  /*2db0*/  ISETP.NE.U32.AND P3, PT, RZ, UR12, PT ;  /* 0x0000000cff007c0c */ /* 0x000fe2000bf65070 */
[----:B------:R-:W0:Y:S03]  /*2dc0*/  LDC.64 R64, c[0x0][0x220] ;  /* 0x00008800ff407b82 */ /* 0x000e260000000a00 */
[----:B------:R-:W-:-:S13]  /*2dd0*/  ISETP.NE.AND.EX P3, PT, RZ, UR13, PT, P3 ;  /* 0x0000000dff007c0c */ /* 0x000fda000bf65330 */
[----:B------:R-:W-:-:S04]  /*2de0*/  @P3 LEA R72, P2, R71, UR12, 0x4 ;  /* 0x0000000c47483c11 */ /* 0x000fc8000f8420ff */
[C---:B------:R-:W-:Y:S02]  /*2df0*/  @P3 LEA.HI.X R73, R71.reuse, UR13, RZ, 0x4, P2 ;  /* 0x0000000d47493c11 */ /* 0x040fe400090f24ff */
[----:B------:R-:W-:Y:S01]  /*2e00*/  ISETP.NE.U32.AND P2, PT, RZ, UR14, PT ;  /* 0x0000000eff007c0c */ /* 0x000fe2000bf45070 */
[----:B0-----:R-:W-:Y:S02]  /*2e10*/  IMAD.WIDE.U32 R64, R71, 0x10, R64 ;  /* 0x0000001047407825 */ /* 0x001fe400078e0040 */
[----:B-----5:R0:W5:Y:S01]  /*2e20*/  @P3 LDG.E.128 R32, desc[UR4][R72.64] ;  /* 0x0000000448203981 */ /* 0x020162000c1e1d00 */
[----:B------:R-:W-:-:S03]  /*2e30*/  ISETP.NE.AND.EX P2, PT, RZ, UR15, PT, P2 ;  /* 0x0000000fff007c0c */ /* 0x000fc6000bf45320 */
[----:B------:R-:W5:Y:S10]  /*2e40*/  LDG.E.128 R64, desc[UR4][R64.64] ;  /* 0x0000000440407981 */ /* 0x000f74000c1e1d00 */
[----:B-1234-:R-:W-:-:S04]  /*2e50*/  @P2 LEA R68, P4, R71, UR14, 0x4 ;  /* 0x0000000e47442c11 */ /* 0x01efc8000f8820ff */
        /* <DEDUP_REMOVED lines=10> */
.L_x_16249:
[----:B-----5:R-:W-:Y:S01]  /*2f00*/  FADD.FTZ R64, R40, R64 ;  /* 0x0000004028407221 */ /* 0x020fe20000010000 */
[----:B------:R-:W-:Y:S06]  /*2f10*/  BRA `(.L_x_16250) ;  /* 0x0000000000087947 */ /* 0x000fec0003800000 */
.L_x_16248:
[----:B-----5:R-:W-:-:S04]  /*2f20*/  FADD.FTZ R64, R32, R64 ;  /* 0x0000004020407221 */ /* 0x020fc80000010000 */
[----:B------:R-:W-:-:S07]  /*2f30*/  @P2 FADD.FTZ R64, R40, R64 ;  /* 0x0000004028402221 */ /* 0x000fce0000010000 */
.L_x_16250:
[----:B-----5:R-:W-:-:S07]  /*2f40*/  MOV R44, R64 ;  /* 0x00000040002c7202 */ /* 0x020fce0000000f00 */
.L_x_16251:
[----:B------:R-:W-:Y:S05]  /*2f50*/  @P3 BRA `(.L_x_16252) ;  /* 0x00000000001c3947 */ /* 0x000fea0003800000 */
[----:B------:R-:W-:-:S04]  /*2f60*/  ISETP.NE.U32.AND P4, PT, RZ, UR14, PT ;  /* 0x0000000eff007c0c */ /* 0x000fc8000bf85070 */
[----:B------:R-:W-:-:S13]  /*2f70*/  ISETP.NE.AND.EX P4, PT, RZ, UR15, PT, P4 ;  /* 0x0000000fff007c0c */ /* 0x000fda000bf85340 */
[----:B------:R-:W-:Y:S05]  /*2f80*/  @P4 BRA `(.L_x_16253) ;  /* 0x0000000000084947 */ /* 0x000fea0003800000 */
[----:B------:R-:W-:Y:S05]  /*2f90*/  @P0 BRA `(.L_x_16254) ;  /* 0x0000000000140947 */ /* 0x000fea0003800000 */
[----:B------:R-:W-:Y:S05]  /*2fa0*/  BRA `(.L_x_16255) ;  /* 0x0000000000147947 */ /* 0x000fea0003800000 */
.L_x_16253:
[----:B-----5:R-:W-:Y:S01]  /*2fb0*/  FADD.FTZ R65, R41, R65 ;  /* 0x0000004129417221 */ /* 0x020fe20000010000 */
[----:B------:R-:W-:Y:S06]  /*2fc0*/  BRA `(.L_x_16254) ;  /* 0x0000000000087947 */ /* 0x000fec0003800000 */
.L_x_16252:
[----:B-----5:R-:W-:-:S04]  /*2fd0*/  FADD.FTZ R65, R33, R65 ;  /* 0x0000004121417221 */ /* 0x020fc80000010000 */
[----:B------:R-:W-:-:S07]  /*2fe0*/  @P2 FADD.FTZ R65, R41, R65 ;  /* 0x0000004129412221 */ /* 0x000fce0000010000 */
.L_x_16254:
[----:B-----5:R-:W-:-:S07]  /*2ff0*/  MOV R45, R65 ;  /* 0x00000041002d7202 */ /* 0x020fce0000000f00 */
.L_x_16255:
[----:B------:R-:W-:Y:S05]  /*3000*/  @P3 BRA `(.L_x_16256) ;  /* 0x00000000001c3947 */ /* 0x000fea0003800000 */
[----:B------:R-:W-:-:S04]  /*3010*/  ISETP.NE.U32.AND P4, PT, RZ, UR14, PT ;  /* 0x0000000eff007c0c */ /* 0x000fc8000bf85070 */
[----:B------:R-:W-:-:S13]  /*3020*/  ISETP.NE.AND.EX P4, PT, RZ, UR15, PT, P4 ;  /* 0x0000000fff007c0c */ /* 0x000fda000bf85340 */
[----:B------:R-:W-:Y:S05]  /*3030*/  @P4 BRA `(.L_x_16257) ;  /* 0x0000000000084947 */ /* 0x000fea0003800000 */
[----:B------:R-:W-:Y:S05]  /*3040*/  @P0 BRA `(.L_x_16258) ;  /* 0x0000000000140947 */ /* 0x000fea0003800000 */
[----:B------:R-:W-:Y:S05]  /*3050*/  BRA `(.L_x_16259) ;  /* 0x0000000000147947 */ /* 0x000fea0003800000 */
.L_x_16257:
[----:B-----5:R-:W-:Y:S01]  /*3060*/  FADD.FTZ R66, R42, R66 ;  /* 0x000000422a427221 */ /* 0x020fe20000010000 */
[----:B------:R-:W-:Y:S06]  /*3070*/  BRA `(.L_x_16258) ;  /* 0x0000000000087947 */ /* 0x000fec0003800000 */
.L_x_16256:
[----:B-----5:R-:W-:-:S04]  /*3080*/  FADD.FTZ R66, R34, R66 ;  /* 0x0000004222427221 */ /* 0x020fc80000010000 */
[----:B------:R-:W-:-:S07]  /*3090*/  @P2 FADD.FTZ R66, R42, R66 ;  /* 0x000000422a422221 */ /* 0x000fce0000010000 */
.L_x_16258:
[----:B-----5:R-:W-:-:S07]  /*30a0*/  MOV R46, R66 ;  /* 0x00000042002e7202 */ /* 0x020fce0000000f00 */
.L_x_16259:
[----:B------:R-:W-:Y:S05]  /*30b0*/  @P3 BRA `(.L_x_16260) ;  /* 0x00000000001c3947 */ /* 0x000fea0003800000 */
[----:B------:R-:W-:-:S04]  /*30c0*/  ISETP.NE.U32.AND P2, PT, RZ, UR14, PT ;  /* 0x0000000eff007c0c */ /* 0x000fc8000bf45070 */
[----:B------:R-:W-:-:S13]  /*30d0*/  ISETP.NE.AND.EX P2, PT, RZ, UR15, PT, P2 ;  /* 0x0000000fff007c0c */ /* 0x000fda000bf45320 */
[----:B------:R-:W-:Y:S05]  /*30e0*/  @P2 BRA `(.L_x_16261) ;  /* 0x0000000000082947 */ /* 0x000fea0003800000 */
[----:B------:R-:W-:Y:S05]  /*30f0*/  @P0 BRA `(.L_x_16262) ;  /* 0x0000000000140947 */ /* 0x000fea0003800000 */
[----:B------:R-:W-:Y:S05]  /*3100*/  BRA `(.L_x_16263) ;  /* 0x0000000000147947 */ /* 0x000fea0003800000 */
.L_x_16261:
[----:B-----5:R-:W-:Y:S01]  /*3110*/  FADD.FTZ R67, R43, R67 ;  /* 0x000000432b437221 */ /* 0x020fe20000010000 */
[----:B------:R-:W-:Y:S06]  /*3120*/  BRA `(.L_x_16262) ;  /* 0x0000000000087947 */ /* 0x000fec0003800000 */
.L_x_16260:
[----:B-----5:R-:W-:-:S04]  /*3130*/  FADD.FTZ R67, R35, R67 ;  /* 0x0000004323437221 */ /* 0x020fc80000010000 */
[----:B------:R-:W-:-:S07]  /*3140*/  @P2 FADD.FTZ R67, R43, R67 ;  /* 0x000000432b432221 */ /* 0x000fce0000010000 */
.L_x_16262:
[----:B-----5:R-:W-:-:S07]  /*3150*/  MOV R47, R67 ;  /* 0x00000043002f7202 */ /* 0x020fce0000000f00 */
.L_x_16263:
[----:B------:R-:W0:Y:S02]  /*3160*/  @P0 LDC.64 R68, c[0x0][0x238] ;  /* 0x00008e00ff440b82 */ /* 0x000e240000000a00 */
[----:B0-----:R-:W-:-:S04]  /*3170*/  @P0 LEA R68, P2, R71, R68, 0x4 ;  /* 0x0000004447440211 */ /* 0x001fc800078420ff */
[----:B------:R-:W-:-:S05]  /*3180*/  @P0 LEA.HI.X R69, R71, R69, RZ, 0x4, P2 ;  /* 0x0000004547450211 */ /* 0x000fca00010f24ff */
[----:B------:R0:W-:Y:S04]  /*3190*/  @P0 STG.E.128 desc[UR4][R68.64], R44 ;  /* 0x0000002c44000986 */ /* 0x0001e8000c101d04 */
.L_x_16247:
[----:B------:R-:W-:Y:S05]  /*31a0*/  BSYNC B0 ;  /* 0x0000000000007941 */ /* 0x000fea0003800000 */
.L_x_16246:
[----:B012345:R-:W-:Y:S01]  /*31b0*/  FADD.FTZ R68, RZ, R36 ;  /* 0x00000024ff447221 */ /* 0x03ffe20000010000 */
[C---:B------:R-:W-:Y:S01]  /*31c0*/  ISETP.GT.U32.AND P2, PT, R145.reuse, 0xff, PT ;  /* 0x000000ff9100780c */ /* 0x040fe20003f44070 */
[----:B------:R-:W-:Y:S01]  /*31d0*/  UMOV UR6, 0xffffffff ;  /* 0xffffffff00067882 */ /* 0x000fe20000000000 */
[----:B------:R-:W-:Y:S01]  /*31e0*/  ISETP.GT.U32.AND P3, PT, R145, 0x1ff, PT ;  /* 0x000001ff9100780c */ /* 0x000fe20003f64070 */
[----:B------:R-:W-:Y:S01]  /*31f0*/  FADD.FTZ R69, R37, R68 ;  /* 0x0000004425457221 */ /* 0x000fe20000010000 */
[----:B------:R-:W-:Y:S02]  /*3200*/  ISETP.GT.U32.AND P4, PT, R145, 0x27f, PT ;  /* 0x0000027f9100780c */ /* 0x000fe40003f84070 */
[----:B------:R-:W-:Y:S01]  /*3210*/  LOP3.LUT P5, RZ, R70, 0xff, RZ, 0xc0, !PT ;  /* 0x000000ff46ff7812 */ /* 0x000fe200078ac0ff */
[----:B------:R-:W-:Y:S01]  /*3220*/  FADD.FTZ R68, R38, R69 ;  /* 0x0000004526447221 */ /* 0x000fe20000010000 */
[----:B------:R-:W-:Y:S02]  /*3230*/  SHF.R.U32.HI R72, RZ, 0x5, R140 ;  /* 0x00000005ff487819 */ /* 0x000fe4000001168c */
[----:B------:R-:W-:Y:S01]  /*3240*/  P2R R148, PR, RZ, 0x20 ;  /* 0x00000020ff947803 */ /* 0x000fe20000000000 */
[----:B------:R-:W-:Y:S01]  /*3250*/  FADD.FTZ R68, R39, R68 ;  /* 0x0000004427447221 */ /* 0x000fe20000010000 */
[----:B------:R-:W-:-:S04]  /*3260*/  LOP3.LUT P6, RZ, R140, 0x1f, RZ, 0xc0, !PT ;  /* 0x0000001f8cff7812 */ /* 0x000fc800078cc0ff */
[----:B------:R-:W-:-:S05]  /*3270*/  FSEL R69, R68, RZ, P1 ;  /* 0x000000ff44457208 */ /* 0x000fca0000800000 */
[----:B------:R-:W-:-:S04]  /*3280*/  FADD.FTZ R68, R48, R69 ;  /* 0x0000004530447221 */ /* 0x000fc80000010000 */
[----:B------:R-:W-:-:S04]  /*3290*/  FADD.FTZ R71, R49, R68 ;  /* 0x0000004431477221 */ /* 0x000fc80000010000 */
[----:B------:R-:W-:Y:S01]  /*32a0*/  FADD.FTZ R68, R50, R71 ;  /* 0x0000004732447221 */ /* 0x000fe20000010000 */
[----:B------:R-:W-:-:S03]  /*32b0*/  P2R R71, PR, RZ, 0x4 ;  /* 0x00000004ff477803 */ /* 0x000fc60000000000 */
[----:B------:R-:W-:Y:S01]  /*32c0*/  @P2 FADD.FTZ R69, R51, R68 ;  /* 0x0000004433452221 */ /* 0x000fe20000010000 */
[----:B------:R-:W-:-:S03]  /*32d0*/  ISETP.GT.U32.AND P2, PT, R145, 0x17f, PT ;  /* 0x0000017f9100780c */ /* 0x000fc60003f44070 */
[----:B------:R-:W-:-:S04]  /*32e0*/  FADD.FTZ R68, R52, R69 ;  /* 0x0000004534447221 */ /* 0x000fc80000010000 */
[----:B------:R-:W-:-:S04]  /*32f0*/  FADD.FTZ R71, R53, R68 ;  /* 0x0000004435477221 */ /* 0x000fc80000010000 */
[----:B------:R-:W-:-:S04]  /*3300*/  FADD.FTZ R68, R54, R71 ;  /* 0x0000004736447221 */ /* 0x000fc80000010000 */
[----:B------:R-:W-:-:S04]  /*3310*/  @P2 FADD.FTZ R69, R55, R68 ;  /* 0x0000004437452221 */ /* 0x000fc80000010000 */
[----:B------:R-:W-:-:S04]  /*3320*/  FADD.FTZ R68, R56, R69 ;  /* 0x0000004538447221 */ /* 0x000fc80000010000 */
[----:B------:R-:W-:-:S04]  /*3330*/  FADD.FTZ R71, R57, R68 ;  /* 0x0000004439477221 */ /* 0x000fc80000010000 */
[----:B------:R-:W-:-:S04]  /*3340*/  FADD.FTZ R68, R58, R71 ;  /* 0x000000473a447221 */ /* 0x000fc80000010000 */
[----:B------:R-:W-:-:S04]  /*3350*/  @P3 FADD.FTZ R69, R59, R68 ;  /* 0x000000443b453221 */ /* 0x000fc80000010000 */
[----:B------:R-:W-:-:S04]  /*3360*/  FADD.FTZ R68, R60, R69 ;  /* 0x000000453c447221 */ /* 0x000fc80000010000 */
[----:B------:R-:W-:-:S04]  /*3370*/  FADD.FTZ R71, R61, R68 ;  /* 0x000000443d477221 */ /* 0x000fc80000010000 */
[----:B------:R-:W-:Y:S01]  /*3380*/  FADD.FTZ R68, R62, R71 ;  /* 0x000000473e447221 */ /* 0x000fe20000010000 */
[----:B------:R-:W-:-:S03]  /*3390*/  LOP3.LUT R71, R72, 0x7fffffc, RZ, 0xc0, !PT ;  /* 0x07fffffc48477812 */ /* 0x000fc600078ec0ff */
[----:B------:R-:W-:Y:S01]  /*33a0*/  @P4 FADD.FTZ R69, R63, R68 ;  /* 0x000000443f454221 */ /* 0x000fe20000010000 */
[----:B------:R-:W-:Y:S02]  /*33b0*/  @!P5 IADD3 R71, R71, 0x4, RZ ;  /* 0x000000044747d810 */ /* 0x000fe40007ffe0ff */
[----:B------:R-:W-:Y:S01]  /*33c0*/  ISETP.GT.U32.AND P5, PT, R145, 0x2ff, PT ;  /* 0x000002ff9100780c */ /* 0x000fe20003fa4070 */
[----:B------:R-:W-:-:S04]  /*33d0*/  FADD.FTZ R68, R64, R69 ;  /* 0x0000004540447221 */ /* 0x000fc80000010000 */
[----:B------:R-:W-:-:S04]  /*33e0*/  FADD.FTZ R73, R65, R68 ;  /* 0x0000004441497221 */ /* 0x000fc80000010000 */
[----:B------:R-:W-:-:S04]  /*33f0*/  FADD.FTZ R68, R66, R73 ;  /* 0x0000004942447221 */ /* 0x000fc80000010000 */
[----:B------:R-:W-:Y:S01]  /*3400*/  @P5 FADD.FTZ R69, R67, R68 ;  /* 0x0000004443455221 */ /* 0x000fe20000010000 */
[----:B------:R-:W-:Y:S01]  /*3410*/  P2R R68, PR, RZ, 0x40 ;  /* 0x00000040ff447803 */ /* 0x000fe20000000000 */
[----:B------:R-:W-:Y:S06]  /*3420*/  BRA.DIV UR6, `(.L_x_16264) ;  /* 0x0000001206d47947 */ /* 0x000fec000b800000 */
[----:B------:R-:W0:Y:S01]  /*3430*/  SHFL.BFLY PT, R68, R69, 0x1, 0x1f ;  /* 0x0c201f0045447f89 */ /* 0x000e2200000e0000 */
[----:B------:R-:W-:Y:S01]  /*3440*/  ISETP.GT.U32.AND P6, PT, R145, 0xff, PT ;  /* 0x000000ff9100780c */ /* 0x000fe20003fc4070 */
        /* <DEDUP_REMOVED lines=68> */
.L_x_16288:
[----:B------:R-:W-:Y:S01]  /*3890*/  LOP3.LUT P2, RZ, R140, 0x1f, RZ, 0xc0, !PT ;  /* 0x0000001f8cff7812 */ /* 0x000fe2000784c0ff */
[----:B------:R-:W-:Y:S05]  /*38a0*/  WARPSYNC.ALL ;  /* 0x0000000000007948 */ /* 0x000fea0003800000 */
[----:B------:R-:W-:Y:S02]  /*38b0*/  LOP3.LUT R72, R72, 0x3, RZ, 0xc0, !PT ;  /* 0x0000000348487812 */ /* 0x000fe400078ec0ff */
[----:B------:R-:W-:-:S05]  /*38c0*/  LOP3.LUT R74, R140, 0x1f, RZ, 0xc0, !PT ;  /* 0x0000001f8c4a7812 */ /* 0x000fca00078ec0ff */
[----:B------:R-:W2:Y:S01]  /*38d0*/  @!P2 S2R R70, SR_CgaCtaId ;  /* 0x000000000046a919 */ /* 0x000ea20000008800 */
[----:B------:R-:W-:-:S04]  /*38e0*/  @!P2 MOV R69, 0x400 ;  /* 0x000004000045a802 */ /* 0x000fc80000000f00 */
[----:B--2---:R-:W-:Y:S01]  /*38f0*/  @!P2 LEA R73, R70, R69, 0x18 ;  /* 0x000000454649a211 */ /* 0x004fe200078ec0ff */
[----:B-1----:R-:W-:Y:S01]  /*3900*/  FADD.FTZ R69, R75, R150 ;  /* 0x000000964b457221 */ /* 0x002fe20000010000 */
[----:B------:R-:W-:-:S04]  /*3910*/  @!P2 IADD3 R70, R71, R72, RZ ;  /* 0x000000484746a210 */ /* 0x000fc80007ffe0ff */
[----:B------:R-:W-:-:S05]  /*3920*/  @!P2 LEA R70, R70, R73, 0x3 ;  /* 0x000000494646a211 */ /* 0x000fca00078e18ff */
[----:B------:R1:W-:Y:S01]  /*3930*/  @!P2 STS.64 [R70], R68 ;  /* 0x000000444600a388 */ /* 0x0003e20000000a00 */
[----:B------:R-:W-:-:S13]  /*3940*/  ISETP.GT.U32.AND P2, PT, R74, 0x3, PT ;  /* 0x000000034a00780c */ /* 0x000fda0003f44070 */
[----:B-1----:R-:W1:Y:S01]  /*3950*/  @!P2 S2R R69, SR_CgaCtaId ;  /* 0x000000000045a919 */ /* 0x002e620000008800 */
[----:B------:R-:W-:Y:S01]  /*3960*/  @!P2 MOV R68, 0x400 ;  /* 0x000004000044a802 */ /* 0x000fe20000000f00 */
[----:B------:R-:W-:Y:S01]  /*3970*/  HFMA2.MMA R73, -RZ, RZ, 0, 0 ;  /* 0x00000000ff497435 */ /* 0x000fe200000001ff */
[----:B------:R-:W-:Y:S01]  /*3980*/  @!P2 IADD3 R71, R71, R74, RZ ;  /* 0x0000004a4747a210 */ /* 0x000fe20007ffe0ff */
[----:B------:R-:W-:Y:S04]  /*3990*/  BAR.SYNC.DEFER_BLOCKING 0x0 ;  /* 0x0000000000007b1d */ /* 0x000fe80000010000 */
[----:B------:R-:W-:Y:S02]  /*39a0*/  @!P2 MOV R73, R142 ;  /* 0x0000008e0049a202 */ /* 0x000fe40000000f00 */
[----:B------:R-:W-:Y:S02]  /*39b0*/  BSSY B0, `(.L_x_16265) ;  /* 0x0000050000007945 */ /* 0x000fe40003800000 */
[----:B------:R-:W-:Y:S01]  /*39c0*/  I2FP.F32.S32 R155, R73 ;  /* 0x00000049009b7245 */ /* 0x000fe20000201400 */
[----:B------:R-:W2:Y:S01]  /*39d0*/  SHFL.DOWN PT, R150, R73, 0x2, 0x1f ;  /* 0x08401f0049967f89 */ /* 0x000ea200000e0000 */
[----:B-1----:R-:W-:-:S02]  /*39e0*/  @!P2 LEA R74, R69, R68, 0x18 ;  /* 0x00000044454aa211 */ /* 0x002fc400078ec0ff */
[----:B------:R-:W-:Y:S02]  /*39f0*/  CS2R R68, SRZ ;  /* 0x0000000000447805 */ /* 0x000fe4000001ff00 */
[----:B------:R-:W-:Y:S02]  /*3a00*/  @!P2 LEA R74, R71, R74, 0x3 ;  /* 0x0000004a474aa211 */ /* 0x000fe400078e18ff */
[----:B--2---:R-:W-:Y:S02]  /*3a10*/  IADD3 R149, R150, R73, RZ ;  /* 0x0000004996957210 */ /* 0x004fe40007ffe0ff */
[----:B------:R-:W-:Y:S01]  /*3a20*/  I2FP.F32.S32 R151, R150 ;  /* 0x0000009600977245 */ /* 0x000fe20000201400 */
[----:B------:R-:W-:Y:S01]  /*3a30*/  @!P2 LDS.64 R68, [R74] ;  /* 0x000000004a44a984 */ /* 0x000fe20000000a00 */
[----:B------:R-:W-:Y:S02]  /*3a40*/  I2FP.F32.S32 R70, R149 ;  /* 0x0000009500467245 */ /* 0x000fe40000201400 */
[----:B------:R-:W-:Y:S01]  /*3a50*/  PLOP3.LUT P2, PT, PT, PT, UP0, 0x40, 0x0 ;  /* 0x000000000000781c */ /* 0x000fe20003f4e808 */
[----:B------:R-:W1:Y:S01]  /*3a60*/  SHFL.DOWN PT, R154, R149, 0x1, 0x1f ;  /* 0x08201f00959a7f89 */ /* 0x000e6200000e0000 */
[----:B------:R-:W2:Y:S01]  /*3a70*/  MUFU.RCP R71, R70 ;  /* 0x0000004600477308 */ /* 0x000ea20000001000 */
[----:B-1----:R-:W-:-:S02]  /*3a80*/  IADD3 R73, R149, R154, RZ ;  /* 0x0000009a95497210 */ /* 0x002fc40007ffe0ff */
[----:B------:R-:W-:Y:S02]  /*3a90*/  I2FP.F32.S32 R154, R154 ;  /* 0x0000009a009a7245 */ /* 0x000fe40000201400 */
[----:B------:R-:W-:-:S06]  /*3aa0*/  I2FP.F32.S32 R152, R73 ;  /* 0x0000004900987245 */ /* 0x000fcc0000201400 */
[----:B------:R-:W1:Y:S01]  /*3ab0*/  MUFU.RCP R152, R152 ;  /* 0x0000009800987308 */ /* 0x000e620000001000 */
[----:B------:R-:W3:Y:S04]  /*3ac0*/  SHFL.DOWN PT, R153, R68, 0x2, 0x1f ;  /* 0x08401f0044997f89 */ /* 0x000ee800000e0000 */
[----:B------:R-:W4:Y:S01]  /*3ad0*/  SHFL.DOWN PT, R156, R69, 0x2, 0x1f ;  /* 0x08401f00459c7f89 */ /* 0x000f2200000e0000 */
[----:B---3--:R-:W-:-:S04]  /*3ae0*/  FMUL.FTZ R74, R153, R151 ;  /* 0x00000097994a7220 */ /* 0x008fc80000410000 */
[----:B------:R-:W-:Y:S01]  /*3af0*/  FFMA.FTZ R74, R155, R68, R74 ;  /* 0x000000449b4a7223 */ /* 0x000fe2000001004a */
[----:B------:R-:W-:Y:S01]  /*3b00*/  FADD.FTZ R68, -R153, R68 ;  /* 0x0000004499447221 */ /* 0x000fe20000010100 */
[----:B----4-:R-:W-:Y:S02]  /*3b10*/  FADD.FTZ R156, R156, R69 ;  /* 0x000000459c9c7221 */ /* 0x010fe40000010000 */
[----:B--2---:R-:W-:Y:S01]  /*3b20*/  FMUL.FTZ R150, R71, R74 ;  /* 0x0000004a47967220 */ /* 0x004fe20000410000 */
[----:B------:R-:W-:-:S04]  /*3b30*/  FMUL.FTZ R68, R68, R68 ;  /* 0x0000004444447220 */ /* 0x000fc80000410000 */
[----:B0-----:R-:W0:Y:S01]  /*3b40*/  SHFL.DOWN PT, R75, R150, 0x1, 0x1f ;  /* 0x08201f00964b7f89 */ /* 0x001e2200000e0000 */
[----:B------:R-:W-:-:S04]  /*3b50*/  FMUL.FTZ R68, R68, R155 ;  /* 0x0000009b44447220 */ /* 0x000fc80000410000 */
[----:B------:R-:W-:Y:S02]  /*3b60*/  FMUL.FTZ R68, R68, R151 ;  /* 0x0000009744447220 */ /* 0x000fe40000410000 */
[----:B------:R-:W2:Y:S02]  /*3b70*/  LDC R151, c[0x0][0x2d8] ;  /* 0x0000b600ff977b82 */ /* 0x000ea40000000800 */
[----:B------:R-:W-:-:S05]  /*3b80*/  FFMA.FTZ R68, R71, R68, R156 ;  /* 0x0000004447447223 */ /* 0x000fca000001009c */
[----:B------:R-:W3:Y:S01]  /*3b90*/  SHFL.DOWN PT, R71, R68, 0x1, 0x1f ;  /* 0x08201f0044477f89 */ /* 0x000ee200000e0000 */
[----:B0-----:R-:W-:Y:S01]  /*3ba0*/  FMUL.FTZ R73, R75, R154 ;  /* 0x0000009a4b497220 */ /* 0x001fe20000410000 */
[----:B------:R-:W-:-:S03]  /*3bb0*/  FADD.FTZ R75, R150, -R75 ;  /* 0x8000004b964b7221 */ /* 0x000fc60000010000 */
[----:B------:R-:W-:Y:S01]  /*3bc0*/  FFMA.FTZ R73, R70, R150, R73 ;  /* 0x0000009646497223 */ /* 0x000fe20000010049 */
[----:B------:R-:W-:-:S03]  /*3bd0*/  FMUL.FTZ R75, R75, R75 ;  /* 0x0000004b4b4b7220 */ /* 0x000fc60000410000 */
[----:B-1----:R-:W-:Y:S01]  /*3be0*/  FMUL.FTZ R73, R152, R73 ;  /* 0x0000004998497220 */ /* 0x002fe20000410000 */
[----:B------:R-:W-:-:S04]  /*3bf0*/  FMUL.FTZ R75, R70, R75 ;  /* 0x0000004b464b7220 */ /* 0x000fc80000410000 */
[----:B------:R-:W-:Y:S01]  /*3c00*/  FMUL.FTZ R75, R75, R154 ;  /* 0x0000009a4b4b7220 */ /* 0x000fe20000410000 */
[----:B------:R-:W0:Y:S01]  /*3c10*/  SHFL.IDX PT, R73, R73, RZ, 0x1f ;  /* 0x00001fff49497589 */ /* 0x000e2200000e0000 */
[----:B---3--:R-:W-:-:S04]  /*3c20*/  FADD.FTZ R71, R68, R71 ;  /* 0x0000004744477221 */ /* 0x008fc80000010000 */
[----:B------:R-:W-:-:S05]  /*3c30*/  FFMA.FTZ R75, R152, R75, R71 ;  /* 0x0000004b984b7223 */ /* 0x000fca0000010047 */
[----:B------:R-:W2:Y:S01]  /*3c40*/  SHFL.IDX PT, R150, R75, RZ, 0x1f ;  /* 0x00001fff4b967589 */ /* 0x000ea200000e0000 */
[----:B0-----:R-:W-:-:S05]  /*3c50*/  FMUL.FTZ R74, R73, R73 ;  /* 0x00000049494a7220 */ /* 0x001fca0000410000 */
[----:B------:R-:W-:Y:S02]  /*3c60*/  FSEL R74, R74, RZ, !P2 ;  /* 0x000000ff4a4a7208 */ /* 0x000fe40005000000 */
[----:B------:R-:W-:Y:S01]  /*3c70*/  PLOP3.LUT P2, PT, PT, PT, UP0, 0x40, 0x0 ;  /* 0x000000000000781c */ /* 0x000fe20003f4e808 */
[----:B--2---:R-:W-:-:S03]  /*3c80*/  FFMA.FTZ R151, R150, UR7, R151 ;  /* 0x0000000796977c23 */ /* 0x004fc60008010097 */
[----:B------:R-:W-:Y:S02]  /*3c90*/  FSEL R149, R73, RZ, P2 ;  /* 0x000000ff49957208 */ /* 0x000fe40001000000 */
[----:B------:R-:W-:Y:S01]  /*3ca0*/  LOP3.LUT P2, RZ, R72, 0x1f, R140, 0xf8, !PT ;  /* 0x0000001f48ff7812 */ /* 0x000fe2000784f88c */
[----:B------:R-:W-:-:S04]  /*3cb0*/  FADD.FTZ R74, R151, R74 ;  /* 0x0000004a974a7221 */ /* 0x000fc80000010000 */
[----:B------:R-:W0:Y:S08]  /*3cc0*/  MUFU.RSQ R150, R74 ;  /* 0x0000004a00967308 */ /* 0x000e300000001400 */
[----:B------:R-:W1:Y:S08]  /*3cd0*/  @!P2 LDC.64 R70, c[0x0][0x250] ;  /* 0x00009400ff46ab82 */ /* 0x000e700000000a00 */
[----:B------:R-:W2:Y:S01]  /*3ce0*/  @!P2 LDC.64 R68, c[0x0][0x258] ;  /* 0x00009600ff44ab82 */ /* 0x000ea20000000a00 */
[----:B-1----:R-:W-:-:S05]  /*3cf0*/  @!P2 IMAD.WIDE R70, R144, 0x4, R70 ;  /* 0x000000049046a825 */ /* 0x002fca00078e0246 */
[----:B------:R1:W-:Y:S01]  /*3d00*/  @!P2 STG.E desc[UR4][R70.64], R73 ;  /* 0x000000494600a986 */ /* 0x0003e2000c101904 */
[----:B--2---:R-:W-:-:S05]  /*3d10*/  @!P2 IMAD.WIDE R68, R144, 0x4, R68 ;  /* 0x000000049044a825 */ /* 0x004fca00078e0244 */
[----:B0-----:R1:W-:Y:S01]  /*3d20*/  @!P2 STG.E desc[UR4][R68.64], R150 ;  /* 0x000000964400a986 */ /* 0x0013e2000c101904 */
[----:B------:R-:W-:Y:S05]  /*3d30*/  @!P1 BRA `(.L_x_16266) ;  /* 0x00000000005c9947 */ /* 0x000fea0003800000 */
[----:B------:R-:W0:Y:S01]  /*3d40*/  LDC.64 R152, c[0x0][0x2b8] ;  /* 0x0000ae00ff987b82 */ /* 0x000e220000000a00 */
[--C-:B-1----:R-:W-:Y:S01]  /*3d50*/  FADD.FTZ R69, R36, -R149.reuse ;  /* 0x8000009524457221 */ /* 0x102fe20000010000 */
[--C-:B------:R-:W-:Y:S01]  /*3d60*/  FADD.FTZ R155, R39, -R149.reuse ;  /* 0x80000095279b7221 */ /* 0x100fe20000010000 */
[--C-:B------:R-:W-:Y:S01]  /*3d70*/  FADD.FTZ R75, R38, -R149.reuse ;  /* 0x80000095264b7221 */ /* 0x100fe20000010000 */
[----:B------:R-:W-:Y:S01]  /*3d80*/  FADD.FTZ R71, R37, -R149 ;  /* 0x8000009525477221 */ /* 0x000fe20000010000 */
[C---:B------:R-:W-:Y:S01]  /*3d90*/  FMUL.FTZ R151, R150.reuse, R69 ;  /* 0x0000004596977220 */ /* 0x040fe20000410000 */
[C---:B------:R-:W-:Y:S01]  /*3da0*/  FMUL.FTZ R157, R150.reuse, R155 ;  /* 0x0000009b969d7220 */ /* 0x040fe20000410000 */
[C---:B------:R-:W-:Y:S01]  /*3db0*/  FMUL.FTZ R74, R150.reuse, R75 ;  /* 0x0000004b964a7220 */ /* 0x040fe20000410000 */
[----:B------:R-:W1:Y:S01]  /*3dc0*/  LDC.64 R72, c[0x0][0x2c0] ;  /* 0x0000b000ff487b82 */ /* 0x000e620000000a00 */
[----:B------:R-:W-:Y:S01]  /*3dd0*/  FMUL.FTZ R156, R150, R71 ;  /* 0x00000047969c7220 */ /* 0x000fe20000410000 */
[----:B------:R-:W-:Y:S01]  /*3de0*/  FFMA.FTZ R71, R129, R157, R126 ;  /* 0x0000009d81477223 */ /* 0x000fe2000001007e */
[----:B------:R-:W-:Y:S01]  /*3df0*/  FFMA.FTZ R70, R133, R74, R130 ;  /* 0x0000004a85467223 */ /* 0x000fe20000010082 */
[----:B------:R-:W-:Y:S01]  /*3e00*/  FFMA.FTZ R68, R141, R151, R138 ;  /* 0x000000978d447223 */ /* 0x000fe2000001008a */
[----:B------:R-:W-:Y:S01]  /*3e10*/  FFMA.FTZ R69, R137, R156, R134 ;  /* 0x0000009c89457223 */ /* 0x000fe20000010086 */
[----:B------:R-:W-:Y:S01]  /*3e20*/  FFMA.FTZ R75, R127, R157, R124 ;  /* 0x0000009d7f4b7223 */ /* 0x000fe2000001007c */
[----:B------:R-:W-:Y:S01]  /*3e30*/  FFMA.FTZ R74, R131, R74, R128 ;  /* 0x0000004a834a7223 */ /* 0x000fe20000010080 */
[----:B0-----:R-:W-:-:S05]  /*3e40*/  IMAD.WIDE.U32 R152, R147, 0x10, R152 ;  /* 0x0000001093987825 */ /* 0x001fca00078e0098 */
[----:B------:R0:W-:Y:S01]  /*3e50*/  STG.E.128 desc[UR4][R152.64], R68 ;  /* 0x0000004498007986 */ /* 0x0001e2000c101d04 */
[----:B-1----:R-:W-:-:S04]  /*3e60*/  IMAD.WIDE.U32 R154, R147, 0x10, R72 ;  /* 0x00000010939a7825 */ /* 0x002fc800078e0048 */
[----:B------:R-:W-:Y:S01]  /*3e70*/  FFMA.FTZ R73, R135, R156, R132 ;  /* 0x0000009c87497223 */ /* 0x000fe20000010084 */
[----:B------:R-:W-:Y:S01]  /*3e80*/  FFMA.FTZ R72, R139, R151, R136 ;  /* 0x000000978b487223 */ /* 0x000fe20000010088 */
[----:B------:R-:W-:-:S04]  /*3e90*/  IADD3 R147, R147, 0x80, RZ ;  /* 0x0000008093937810 */ /* 0x000fc80007ffe0ff */
[----:B------:R0:W-:Y:S03]  /*3ea0*/  STG.E.128 desc[UR4][R154.64], R72 ;  /* 0x000000489a007986 */ /* 0x0001e6000c101d04 */
.L_x_16266:
[----:B------:R-:W-:Y:S05]  /*3eb0*/  BSYNC B0 ;  /* 0x0000000000007941 */ /* 0x000fea0003800000 */
.L_x_16265:
[----:B------:R-:W-:Y:S01]  /*3ec0*/  ISETP.GE.U32.AND P2, PT, R145, 0x100, PT ;  /* 0x000001009100780c */ /* 0x000fe20003f46070 */
[----:B------:R-:W-:-:S12]  /*3ed0*/  BSSY B0, `(.L_x_16267) ;  /* 0x0000019000007945 */ /* 0x000fd80003800000 */
[----:B------:R-:W-:Y:S05]  /*3ee0*/  @!P2 BRA `(.L_x_16268) ;  /* 0x00000000005ca947 */ /* 0x000fea0003800000 */
[----:B0-----:R-:W0:Y:S01]  /*3ef0*/  LDC.64 R152, c[0x0][0x2b8] ;  /* 0x0000ae00ff987b82 */ /* 0x001e220000000a00 */
        /* <DEDUP_REMOVED lines=22> */
.L_x_16268:
[----:B------:R-:W-:Y:S05]  /*4060*/  BSYNC B0 ;  /* 0x0000000000007941 */ /* 0x000fea0003800000 */
.L_x_16267:
[----:B------:R-:W-:Y:S01]  /*4070*/  ISETP.GE.U32.AND P2, PT, R145, 0x180, PT ;  /* 0x000001809100780c */ /* 0x000fe20003f46070 */
[----:B------:R-:W-:-:S12]  /*4080*/  BSSY B0, `(.L_x_16269) ;  /* 0x0000019000007945 */ /* 0x000fd80003800000 */
[----:B------:R-:W-:Y:S05]  /*4090*/  @!P2 BRA `(.L_x_16270) ;  /* 0x00000000005ca947 */ /* 0x000fea0003800000 */
[----:B0-2---:R-:W0:Y:S01]  /*40a0*/  LDC.64 R152, c[0x0][0x2b8] ;  /* 0x0000ae00ff987b82 */ /* 0x005e220000000a00 */
        /* <DEDUP_REMOVED lines=22> */
.L_x_16270:
[----:B------:R-:W-:Y:S05]  /*4210*/  BSYNC B0 ;  /* 0x0000000000007941 */ /* 0x000fea0003800000 */
.L_x_16269:
[----:B------:R-:W-:Y:S01]  /*4220*/  ISETP.GE.U32.AND P2, PT, R145, 0x200, PT ;  /* 0x000002009100780c */ /* 0x000fe20003f46070 */
[----:B------:R-:W-:-:S12]  /*4230*/  BSSY B0, `(.L_x_16271) ;  /* 0x0000019000007945 */ /* 0x000fd80003800000 */
[----:B------:R-:W-:Y:S05]  /*4240*/  @!P2 BRA `(.L_x_16272) ;  /* 0x00000000005ca947 */ /* 0x000fea0003800000 */
[----:B0-23--:R-:W0:Y:S01]  /*4250*/  LDC.64 R152, c[0x0][0x2b8] ;  /* 0x0000ae00ff987b82 */ /* 0x00de220000000a00 */
        /* <DEDUP_REMOVED lines=22> */
.L_x_16272:
[----:B------:R-:W-:Y:S05]  /*43c0*/  BSYNC B0 ;  /* 0x0000000000007941 */ /* 0x000fea0003800000 */
.L_x_16271:
[----:B------:R-:W-:Y:S01]  /*43d0*/  ISETP.GE.U32.AND P2, PT, R145, 0x280, PT ;  /* 0x000002809100780c */ /* 0x000fe20003f46070 */
[----:B------:R-:W-:-:S12]  /*43e0*/  BSSY B0, `(.L_x_16273) ;  /* 0x0000019000007945 */ /* 0x000fd80003800000 */
[----:B------:R-:W-:Y:S05]  /*43f0*/  @!P2 BRA `(.L_x_16274) ;  /* 0x00000000005ca947 */ /* 0x000fea0003800000 */
[----:B0-234-:R-:W0:Y:S01]  /*4400*/  LDC.64 R152, c[0x0][0x2b8] ;  /* 0x0000ae00ff987b82 */ /* 0x01de220000000a00 */
        /* <DEDUP_REMOVED lines=22> */
.L_x_16274:
[----:B------:R-:W-:Y:S05]  /*4570*/  BSYNC B0 ;  /* 0x0000000000007941 */ /* 0x000fea0003800000 */
.L_x_16273:
[----:B------:R-:W-:Y:S01]  /*4580*/  ISETP.GE.U32.AND P2, PT, R145, 0x300, PT ;  /* 0x000003009100780c */ /* 0x000fe20003f46070 */
[----:B------:R-:W-:-:S12]  /*4590*/  BSSY B0, `(.L_x_16275) ;  /* 0x0000018000007945 */ /* 0x000fd80003800000 */
[----:B------:R-:W-:Y:S05]  /*45a0*/  @!P2 BRA `(.L_x_16276) ;  /* 0x000000000058a947 */ /* 0x000fea0003800000 */
[----:B01234-:R-:W0:Y:S01]  /*45b0*/  LDC.64 R68, c[0x0][0x2b8] ;  /* 0x0000ae00ff447b82 */ /* 0x01fe220000000a00 */
        /* <DEDUP_REMOVED lines=8> */
[----:B------:R-:W-:Y:S02]  /*4640*/  FMUL.FTZ R149, R150, R149 ;  /* 0x0000009596957220 */ /* 0x000fe40000410000 */
[-C--:B------:R-:W-:Y:S01]  /*4650*/  FFMA.FTZ R71, R87, R75.reuse, R106 ;  /* 0x0000004b57477223 */ /* 0x080fe2000001006a */
[----:B------:R-:W-:Y:S01]  /*4660*/  FFMA.FTZ R75, R92, R75, R111 ;  /* 0x0000004b5c4b7223 */ /* 0x000fe2000001006f */
[-C--:B------:R-:W-:Y:S01]  /*4670*/  FFMA.FTZ R70, R88, R149.reuse, R3 ;  /* 0x0000009558467223 */ /* 0x080fe20000010003 */
[----:B------:R-:W-:Y:S01]  /*4680*/  FFMA.FTZ R74, R91, R149, R0 ;  /* 0x000000955b4a7223 */ /* 0x000fe20000010000 */
[----:B0-----:R-:W-:-:S04]  /*4690*/  IMAD.WIDE.U32 R150, R147, 0x10, R68 ;  /* 0x0000001093967825 */ /* 0x001fc800078e0044 */
[-C--:B------:R-:W-:Y:S01]  /*46a0*/  FFMA.FTZ R69, R86, R73.reuse, R107 ;  /* 0x0000004956457223 */ /* 0x080fe2000001006b */
[-C--:B------:R-:W-:Y:S01]  /*46b0*/  FFMA.FTZ R68, R85, R72.reuse, R4 ;  /* 0x0000004855447223 */ /* 0x080fe20000010004 */
[----:B------:R-:W-:Y:S01]  /*46c0*/  FFMA.FTZ R73, R90, R73, R109 ;  /* 0x000000495a497223 */ /* 0x000fe2000001006d */
[----:B------:R-:W-:-:S03]  /*46d0*/  FFMA.FTZ R72, R89, R72, R2 ;  /* 0x0000004859487223 */ /* 0x000fc60000010002 */
[----:B------:R0:W-:Y:S01]  /*46e0*/  STG.E.128 desc[UR4][R150.64], R68 ;  /* 0x0000004496007986 */ /* 0x0001e2000c101d04 */
[----:B-1----:R-:W-:-:S05]  /*46f0*/  IMAD.WIDE.U32 R152, R147, 0x10, R152 ;  /* 0x0000001093987825 */ /* 0x002fca00078e0098 */
[----:B------:R0:W-:Y:S02]  /*4700*/  STG.E.128 desc[UR4][R152.64], R72 ;  /* 0x0000004898007986 */ /* 0x0001e4000c101d04 */
.L_x_16276:
[----:B------:R-:W-:Y:S05]  /*4710*/  BSYNC B0 ;  /* 0x0000000000007941 */ /* 0x000fea0003800000 */
.L_x_16275:
[----:B------:R-:W-:Y:S02]  /*4720*/  ISETP.NE.AND P2, PT, R148, RZ, PT ;  /* 0x000000ff9400720c */ /* 0x000fe40003f45270 */
[----:B------:R-:W-:Y:S02]  /*4730*/  IADD3 R144, R144, UR8, RZ ;  /* 0x0000000890907c10 */ /* 0x000fe4000fffe0ff */
[----:B01234-:R-:W-:Y:S02]  /*4740*/  SEL R70, RZ, 0x1, P2 ;  /* 0x00000001ff467807 */ /* 0x01ffe40001000000 */
[----:B------:R-:W-:-:S13]  /*4750*/  ISETP.GE.AND P2, PT, R144, UR9, PT ;  /* 0x0000000990007c0c */ /* 0x000fda000bf46270 */
[----:B------:R-:W-:Y:S05]  /*4760*/  @!P2 BRA `(.L_x_16277) ;  /* 0xffffffd00024a947 */ /* 0x000fea000383ffff */
[----:B------:R-:W-:Y:S05]  /*4770*/  EXIT ;  /* 0x000000000000794d */ /* 0x000fea0003800000 */
.L_x_16264:
[----:B------:R-:W-:Y:S01]  /*4780*/  HFMA2.MMA R151, -RZ, RZ, 0, 5.9604644775390625e-08 ;  /* 0x00000001ff977435 */ /* 0x000fe200000001ff */
[----:B------:R-:W-:Y:S02]  /*4790*/  MOV R152, R69 ;  /* 0x0000004500987202 */ /* 0x000fe40000000f00 */
[----:B------:R-:W-:Y:S02]  /*47a0*/  MOV R154, 0x1f ;  /* 0x0000001f009a7802 */ /* 0x000fe40000000f00 */
[----:B------:R-:W-:-:S07]  /*47b0*/  MOV R149, 0xffffffff ;  /* 0xffffffff00957802 */ /* 0x000fce0000000f00 */
[----:B------:R-:W-:Y:S05]  /*47c0*/  WARPSYNC.COLLECTIVE R149, `(.L_x_16278) ;  /* 0x0000000095087348 */ /* 0x000fea0003c00000 */
[----:B------:R0:W1:Y:S02]  /*47d0*/  SHFL.BFLY P6, R150, R152, R151, R154 ;  /* 0x0c00009798967389 */ /* 0x00006400000c009a */
[----:B01----:R-:W-:Y:S01]  /*47e0*/  ENDCOLLECTIVE ;  /* 0x000000000000791b */ /* 0x003fe20003800000 */
.L_x_16278:
[----:B------:R-:W-:Y:S01]  /*47f0*/  HFMA2.MMA R151, -RZ, RZ, 0, 1.1920928955078125e-07 ;  /* 0x00000002ff977435 */ /* 0x000fe200000001ff */
[----:B------:R-:W-:-:S05]  /*4800*/  MOV R68, R150 ;  /* 0x0000009600447202 */ /* 0x000fca0000000f00 */
[----:B------:R-:W-:-:S05]  /*4810*/  FADD.FTZ R70, R69, R68 ;  /* 0x0000004445467221 */ /* 0x000fca0000010000 */
[----:B------:R-:W-:-:S07]  /*4820*/  MOV R152, R70 ;  /* 0x0000004600987202 */ /* 0x000fce0000000f00 */
[----:B------:R-:W-:Y:S05]  /*4830*/  WARPSYNC.COLLECTIVE R149, `(.L_x_16279) ;  /* 0x0000000095087348 */ /* 0x000fea0003c00000 */
[----:B------:R0:W1:Y:S02]  /*4840*/  SHFL.BFLY P6, R150, R152, R151, R154 ;  /* 0x0c00009798967389 */ /* 0x00006400000c009a */
[----:B01----:R-:W-:Y:S01]  /*4850*/  ENDCOLLECTIVE ;  /* 0x000000000000791b */ /* 0x003fe20003800000 */
.L_x_16279:
[----:B------:R-:W-:Y:S01]  /*4860*/  HFMA2.MMA R151, -RZ, RZ, 0, 2.384185791015625e-07 ;  /* 0x00000004ff977435 */ /* 0x000fe200000001ff */
[----:B------:R-:W-:-:S05]  /*4870*/  MOV R73, R150 ;  /* 0x0000009600497202 */ /* 0x000fca0000000f00 */
[----:B------:R-:W-:-:S05]  /*4880*/  FADD.FTZ R73, R70, R73 ;  /* 0x0000004946497221 */ /* 0x000fca0000010000 */
[----:B------:R-:W-:-:S07]  /*4890*/  MOV R152, R73 ;  /* 0x0000004900987202 */ /* 0x000fce0000000f00 */
[----:B------:R-:W-:Y:S05]  /*48a0*/  WARPSYNC.COLLECTIVE R149, `(.L_x_16280) ;  /* 0x0000000095087348 */ /* 0x000fea0003c00000 */
[----:B------:R0:W1:Y:S02]  /*48b0*/  SHFL.BFLY P6, R150, R152, R151, R154 ;  /* 0x0c00009798967389 */ /* 0x00006400000c009a */
[----:B01----:R-:W-:Y:S01]  /*48c0*/  ENDCOLLECTIVE ;  /* 0x000000000000791b */ /* 0x003fe20003800000 */
.L_x_16280:
[----:B------:R-:W-:Y:S01]  /*48d0*/  HFMA2.MMA R151, -RZ, RZ, 0, 4.76837158203125e-07 ;  /* 0x00000008ff977435 */ /* 0x000fe200000001ff */
[----:B------:R-:W-:-:S05]  /*48e0*/  MOV R68, R150 ;  /* 0x0000009600447202 */ /* 0x000fca0000000f00 */
[----:B------:R-:W-:-:S05]  /*48f0*/  FADD.FTZ R74, R73, R68 ;  /* 0x00000044494a7221 */ /* 0x000fca0000010000 */
[----:B------:R-:W-:-:S07]  /*4900*/  MOV R152, R74 ;  /* 0x0000004a00987202 */ /* 0x000fce0000000f00 */
[----:B------:R-:W-:Y:S05]  /*4910*/  WARPSYNC.COLLECTIVE R149, `(.L_x_16281) ;  /* 0x0000000095087348 */ /* 0x000fea0003c00000 */
[----:B------:R0:W1:Y:S02]  /*4920*/  SHFL.BFLY P6, R150, R152, R151, R154 ;  /* 0x0c00009798967389 */ /* 0x00006400000c009a */
[----:B01----:R-:W-:Y:S01]  /*4930*/  ENDCOLLECTIVE ;  /* 0x000000000000791b */ /* 0x003fe20003800000 */
.L_x_16281:
[----:B------:R-:W-:Y:S01]  /*4940*/  HFMA2.MMA R151, -RZ, RZ, 0, 9.5367431640625e-07 ;  /* 0x00000010ff977435 */ /* 0x000fe200000001ff */
[----:B------:R-:W-:-:S05]  /*4950*/  MOV R75, R150 ;  /* 0x00000096004b7202 */ /* 0x000fca0000000f00 */
[----:B------:R-:W-:-:S05]  /*4960*/  FADD.FTZ R75, R74, R75 ;  /* 0x0000004b4a4b7221 */ /* 0x000fca0000010000 */
[----:B------:R-:W-:-:S07]  /*4970*/  MOV R152, R75 ;  /* 0x0000004b00987202 */ /* 0x000fce0000000f00 */
[----:B------:R-:W-:Y:S05]  /*4980*/  WARPSYNC.COLLECTIVE R149, `(.L_x_16282) ;  /* 0x0000000095087348 */ /* 0x000fea0003c00000 */
[----:B------:R0:W1:Y:S02]  /*4990*/  SHFL.BFLY P6, R150, R152, R151, R154 ;  /* 0x0c00009798967389 */ /* 0x00006400000c009a */
[----:B01----:R-:W-:Y:S01]  /*49a0*/  ENDCOLLECTIVE ;  /* 0x000000000000791b */ /* 0x003fe20003800000 */
.L_x_16282:
[----:B------:R-:W-:Y:S01]  /*49b0*/  HFMA2.MMA R151, -RZ, RZ, 0, 5.9604644775390625e-08 ;  /* 0x00000001ff977435 */ /* 0x000fe200000001ff */
[----:B------:R-:W-:Y:S02]  /*49c0*/  MOV R68, R150 ;  /* 0x0000009600447202 */ /* 0x000fe40000000f00 */
[----:B------:R-:W-:-:S03]  /*49d0*/  ISETP.GT.U32.AND P6, PT, R145, 0xff, PT ;  /* 0x000000ff9100780c */ /* 0x000fc60003fc4070 */
        /* <DEDUP_REMOVED lines=55> */
.L_x_16283:
[----:B------:R-:W-:Y:S01]  /*4d50*/  HFMA2.MMA R151, -RZ, RZ, 0, 1.1920928955078125e-07 ;  /* 0x00000002ff977435 */ /* 0x000fe200000001ff */
[----:B------:R-:W-:-:S05]  /*4d60*/  MOV R70, R150 ;  /* 0x0000009600467202 */ /* 0x000fca0000000f00 */
[----:B------:R-:W-:-:S05]  /*4d70*/  FADD.FTZ R70, R69, R70 ;  /* 0x0000004645467221 */ /* 0x000fca0000010000 */
[----:B------:R-:W-:-:S07]  /*4d80*/  MOV R152, R70 ;  /* 0x0000004600987202 */ /* 0x000fce0000000f00 */
[----:B------:R-:W-:Y:S05]  /*4d90*/  WARPSYNC.COLLECTIVE R149, `(.L_x_16284) ;  /* 0x0000000095087348 */ /* 0x000fea0003c00000 */
[----:B------:R0:W1:Y:S02]  /*4da0*/  SHFL.BFLY P6, R150, R152, R151, R154 ;  /* 0x0c00009798967389 */ /* 0x00006400000c009a */
[----:B01----:R-:W-:Y:S01]  /*4db0*/  ENDCOLLECTIVE ;  /* 0x000000000000791b */ /* 0x003fe20003800000 */
.L_x_16284:
[----:B------:R-:W-:Y:S01]  /*4dc0*/  HFMA2.MMA R151, -RZ, RZ, 0, 2.384185791015625e-07 ;  /* 0x00000004ff977435 */ /* 0x000fe200000001ff */
[----:B------:R-:W-:-:S05]  /*4dd0*/  MOV R73, R150 ;  /* 0x0000009600497202 */ /* 0x000fca0000000f00 */
[----:B------:R-:W-:-:S05]  /*4de0*/  FADD.FTZ R73, R70, R73 ;  /* 0x0000004946497221 */ /* 0x000fca0000010000 */
[----:B------:R-:W-:-:S07]  /*4df0*/  MOV R152, R73 ;  /* 0x0000004900987202 */ /* 0x000fce0000000f00 */
[----:B------:R-:W-:Y:S05]  /*4e00*/  WARPSYNC.COLLECTIVE R149, `(.L_x_16285) ;  /* 0x0000000095087348 */ /* 0x000fea0003c00000 */
[----:B------:R0:W1:Y:S02]  /*4e10*/  SHFL.BFLY P6, R150, R152, R151, R154 ;  /* 0x0c00009798967389 */ /* 0x00006400000c009a */
[----:B01----:R-:W-:Y:S01]  /*4e20*/  ENDCOLLECTIVE ;  /* 0x000000000000791b */ /* 0x003fe20003800000 */
.L_x_16285:
[----:B------:R-:W-:Y:S01]  /*4e30*/  HFMA2.MMA R151, -RZ, RZ, 0, 4.76837158203125e-07 ;  /* 0x00000008ff977435 */ /* 0x000fe200000001ff */
[----:B------:R-:W-:-:S05]  /*4e40*/  MOV R74, R150 ;  /* 0x00000096004a7202 */ /* 0x000fca0000000f00 */
[----:B------:R-:W-:-:S05]  /*4e50*/  FADD.FTZ R74, R73, R74 ;  /* 0x0000004a494a7221 */ /* 0x000fca0000010000 */
[----:B------:R-:W-:-:S07]  /*4e60*/  MOV R152, R74 ;  /* 0x0000004a00987202 */ /* 0x000fce0000000f00 */
[----:B------:R-:W-:Y:S05]  /*4e70*/  WARPSYNC.COLLECTIVE R149, `(.L_x_16286) ;  /* 0x0000000095087348 */ /* 0x000fea0003c00000 */
[----:B------:R0:W1:Y:S02]  /*4e80*/  SHFL.BFLY P6, R150, R152, R151, R154 ;  /* 0x0c00009798967389 */ /* 0x00006400000c009a */
[----:B01----:R-:W-:Y:S01]  /*4e90*/  ENDCOLLECTIVE ;  /* 0x000000000000791b */ /* 0x003fe20003800000 */
.L_x_16286:
[----:B------:R-:W-:Y:S01]  /*4ea0*/  HFMA2.MMA R151, -RZ, RZ, 0, 9.5367431640625e-07 ;  /* 0x00000010ff977435 */ /* 0x000fe200000001ff */
[----:B------:R-:W-:-:S05]  /*4eb0*/  MOV R75, R150 ;  /* 0x00000096004b7202 */ /* 0x000fca0000000f00 */
[----:B------:R-:W-:-:S05]  /*4ec0*/  FADD.FTZ R75, R74, R75 ;  /* 0x0000004b4a4b7221 */ /* 0x000fca0000010000 */
[----:B------:R-:W-:-:S07]  /*4ed0*/  MOV R152, R75 ;  /* 0x0000004b00987202 */ /* 0x000fce0000000f00 */
[----:B------:R-:W-:Y:S05]  /*4ee0*/  WARPSYNC.COLLECTIVE R149, `(.L_x_16287) ;  /* 0x0000000095087348 */ /* 0x000fea0003c00000 */
[----:B------:R0:W1:Y:S02]  /*4ef0*/  SHFL.BFLY P6, R150, R152, R151, R154 ;  /* 0x0c00009798967389 */ /* 0x00006400000c009a */
[----:B01----:R-:W-:Y:S01]  /*4f00*/  ENDCOLLECTIVE ;  /* 0x000000000000791b */ /* 0x003fe20003800000 */
.L_x_16287:
[----:B------:R-:W-:Y:S05]  /*4f10*/  BRA `(.L_x_16288) ;  /* 0xffffffe8005c7947 */ /* 0x000fea000383ffff */
.L_x_16289:
        /* <DEDUP_REMOVED lines=14> */
.L_x_20604:


//--------------------- .text._ZN10layer_norm31ln_parallel_residual_fwd_kernelINS_13Kernel_traitsI6__halfffffjLj3072ELj1ELj1ELj4ELj16ENS_18Kernel_traits_baseILj3072ES2_ffffjLj128EEEEELb0ELb0ELb1EEEvNS_9FwdParamsE --------------------------
	.section	.text._ZN10layer_norm31ln_parallel_residual_fwd_kernelINS_13Kernel_traitsI6__halfffffjLj3072ELj1ELj1ELj4ELj16ENS_18Kernel_traits_baseILj3072ES2_ffffjLj128EEEEELb0ELb0ELb1EEEvNS_9FwdParamsE,"ax",@progbits
	.align	128
        .global         _ZN10layer_norm31ln_parallel_residual_fwd_kernelINS_13Kernel_traitsI6__halfffffjLj3072ELj1ELj1ELj4ELj16ENS_18Kernel_traits_baseILj3072ES2_ffffjLj128EEEEELb0ELb0ELb1EEEvNS_9FwdParamsE
        .type           _ZN10layer_norm31ln_parallel_residual_fwd_kernelINS_13Kernel_traitsI6__halfffffjLj3072ELj1ELj1ELj4ELj16ENS_18Kernel_traits_baseILj3072ES2_ffffjLj128EEEEELb0ELb0ELb1EEEvNS_9FwdParamsE,@function
        .size           _ZN10layer_norm31ln_parallel_residual_fwd_kernelINS_13Kernel_traitsI6__halfffffjLj3072ELj1ELj1ELj4ELj16ENS_18Kernel_traits_baseILj3072ES2_ffffjLj128EEEEELb0ELb0ELb1EEEvNS_9FwdParamsE,(.L_x_20605 - _ZN10layer_norm31ln_parallel_residual_fwd_kernelINS_13Kernel_traitsI6__halfffffjLj3072ELj1ELj1ELj4ELj16ENS_18Kernel_traits_baseILj3072ES2_ffffjLj128EEEEELb0ELb0ELb1EEEvNS_9FwdParamsE)
        .other          _ZN10layer_norm31ln_parallel_residual_fwd_kernelINS_13Kernel_traitsI6__halfffffjLj3072ELj1ELj1ELj4ELj16ENS_18Kernel_traits_baseILj3072ES2_ffffjLj128EEEEELb0ELb0ELb1EEEvNS_9FwdParamsE,@"STO_CUDA_ENTRY STV_DEFAULT"
_ZN10layer_norm31ln_parallel_residual_fwd_kernelINS_13Kernel_traitsI6__halfffffjLj3072ELj1ELj1ELj4ELj16ENS_18Kernel_traits_baseILj3072ES2_ffffjLj128EEEEELb0ELb0ELb1EEEvNS_9FwdParamsE:
.text._ZN10layer_norm31ln_parallel_residual_fwd_kernelINS_13Kernel_traitsI6__halfffffjLj3072ELj1ELj1ELj4ELj16ENS_18Kernel_traits_baseILj3072ES2_ffffjLj128EEEEELb0ELb0ELb1EEEvNS_9FwdParamsE:
        /* <DEDUP_REMOVED lines=10> */
[C---:B0-----:R-:W-:Y:S02]  /*00a0*/  SHF.L.U32 R0, R136.reuse, 0x3, RZ ;  /* 0x0000000388007819 */ /* 0x041fe400000006ff */
[----:B------:R-:W-:Y:S02]  /*00b0*/  LOP3.LUT R138, R136, 0x7f, RZ, 0xc0, !PT ;  /* 0x0000007f888a7812 */ /* 0x000fe400078ec0ff */
[----:B------:R-:W-:-:S02]  /*00c0*/  LOP3.LUT R0, R0, 0x3f8, RZ, 0xc0, !PT ;  /* 0x000003f800007812 */ /* 0x000fc400078ec0ff */
[----:B------:R-:W-:Y:S02]  /*00d0*/  SHF.L.U32 R18, R138, 0x3, RZ ;  /* 0x000000038a127819 */ /* 0x000fe400000006ff */
[----:B------:R-:W-:Y:S02]  /*00e0*/  IADD3 R2, P0, R0, UR4, RZ ;  /* 0x0000000400027c10 */ /* 0x000fe4000ff1e0ff */
[----:B------:R-:W-:Y:S02]  /*00f0*/  IADD3 R4, P1, R18, UR6, RZ ;  /* 0x0000000612047c10 */ /* 0x000fe4000ff3e0ff */
[----:B------:R-:W-:Y:S01]  /*0100*/  IADD3.X R3, RZ, UR5, RZ, P0, !PT ;  /* 0x00000005ff037c10 */ /* 0x000fe200087fe4ff */
[----:B------:R-:W-:Y:S01]  /*0110*/  ULDC.64 UR4, c[0x0][0x208] ;  /* 0x0000820000047ab9 */ /* 0x000fe20000000a00 */
[----:B------:R-:W-:-:S03]  /*0120*/  IADD3.X R5, RZ, UR7, RZ, P1, !PT ;  /* 0x00000007ff057c10 */ /* 0x000fc60008ffe4ff */
[----:B------:R0:W5:Y:S04]  /*0130*/  @P2 LDG.E.64 R96, desc[UR4][R2.64] ;  /* 0x0000000402602981 */ /* 0x000168000c1e1b00 */
[----:B------:R0:W5:Y:S04]  /*0140*/  @P3 LDG.E.64 R94, desc[UR4][R4.64] ;  /* 0x00000004045e3981 */ /* 0x000168000c1e1b00 */
[----:B------:R0:W5:Y:S04]  /*0150*/  @P2 LDG.E.64 R92, desc[UR4][R2.64+0x400] ;  /* 0x00040004025c2981 */ /* 0x000168000c1e1b00 */
[----:B------:R0:W5:Y:S04]  /*0160*/  @P3 LDG.E.64 R90, desc[UR4][R4.64+0x400] ;  /* 0x00040004045a3981 */ /* 0x000168000c1e1b00 */
[----:B------:R0:W5:Y:S04]  /*0170*/  @P2 LDG.E.64 R88, desc[UR4][R2.64+0x800] ;  /* 0x0008000402582981 */ /* 0x000168000c1e1b00 */
[----:B------:R0:W5:Y:S01]  /*0180*/  @P3 LDG.E.64 R36, desc[UR4][R4.64+0x800] ;  /* 0x0008000404243981 */ /* 0x000162000c1e1b00 */
[----:B------:R-:W2:Y:S03]  /*0190*/  S2UR UR6, SR_CTAID.X ;  /* 0x00000000000679c3 */ /* 0x000ea60000002500 */
[----:B------:R0:W5:Y:S04]  /*01a0*/  @P2 LDG.E.64 R84, desc[UR4][R2.64+0xc00] ;  /* 0x000c000402542981 */ /* 0x000168000c1e1b00 */
[----:B------:R0:W5:Y:S04]  /*01b0*/  @P3 LDG.E.64 R34, desc[UR4][R4.64+0xc00] ;  /* 0x000c000404223981 */ /* 0x000168000c1e1b00 */
[----:B------:R0:W5:Y:S01]  /*01c0*/  @P2 LDG.E.64 R80, desc[UR4][R2.64+0x1000] ;  /* 0x0010000402502981 */ /* 0x000162000c1e1b00 */
[----:B------:R-:W-:Y:S01]  /*01d0*/  IADD3 R16, P0, R0, UR8, RZ ;  /* 0x0000000800107c10 */ /* 0x000fe2000ff1e0ff */
[----:B------:R-:W-:-:S02]  /*01e0*/  ULDC UR8, c[0x0][0x214] ;  /* 0x0000850000087ab9 */ /* 0x000fc40000000800 */
[----:B------:R0:W5:Y:S01]  /*01f0*/  @P3 LDG.E.64 R32, desc[UR4][R4.64+0x1000] ;  /* 0x0010000404203981 */ /* 0x000162000c1e1b00 */
[----:B------:R-:W-:-:S03]  /*0200*/  IADD3.X R17, RZ, UR9, RZ, P0, !PT ;  /* 0x00000009ff117c10 */ /* 0x000fc600087fe4ff */
[----:B------:R0:W5:Y:S04]  /*0210*/  @P2 LDG.E.64 R76, desc[UR4][R2.64+0x1400] ;  /* 0x00140004024c2981 */ /* 0x000168000c1e1b00 */
[----:B------:R0:W5:Y:S01]  /*0220*/  @P3 LDG.E.64 R48, desc[UR4][R4.64+0x1400] ;  /* 0x0014000404303981 */ /* 0x000162000c1e1b00 */
[----:B--2---:R-:W-:Y:S01]  /*0230*/  LEA.HI R136, R136, UR6, RZ, 0x19 ;  /* 0x0000000688887c11 */ /* 0x004fe2000f8fc8ff */
[----:B------:R-:W-:-:S03]  /*0240*/  ULDC.64 UR6, c[0x0][0x268] ;  /* 0x00009a0000067ab9 */ /* 0x000fc60000000a00 */
[----:B------:R-:W-:Y:S01]  /*0250*/  ISETP.GE.AND P1, PT, R136, UR8, PT ;  /* 0x0000000888007c0c */ /* 0x000fe2000bf26270 */
[----:B------:R-:W-:Y:S01]  /*0260*/  ULDC.64 UR8, c[0x0][0x230] ;  /* 0x00008c0000087ab9 */ /* 0x000fe20000000a00 */
[----:B------:R-:W-:Y:S02]  /*0270*/  IADD3 R18, P4, R18, UR6, RZ ;  /* 0x0000000612127c10 */ /* 0x000fe4000ff9e0ff */
[----:B-1----:R-:W-:Y:S02]  /*0280*/  LOP3.LUT P0, RZ, R20, UR8, RZ, 0xfc, !PT ;  /* 0x0000000814ff7c12 */ /* 0x002fe4000f80fcff */
[----:B------:R-:W-:Y:S02]  /*0290*/  IADD3.X R19, RZ, UR7, RZ, P4, !PT ;  /* 0x00000007ff137c10 */ /* 0x000fe4000a7fe4ff */
[----:B------:R-:W-:-:S05]  /*02a0*/  LOP3.LUT P0, RZ, R21, UR9, RZ, 0xfc, P0 ;  /* 0x0000000915ff7c12 */ /* 0x000fca000800fcff */
[----:B0-----:R-:W-:Y:S08]  /*02b0*/  @P1 EXIT ;  /* 0x000000000000194d */ /* 0x001ff00003800000 */
[----:B------:R-:W2:Y:S04]  /*02c0*/  LDG.E.64 R50, desc[UR4][R16.64] ;  /* 0x0000000410327981 */ /* 0x000ea8000c1e1b00 */
[----:B------:R-:W3:Y:S04]  /*02d0*/  LDG.E.64 R14, desc[UR4][R16.64+0x400] ;  /* 0x00040004100e7981 */ /* 0x000ee8000c1e1b00 */
[----:B------:R-:W4:Y:S04]  /*02e0*/  LDG.E.64 R12, desc[UR4][R16.64+0x800] ;  /* 0x00080004100c7981 */ /* 0x000f28000c1e1b00 */
        /* <DEDUP_REMOVED lines=8> */
[----:B------:R0:W4:Y:S01]  /*0370*/  LDG.E.64 R24, desc[UR4][R18.64+0x1400] ;  /* 0x0014000412187981 */ /* 0x000122000c1e1b00 */
        /* <DEDUP_REMOVED lines=9> */
[----:B------:R-:W-:Y:S01]  /*0410*/  SHF.R.U64 R46, R96, 0x10, R97 ;  /* 0x00000010602e7819 */ /* 0x000fe20000001261 */
[----:B------:R-:W-:Y:S01]  /*0420*/  HADD2.F32 R98, -RZ, R96.H0_H0 ;  /* 0x20000060ff627230 */ /* 0x000fe20000004100 */
[----:B------:R-:W-:Y:S02]  /*0430*/  @!P3 CS2R R32, SRZ ;  /* 0x000000000020b805 */ /* 0x000fe4000001ff00 */
[----:B------:R-:W-:Y:S01]  /*0440*/  ISETP.NE.U32.AND P1, PT, R20, RZ, PT ;  /* 0x000000ff1400720c */ /* 0x000fe20003f25070 */
[----:B------:R-:W-:Y:S01]  /*0450*/  HADD2.F32 R96, -RZ, R94.H0_H0 ;  /* 0x2000005eff607230 */ /* 0x000fe20000004100 */
[----:B------:R-:W-:-:S02]  /*0460*/  SHF.R.U64 R23, R94, 0x10, R95 ;  /* 0x000000105e177819 */ /* 0x000fc4000000125f */
[----:B------:R-:W-:Y:S02]  /*0470*/  @!P2 CS2R R76, SRZ ;  /* 0x00000000004ca805 */ /* 0x000fe4000001ff00 */
[----:B------:R-:W-:Y:S02]  /*0480*/  @!P3 CS2R R48, SRZ ;  /* 0x000000000030b805 */ /* 0x000fe4000001ff00 */
[----:B------:R-:W-:Y:S01]  /*0490*/  SHF.R.U64 R20, R92, 0x10, R93 ;  /* 0x000000105c147819 */ /* 0x000fe2000000125d */
[----:B------:R-:W-:Y:S01]  /*04a0*/  HADD2.F32 R94, -RZ, R92.H0_H0 ;  /* 0x2000005cff5e7230 */ /* 0x000fe20000004100 */
[----:B0-----:R-:W-:Y:S01]  /*04b0*/  SHF.R.U64 R19, R90, 0x10, R91 ;  /* 0x000000105a137819 */ /* 0x001fe2000000125b */
[----:B------:R-:W-:Y:S01]  /*04c0*/  HADD2.F32 R92, -RZ, R90.H0_H0 ;  /* 0x2000005aff5c7230 */ /* 0x000fe20000004100 */
[----:B------:R-:W-:Y:S01]  /*04d0*/  SHF.R.U64 R16, R88, 0x10, R89 ;  /* 0x0000001058107819 */ /* 0x000fe20000001259 */
[----:B------:R-:W-:Y:S01]  /*04e0*/  HADD2.F32 R90, -RZ, R88.H0_H0 ;  /* 0x20000058ff5a7230 */ /* 0x000fe20000004100 */
[----:B------:R-:W-:Y:S01]  /*04f0*/  SHF.R.U64 R42, R84, 0x10, R85 ;  /* 0x00000010542a7819 */ /* 0x000fe20000001255 */
        /* <DEDUP_REMOVED lines=9> */
[----:B------:R-:W-:Y:S01]  /*0590*/  SHF.R.U64 R38, R80, 0x10, R81 ;  /* 0x0000001050267819 */ /* 0x000fe20000001251 */
[----:B------:R-:W-:Y:S01]  /*05a0*/  HADD2.F32 R83, -RZ, R34.H0_H0 ;  /* 0x20000022ff537230 */ /* 0x000fe20000004100 */
[----:B------:R-:W-:Y:S01]  /*05b0*/  ISETP.NE.AND.EX P1, PT, R21, RZ, PT, P1 ;  /* 0x000000ff1500720c */ /* 0x000fe20003f25310 */
[----:B------:R-:W-:Y:S01]  /*05c0*/  HADD2.F32 R79, -RZ, R32.H0_H0 ;  /* 0x20000020ff4f7230 */ /* 0x000fe20000004100 */
[--C-:B------:R-:W-:Y:S01]  /*05d0*/  SHF.R.U64 R37, R32, 0x10, R33.reuse ;  /* 0x0000001020257819 */ /* 0x100fe20000001221 */
[----:B------:R-:W-:Y:S01]  /*05e0*/  HADD2.F32 R80, -RZ, R33.H0_H0 ;  /* 0x20000021ff507230 */ /* 0x000fe20000004100 */
[----:B------:R-:W-:Y:S01]  /*05f0*/  SHF.R.U32.HI R35, RZ, 0x10, R33 ;  /* 0x00000010ff237819 */ /* 0x000fe20000011621 */
[----:B------:R-:W-:Y:S01]  /*0600*/  ULDC.U8 UR6, c[0x0][0x2a0] ;  /* 0x0000a80000067ab9 */ /* 0x000fe20000000000 */
[----:B------:R-:W-:Y:S01]  /*0610*/  SHF.R.U32.HI R22, RZ, 0x10, R97 ;  /* 0x00000010ff167819 */ /* 0x000fe20000011661 */
[----:B------:R-:W-:Y:S01]  /*0620*/  HFMA2.MMA R146, -RZ, RZ, 0, 5.9604644775390625e-08 ;  /* 0x00000001ff927435 */ /* 0x000fe200000001ff */
        /* <DEDUP_REMOVED lines=20> */
[----:B------:R-:W-:Y:S01]  /*0770*/  ISETP.NE.AND P5, PT, RZ, UR6, PT ;  /* 0x00000006ff007c0c */ /* 0x000fe2000bfa5270 */
[----:B------:R-:W-:Y:S01]  /*0780*/  HADD2.F32 R76, -RZ, R49.H0_H0 ;  /* 0x20000031ff4c7230 */ /* 0x000fe20000004100 */
[----:B------:R-:W-:Y:S01]  /*0790*/  ULDC UR7, c[0x0][0x218] ;  /* 0x0000860000077ab9 */ /* 0x000fe20000000800 */
[----:B------:R-:W-:Y:S01]  /*07a0*/  HADD2.F32 R23, -RZ, R23.H0_H0 ;  /* 0x20000017ff177230 */ /* 0x000fe20000004100 */
[----:B------:R-:W-:Y:S01]  /*07b0*/  ULDC UR8, c[0x0][0x290] ;  /* 0x0000a40000087ab9 */ /* 0x000fe20000000800 */
[----:B------:R-:W-:Y:S01]  /*07c0*/  HADD2.F32 R22, -RZ, R22.H0_H0 ;  /* 0x20000016ff167230 */ /* 0x000fe20000004100 */
[----:B------:R-:W-:Y:S01]  /*07d0*/  ULDC.64 UR12, c[0x0][0x230] ;  /* 0x00008c00000c7ab9 */ /* 0x000fe20000000a00 */
[----:B------:R-:W-:Y:S01]  /*07e0*/  HADD2.F32 R21, -RZ, R21.H0_H0 ;  /* 0x20000015ff157230 */ /* 0x000fe20000004100 */
[----:B------:R-:W-:Y:S01]  /*07f0*/  ULDC.64 UR14, c[0x0][0x228] ;  /* 0x00008a00000e7ab9 */ /* 0x000fe20000000a00 */
[----:B------:R-:W-:Y:S01]  /*0800*/  HADD2.F32 R20, -RZ, R20.H0_H0 ;  /* 0x20000014ff147230 */ /* 0x000fe20000004100 */
[----:B------:R-:W-:Y:S01]  /*0810*/  ULDC.64 UR10, c[0x0][0x210] ;  /* 0x00008400000a7ab9 */ /* 0x000fe20000000a00 */
[----:B------:R-:W-:-:S02]  /*0820*/  HADD2.F32 R19, -RZ, R19.H0_H0 ;  /* 0x20000013ff137230 */ /* 0x000fc40000004100 */
[----:B------:R-:W-:Y:S02]  /*0830*/  HADD2.F32 R18, -RZ, R18.H0_H0 ;  /* 0x20000012ff127230 */ /* 0x000fe40000004100 */
[----:B------:R-:W-:Y:S02]  /*0840*/  HADD2.F32 R17, -RZ, R17.H0_H0 ;  /* 0x20000011ff117230 */ /* 0x000fe40000004100 */
[----:B------:R-:W-:Y:S02]  /*0850*/  HADD2.F32 R16, -RZ, R16.H0_H0 ;  /* 0x20000010ff107230 */ /* 0x000fe40000004100 */
[----:B------:R-:W-:Y:S01]  /*0860*/  HADD2.F32 R0, -RZ, R0.H0_H0 ;  /* 0x20000000ff007230 */ /* 0x000fe20000004100 */
[--C-:B--2---:R-:W-:Y:S01]  /*0870*/  SHF.R.U64 R133, R50, 0x10, R51.reuse ;  /* 0x0000001032857819 */ /* 0x104fe20000001233 */
[----:B------:R-:W-:Y:S01]  /*0880*/  HADD2.F32 R137, -RZ, R50.H0_H0 ;  /* 0x20000032ff897230 */ /* 0x000fe20000004100 */
[----:B------:R-:W-:Y:S01]  /*0890*/  SHF.R.U32.HI R131, RZ, 0x10, R51 ;  /* 0x00000010ff837819 */ /* 0x000fe20000011633 */
[----:B------:R-:W-:Y:S01]  /*08a0*/  HADD2.F32 R132, -RZ, R51.H0_H0 ;  /* 0x20000033ff847230 */ /* 0x000fe20000004100 */
[--C-:B---3--:R-:W-:Y:S01]  /*08b0*/  SHF.R.U64 R125, R14, 0x10, R15.reuse ;  /* 0x000000100e7d7819 */ /* 0x108fe2000000120f */
[----:B------:R-:W-:Y:S01]  /*08c0*/  HADD2.F32 R129, -RZ, R14.H0_H0 ;  /* 0x2000000eff817230 */ /* 0x000fe20000004100 */
[----:B------:R-:W-:Y:S01]  /*08d0*/  SHF.R.U32.HI R123, RZ, 0x10, R15 ;  /* 0x00000010ff7b7819 */ /* 0x000fe2000001160f */
[----:B------:R-:W-:Y:S01]  /*08e0*/  HADD2.F32 R124, -RZ, R15.H0_H0 ;  /* 0x2000000fff7c7230 */ /* 0x000fe20000004100 */
[--C-:B----4-:R-:W-:Y:S01]  /*08f0*/  SHF.R.U64 R119, R12, 0x10, R13.reuse ;  /* 0x000000100c777819 */ /* 0x110fe2000000120d */
        /* <DEDUP_REMOVED lines=77> */
[----:B------:R-:W-:-:S07]  /*0dd0*/  HADD2.F32 R117, -RZ, R117.H0_H0 ;  /* 0x20000075ff757230 */ /* 0x000fce0000004100 */
.L_x_16387:
        /* <DEDUP_REMOVED lines=23> */
.L_x_16291:
[----:B-----5:R-:W-:Y:S01]  /*0f50*/  FADD.FTZ R64, R36, R64 ;  /* 0x0000004024407221 */ /* 0x020fe20000010000 */
[----:B------:R-:W-:Y:S06]  /*0f60*/  BRA `(.L_x_16292) ;  /* 0x0000000000087947 */ /* 0x000fec0003800000 */
.L_x_16290:
[----:B-----5:R-:W-:-:S04]  /*0f70*/  FADD.FTZ R64, R32, R64 ;  /* 0x0000004020407221 */ /* 0x020fc80000010000 */
[----:B------:R-:W-:-:S07]  /*0f80*/  @P2 FADD.FTZ R64, R36, R64 ;  /* 0x0000004024402221 */ /* 0x000fce0000010000 */
.L_x_16292:
[----:B-----5:R-:W-:-:S07]  /*0f90*/  MOV R40, R64 ;  /* 0x0000004000287202 */ /* 0x020fce0000000f00 */
.L_x_16293:
[----:B------:R-:W-:Y:S05]  /*0fa0*/  @P3 BRA `(.L_x_16294) ;  /* 0x00000000001c3947 */ /* 0x000fea0003800000 */
[----:B------:R-:W-:-:S04]  /*0fb0*/  ISETP.NE.U32.AND P4, PT, RZ, UR12, PT ;  /* 0x0000000cff007c0c */ /* 0x000fc8000bf85070 */
[----:B------:R-:W-:-:S13]  /*0fc0*/  ISETP.NE.AND.EX P4, PT, RZ, UR13, PT, P4 ;  /* 0x0000000dff007c0c */ /* 0x000fda000bf85340 */
[----:B------:R-:W-:Y:S05]  /*0fd0*/  @P4 BRA `(.L_x_16295) ;  /* 0x0000000000084947 */ /* 0x000fea0003800000 */
[----:B------:R-:W-:Y:S05]  /*0fe0*/  @P0 BRA `(.L_x_16296) ;  /* 0x0000000000140947 */ /* 0x000fea0003800000 */
[----:B------:R-:W-:Y:S05]  /*0ff0*/  BRA `(.L_x_16297) ;  /* 0x0000000000147947 */ /* 0x000fea0003800000 */
.L_x_16295:
[----:B-----5:R-:W-:Y:S01]  /*1000*/  FADD.FTZ R65, R37, R65 ;  /* 0x0000004125417221 */ /* 0x020fe20000010000 */
[----:B------:R-:W-:Y:S06]  /*1010*/  BRA `(.L_x_16296) ;  /* 0x0000000000087947 */ /* 0x000fec0003800000 */
.L_x_16294:
[----:B-----5:R-:W-:-:S04]  /*1020*/  FADD.FTZ R65, R33, R65 ;  /* 0x0000004121417221 */ /* 0x020fc80000010000 */
[----:B------:R-:W-:-:S07]  /*1030*/  @P2 FADD.FTZ R65, R37, R65 ;  /* 0x0000004125412221 */ /* 0x000fce0000010000 */
.L_x_16296:
[----:B-----5:R-:W-:-:S07]  /*1040*/  MOV R41, R65 ;  /* 0x0000004100297202 */ /* 0x020fce0000000f00 */
.L_x_16297:
[----:B------:R-:W-:Y:S05]  /*1050*/  @P3 BRA `(.L_x_16298) ;  /* 0x00000000001c3947 */ /* 0x000fea0003800000 */
[----:B------:R-:W-:-:S04]  /*1060*/  ISETP.NE.U32.AND P4, PT, RZ, UR12, PT ;  /* 0x0000000cff007c0c */ /* 0x000fc8000bf85070 */
[----:B------:R-:W-:-:S13]  /*1070*/  ISETP.NE.AND.EX P4, PT, RZ, UR13, PT, P4 ;  /* 0x0000000dff007c0c */ /* 0x000fda000bf85340 */
[----:B------:R-:W-:Y:S05]  /*1080*/  @P4 BRA `(.L_x_16299) ;  /* 0x0000000000084947 */ /* 0x000fea0003800000 */
[----:B------:R-:W-:Y:S05]  /*1090*/  @P0 BRA `(.L_x_16300) ;  /* 0x0000000000140947 */ /* 0x000fea0003800000 */
[----:B------:R-:W-:Y:S05]  /*10a0*/  BRA `(.L_x_16301) ;  /* 0x0000000000147947 */ /* 0x000fea0003800000 */
.L_x_16299:
[----:B-----5:R-:W-:Y:S01]  /*10b0*/  FADD.FTZ R66, R38, R66 ;  /* 0x0000004226427221 */ /* 0x020fe20000010000 */
[----:B------:R-:W-:Y:S06]  /*10c0*/  BRA `(.L_x_16300) ;  /* 0x0000000000087947 */ /* 0x000fec0003800000 */
.L_x_16298:
[----:B-----5:R-:W-:-:S04]  /*10d0*/  FADD.FTZ R66, R34, R66 ;  /* 0x0000004222427221 */ /* 0x020fc80000010000 */
[----:B------:R-:W-:-:S07]  /*10e0*/  @P2 FADD.FTZ R66, R38, R66 ;  /* 0x0000004226422221 */ /* 0x000fce0000010000 */
.L_x_16300:
[----:B-----5:R-:W-:-:S07]  /*10f0*/  MOV R42, R66 ;  /* 0x00000042002a7202 */ /* 0x020fce0000000f00 */
.L_x_16301:
[----:B------:R-:W-:Y:S05]  /*1100*/  @P3 BRA `(.L_x_16302) ;  /* 0x00000000001c3947 */ /* 0x000fea0003800000 */
[----:B------:R-:W-:-:S04]  /*1110*/  ISETP.NE.U32.AND P4, PT, RZ, UR12, PT ;  /* 0x0000000cff007c0c */ /* 0x000fc8000bf85070 */
[----:B------:R-:W-:-:S13]  /*1120*/  ISETP.NE.AND.EX P4, PT, RZ, UR13, PT, P4 ;  /* 0x0000000dff007c0c */ /* 0x000fda000bf85340 */
[----:B------:R-:W-:Y:S05]  /*1130*/  @P4 BRA `(.L_x_16303) ;  /* 0x0000000000084947 */ /* 0x000fea0003800000 */
[----:B------:R-:W-:Y:S05]  /*1140*/  @P0 BRA `(.L_x_16304) ;  /* 0x0000000000140947 */ /* 0x000fea0003800000 */
[----:B------:R-:W-:Y:S05]  /*1150*/  BRA `(.L_x_16305) ;  /* 0x0000000000147947 */ /* 0x000fea0003800000 */
.L_x_16303:
[----:B-----5:R-:W-:Y:S01]  /*1160*/  FADD.FTZ R67, R39, R67 ;  /* 0x0000004327437221 */ /* 0x020fe20000010000 */
[----:B------:R-:W-:Y:S06]  /*1170*/  BRA `(.L_x_16304) ;  /* 0x0000000000087947 */ /* 0x000fec0003800000 */
.L_x_16302:
[----:B-----5:R-:W-:-:S04]  /*1180*/  FADD.FTZ R67, R35, R67 ;  /* 0x0000004323437221 */ /* 0x020fc80000010000 */
[----:B------:R-:W-:-:S07]  /*1190*/  @P2 FADD.FTZ R67, R39, R67 ;  /* 0x0000004327432221 */ /* 0x000fce0000010000 */
.L_x_16304:
[----:B-----5:R-:W-:-:S07]  /*11a0*/  MOV R43, R67 ;  /* 0x00000043002b7202 */ /* 0x020fce0000000f00 */
.L_x_16305:
        /* <DEDUP_REMOVED lines=8> */
[----:B------:R-:W5:Y:S04]  /*1230*/  LDG.E.128 R60, desc[UR4][R60.64] ;  /* 0x000000043c3c7981 */ /* 0x000f68000c1e1d00 */
[----:B-----5:R0:W5:Y:S01]  /*1240*/  @P1 LDG.E.128 R32, desc[UR4][R46.64] ;  /* 0x000000042e201981 */ /* 0x020162000c1e1d00 */
[----:B--2---:R-:W-:-:S05]  /*1250*/  @P2 IMAD.WIDE.U32 R44, R55, 0x10, R44 ;  /* 0x00000010372c2825 */ /* 0x004fca00078e002c */
[----:B------:R0:W5:Y:S01]  /*1260*/  @P2 LDG.E.128 R36, desc[UR4][R44.64] ;  /* 0x000000042c242981 */ /* 0x000162000c1e1d00 */
[----:B------:R-:W1:Y:S02]  /*1270*/  S2R R142, SR_TID.X ;  /* 0x00000000008e7919 */ /* 0x000e640000002100 */
[----:B-1----:R-:W-:Y:S01]  /*1280*/  LOP3.LUT R138, R142, 0x7f, RZ, 0xc0, !PT ;  /* 0x0000007f8e8a7812 */ /* 0x002fe200078ec0ff */
[----:B0-----:R-:W-:Y:S06]  /*1290*/  @P3 BRA `(.L_x_16306) ;  /* 0x00000000001c3947 */ /* 0x001fec0003800000 */
[----:B------:R-:W-:-:S04]  /*12a0*/  ISETP.NE.U32.AND P4, PT, RZ, UR12, PT ;  /* 0x0000000cff007c0c */ /* 0x000fc8000bf85070 */
[----:B------:R-:W-:-:S13]  /*12b0*/  ISETP.NE.AND.EX P4, PT, RZ, UR13, PT, P4 ;  /* 0x0000000dff007c0c */ /* 0x000fda000bf85340 */
[----:B------:R-:W-:Y:S05]  /*12c0*/  @P4 BRA `(.L_x_16307) ;  /* 0x0000000000084947 */ /* 0x000fea0003800000 */
[----:B------:R-:W-:Y:S05]  /*12d0*/  @P0 BRA `(.L_x_16308) ;  /* 0x0000000000140947 */ /* 0x000fea0003800000 */
[----:B------:R-:W-:Y:S05]  /*12e0*/  BRA `(.L_x_16309) ;  /* 0x0000000000147947 */ /* 0x000fea0003800000 */
.L_x_16307:
[----:B-----5:R-:W-:Y:S01]  /*12f0*/  FADD.FTZ R60, R36, R60 ;  /* 0x0000003c243c7221 */ /* 0x020fe20000010000 */
[----:B------:R-:W-:Y:S06]  /*1300*/  BRA `(.L_x_16308) ;  /* 0x0000000000087947 */ /* 0x000fec0003800000 */
.L_x_16306:
[----:B-----5:R-:W-:-:S04]  /*1310*/  FADD.FTZ R60, R32, R60 ;  /* 0x0000003c203c7221 */ /* 0x020fc80000010000 */
[----:B------:R-:W-:-:S07]  /*1320*/  @P2 FADD.FTZ R60, R36, R60 ;  /* 0x0000003c243c2221 */ /* 0x000fce0000010000 */
.L_x_16308:
[----:B------:R-:W-:-:S07]  /*1330*/  MOV R40, R60 ;  /* 0x0000003c00287202 */ /* 0x000fce0000000f00 */
.L_x_16309:
[----:B------:R-:W-:Y:S05]  /*1340*/  @P3 BRA `(.L_x_16310) ;  /* 0x00000000001c3947 */ /* 0x000fea0003800000 */
[----:B------:R-:W-:-:S04]  /*1350*/  ISETP.NE.U32.AND P4, PT, RZ, UR12, PT ;  /* 0x0000000cff007c0c */ /* 0x000fc8000bf85070 */
[----:B------:R-:W-:-:S13]  /*1360*/  ISETP.NE.AND.EX P4, PT, RZ, UR13, PT, P4 ;  /* 0x0000000dff007c0c */ /* 0x000fda000bf85340 */
[----:B------:R-:W-:Y:S05]  /*1370*/  @P4 BRA `(.L_x_16311) ;  /* 0x0000000000084947 */ /* 0x000fea0003800000 */
[----:B------:R-:W-:Y:S05]  /*1380*/  @P0 BRA `(.L_x_16312) ;  /* 0x0000000000140947 */ /* 0x000fea0003800000 */
[----:B------:R-:W-:Y:S05]  /*1390*/  BRA `(.L_x_16313) ;  /* 0x0000000000147947 */ /* 0x000fea0003800000 */
.L_x_16311:
[----:B-----5:R-:W-:Y:S01]  /*13a0*/  FADD.FTZ R61, R37, R61 ;  /* 0x0000003d253d7221 */ /* 0x020fe20000010000 */
[----:B------:R-:W-:Y:S06]  /*13b0*/  BRA `(.L_x_16312) ;  /* 0x0000000000087947 */ /* 0x000fec0003800000 */
.L_x_16310:
[----:B-----5:R-:W-:-:S04]  /*13c0*/  FADD.FTZ R61, R33, R61 ;  /* 0x0000003d213d7221 */ /* 0x020fc80000010000 */
[----:B------:R-:W-:-:S07]  /*13d0*/  @P2 FADD.FTZ R61, R37, R61 ;  /* 0x0000003d253d2221 */ /* 0x000fce0000010000 */
.L_x_16312:
[----:B------:R-:W-:-:S07]  /*13e0*/  MOV R41, R61 ;  /* 0x0000003d00297202 */ /* 0x000fce0000000f00 */
.L_x_16313:
[----:B------:R-:W-:Y:S05]  /*13f0*/  @P3 BRA `(.L_x_16314) ;  /* 0x00000000001c3947 */ /* 0x000fea0003800000 */
[----:B------:R-:W-:-:S04]  /*1400*/  ISETP.NE.U32.AND P4, PT, RZ, UR12, PT ;  /* 0x0000000cff007c0c */ /* 0x000fc8000bf85070 */
[----:B------:R-:W-:-:S13]  /*1410*/  ISETP.NE.AND.EX P4, PT, RZ, UR13, PT, P4 ;  /* 0x0000000dff007c0c */ /* 0x000fda000bf85340 */
[----:B------:R-:W-:Y:S05]  /*1420*/  @P4 BRA `(.L_x_16315) ;  /* 0x0000000000084947 */ /* 0x000fea0003800000 */
[----:B------:R-:W-:Y:S05]  /*1430*/  @P0 BRA `(.L_x_16316) ;  /* 0x0000000000140947 */ /* 0x000fea0003800000 */
[----:B------:R-:W-:Y:S05]  /*1440*/  BRA `(.L_x_16317) ;  /* 0x0000000000147947 */ /* 0x000fea0003800000 */
.L_x_16315:
[----:B-----5:R-:W-:Y:S01]  /*1450*/  FADD.FTZ R62, R38, R62 ;  /* 0x0000003e263e7221 */ /* 0x020fe20000010000 */
[----:B------:R-:W-:Y:S06]  /*1460*/  BRA `(.L_x_16316) ;  /* 0x0000000000087947 */ /* 0x000fec0003800000 */
.L_x_16314:
[----:B-----5:R-:W-:-:S04]  /*1470*/  FADD.FTZ R62, R34, R62 ;  /* 0x0000003e223e7221 */ /* 0x020fc80000010000 */
[----:B------:R-:W-:-:S07]  /*1480*/  @P2 FADD.FTZ R62, R38, R62 ;  /* 0x0000003e263e2221 */ /* 0x000fce0000010000 */
.L_x_16316:
[----:B------:R-:W-:-:S07]  /*1490*/  MOV R42, R62 ;  /* 0x0000003e002a7202 */ /* 0x000fce0000000f00 */
.L_x_16317:
[----:B------:R-:W-:Y:S05]  /*14a0*/  @P3 BRA `(.L_x_16318) ;  /* 0x00000000001c3947 */ /* 0x000fea0003800000 */
[----:B------:R-:W-:-:S04]  /*14b0*/  ISETP.NE.U32.AND P4, PT, RZ, UR12, PT ;  /* 0x0000000cff007c0c */ /* 0x000fc8000bf85070 */
[----:B------:R-:W-:-:S13]  /*14c0*/  ISETP.NE.AND.EX P4, PT, RZ, UR13, PT, P4 ;  /* 0x0000000dff007c0c */ /* 0x000fda000bf85340 */
[----:B------:R-:W-:Y:S05]  /*14d0*/  @P4 BRA `(.L_x_16319) ;  /* 0x0000000000084947 */ /* 0x000fea0003800000 */
[----:B------:R-:W-:Y:S05]  /*14e0*/  @P0 BRA `(.L_x_16320) ;  /* 0x0000000000140947 */ /* 0x000fea0003800000 */
[----:B------:R-:W-:Y:S05]  /*14f0*/  BRA `(.L_x_16321) ;  /* 0x0000000000147947 */ /* 0x000fea0003800000 */
.L_x_16319:
[----:B-----5:R-:W-:Y:S01]  /*1500*/  FADD.FTZ R63, R39, R63 ;  /* 0x0000003f273f7221 */ /* 0x020fe20000010000 */
[----:B------:R-:W-:Y:S06]  /*1510*/  BRA `(.L_x_16320) ;  /* 0x0000000000087947 */ /* 0x000fec0003800000 */
.L_x_16318:
[----:B-----5:R-:W-:-:S04]  /*1520*/  FADD.FTZ R63, R35, R63 ;  /* 0x0000003f233f7221 */ /* 0x020fc80000010000 */
[----:B------:R-:W-:-:S07]  /*1530*/  @P2 FADD.FTZ R63, R39, R63 ;  /* 0x0000003f273f2221 */ /* 0x000fce0000010000 */
.L_x_16320:
[----:B------:R-:W-:-:S07]  /*1540*/  MOV R43, R63 ;  /* 0x0000003f002b7202 */ /* 0x000fce0000000f00 */
.L_x_16321:
        /* <DEDUP_REMOVED lines=12> */
[----:B------:R-:W-:Y:S05]  /*1610*/  @P3 BRA `(.L_x_16322) ;  /* 0x00000000001c3947 */ /* 0x000fea0003800000 */
[----:B------:R-:W-:-:S04]  /*1620*/  ISETP.NE.U32.AND P4, PT, RZ, UR12, PT ;  /* 0x0000000cff007c0c */ /* 0x000fc8000bf85070 */
[----:B------:R-:W-:-:S13]  /*1630*/  ISETP.NE.AND.EX P4, PT, RZ, UR13, PT, P4 ;  /* 0x0000000dff007c0c */ /* 0x000fda000bf85340 */
[----:B------:R-:W-:Y:S05]  /*1640*/  @P4 BRA `(.L_x_16323) ;  /* 0x0000000000084947 */ /* 0x000fea0003800000 */
[----:B------:R-:W-:Y:S05]  /*1650*/  @P0 BRA `(.L_x_16324) ;  /* 0x0000000000140947 */ /* 0x000fea0003800000 */
[----:B------:R-:W-:Y:S05]  /*1660*/  BRA `(.L_x_16325) ;  /* 0x0000000000147947 */ /* 0x000fea0003800000 */
.L_x_16323:
[----:B-----5:R-:W-:Y:S01]  /*1670*/  FADD.FTZ R44, R36, R44 ;  /* 0x0000002c242c7221 */ /* 0x020fe20000010000 */
[----:B------:R-:W-:Y:S06]  /*1680*/  BRA `(.L_x_16324) ;  /* 0x0000000000087947 */ /* 0x000fec0003800000 */
.L_x_16322:
[----:B-----5:R-:W-:-:S04]  /*1690*/  FADD.FTZ R44, R32, R44 ;  /* 0x0000002c202c7221 */ /* 0x020fc80000010000 */
[----:B------:R-:W-:-:S07]  /*16a0*/  @P2 FADD.FTZ R44, R36, R44 ;  /* 0x0000002c242c2221 */ /* 0x000fce0000010000 */
.L_x_16324:
[----:B0-----:R-:W-:-:S07]  /*16b0*/  MOV R40, R44 ;  /* 0x0000002c00287202 */ /* 0x001fce0000000f00 */
.L_x_16325:
[----:B------:R-:W-:Y:S05]  /*16c0*/  @P3 BRA `(.L_x_16326) ;  /* 0x00000000001c3947 */ /* 0x000fea0003800000 */
[----:B------:R-:W-:-:S04]  /*16d0*/  ISETP.NE.U32.AND P4, PT, RZ, UR12, PT ;  /* 0x0000000cff007c0c */ /* 0x000fc8000bf85070 */
[----:B------:R-:W-:-:S13]  /*16e0*/  ISETP.NE.AND.EX P4, PT, RZ, UR13, PT, P4 ;  /* 0x0000000dff007c0c */ /* 0x000fda000bf85340 */
[----:B------:R-:W-:Y:S05]  /*16f0*/  @P4 BRA `(.L_x_16327) ;  /* 0x0000000000084947 */ /* 0x000fea0003800000 */
[----:B------:R-:W-:Y:S05]  /*1700*/  @P0 BRA `(.L_x_16328) ;  /* 0x0000000000140947 */ /* 0x000fea0003800000 */
[----:B------:R-:W-:Y:S05]  /*1710*/  BRA `(.L_x_16329) ;  /* 0x0000000000147947 */ /* 0x000fea0003800000 */
.L_x_16327:
[----:B-----5:R-:W-:Y:S01]  /*1720*/  FADD.FTZ R45, R37, R45 ;  /* 0x0000002d252d7221 */ /* 0x020fe20000010000 */
[----:B------:R-:W-:Y:S06]  /*1730*/  BRA `(.L_x_16328) ;  /* 0x0000000000087947 */ /* 0x000fec0003800000 */
.L_x_16326:
[----:B-----5:R-:W-:-:S04]  /*1740*/  FADD.FTZ R45, R33, R45 ;  /* 0x0000002d212d7221 */ /* 0x020fc80000010000 */
[----:B------:R-:W-:-:S07]  /*1750*/  @P2 FADD.FTZ R45, R37, R45 ;  /* 0x0000002d252d2221 */ /* 0x000fce0000010000 */
.L_x_16328:
[----:B0-----:R-:W-:-:S07]  /*1760*/  MOV R41, R45 ;  /* 0x0000002d00297202 */ /* 0x001fce0000000f00 */
.L_x_16329:
[----:B------:R-:W-:Y:S05]  /*1770*/  @P3 BRA `(.L_x_16330) ;  /* 0x00000000001c3947 */ /* 0x000fea0003800000 */
[----:B------:R-:W-:-:S04]  /*1780*/  ISETP.NE.U32.AND P4, PT, RZ, UR12, PT ;  /* 0x0000000cff007c0c */ /* 0x000fc8000bf85070 */
[----:B------:R-:W-:-:S13]  /*1790*/  ISETP.NE.AND.EX P4, PT, RZ, UR13, PT, P4 ;  /* 0x0000000dff007c0c */ /* 0x000fda000bf85340 */
[----:B------:R-:W-:Y:S05]  /*17a0*/  @P4 BRA `(.L_x_16331) ;  /* 0x0000000000084947 */ /* 0x000fea0003800000 */
[----:B------:R-:W-:Y:S05]  /*17b0*/  @P0 BRA `(.L_x_16332) ;  /* 0x0000000000140947 */ /* 0x000fea0003800000 */
[----:B------:R-:W-:Y:S05]  /*17c0*/  BRA `(.L_x_16333) ;  /* 0x0000000000147947 */ /* 0x000fea0003800000 */
.L_x_16331:
[----:B-----5:R-:W-:Y:S01]  /*17d0*/  FADD.FTZ R46, R38, R46 ;  /* 0x0000002e262e7221 */ /* 0x020fe20000010000 */
[----:B------:R-:W-:Y:S06]  /*17e0*/  BRA `(.L_x_16332) ;  /* 0x0000000000087947 */ /* 0x000fec0003800000 */
.L_x_16330:
[----:B-----5:R-:W-:-:S04]  /*17f0*/  FADD.FTZ R46, R34, R46 ;  /* 0x0000002e222e7221 */ /* 0x020fc80000010000 */
[----:B------:R-:W-:-:S07]  /*1800*/  @P2 FADD.FTZ R46, R38, R46 ;  /* 0x0000002e262e2221 */ /* 0x000fce0000010000 */
.L_x_16332:
[----:B0-----:R-:W-:-:S07]  /*1810*/  MOV R42, R46 ;  /* 0x0000002e002a7202 */ /* 0x001fce0000000f00 */
.L_x_16333:
[----:B------:R-:W-:Y:S05]  /*1820*/  @P3 BRA `(.L_x_16334) ;  /* 0x00000000001c3947 */ /* 0x000fea0003800000 */
[----:B------:R-:W-:-:S04]  /*1830*/  ISETP.NE.U32.AND P4, PT, RZ, UR12, PT ;  /* 0x0000000cff007c0c */ /* 0x000fc8000bf85070 */
[----:B------:R-:W-:-:S13]  /*1840*/  ISETP.NE.AND.EX P4, PT, RZ, UR13, PT, P4 ;  /* 0x0000000dff007c0c */ /* 0x000fda000bf85340 */
[----:B------:R-:W-:Y:S05]  /*1850*/  @P4 BRA `(.L_x_16335) ;  /* 0x0000000000084947 */ /* 0x000fea0003800000 */
[----:B------:R-:W-:Y:S05]  /*1860*/  @P0 BRA `(.L_x_16336) ;  /* 0x0000000000140947 */ /* 0x000fea0003800000 */
[----:B------:R-:W-:Y:S05]  /*1870*/  BRA `(.L_x_16337) ;  /* 0x0000000000147947 */ /* 0x000fea0003800000 */
.L_x_16335:
[----:B-----5:R-:W-:Y:S01]  /*1880*/  FADD.FTZ R47, R39, R47 ;  /* 0x0000002f272f7221 */ /* 0x020fe20000010000 */
[----:B------:R-:W-:Y:S06]  /*1890*/  BRA `(.L_x_16336) ;  /* 0x0000000000087947 */ /* 0x000fec0003800000 */
.L_x_16334:
[----:B-----5:R-:W-:-:S04]  /*18a0*/  FADD.FTZ R47, R35, R47 ;  /* 0x0000002f232f7221 */ /* 0x020fc80000010000 */
[----:B------:R-:W-:-:S07]  /*18b0*/  @P2 FADD.FTZ R47, R39, R47 ;  /* 0x0000002f272f2221 */ /* 0x000fce0000010000 */
.L_x_16336:
[----:B0-----:R-:W-:-:S07]  /*18c0*/  MOV R43, R47 ;  /* 0x0000002f002b7202 */ /* 0x001fce0000000f00 */
.L_x_16337:
[----:B------:R-:W1:Y:S01]  /*18d0*/  @P0 LDC.64 R56, c[0x0][0x238] ;  /* 0x00008e00ff380b82 */ /* 0x000e620000000a00 */
[C---:B0-----:R-:W-:Y:S02]  /*18e0*/  @P0 IADD3 R49, R147.reuse, 0x100, RZ ;  /* 0x0000010093310810 */ /* 0x041fe40007ffe0ff */
[----:B------:R-:W-:-:S05]  /*18f0*/  IADD3 R141, R147, 0x180, RZ ;  /* 0x00000180938d7810 */ /* 0x000fca0007ffe0ff */
[----:B------:R-:W0:Y:S08]  /*1900*/  @P1 LDC.64 R54, c[0x0][0x228] ;  /* 0x00008a00ff361b82 */ /* 0x000e300000000a00 */
[----:B------:R-:W2:Y:S01]  /*1910*/  @P2 LDC.64 R52, c[0x0][0x230] ;  /* 0x00008c00ff342b82 */ /* 0x000ea20000000a00 */
[----:B-1----:R-:W-:-:S04]  /*1920*/  @P0 IMAD.WIDE.U32 R56, R49, 0x10, R56 ;  /* 0x0000001031380825 */ /* 0x002fc800078e0038 */
[C---:B------:R-:W-:Y:S01]  /*1930*/  IMAD.WIDE.U32 R48, R141.reuse, 0x10, R102 ;  /* 0x000000108d307825 */ /* 0x040fe200078e0066 */
[----:B------:R1:W-:Y:S03]  /*1940*/  @P0 STG.E.128 desc[UR4][R56.64], R40 ;  /* 0x0000002838000986 */ /* 0x0003e6000c101d04 */
[C---:B0-----:R-:W-:Y:S02]  /*1950*/  @P1 IMAD.WIDE.U32 R54, R141.reuse, 0x10, R54 ;  /* 0x000000108d361825 */ /* 0x041fe400078e0036 */
        /* <DEDUP_REMOVED lines=10> */
.L_x_16339:
[----:B-----5:R-:W-:Y:S01]  /*1a00*/  FADD.FTZ R48, R36, R48 ;  /* 0x0000003024307221 */ /* 0x020fe20000010000 */
[----:B------:R-:W-:Y:S06]  /*1a10*/  BRA `(.L_x_16340) ;  /* 0x0000000000087947 */ /* 0x000fec0003800000 */
.L_x_16338:
[----:B-----5:R-:W-:-:S04]  /*1a20*/  FADD.FTZ R48, R32, R48 ;  /* 0x0000003020307221 */ /* 0x020fc80000010000 */
[----:B------:R-:W-:-:S07]  /*1a30*/  @P2 FADD.FTZ R48, R36, R48 ;  /* 0x0000003024302221 */ /* 0x000fce0000010000 */
.L_x_16340:
[----:B-1----:R-:W-:-:S07]  /*1a40*/  MOV R40, R48 ;  /* 0x0000003000287202 */ /* 0x002fce0000000f00 */
.L_x_16341:
[----:B------:R-:W-:Y:S05]  /*1a50*/  @P3 BRA `(.L_x_16342) ;  /* 0x00000000001c3947 */ /* 0x000fea0003800000 */
[----:B------:R-:W-:-:S04]  /*1a60*/  ISETP.NE.U32.AND P4, PT, RZ, UR12, PT ;  /* 0x0000000cff007c0c */ /* 0x000fc8000bf85070 */
[----:B------:R-:W-:-:S13]  /*1a70*/  ISETP.NE.AND.EX P4, PT, RZ, UR13, PT, P4 ;  /* 0x0000000dff007c0c */ /* 0x000fda000bf85340 */
[----:B------:R-:W-:Y:S05]  /*1a80*/  @P4 BRA `(.L_x_16343) ;  /* 0x0000000000084947 */ /* 0x000fea0003800000 */
[----:B------:R-:W-:Y:S05]  /*1a90*/  @P0 BRA `(.L_x_16344) ;  /* 0x0000000000140947 */ /* 0x000fea0003800000 */
[----:B------:R-:W-:Y:S05]  /*1aa0*/  BRA `(.L_x_16345) ;  /* 0x0000000000147947 */ /* 0x000fea0003800000 */
.L_x_16343:
[----:B-----5:R-:W-:Y:S01]  /*1ab0*/  FADD.FTZ R49, R37, R49 ;  /* 0x0000003125317221 */ /* 0x020fe20000010000 */
[----:B------:R-:W-:Y:S06]  /*1ac0*/  BRA `(.L_x_16344) ;  /* 0x0000000000087947 */ /* 0x000fec0003800000 */
.L_x_16342:
[----:B-----5:R-:W-:-:S04]  /*1ad0*/  FADD.FTZ R49, R33, R49 ;  /* 0x0000003121317221 */ /* 0x020fc80000010000 */
[----:B------:R-:W-:-:S07]  /*1ae0*/  @P2 FADD.FTZ R49, R37, R49 ;  /* 0x0000003125312221 */ /* 0x000fce0000010000 */
.L_x_16344:
[----:B-1----:R-:W-:-:S07]  /*1af0*/  MOV R41, R49 ;  /* 0x0000003100297202 */ /* 0x002fce0000000f00 */
.L_x_16345:
[----:B------:R-:W-:Y:S05]  /*1b00*/  @P3 BRA `(.L_x_16346) ;  /* 0x00000000001c3947 */ /* 0x000fea0003800000 */
[----:B------:R-:W-:-:S04]  /*1b10*/  ISETP.NE.U32.AND P4, PT, RZ, UR12, PT ;  /* 0x0000000cff007c0c */ /* 0x000fc8000bf85070 */
[----:B------:R-:W-:-:S13]  /*1b20*/  ISETP.NE.AND.EX P4, PT, RZ, UR13, PT, P4 ;  /* 0x0000000dff007c0c */ /* 0x000fda000bf85340 */
[----:B------:R-:W-:Y:S05]  /*1b30*/  @P4 BRA `(.L_x_16347) ;  /* 0x0000000000084947 */ /* 0x000fea0003800000 */
[----:B------:R-:W-:Y:S05]  /*1b40*/  @P0 BRA `(.L_x_16348) ;  /* 0x0000000000140947 */ /* 0x000fea0003800000 */
[----:B------:R-:W-:Y:S05]  /*1b50*/  BRA `(.L_x_16349) ;  /* 0x0000000000147947 */ /* 0x000fea0003800000 */
.L_x_16347:
[----:B-----5:R-:W-:Y:S01]  /*1b60*/  FADD.FTZ R50, R38, R50 ;  /* 0x0000003226327221 */ /* 0x020fe20000010000 */
[----:B------:R-:W-:Y:S06]  /*1b70*/  BRA `(.L_x_16348) ;  /* 0x0000000000087947 */ /* 0x000fec0003800000 */
.L_x_16346:
[----:B-----5:R-:W-:-:S04]  /*1b80*/  FADD.FTZ R50, R34, R50 ;  /* 0x0000003222327221 */ /* 0x020fc80000010000 */
[----:B------:R-:W-:-:S07]  /*1b90*/  @P2 FADD.FTZ R50, R38, R50 ;  /* 0x0000003226322221 */ /* 0x000fce0000010000 */
.L_x_16348:
[----:B-1----:R-:W-:-:S07]  /*1ba0*/  MOV R42, R50 ;  /* 0x00000032002a7202 */ /* 0x002fce0000000f00 */
.L_x_16349:
[----:B------:R-:W-:Y:S05]  /*1bb0*/  @P3 BRA `(.L_x_16350) ;  /* 0x00000000001c3947 */ /* 0x000fea0003800000 */
[----:B------:R-:W-:-:S04]  /*1bc0*/  ISETP.NE.U32.AND P4, PT, RZ, UR12, PT ;  /* 0x0000000cff007c0c */ /* 0x000fc8000bf85070 */
[----:B------:R-:W-:-:S13]  /*1bd0*/  ISETP.NE.AND.EX P4, PT, RZ, UR13, PT, P4 ;  /* 0x0000000dff007c0c */ /* 0x000fda000bf85340 */
[----:B------:R-:W-:Y:S05]  /*1be0*/  @P4 BRA `(.L_x_16351) ;  /* 0x0000000000084947 */ /* 0x000fea0003800000 */
[----:B------:R-:W-:Y:S05]  /*1bf0*/  @P0 BRA `(.L_x_16352) ;  /* 0x0000000000140947 */ /* 0x000fea0003800000 */
[----:B------:R-:W-:Y:S05]  /*1c00*/  BRA `(.L_x_16353) ;  /* 0x0000000000147947 */ /* 0x000fea0003800000 */
.L_x_16351:
[----:B-----5:R-:W-:Y:S01]  /*1c10*/  FADD.FTZ R51, R39, R51 ;  /* 0x0000003327337221 */ /* 0x020fe20000010000 */
[----:B------:R-:W-:Y:S06]  /*1c20*/  BRA `(.L_x_16352) ;  /* 0x0000000000087947 */ /* 0x000fec0003800000 */
.L_x_16350:
[----:B-----5:R-:W-:-:S04]  /*1c30*/  FADD.FTZ R51, R35, R51 ;  /* 0x0000003323337221 */ /* 0x020fc80000010000 */
[----:B------:R-:W-:-:S07]  /*1c40*/  @P2 FADD.FTZ R51, R39, R51 ;  /* 0x0000003327332221 */ /* 0x000fce0000010000 */
.L_x_16352:
[----:B-1----:R-:W-:-:S07]  /*1c50*/  MOV R43, R51 ;  /* 0x00000033002b7202 */ /* 0x002fce0000000f00 */
.L_x_16353:
[----:B------:R-:W0:Y:S01]  /*1c60*/  @P0 LDC.64 R100, c[0x0][0x238] ;  /* 0x00008e00ff640b82 */ /* 0x000e220000000a00 */
[C---:B-1----:R-:W-:Y:S02]  /*1c70*/  @P0 IADD3 R57, R147.reuse, 0x180, RZ ;  /* 0x0000018093390810 */ /* 0x042fe40007ffe0ff */
[----:B------:R-:W-:-:S05]  /*1c80*/  IADD3 R140, R147, 0x200, RZ ;  /* 0x00000200938c7810 */ /* 0x000fca0007ffe0ff */
[----:B------:R-:W1:Y:S08]  /*1c90*/  @P1 LDC.64 R54, c[0x0][0x228] ;  /* 0x00008a00ff361b82 */ /* 0x000e700000000a00 */
[----:B------:R-:W2:Y:S01]  /*1ca0*/  @P2 LDC.64 R52, c[0x0][0x230] ;  /* 0x00008c00ff342b82 */ /* 0x000ea20000000a00 */
[----:B0-----:R-:W-:-:S04]  /*1cb0*/  @P0 IMAD.WIDE.U32 R100, R57, 0x10, R100 ;  /* 0x0000001039640825 */ /* 0x001fc800078e0064 */
[C---:B------:R-:W-:Y:S01]  /*1cc0*/  IMAD.WIDE.U32 R56, R140.reuse, 0x10, R102 ;  /* 0x000000108c387825 */ /* 0x040fe200078e0066 */
[----:B------:R0:W-:Y:S03]  /*1cd0*/  @P0 STG.E.128 desc[UR4][R100.64], R40 ;  /* 0x0000002864000986 */ /* 0x0001e6000c101d04 */
[C---:B-1----:R-:W-:Y:S02]  /*1ce0*/  @P1 IMAD.WIDE.U32 R54, R140.reuse, 0x10, R54 ;  /* 0x000000108c361825 */ /* 0x042fe400078e0036 */
        /* <DEDUP_REMOVED lines=10> */
.L_x_16355:
[----:B-----5:R-:W-:Y:S01]  /*1d90*/  FADD.FTZ R56, R36, R56 ;  /* 0x0000003824387221 */ /* 0x020fe20000010000 */
[----:B------:R-:W-:Y:S06]  /*1da0*/  BRA `(.L_x_16356) ;  /* 0x0000000000087947 */ /* 0x000fec0003800000 */
.L_x_16354:
[----:B-----5:R-:W-:-:S04]  /*1db0*/  FADD.FTZ R56, R32, R56 ;  /* 0x0000003820387221 */ /* 0x020fc80000010000 */
[----:B------:R-:W-:-:S07]  /*1dc0*/  @P2 FADD.FTZ R56, R36, R56 ;  /* 0x0000003824382221 */ /* 0x000fce0000010000 */
.L_x_16356:
[----:B0-----:R-:W-:-:S07]  /*1dd0*/  MOV R40, R56 ;  /* 0x0000003800287202 */ /* 0x001fce0000000f00 */
.L_x_16357:
[----:B------:R-:W-:Y:S05]  /*1de0*/  @P3 BRA `(.L_x_16358) ;  /* 0x00000000001c3947 */ /* 0x000fea0003800000 */
[----:B------:R-:W-:-:S04]  /*1df0*/  ISETP.NE.U32.AND P4, PT, RZ, UR12, PT ;  /* 0x0000000cff007c0c */ /* 0x000fc8000bf85070 */
[----:B------:R-:W-:-:S13]  /*1e00*/  ISETP.NE.AND.EX P4, PT, RZ, UR13, PT, P4 ;  /* 0x0000000dff007c0c */ /* 0x000fda000bf85340 */
[----:B------:R-:W-:Y:S05]  /*1e10*/  @P4 BRA `(.L_x_16359) ;  /* 0x0000000000084947 */ /* 0x000fea0003800000 */
[----:B------:R-:W-:Y:S05]  /*1e20*/  @P0 BRA `(.L_x_16360) ;  /* 0x0000000000140947 */ /* 0x000fea0003800000 */
[----:B------:R-:W-:Y:S05]  /*1e30*/  BRA `(.L_x_16361) ;  /* 0x0000000000147947 */ /* 0x000fea0003800000 */
.L_x_16359:
[----:B-----5:R-:W-:Y:S01]  /*1e40*/  FADD.FTZ R57, R37, R57 ;  /* 0x0000003925397221 */ /* 0x020fe20000010000 */
[----:B------:R-:W-:Y:S06]  /*1e50*/  BRA `(.L_x_16360) ;  /* 0x0000000000087947 */ /* 0x000fec0003800000 */
.L_x_16358:
[----:B-----5:R-:W-:-:S04]  /*1e60*/  FADD.FTZ R57, R33, R57 ;  /* 0x0000003921397221 */ /* 0x020fc80000010000 */
[----:B------:R-:W-:-:S07]  /*1e70*/  @P2 FADD.FTZ R57, R37, R57 ;  /* 0x0000003925392221 */ /* 0x000fce0000010000 */
.L_x_16360:
[----:B0-----:R-:W-:-:S07]  /*1e80*/  MOV R41, R57 ;  /* 0x0000003900297202 */ /* 0x001fce0000000f00 */
.L_x_16361:
[----:B------:R-:W-:Y:S05]  /*1e90*/  @P3 BRA `(.L_x_16362) ;  /* 0x00000000001c3947 */ /* 0x000fea0003800000 */
[----:B------:R-:W-:-:S04]  /*1ea0*/  ISETP.NE.U32.AND P4, PT, RZ, UR12, PT ;  /* 0x0000000cff007c0c */ /* 0x000fc8000bf85070 */
[----:B------:R-:W-:-:S13]  /*1eb0*/  ISETP.NE.AND.EX P4, PT, RZ, UR13, PT, P4 ;  /* 0x0000000dff007c0c */ /* 0x000fda000bf85340 */
[----:B------:R-:W-:Y:S05]  /*1ec0*/  @P4 BRA `(.L_x_16363) ;  /* 0x0000000000084947 */ /* 0x000fea0003800000 */
[----:B------:R-:W-:Y:S05]  /*1ed0*/  @P0 BRA `(.L_x_16364) ;  /* 0x0000000000140947 */ /* 0x000fea0003800000 */
[----:B------:R-:W-:Y:S05]  /*1ee0*/  BRA `(.L_x_16365) ;  /* 0x0000000000147947 */ /* 0x000fea0003800000 */
.L_x_16363:
[----:B-----5:R-:W-:Y:S01]  /*1ef0*/  FADD.FTZ R58, R38, R58 ;  /* 0x0000003a263a7221 */ /* 0x020fe20000010000 */
[----:B------:R-:W-:Y:S06]  /*1f00*/  BRA `(.L_x_16364) ;  /* 0x0000000000087947 */ /* 0x000fec0003800000 */
.L_x_16362:
[----:B-----5:R-:W-:-:S04]  /*1f10*/  FADD.FTZ R58, R34, R58 ;  /* 0x0000003a223a7221 */ /* 0x020fc80000010000 */
[----:B------:R-:W-:-:S07]  /*1f20*/  @P2 FADD.FTZ R58, R38, R58 ;  /* 0x0000003a263a2221 */ /* 0x000fce0000010000 */
.L_x_16364:
[----:B0-----:R-:W-:-:S07]  /*1f30*/  MOV R42, R58 ;  /* 0x0000003a002a7202 */ /* 0x001fce0000000f00 */
.L_x_16365:
[----:B------:R-:W-:Y:S05]  /*1f40*/  @P3 BRA `(.L_x_16366) ;  /* 0x00000000001c3947 */ /* 0x000fea0003800000 */
[----:B------:R-:W-:-:S04]  /*1f50*/  ISETP.NE.U32.AND P4, PT, RZ, UR12, PT ;  /* 0x0000000cff007c0c */ /* 0x000fc8000bf85070 */
[----:B------:R-:W-:-:S13]  /*1f60*/  ISETP.NE.AND.EX P4, PT, RZ, UR13, PT, P4 ;  /* 0x0000000dff007c0c */ /* 0x000fda000bf85340 */
[----:B------:R-:W-:Y:S05]  /*1f70*/  @P4 BRA `(.L_x_16367) ;  /* 0x0000000000084947 */ /* 0x000fea0003800000 */
[----:B------:R-:W-:Y:S05]  /*1f80*/  @P0 BRA `(.L_x_16368) ;  /* 0x0000000000140947 */ /* 0x000fea0003800000 */
[----:B------:R-:W-:Y:S05]  /*1f90*/  BRA `(.L_x_16369) ;  /* 0x0000000000147947 */ /* 0x000fea0003800000 */
.L_x_16367:
[----:B-----5:R-:W-:Y:S01]  /*1fa0*/  FADD.FTZ R59, R39, R59 ;  /* 0x0000003b273b7221 */ /* 0x020fe20000010000 */
[----:B------:R-:W-:Y:S06]  /*1fb0*/  BRA `(.L_x_16368) ;  /* 0x0000000000087947 */ /* 0x000fec0003800000 */
.L_x_16366:
[----:B-----5:R-:W-:-:S04]  /*1fc0*/  FADD.FTZ R59, R35, R59 ;  /* 0x0000003b233b7221 */ /* 0x020fc80000010000 */
[----:B------:R-:W-:-:S07]  /*1fd0*/  @P2 FADD.FTZ R59, R39, R59 ;  /* 0x0000003b273b2221 */ /* 0x000fce0000010000 */
.L_x_16368:
[----:B0-----:R-:W-:-:S07]  /*1fe0*/  MOV R43, R59 ;  /* 0x0000003b002b7202 */ /* 0x001fce0000000f00 */
.L_x_16369:
[----:B0-----:R-:W0:Y:S01]  /*1ff0*/  @P2 LDC.64 R52, c[0x0][0x230] ;  /* 0x00008c00ff342b82 */ /* 0x001e220000000a00 */
[C---:B------:R-:W-:Y:S02]  /*2000*/  IADD3 R139, R147.reuse, 0x280, RZ ;  /* 0x00000280938b7810 */ /* 0x040fe40007ffe0ff */
[----:B------:R-:W-:-:S05]  /*2010*/  @P0 IADD3 R145, R147, 0x200, RZ ;  /* 0x0000020093910810 */ /* 0x000fca0007ffe0ff */
[----:B------:R-:W1:Y:S08]  /*2020*/  @P0 LDC.64 R100, c[0x0][0x238] ;  /* 0x00008e00ff640b82 */ /* 0x000e700000000a00 */
[----:B------:R-:W2:Y:S01]  /*2030*/  @P1 LDC.64 R54, c[0x0][0x228] ;  /* 0x00008a00ff361b82 */ /* 0x000ea20000000a00 */
[----:B0-----:R-:W-:-:S04]  /*2040*/  @P2 IMAD.WIDE.U32 R148, R139, 0x10, R52 ;  /* 0x000000108b942825 */ /* 0x001fc800078e0034 */
[----:B------:R-:W-:-:S04]  /*2050*/  IMAD.WIDE.U32 R52, R139, 0x10, R102 ;  /* 0x000000108b347825 */ /* 0x000fc800078e0066 */
[----:B-1----:R-:W-:-:S05]  /*2060*/  @P0 IMAD.WIDE.U32 R100, R145, 0x10, R100 ;  /* 0x0000001091640825 */ /* 0x002fca00078e0064 */
[----:B------:R0:W-:Y:S01]  /*2070*/  @P0 STG.E.128 desc[UR4][R100.64], R40 ;  /* 0x0000002864000986 */ /* 0x0001e2000c101d04 */
[----:B--2---:R-:W-:-:S03]  /*2080*/  @P1 IMAD.WIDE.U32 R144, R139, 0x10, R54 ;  /* 0x000000108b901825 */ /* 0x004fc600078e0036 */
[----:B-----5:R0:W5:Y:S04]  /*2090*/  @P2 LDG.E.128 R36, desc[UR4][R148.64] ;  /* 0x0000000494242981 */ /* 0x020168000c1e1d00 */
[----:B------:R0:W5:Y:S04]  /*20a0*/  @P1 LDG.E.128 R32, desc[UR4][R144.64] ;  /* 0x0000000490201981 */ /* 0x000168000c1e1d00 */
[----:B------:R-:W5:Y:S01]  /*20b0*/  LDG.E.128 R52, desc[UR4][R52.64] ;  /* 0x0000000434347981 */ /* 0x000f62000c1e1d00 */
[----:B------:R-:W-:Y:S05]  /*20c0*/  @P3 BRA `(.L_x_16370) ;  /* 0x00000000001c3947 */ /* 0x000fea0003800000 */
[----:B------:R-:W-:-:S04]  /*20d0*/  ISETP.NE.U32.AND P4, PT, RZ, UR12, PT ;  /* 0x0000000cff007c0c */ /* 0x000fc8000bf85070 */
[----:B------:R-:W-:-:S13]  /*20e0*/  ISETP.NE.AND.EX P4, PT, RZ, UR13, PT, P4 ;  /* 0x0000000dff007c0c */ /* 0x000fda000bf85340 */
[----:B------:R-:W-:Y:S05]  /*20f0*/  @P4 BRA `(.L_x_16371) ;  /* 0x0000000000084947 */ /* 0x000fea0003800000 */
[----:B------:R-:W-:Y:S05]  /*2100*/  @P0 BRA `(.L_x_16372) ;  /* 0x0000000000140947 */ /* 0x000fea0003800000 */
[----:B------:R-:W-:Y:S05]  /*2110*/  BRA `(.L_x_16373) ;  /* 0x0000000000147947 */ /* 0x000fea0003800000 */
.L_x_16371:
[----:B-----5:R-:W-:Y:S01]  /*2120*/  FADD.FTZ R52, R36, R52 ;  /* 0x0000003424347221 */ /* 0x020fe20000010000 */
[----:B------:R-:W-:Y:S06]  /*2130*/  BRA `(.L_x_16372) ;  /* 0x0000000000087947 */ /* 0x000fec0003800000 */
.L_x_16370:
[----:B-----5:R-:W-:-:S04]  /*2140*/  FADD.FTZ R52, R32, R52 ;  /* 0x0000003420347221 */ /* 0x020fc80000010000 */
[----:B------:R-:W-:-:S07]  /*2150*/  @P2 FADD.FTZ R52, R36, R52 ;  /* 0x0000003424342221 */ /* 0x000fce0000010000 */
.L_x_16372:
[----:B0----5:R-:W-:-:S07]  /*2160*/  MOV R40, R52 ;  /* 0x0000003400287202 */ /* 0x021fce0000000f00 */
.L_x_16373:
[----:B------:R-:W-:Y:S05]  /*2170*/  @P3 BRA `(.L_x_16374) ;  /* 0x00000000001c3947 */ /* 0x000fea0003800000 */
[----:B------:R-:W-:-:S04]  /*2180*/  ISETP.NE.U32.AND P4, PT, RZ, UR12, PT ;  /* 0x0000000cff007c0c */ /* 0x000fc8000bf85070 */
[----:B------:R-:W-:-:S13]  /*2190*/  ISETP.NE.AND.EX P4, PT, RZ, UR13, PT, P4 ;  /* 0x0000000dff007c0c */ /* 0x000fda000bf85340 */
[----:B------:R-:W-:Y:S05]  /*21a0*/  @P4 BRA `(.L_x_16375) ;  /* 0x0000000000084947 */ /* 0x000fea0003800000 */
[----:B------:R-:W-:Y:S05]  /*21b0*/  @P0 BRA `(.L_x_16376) ;  /* 0x0000000000140947 */ /* 0x000fea0003800000 */
[----:B------:R-:W-:Y:S05]  /*21c0*/  BRA `(.L_x_16377) ;  /* 0x0000000000147947 */ /* 0x000fea0003800000 */
.L_x_16375:
[----:B-----5:R-:W-:Y:S01]  /*21d0*/  FADD.FTZ R53, R37, R53 ;  /* 0x0000003525357221 */ /* 0x020fe20000010000 */
[----:B------:R-:W-:Y:S06]  /*21e0*/  BRA `(.L_x_16376) ;  /* 0x0000000000087947 */ /* 0x000fec0003800000 */
.L_x_16374:
[----:B-----5:R-:W-:-:S04]  /*21f0*/  FADD.FTZ R53, R33, R53 ;  /* 0x0000003521357221 */ /* 0x020fc80000010000 */
[----:B------:R-:W-:-:S07]  /*2200*/  @P2 FADD.FTZ R53, R37, R53 ;  /* 0x0000003525352221 */ /* 0x000fce0000010000 */
.L_x_16376:
[----:B0----5:R-:W-:-:S07]  /*2210*/  MOV R41, R53 ;  /* 0x0000003500297202 */ /* 0x021fce0000000f00 */
.L_x_16377:
[----:B------:R-:W-:Y:S05]  /*2220*/  @P3 BRA `(.L_x_16378) ;  /* 0x00000000001c3947 */ /* 0x000fea0003800000 */
[----:B------:R-:W-:-:S04]  /*2230*/  ISETP.NE.U32.AND P4, PT, RZ, UR12, PT ;  /* 0x0000000cff007c0c */ /* 0x000fc8000bf85070 */
[----:B------:R-:W-:-:S13]  /*2240*/  ISETP.NE.AND.EX P4, PT, RZ, UR13, PT, P4 ;  /* 0x0000000dff007c0c */ /* 0x000fda000bf85340 */
[----:B------:R-:W-:Y:S05]  /*2250*/  @P4 BRA `(.L_x_16379) ;  /* 0x0000000000084947 */ /* 0x000fea0003800000 */
[----:B------:R-:W-:Y:S05]  /*2260*/  @P0 BRA `(.L_x_16380) ;  /* 0x0000000000140947 */ /* 0x000fea0003800000 */
[----:B------:R-:W-:Y:S05]  /*2270*/  BRA `(.L_x_16381) ;  /* 0x0000000000147947 */ /* 0x000fea0003800000 */
.L_x_16379:
[----:B-----5:R-:W-:Y:S01]  /*2280*/  FADD.FTZ R54, R38, R54 ;  /* 0x0000003626367221 */ /* 0x020fe20000010000 */
[----:B------:R-:W-:Y:S06]  /*2290*/  BRA `(.L_x_16380) ;  /* 0x0000000000087947 */ /* 0x000fec0003800000 */
.L_x_16378:
[----:B-----5:R-:W-:-:S04]  /*22a0*/  FADD.FTZ R54, R34, R54 ;  /* 0x0000003622367221 */ /* 0x020fc80000010000 */
[----:B------:R-:W-:-:S07]  /*22b0*/  @P2 FADD.FTZ R54, R38, R54 ;  /* 0x0000003626362221 */ /* 0x000fce0000010000 */
.L_x_16380:
[----:B0----5:R-:W-:-:S07]  /*22c0*/  MOV R42, R54 ;  /* 0x00000036002a7202 */ /* 0x021fce0000000f00 */
.L_x_16381:
[----:B------:R-:W-:Y:S05]  /*22d0*/  @P3 BRA `(.L_x_16382) ;  /* 0x00000000001c3947 */ /* 0x000fea0003800000 */
[----:B------:R-:W-:-:S04]  /*22e0*/  ISETP.NE.U32.AND P2, PT, RZ, UR12, PT ;  /* 0x0000000cff007c0c */ /* 0x000fc8000bf45070 */
[----:B------:R-:W-:-:S13]  /*22f0*/  ISETP.NE.AND.EX P2, PT, RZ, UR13, PT, P2 ;  /* 0x0000000dff007c0c */ /* 0x000fda000bf45320 */
[----:B------:R-:W-:Y:S05]  /*2300*/  @P2 BRA `(.L_x_16383) ;  /* 0x0000000000082947 */ /* 0x000fea0003800000 */
[----:B------:R-:W-:Y:S05]  /*2310*/  @P0 BRA `(.L_x_16384) ;  /* 0x0000000000140947 */ /* 0x000fea0003800000 */
[----:B------:R-:W-:Y:S05]  /*2320*/  BRA `(.L_x_16385) ;  /* 0x0000000000147947 */ /* 0x000fea0003800000 */
.L_x_16383:
[----:B-----5:R-:W-:Y:S01]  /*2330*/  FADD.FTZ R55, R39, R55 ;  /* 0x0000003727377221 */ /* 0x020fe20000010000 */
[----:B------:R-:W-:Y:S06]  /*2340*/  BRA `(.L_x_16384) ;  /* 0x0000000000087947 */ /* 0x000fec0003800000 */
.L_x_16382:
[----:B-----5:R-:W-:-:S04]  /*2350*/  FADD.FTZ R55, R35, R55 ;  /* 0x0000003723377221 */ /* 0x020fc80000010000 */
[----:B------:R-:W-:-:S07]  /*2360*/  @P2 FADD.FTZ R55, R39, R55 ;  /* 0x0000003727372221 */ /* 0x000fce0000010000 */
.L_x_16384:
[----:B0----5:R-:W-:-:S07]  /*2370*/  MOV R43, R55 ;  /* 0x00000037002b7202 */ /* 0x021fce0000000f00 */
.L_x_16385:
[----:B0-----:R-:W-:Y:S01]  /*2380*/  FADD.FTZ R100, RZ, R64 ;  /* 0x00000040ff647221 */ /* 0x001fe20000010000 */
[----:B------:R-:W-:Y:S01]  /*2390*/  @P0 IADD3 R145, R147, 0x280, RZ ;  /* 0x0000028093910810 */ /* 0x000fe20007ffe0ff */
[----:B------:R-:W-:Y:S01]  /*23a0*/  UMOV UR6, 0xffffffff ;  /* 0xffffffff00067882 */ /* 0x000fe20000000000 */
[----:B------:R-:W-:Y:S01]  /*23b0*/  LOP3.LUT P2, RZ, R146, 0xff, RZ, 0xc0, !PT ;  /* 0x000000ff92ff7812 */ /* 0x000fe2000784c0ff */
[----:B------:R-:W-:Y:S01]  /*23c0*/  FADD.FTZ R101, R100, R65 ;  /* 0x0000004164657221 */ /* 0x000fe20000010000 */
[----:B------:R-:W-:-:S03]  /*23d0*/  LOP3.LUT P3, RZ, R142, 0x1f, RZ, 0xc0, !PT ;  /* 0x0000001f8eff7812 */ /* 0x000fc6000786c0ff */
        /* <DEDUP_REMOVED lines=17> */
[----:B0-----:R-:W-:-:S04]  /*24f0*/  @P0 IMAD.WIDE.U32 R100, R145, 0x10, R100 ;  /* 0x0000001091640825 */ /* 0x001fc800078e0064 */
[----:B------:R-:W-:Y:S01]  /*2500*/  FADD.FTZ R102, R103, R58 ;  /* 0x0000003a67667221 */ /* 0x000fe20000010000 */
[----:B------:R0:W-:Y:S03]  /*2510*/  @P0 STG.E.128 desc[UR4][R100.64], R40 ;  /* 0x0000002864000986 */ /* 0x0001e6000c101d04 */
[----:B------:R-:W-:-:S04]  /*2520*/  FADD.FTZ R103, R102, R59 ;  /* 0x0000003b66677221 */ /* 0x000fc80000010000 */
[----:B-----5:R-:W-:Y:S01]  /*2530*/  FADD.FTZ R102, R103, R52 ;  /* 0x0000003467667221 */ /* 0x020fe20000010000 */
[----:B------:R-:W-:-:S03]  /*2540*/  SHF.R.U32.HI R103, RZ, 0x5, R142 ;  /* 0x00000005ff677819 */ /* 0x000fc6000001168e */
        /* <DEDUP_REMOVED lines=74> */
.L_x_16398:
[----:B------:R-:W2:Y:S01]  /*29f0*/  @!P3 S2R R144, SR_CgaCtaId ;  /* 0x000000000090b919 */ /* 0x000ea20000008800 */
[----:B------:R-:W-:Y:S01]  /*2a00*/  LOP3.LUT R151, R142, 0x1f, RZ, 0xc0, !PT ;  /* 0x0000001f8e977812 */ /* 0x000fe200078ec0ff */
[----:B------:R-:W-:Y:S05]  /*2a10*/  WARPSYNC.ALL ;  /* 0x0000000000007948 */ /* 0x000fea0003800000 */
[----:B------:R-:W-:Y:S02]  /*2a20*/  ISETP.GT.U32.AND P4, PT, R151, 0x3, PT ;  /* 0x000000039700780c */ /* 0x000fe40003f84070 */
[----:B------:R-:W-:Y:S02]  /*2a30*/  @!P3 MOV R101, 0x400 ;  /* 0x000004000065b802 */ /* 0x000fe40000000f00 */
[----:B------:R-:W-:-:S09]  /*2a40*/  LOP3.LUT R145, R103, 0x3, RZ, 0xc0, !PT ;  /* 0x0000000367917812 */ /* 0x000fd200078ec0ff */
[----:B------:R-:W0:Y:S01]  /*2a50*/  @!P4 S2R R146, SR_CgaCtaId ;  /* 0x000000000092c919 */ /* 0x000e220000008800 */
[----:B------:R-:W-:Y:S02]  /*2a60*/  @!P4 MOV R103, 0x400 ;  /* 0x000004000067c802 */ /* 0x000fe40000000f00 */
[----:B--2---:R-:W-:Y:S02]  /*2a70*/  @!P3 LEA R144, R144, R101, 0x18 ;  /* 0x000000659090b211 */ /* 0x004fe400078ec0ff */
[C---:B------:R-:W-:Y:S02]  /*2a80*/  @!P3 IADD3 R101, R102.reuse, R145, RZ ;  /* 0x000000916665b210 */ /* 0x040fe40007ffe0ff */
[----:B------:R-:W-:Y:S02]  /*2a90*/  @!P4 IADD3 R102, R102, R151, RZ ;  /* 0x000000976666c210 */ /* 0x000fe40007ffe0ff */
[----:B------:R-:W-:Y:S01]  /*2aa0*/  @!P3 LEA R144, R101, R144, 0x3 ;  /* 0x000000906590b211 */ /* 0x000fe200078e18ff */
[----:B-1----:R-:W-:-:S05]  /*2ab0*/  FADD.FTZ R101, R149, R148 ;  /* 0x0000009495657221 */ /* 0x002fca0000010000 */
[----:B------:R-:W-:Y:S01]  /*2ac0*/  @!P3 STS.64 [R144], R100 ;  /* 0x000000649000b388 */ /* 0x000fe20000000a00 */
[----:B------:R-:W-:Y:S01]  /*2ad0*/  BAR.SYNC.DEFER_BLOCKING 0x0 ;  /* 0x0000000000007b1d */ /* 0x000fe20000010000 */
[----:B------:R-:W-:Y:S02]  /*2ae0*/  LOP3.LUT P3, RZ, R145, 0x1f, R142, 0xf8, !PT ;  /* 0x0000001f91ff7812 */ /* 0x000fe4000786f88e */
[----:B0-----:R-:W-:Y:S01]  /*2af0*/  @!P4 LEA R149, R146, R103, 0x18 ;  /* 0x000000679295c211 */ /* 0x001fe200078ec0ff */
[----:B------:R-:W-:-:S03]  /*2b00*/  HFMA2.MMA R146, -RZ, RZ, 0, 0 ;  /* 0x00000000ff927435 */ /* 0x000fc600000001ff */
[----:B------:R-:W-:Y:S02]  /*2b10*/  @!P4 LEA R148, R102, R149, 0x3 ;  /* 0x000000956694c211 */ /* 0x000fe400078e18ff */
[----:B------:R-:W-:Y:S02]  /*2b20*/  CS2R R102, SRZ ;  /* 0x0000000000667805 */ /* 0x000fe4000001ff00 */
        /* <DEDUP_REMOVED lines=18> */
[-C--:B------:R-:W-:Y:S02]  /*2c50*/  IADD3 R148, R101, R146.reuse, RZ ;  /* 0x0000009265947210 */ /* 0x080fe40007ffe0ff */
[----:B------:R-:W-:Y:S01]  /*2c60*/  I2FP.F32.S32 R146, R146 ;  /* 0x0000009200927245 */ /* 0x000fe20000201400 */
[----:B------:R-:W0:Y:S01]  /*2c70*/  SHFL.DOWN PT, R102, R153, 0x1, 0x1f ;  /* 0x08201f0099667f89 */ /* 0x000e2200000e0000 */
[----:B------:R-:W-:Y:S01]  /*2c80*/  FMUL.FTZ R151, R151, R152 ;  /* 0x0000009897977220 */ /* 0x000fe20000410000 */
[----:B------:R-:W-:-:S02]  /*2c90*/  I2FP.F32.S32 R148, R148 ;  /* 0x0000009400947245 */ /* 0x000fc40000201400 */
[----:B------:R-:W-:Y:S01]  /*2ca0*/  IADD3 R150, R147, 0x80, RZ ;  /* 0x0000008093967810 */ /* 0x000fe20007ffe0ff */
        /* <DEDUP_REMOVED lines=10> */
[----:B------:R-:W-:Y:S01]  /*2d50*/  FMUL.FTZ R101, R101, R146 ;  /* 0x0000009265657220 */ /* 0x000fe20000410000 */
[----:B------:R-:W0:Y:S02]  /*2d60*/  LDC R144, c[0x0][0x2d8] ;  /* 0x0000b600ff907b82 */ /* 0x000e240000000800 */
[----:B------:R-:W1:Y:S01]  /*2d70*/  SHFL.IDX PT, R153, R153, RZ, 0x1f ;  /* 0x00001fff99997589 */ /* 0x000e6200000e0000 */
[----:B------:R-:W-:-:S05]  /*2d80*/  FFMA.FTZ R146, R148, R101, R103 ;  /* 0x0000006594927223 */ /* 0x000fca0000010067 */
[----:B------:R-:W0:Y:S01]  /*2d90*/  SHFL.IDX PT, R151, R146, RZ, 0x1f ;  /* 0x00001fff92977589 */ /* 0x000e2200000e0000 */
[----:B------:R-:W2:Y:S08]  /*2da0*/  @!P3 LDC.64 R100, c[0x0][0x258] ;  /* 0x00009600ff64bb82 */ /* 0x000eb00000000a00 */
[----:B------:R-:W3:Y:S01]  /*2db0*/  @!P3 LDC.64 R148, c[0x0][0x250] ;  /* 0x00009400ff94bb82 */ /* 0x000ee20000000a00 */
[C---:B-1----:R-:W-:Y:S01]  /*2dc0*/  FMUL.FTZ R102, R153.reuse, R153 ;  /* 0x0000009999667220 */ /* 0x042fe20000410000 */
[----:B------:R-:W-:-:S04]  /*2dd0*/  FSEL R142, R153, RZ, !P5 ;  /* 0x000000ff998e7208 */ /* 0x000fc80006800000 */
[----:B------:R-:W-:Y:S01]  /*2de0*/  FSEL R103, R102, RZ, P5 ;  /* 0x000000ff66677208 */ /* 0x000fe20002800000 */
[----:B0-----:R-:W-:Y:S01]  /*2df0*/  FFMA.FTZ R102, R151, UR8, R144 ;  /* 0x0000000897667c23 */ /* 0x001fe20008010090 */
[----:B--2---:R-:W-:-:S04]  /*2e00*/  @!P3 IMAD.WIDE R158, R136, 0x4, R100 ;  /* 0x00000004889eb825 */ /* 0x004fc800078e0264 */
[----:B------:R-:W-:Y:S01]  /*2e10*/  FADD.FTZ R151, -R142, R65 ;  /* 0x000000418e977221 */ /* 0x000fe20000010100 */
[----:B------:R-:W0:Y:S01]  /*2e20*/  LDC.64 R100, c[0x0][0x2c0] ;  /* 0x0000b000ff647b82 */ /* 0x000e220000000a00 */
[----:B------:R-:W-:Y:S01]  /*2e30*/  FADD.FTZ R144, R102, R103 ;  /* 0x0000006766907221 */ /* 0x000fe20000010000 */
[C---:B------:R-:W-:Y:S01]  /*2e40*/  FADD.FTZ R145, -R142.reuse, R64 ;  /* 0x000000408e917221 */ /* 0x040fe20000010100 */
[C---:B------:R-:W-:Y:S01]  /*2e50*/  FADD.FTZ R65, -R142.reuse, R66 ;  /* 0x000000428e417221 */ /* 0x040fe20000010100 */
[C---:B------:R-:W-:Y:S01]  /*2e60*/  FADD.FTZ R67, -R142.reuse, R67 ;  /* 0x000000438e437221 */ /* 0x040fe20000010100 */
[----:B------:R-:W-:Y:S01]  /*2e70*/  FADD.FTZ R62, -R142, R62 ;  /* 0x0000003e8e3e7221 */ /* 0x000fe20000010100 */
[----:B---3--:R-:W-:Y:S01]  /*2e80*/  @!P3 IMAD.WIDE R156, R136, 0x4, R148 ;  /* 0x00000004889cb825 */ /* 0x008fe200078e0294 */
[----:B------:R-:W1:Y:S01]  /*2e90*/  MUFU.RSQ R144, R144 ;  /* 0x0000009000907308 */ /* 0x000e620000001400 */
[----:B------:R-:W2:Y:S02]  /*2ea0*/  LDC.64 R102, c[0x0][0x2b8] ;  /* 0x0000ae00ff667b82 */ /* 0x000ea40000000a00 */
        /* <DEDUP_REMOVED lines=8> */
[----:B------:R-:W-:Y:S01]  /*2f30*/  FADD.FTZ R155, -R142, R50 ;  /* 0x000000328e9b7221 */ /* 0x000fe20000010100 */
[----:B------:R-:W-:Y:S01]  /*2f40*/  IADD3 R136, R136, UR10, RZ ;  /* 0x0000000a88887c10 */ /* 0x000fe2000fffe0ff */
[----:B---3--:R-:W-:Y:S01]  /*2f50*/  FADD.FTZ R153, -R142, R48 ;  /* 0x000000308e997221 */ /* 0x008fe20000010100 */
[C---:B-1----:R-:W-:Y:S01]  /*2f60*/  FMUL.FTZ R154, R144.reuse, R67 ;  /* 0x00000043909a7220 */ /* 0x042fe20000410000 */
[C---:B------:R-:W-:Y:S01]  /*2f70*/  FMUL.FTZ R152, R144.reuse, R65 ;  /* 0x0000004190987220 */ /* 0x040fe20000410000 */
[C---:B------:R-:W-:Y:S01]  /*2f80*/  FMUL.FTZ R151, R144.reuse, R151 ;  /* 0x0000009790977220 */ /* 0x040fe20000410000 */
[----:B------:R-:W-:Y:S01]  /*2f90*/  FMUL.FTZ R148, R144, R145 ;  /* 0x0000009190947220 */ /* 0x000fe20000410000 */
[----:B------:R-:W-:Y:S01]  /*2fa0*/  FFMA.FTZ R67, R131, R154, R22 ;  /* 0x0000009a83437223 */ /* 0x000fe20000010016 */
[----:B------:R-:W-:Y:S01]  /*2fb0*/  FFMA.FTZ R66, R132, R152, R97 ;  /* 0x0000009884427223 */ /* 0x000fe20000010061 */
[-C--:B------:R-:W-:Y:S01]  /*2fc0*/  FFMA.FTZ R65, R133, R151.reuse, R24 ;  /* 0x0000009785417223 */ /* 0x080fe20000010018 */
[----:B------:R-:W-:Y:S01]  /*2fd0*/  FFMA.FTZ R64, R137, R148, R98 ;  /* 0x0000009489407223 */ /* 0x000fe20000010062 */
[C---:B--2---:R-:W-:Y:S01]  /*2fe0*/  IMAD.WIDE.U32 R156, R147.reuse, 0x10, R102 ;  /* 0x00000010939c7825 */ /* 0x044fe200078e0066 */
[----:B------:R1:W-:Y:S03]  /*2ff0*/  @!P3 STG.E desc[UR4][R158.64], R144 ;  /* 0x000000909e00b986 */ /* 0x0003e6000c101904 */
[----:B------:R-:W-:Y:S01]  /*3000*/  FFMA.FTZ R47, R128, R154, R21 ;  /* 0x0000009a802f7223 */ /* 0x000fe20000010015 */
[----:B------:R-:W-:Y:S01]  /*3010*/  FFMA.FTZ R46, R130, R152, R95 ;  /* 0x00000098822e7223 */ /* 0x000fe2000001005f */
[----:B0-----:R-:W-:Y:S01]  /*3020*/  IMAD.WIDE.U32 R146, R147, 0x10, R100 ;  /* 0x0000001093927825 */ /* 0x001fe200078e0064 */
[----:B------:R0:W-:Y:S03]  /*3030*/  STG.E.128 desc[UR4][R156.64], R64 ;  /* 0x000000409c007986 */ /* 0x0001e6000c101d04 */
[----:B------:R-:W-:Y:S01]  /*3040*/  FFMA.FTZ R45, R134, R151, R23 ;  /* 0x00000097862d7223 */ /* 0x000fe20000010017 */
[----:B------:R-:W-:Y:S01]  /*3050*/  FFMA.FTZ R44, R135, R148, R96 ;  /* 0x00000094872c7223 */ /* 0x000fe20000010060 */
[----:B------:R-:W-:Y:S01]  /*3060*/  FMUL.FTZ R60, R144, R60 ;  /* 0x0000003c903c7220 */ /* 0x000fe20000410000 */
[C---:B------:R-:W-:Y:S01]  /*3070*/  FADD.FTZ R145, -R142.reuse, R49 ;  /* 0x000000318e917221 */ /* 0x040fe20000010100 */
[----:B------:R-:W-:Y:S01]  /*3080*/  FADD.FTZ R151, -R142, R58 ;  /* 0x0000003a8e977221 */ /* 0x000fe20000010100 */
[----:B------:R-:W-:Y:S01]  /*3090*/  FMUL.FTZ R58, R144, R163 ;  /* 0x000000a3903a7220 */ /* 0x000fe20000410000 */
[----:B------:R2:W-:Y:S01]  /*30a0*/  STG.E.128 desc[UR4][R146.64], R44 ;  /* 0x0000002c92007986 */ /* 0x0005e2000c101d04 */
[----:B------:R-:W-:Y:S01]  /*30b0*/  FFMA.FTZ R48, R129, R60, R94 ;  /* 0x0000003c81307223 */ /* 0x000fe2000001005e */
[----:B-1----:R-:W-:Y:S01]  /*30c0*/  FADD.FTZ R159, -R142, R56 ;  /* 0x000000388e9f7221 */ /* 0x002fe20000010100 */
[----:B------:R-:W-:Y:S01]  /*30d0*/  FMUL.FTZ R56, R144, R149 ;  /* 0x0000009590387220 */ /* 0x000fe20000410000 */
[----:B------:R-:W-:Y:S01]  /*30e0*/  FADD.FTZ R148, -R142, R52 ;  /* 0x000000348e947221 */ /* 0x000fe20000010100 */
[C---:B------:R-:W-:Y:S01]  /*30f0*/  FMUL.FTZ R153, R144.reuse, R153 ;  /* 0x0000009990997220 */ /* 0x040fe20000410000 */
[C---:B------:R-:W-:Y:S01]  /*3100*/  FMUL.FTZ R154, R144.reuse, R145 ;  /* 0x00000091909a7220 */ /* 0x040fe20000410000 */
[C---:B------:R-:W-:Y:S01]  /*3110*/  FMUL.FTZ R155, R144.reuse, R155 ;  /* 0x0000009b909b7220 */ /* 0x040fe20000410000 */
[C---:B------:R-:W-:Y:S01]  /*3120*/  FMUL.FTZ R149, R144.reuse, R159 ;  /* 0x0000009f90957220 */ /* 0x040fe20000410000 */
[----:B------:R-:W-:Y:S01]  /*3130*/  FMUL.FTZ R151, R144, R151 ;  /* 0x0000009790977220 */ /* 0x000fe20000410000 */
[----:B------:R-:W-:-:S04]  /*3140*/  IMAD.WIDE.U32 R158, R143, 0x10, R100 ;  /* 0x000000108f9e7825 */ /* 0x000fc800078e0064 */
[C---:B0-----:R-:W-:Y:S01]  /*3150*/  FMUL.FTZ R64, R144.reuse, R62 ;  /* 0x0000003e90407220 */ /* 0x041fe20000410000 */
[C---:B------:R-:W-:Y:S01]  /*3160*/  FMUL.FTZ R66, R144.reuse, R63 ;  /* 0x0000003f90427220 */ /* 0x040fe20000410000 */
[----:B------:R-:W-:Y:S01]  /*3170*/  FMUL.FTZ R62, R144, R61 ;  /* 0x0000003d903e7220 */ /* 0x000fe20000410000 */
[----:B------:R-:W-:Y:S01]  /*3180*/  FADD.FTZ R65, -R142, R51 ;  /* 0x000000338e417221 */ /* 0x000fe20000010100 */
[----:B------:R-:W-:Y:S01]  /*3190*/  FFMA.FTZ R50, R124, R64, R93 ;  /* 0x000000407c327223 */ /* 0x000fe2000001005d */
[----:B------:R-:W-:Y:S01]  /*31a0*/  FFMA.FTZ R51, R123, R66, R18 ;  /* 0x000000427b337223 */ /* 0x000fe20000010012 */
[----:B------:R-:W-:Y:S01]  /*31b0*/  FFMA.FTZ R49, R125, R62, R20 ;  /* 0x0000003e7d317223 */ /* 0x000fe20000010014 */
[----:B--2---:R-:W-:-:S04]  /*31c0*/  IMAD.WIDE.U32 R44, R150, 0x10, R102 ;  /* 0x00000010962c7825 */ /* 0x004fc800078e0066 */
[C---:B------:R-:W-:Y:S01]  /*31d0*/  FADD.FTZ R157, -R142.reuse, R57 ;  /* 0x000000398e9d7221 */ /* 0x040fe20000010100 */
[----:B------:R-:W-:Y:S01]  /*31e0*/  FADD.FTZ R67, -R142, R59 ;  /* 0x0000003b8e437221 */ /* 0x000fe20000010100 */
[C---:B------:R-:W-:Y:S01]  /*31f0*/  FMUL.FTZ R57, R144.reuse, R165 ;  /* 0x000000a590397220 */ /* 0x040fe20000410000 */
[----:B------:R-:W-:Y:S01]  /*3200*/  FMUL.FTZ R59, R144, R161 ;  /* 0x000000a1903b7220 */ /* 0x000fe20000410000 */
[C---:B------:R-:W-:Y:S01]  /*3210*/  FADD.FTZ R61, -R142.reuse, R53 ;  /* 0x000000358e3d7221 */ /* 0x040fe20000010100 */
[C---:B------:R-:W-:Y:S01]  /*3220*/  FADD.FTZ R147, -R142.reuse, R54 ;  /* 0x000000368e937221 */ /* 0x040fe20000010100 */
[----:B------:R-:W-:Y:S01]  /*3230*/  FADD.FTZ R63, -R142, R55 ;  /* 0x000000378e3f7221 */ /* 0x000fe20000010100 */
[----:B------:R0:W-:Y:S01]  /*3240*/  STG.E.128 desc[UR4][R44.64], R48 ;  /* 0x000000302c007986 */ /* 0x0001e2000c101d04 */
[----:B------:R-:W-:-:S04]  /*3250*/  IMAD.WIDE.U32 R54, R150, 0x10, R100 ;  /* 0x0000001096367825 */ /* 0x000fc800078e0064 */
[----:B------:R-:W-:Y:S01]  /*3260*/  FMUL.FTZ R156, R144, R65 ;  /* 0x00000041909c7220 */ /* 0x000fe20000410000 */
[----:B------:R-:W-:Y:S01]  /*3270*/  FFMA.FTZ R47, R120, R66, R17 ;  /* 0x00000042782f7223 */ /* 0x000fe20000010011 */
[----:B------:R-:W-:Y:S01]  /*3280*/  FFMA.FTZ R46, R122, R64, R91 ;  /* 0x000000407a2e7223 */ /* 0x000fe2000001005b */
[----:B------:R-:W-:-:S04]  /*3290*/  IMAD.WIDE.U32 R52, R143, 0x10, R102 ;  /* 0x000000108f347825 */ /* 0x000fc800078e0066 */
[C---:B------:R-:W-:Y:S01]  /*32a0*/  FMUL.FTZ R142, R144.reuse, R148 ;  /* 0x00000094908e7220 */ /* 0x040fe20000410000 */
[C---:B------:R-:W-:Y:S01]  /*32b0*/  FMUL.FTZ R150, R144.reuse, R157 ;  /* 0x0000009d90967220 */ /* 0x040fe20000410000 */
[C---:B------:R-:W-:Y:S01]  /*32c0*/  FMUL.FTZ R152, R144.reuse, R67 ;  /* 0x0000004390987220 */ /* 0x040fe20000410000 */
[C---:B------:R-:W-:Y:S01]  /*32d0*/  FMUL.FTZ R146, R144.reuse, R61 ;  /* 0x0000003d90927220 */ /* 0x040fe20000410000 */
[C---:B------:R-:W-:Y:S01]  /*32e0*/  FMUL.FTZ R147, R144.reuse, R147 ;  /* 0x0000009390937220 */ /* 0x040fe20000410000 */
[----:B------:R-:W-:Y:S01]  /*32f0*/  FMUL.FTZ R148, R144, R63 ;  /* 0x0000003f90947220 */ /* 0x000fe20000410000 */
[----:B------:R-:W-:-:S04]  /*3300*/  IMAD.WIDE.U32 R144, R141, 0x10, R102 ;  /* 0x000000108d907825 */ /* 0x000fc800078e0066 */
[----:B------:R-:W-:Y:S01]  /*3310*/  FFMA.FTZ R63, R107, R156, R10 ;  /* 0x0000009c6b3f7223 */ /* 0x000fe2000001000a */
[----:B------:R-:W-:Y:S01]  /*3320*/  FFMA.FTZ R61, R105, R154, R12 ;  /* 0x0000009a693d7223 */ /* 0x000fe2000001000c */
[----:B------:R-:W-:Y:S01]  /*3330*/  ISETP.GE.AND P3, PT, R136, UR11, PT ;  /* 0x0000000b88007c0c */ /* 0x000fe2000bf66270 */
[----:B------:R-:W-:-:S04]  /*3340*/  IMAD.WIDE.U32 R66, R141, 0x10, R100 ;  /* 0x000000108d427825 */ /* 0x000fc800078e0064 */
[----:B0-----:R-:W-:Y:S01]  /*3350*/  FFMA.FTZ R45, R126, R62, R19 ;  /* 0x0000003e7e2d7223 */ /* 0x001fe20000010013 */
        /* <DEDUP_REMOVED lines=11> */
[----:B------:R0:W-:Y:S01]  /*3410*/  STG.E.128 desc[UR4][R54.64], R44 ;  /* 0x0000002c36007986 */ /* 0x0001e2000c101d04 */
[----:B------:R-:W-:-:S03]  /*3420*/  IMAD.WIDE.U32 R64, R140, 0x10, R102 ;  /* 0x000000108c407825 */ /* 0x000fc600078e0066 */
[----:B------:R1:W-:Y:S01]  /*3430*/  STG.E.128 desc[UR4][R52.64], R48 ;  /* 0x0000003034007986 */ /* 0x0003e2000c101d04 */
[----:B------:R-:W-:-:S03]  /*3440*/  IMAD.WIDE.U32 R140, R140, 0x10, R100 ;  /* 0x000000108c8c7825 */ /* 0x000fc600078e0064 */
[----:B------:R2:W-:Y:S01]  /*3450*/  STG.E.128 desc[UR4][R158.64], R56 ;  /* 0x000000389e007986 */ /* 0x0005e2000c101d04 */
[----:B------:R-:W-:-:S03]  /*3460*/  IMAD.WIDE.U32 R102, R139, 0x10, R102 ;  /* 0x000000108b667825 */ /* 0x000fc600078e0066 */
[----:B------:R3:W-:Y:S01]  /*3470*/  STG.E.128 desc[UR4][R144.64], R60 ;  /* 0x0000003c90007986 */ /* 0x0007e2000c101d04 */
[----:B------:R-:W-:-:S04]  /*3480*/  IMAD.WIDE.U32 R100, R139, 0x10, R100 ;  /* 0x000000108b647825 */ /* 0x000fc800078e0064 */
        /* <DEDUP_REMOVED lines=8> */
[----:B------:R-:W-:Y:S01]  /*3510*/  FFMA.FTZ R55, R114, R152, R5 ;  /* 0x0000009872377223 */ /* 0x000fe20000010005 */
[----:B------:R-:W-:Y:S01]  /*3520*/  FFMA.FTZ R54, R27, R151, R80 ;  /* 0x000000971b367223 */ /* 0x000fe20000010050 */
[----:B------:R-:W-:Y:S01]  /*3530*/  FFMA.FTZ R53, R112, R150, R7 ;  /* 0x0000009670357223 */ /* 0x000fe20000010007 */
[----:B------:R-:W-:Y:S01]  /*3540*/  FFMA.FTZ R52, R28, R149, R79 ;  /* 0x000000951c347223 */ /* 0x000fe2000001004f */
[----:B--2---:R-:W-:Y:S01]  /*3550*/  FFMA.FTZ R59, R115, R148, R2 ;  /* 0x00000094733b7223 */ /* 0x004fe20000010002 */
[-C--:B------:R-:W-:Y:S01]  /*3560*/  FFMA.FTZ R58, R68, R147.reuse, R77 ;  /* 0x00000093443a7223 */ /* 0x080fe2000001004d */
[----:B------:R-:W-:Y:S01]  /*3570*/  FFMA.FTZ R57, R113, R146, R4 ;  /* 0x0000009271397223 */ /* 0x000fe20000010004 */
[----:B------:R-:W-:Y:S01]  /*3580*/  FFMA.FTZ R56, R69, R142, R78 ;  /* 0x0000008e45387223 */ /* 0x000fe2000001004e */
[----:B---3--:R-:W-:Y:S01]  /*3590*/  FFMA.FTZ R63, R117, R148, R0 ;  /* 0x00000094753f7223 */ /* 0x008fe20000010000 */
[----:B------:R-:W-:Y:S01]  /*35a0*/  FFMA.FTZ R62, R25, R147, R76 ;  /* 0x00000093193e7223 */ /* 0x000fe2000001004c */
[----:B------:R-:W-:Y:S01]  /*35b0*/  FFMA.FTZ R61, R116, R146, R3 ;  /* 0x00000092743d7223 */ /* 0x000fe20000010003 */
[----:B------:R-:W-:Y:S01]  /*35c0*/  FFMA.FTZ R60, R26, R142, R75 ;  /* 0x0000008e1a3c7223 */ /* 0x000fe2000001004b */
[----:B------:R0:W-:Y:S01]  /*35d0*/  STG.E.128 desc[UR4][R66.64], R44 ;  /* 0x0000002c42007986 */ /* 0x0001e2000c101d04 */
[----:B------:R-:W-:-:S03]  /*35e0*/  SEL R146, RZ, 0x1, P2 ;  /* 0x00000001ff927807 */ /* 0x000fc60001000000 */
[----:B------:R0:W-:Y:S04]  /*35f0*/  STG.E.128 desc[UR4][R64.64], R48 ;  /* 0x0000003040007986 */ /* 0x0001e8000c101d04 */
[----:B------:R0:W-:Y:S04]  /*3600*/  STG.E.128 desc[UR4][R140.64], R52 ;  /* 0x000000348c007986 */ /* 0x0001e8000c101d04 */
[----:B------:R0:W-:Y:S04]  /*3610*/  STG.E.128 desc[UR4][R102.64], R56 ;  /* 0x0000003866007986 */ /* 0x0001e8000c101d04 */
[----:B------:R0:W-:Y:S01]  /*3620*/  STG.E.128 desc[UR4][R100.64], R60 ;  /* 0x0000003c64007986 */ /* 0x0001e2000c101d04 */
[----:B------:R-:W-:Y:S05]  /*3630*/  @!P3 BRA `(.L_x_16387) ;  /* 0xffffffd400e8b947 */ /* 0x000fea000383ffff */
[----:B------:R-:W-:Y:S05]  /*3640*/  EXIT ;  /* 0x000000000000794d */ /* 0x000fea0003800000 */
.L_x_16386:
[----:B------:R-:W-:Y:S01]  /*3650*/  HFMA2.MMA R152, -RZ, RZ, 0, 5.9604644775390625e-08 ;  /* 0x00000001ff987435 */ /* 0x000fe200000001ff */
[----:B------:R-:W-:Y:S02]  /*3660*/  MOV R153, R144 ;  /* 0x0000009000997202 */ /* 0x000fe40000000f00 */
[----:B------:R-:W-:Y:S02]  /*3670*/  MOV R155, 0x1f ;  /* 0x0000001f009b7802 */ /* 0x000fe40000000f00 */
[----:B------:R-:W-:-:S07]  /*3680*/  MOV R150, 0xffffffff ;  /* 0xffffffff00967802 */ /* 0x000fce0000000f00 */
[----:B------:R-:W-:Y:S05]  /*3690*/  WARPSYNC.COLLECTIVE R150, `(.L_x_16388) ;  /* 0x0000000096087348 */ /* 0x000fea0003c00000 */
[----:B------:R0:W1:Y:S02]  /*36a0*/  SHFL.BFLY P4, R151, R153, R152, R155 ;  /* 0x0c00009899977389 */ /* 0x000064000008009b */
[----:B01----:R-:W-:Y:S01]  /*36b0*/  ENDCOLLECTIVE ;  /* 0x000000000000791b */ /* 0x003fe20003800000 */
.L_x_16388:
[----:B------:R-:W-:Y:S01]  /*36c0*/  HFMA2.MMA R152, -RZ, RZ, 0, 1.1920928955078125e-07 ;  /* 0x00000002ff987435 */ /* 0x000fe200000001ff */
[----:B------:R-:W-:-:S05]  /*36d0*/  MOV R101, R151 ;  /* 0x0000009700657202 */ /* 0x000fca0000000f00 */
[----:B------:R-:W-:-:S05]  /*36e0*/  FADD.FTZ R145, R144, R101 ;  /* 0x0000006590917221 */ /* 0x000fca0000010000 */
[----:B------:R-:W-:-:S07]  /*36f0*/  MOV R153, R145 ;  /* 0x0000009100997202 */ /* 0x000fce0000000f00 */
[----:B------:R-:W-:Y:S05]  /*3700*/  WARPSYNC.COLLECTIVE R150, `(.L_x_16389) ;  /* 0x0000000096087348 */ /* 0x000fea0003c00000 */
[----:B------:R0:W1:Y:S02]  /*3710*/  SHFL.BFLY P4, R151, R153, R152, R155 ;  /* 0x0c00009899977389 */ /* 0x000064000008009b */
[----:B01----:R-:W-:Y:S01]  /*3720*/  ENDCOLLECTIVE ;  /* 0x000000000000791b */ /* 0x003fe20003800000 */
.L_x_16389:
[----:B------:R-:W-:Y:S01]  /*3730*/  HFMA2.MMA R152, -RZ, RZ, 0, 2.384185791015625e-07 ;  /* 0x00000004ff987435 */ /* 0x000fe200000001ff */
[----:B------:R-:W-:-:S05]  /*3740*/  MOV R100, R151 ;  /* 0x0000009700647202 */ /* 0x000fca0000000f00 */
[----:B------:R-:W-:-:S05]  /*3750*/  FADD.FTZ R146, R145, R100 ;  /* 0x0000006491927221 */ /* 0x000fca0000010000 */
[----:B------:R-:W-:-:S07]  /*3760*/  MOV R153, R146 ;  /* 0x0000009200997202 */ /* 0x000fce0000000f00 */
[----:B------:R-:W-:Y:S05]  /*3770*/  WARPSYNC.COLLECTIVE R150, `(.L_x_16390) ;  /* 0x0000000096087348 */ /* 0x000fea0003c00000 */
[----:B------:R0:W1:Y:S02]  /*3780*/  SHFL.BFLY P4, R151, R153, R152, R155 ;  /* 0x0c00009899977389 */ /* 0x000064000008009b */
[----:B01----:R-:W-:Y:S01]  /*3790*/  ENDCOLLECTIVE ;  /* 0x000000000000791b */ /* 0x003fe20003800000 */
.L_x_16390:
[----:B------:R-:W-:Y:S01]  /*37a0*/  HFMA2.MMA R152, -RZ, RZ, 0, 4.76837158203125e-07 ;  /* 0x00000008ff987435 */ /* 0x000fe200000001ff */
[----:B------:R-:W-:-:S05]  /*37b0*/  MOV R101, R151 ;  /* 0x0000009700657202 */ /* 0x000fca0000000f00 */
[----:B------:R-:W-:-:S05]  /*37c0*/  FADD.FTZ R148, R146, R101 ;  /* 0x0000006592947221 */ /* 0x000fca0000010000 */
[----:B------:R-:W-:-:S07]  /*37d0*/  MOV R153, R148 ;  /* 0x0000009400997202 */ /* 0x000fce0000000f00 */
[----:B------:R-:W-:Y:S05]  /*37e0*/  WARPSYNC.COLLECTIVE R150, `(.L_x_16391) ;  /* 0x0000000096087348 */ /* 0x000fea0003c00000 */
[----:B------:R0:W1:Y:S02]  /*37f0*/  SHFL.BFLY P4, R151, R153, R152, R155 ;  /* 0x0c00009899977389 */ /* 0x000064000008009b */
[----:B01----:R-:W-:Y:S01]  /*3800*/  ENDCOLLECTIVE ;  /* 0x000000000000791b */ /* 0x003fe20003800000 */
.L_x_16391:
[----:B------:R-:W-:Y:S01]  /*3810*/  HFMA2.MMA R152, -RZ, RZ, 0, 9.5367431640625e-07 ;  /* 0x00000010ff987435 */ /* 0x000fe200000001ff */
[----:B------:R-:W-:-:S05]  /*3820*/  MOV R101, R151 ;  /* 0x0000009700657202 */ /* 0x000fca0000000f00 */
[----:B------:R-:W-:-:S05]  /*3830*/  FADD.FTZ R149, R148, R101 ;  /* 0x0000006594957221 */ /* 0x000fca0000010000 */
[----:B------:R-:W-:-:S07]  /*3840*/  MOV R153, R149 ;  /* 0x0000009500997202 */ /* 0x000fce0000000f00 */
[----:B------:R-:W-:Y:S05]  /*3850*/  WARPSYNC.COLLECTIVE R150, `(.L_x_16392) ;  /* 0x0000000096087348 */ /* 0x000fea0003c00000 */
[----:B------:R0:W1:Y:S02]  /*3860*/  SHFL.BFLY P4, R151, R153, R152, R155 ;  /* 0x0c00009899977389 */ /* 0x000064000008009b */
[----:B01----:R-:W-:Y:S01]  /*3870*/  ENDCOLLECTIVE ;  /* 0x000000000000791b */ /* 0x003fe20003800000 */
.L_x_16392:
        /* <DEDUP_REMOVED lines=56> */
.L_x_16393:
[----:B------:R-:W-:Y:S01]  /*3c00*/  HFMA2.MMA R152, -RZ, RZ, 0, 1.1920928955078125e-07 ;  /* 0x00000002ff987435 */ /* 0x000fe200000001ff */
[----:B------:R-:W-:-:S05]  /*3c10*/  MOV R144, R151 ;  /* 0x0000009700907202 */ /* 0x000fca0000000f00 */
[----:B------:R-:W-:-:S05]  /*3c20*/  FADD.FTZ R144, R101, R144 ;  /* 0x0000009065907221 */ /* 0x000fca0000010000 */
[----:B------:R-:W-:-:S07]  /*3c30*/  MOV R153, R144 ;  /* 0x0000009000997202 */ /* 0x000fce0000000f00 */
[----:B------:R-:W-:Y:S05]  /*3c40*/  WARPSYNC.COLLECTIVE R150, `(.L_x_16394) ;  /* 0x0000000096087348 */ /* 0x000fea0003c00000 */
[----:B------:R0:W1:Y:S02]  /*3c50*/  SHFL.BFLY P4, R151, R153, R152, R155 ;  /* 0x0c00009899977389 */ /* 0x000064000008009b */
[----:B01----:R-:W-:Y:S01]  /*3c60*/  ENDCOLLECTIVE ;  /* 0x000000000000791b */ /* 0x003fe20003800000 */
.L_x_16394:
[----:B------:R-:W-:Y:S01]  /*3c70*/  HFMA2.MMA R152, -RZ, RZ, 0, 2.384185791015625e-07 ;  /* 0x00000004ff987435 */ /* 0x000fe200000001ff */
[----:B------:R-:W-:-:S05]  /*3c80*/  MOV R145, R151 ;  /* 0x0000009700917202 */ /* 0x000fca0000000f00 */
[----:B------:R-:W-:-:S05]  /*3c90*/  FADD.FTZ R145, R144, R145 ;  /* 0x0000009190917221 */ /* 0x000fca0000010000 */
[----:B------:R-:W-:-:S07]  /*3ca0*/  MOV R153, R145 ;  /* 0x0000009100997202 */ /* 0x000fce0000000f00 */
[----:B------:R-:W-:Y:S05]  /*3cb0*/  WARPSYNC.COLLECTIVE R150, `(.L_x_16395) ;  /* 0x0000000096087348 */ /* 0x000fea0003c00000 */
[----:B------:R0:W1:Y:S02]  /*3cc0*/  SHFL.BFLY P4, R151, R153, R152, R155 ;  /* 0x0c00009899977389 */ /* 0x000064000008009b */
[----:B01----:R-:W-:Y:S01]  /*3cd0*/  ENDCOLLECTIVE ;  /* 0x000000000000791b */ /* 0x003fe20003800000 */
.L_x_16395:
[----:B------:R-:W-:Y:S01]  /*3ce0*/  HFMA2.MMA R152, -RZ, RZ, 0, 4.76837158203125e-07 ;  /* 0x00000008ff987435 */ /* 0x000fe200000001ff */
[----:B------:R-:W-:-:S05]  /*3cf0*/  MOV R146, R151 ;  /* 0x0000009700927202 */ /* 0x000fca0000000f00 */
[----:B------:R-:W-:-:S05]  /*3d00*/  FADD.FTZ R146, R145, R146 ;  /* 0x0000009291927221 */ /* 0x000fca0000010000 */
[----:B------:R-:W-:-:S07]  /*3d10*/  MOV R153, R146 ;  /* 0x0000009200997202 */ /* 0x000fce0000000f00 */
[----:B------:R-:W-:Y:S05]  /*3d20*/  WARPSYNC.COLLECTIVE R150, `(.L_x_16396) ;  /* 0x0000000096087348 */ /* 0x000fea0003c00000 */
[----:B------:R0:W1:Y:S02]  /*3d30*/  SHFL.BFLY P4, R151, R153, R152, R155 ;  /* 0x0c00009899977389 */ /* 0x000064000008009b */
[----:B01----:R-:W-:Y:S01]  /*3d40*/  ENDCOLLECTIVE ;  /* 0x000000000000791b */ /* 0x003fe20003800000 */
.L_x_16396:
[----:B------:R-:W-:Y:S01]  /*3d50*/  HFMA2.MMA R152, -RZ, RZ, 0, 9.5367431640625e-07 ;  /* 0x00000010ff987435 */ /* 0x000fe200000001ff */
[----:B------:R-:W-:-:S05]  /*3d60*/  MOV R149, R151 ;  /* 0x0000009700957202 */ /* 0x000fca0000000f00 */
[----:B------:R-:W-:-:S05]  /*3d70*/  FADD.FTZ R149, R146, R149 ;  /* 0x0000009592957221 */ /* 0x000fca0000010000 */
[----:B------:R-:W-:-:S07]  /*3d80*/  MOV R153, R149 ;  /* 0x0000009500997202 */ /* 0x000fce0000000f00 */
[----:B------:R-:W-:Y:S05]  /*3d90*/  WARPSYNC.COLLECTIVE R150, `(.L_x_16397) ;  /* 0x0000000096087348 */ /* 0x000fea0003c00000 */
[----:B------:R0:W1:Y:S02]  /*3da0*/  SHFL.BFLY P4, R151, R153, R152, R155 ;  /* 0x0c00009899977389 */ /* 0x000064000008009b */
[----:B01----:R-:W-:Y:S01]  /*3db0*/  ENDCOLLECTIVE ;  /* 0x000000000000791b */ /* 0x003fe20003800000 */
.L_x_16397:
[----:B------:R-:W-:Y:S01]  /*3dc0*/  MOV R148, R151 ;  /* 0x0000009700947202 */ /* 0x000fe20000000f00 */
[----:B------:R-:W-:Y:S06]  /*3dd0*/  BRA `(.L_x_16398) ;  /* 0xffffffec00047947 */ /* 0x000fec000383ffff */
.L_x_16399:
        /* <DEDUP_REMOVED lines=10> */
.L_x_20605:


//--------------------- .text._ZN10layer_norm31ln_parallel_residual_fwd_kernelINS_13Kernel_traitsI6__halfffffjLj3072ELj1ELj1ELj4ELj16ENS_18Kernel_traits_baseILj3072ES2_ffffjLj128EEEEELb0ELb1ELb0EEEvNS_9FwdParamsE --------------------------
	.section	.text._ZN10layer_norm31ln_parallel_residual_fwd_kernelINS_13Kernel_traitsI6__halfffffjLj3072ELj1ELj1ELj4ELj16ENS_18Kernel_traits_baseILj3072ES2_ffffjLj128EEEEELb0ELb1ELb0EEEvNS_9FwdParamsE,"ax",@progbits
	.align	128
        .global         _ZN10layer_norm31ln_parallel_residual_fwd_kernelINS_13Kernel_traitsI6__halfffffjLj3072ELj1ELj1ELj4ELj16ENS_18Kernel_traits_baseILj3072ES2_ffffjLj128EEEEELb0ELb1ELb0EEEvNS_9FwdParamsE
        .type           _ZN10layer_norm31ln_parallel_residual_fwd_kernelINS_13Kernel_traitsI6__halfffffjLj3072ELj1ELj1ELj4ELj16ENS_18Kernel_traits_baseILj3072ES2_ffffjLj128EEEEELb0ELb1ELb0EEEvNS_9FwdParamsE,@function
        .size           _ZN10layer_norm31ln_parallel_residual_fwd_kernelINS_13Kernel_traitsI6__halfffffjLj3072ELj1ELj1ELj4ELj16ENS_18Kernel_traits_baseILj3072ES2_ffffjLj128EEEEELb0ELb1ELb0EEEvNS_9FwdParamsE,(.L_x_20606 - _ZN10layer_norm31ln_parallel_residual_fwd_kernelINS_13Kernel_traitsI6__halfffffjLj3072ELj1ELj1ELj4ELj16ENS_18Kernel_traits_baseILj3072ES2_ffffjLj128EEEEELb0ELb1ELb0EEEvNS_9FwdParamsE)
        .other          _ZN10layer_norm31ln_parallel_residual_fwd_kernelINS_13Kernel_traitsI6__halfffffjLj3072ELj1ELj1ELj4ELj16ENS_18Kernel_traits_baseILj3072ES2_ffffjLj128EEEEELb0ELb1ELb0EEEvNS_9FwdParamsE,@"STO_CUDA_ENTRY STV_DEFAULT"
_ZN10layer_norm31ln_parallel_residual_fwd_kernelINS_13Kernel_traitsI6__halfffffjLj3072ELj1ELj1ELj4ELj16ENS_18Kernel_traits_baseILj3072ES2_ffffjLj128EEEEELb0ELb1ELb0EEEvNS_9FwdParamsE:
.text._ZN10layer_norm31ln_parallel_residual_fwd_kernelINS_13Kernel_traitsI6__halfffffjLj3072ELj1ELj1ELj4ELj16ENS_18Kernel_traits_baseILj3072ES2_ffffjLj128EEEEELb0ELb1ELb0EEEvNS_9FwdParamsE:
        /* <DEDUP_REMOVED lines=15> */
[C---:B------:R-:W-:Y:S02]  /*00f0*/  ISETP.GE.U32.AND P4, PT, R93.reuse, 0x200, PT ;  /* 0x000002005d00780c */ /* 0x040fe40003f86070 */
[----:B------:R-:W-:Y:S02]  /*0100*/  ISETP.GE.U32.AND P3, PT, R93, 0x280, PT ;  /* 0x000002805d00780c */ /* 0x000fe40003f66070 */
[----:B------:R-:W-:Y:S02]  /*0110*/  P2R R2, PR, RZ, 0x40 ;  /* 0x00000040ff027803 */ /* 0x000fe40000000000 */
[----:B------:R-:W-:-:S02]  /*0120*/  P2R R2, PR, RZ, 0x20 ;  /* 0x00000020ff027803 */ /* 0x000fc40000000000 */
[----:B------:R-:W-:Y:S02]  /*0130*/  P2R R2, PR, RZ, 0x10 ;  /* 0x00000010ff027803 */ /* 0x000fe40000000000 */
[----:B------:R-:W-:Y:S01]  /*0140*/  P2R R2, PR, RZ, 0x8 ;  /* 0x00000008ff027803 */ /* 0x000fe20000000000 */
[----:B--2---:R-:W-:Y:S06]  /*0150*/  @!P1 BRA `(.L_x_16401) ;  /* 0x00000000002c9947 */ /* 0x004fec0003800000 */
[----:B------:R-:W-:Y:S01]  /*0160*/  ULDC.64 UR6, c[0x0][0x2c8] ;  /* 0x0000b20000067ab9 */ /* 0x000fe20000000a00 */
[----:B------:R-:W0:Y:S01]  /*0170*/  LDC.64 R4, c[0x0][0x260] ;  /* 0x00009800ff047b82 */ /* 0x000e220000000a00 */
[----:B------:R-:W-:-:S04]  /*0180*/  ISETP.NE.U32.AND P0, PT, RZ, UR6, PT ;  /* 0x00000006ff007c0c */ /* 0x000fc8000bf05070 */
[----:B------:R-:W-:-:S13]  /*0190*/  ISETP.NE.AND.EX P0, PT, RZ, UR7, PT, P0 ;  /* 0x00000007ff007c0c */ /* 0x000fda000bf05300 */
[----:B------:R-:W-:-:S04]  /*01a0*/  @P0 LEA R6, P2, R27, UR6, 0x3 ;  /* 0x000000061b060c11 */ /* 0x000fc8000f8418ff */
[C---:B------:R-:W-:Y:S01]  /*01b0*/  @P0 LEA.HI.X R7, R27.reuse, UR7, RZ, 0x3, P2 ;  /* 0x000000071b070c11 */ /* 0x040fe200090f1cff */
[----:B0-----:R-:W-:-:S04]  /*01c0*/  IMAD.WIDE.U32 R4, R27, 0x8, R4 ;  /* 0x000000081b047825 */ /* 0x001fc800078e0004 */
[----:B------:R0:W5:Y:S04]  /*01d0*/  @P0 LDG.E.64 R2, desc[UR4][R6.64] ;  /* 0x0000000406020981 */ /* 0x000168000c1e1b00 */
[----:B------:R0:W5:Y:S01]  /*01e0*/  LDG.E.64 R16, desc[UR4][R4.64] ;  /* 0x0000000404107981 */ /* 0x000162000c1e1b00 */
[----:B------:R-:W-:Y:S02]  /*01f0*/  LOP3.LUT R27, R27, 0x80, RZ, 0xfc, !PT ;  /* 0x000000801b1b7812 */ /* 0x000fe400078efcff */
[----:B0-----:R-:W-:-:S07]  /*0200*/  @!P0 CS2R R2, SRZ ;  /* 0x0000000000028805 */ /* 0x001fce000001ff00 */
.L_x_16401:
[----:B------:R-:W-:Y:S05]  /*0210*/  BSYNC B0 ;  /* 0x0000000000007941 */ /* 0x000fea0003800000 */
.L_x_16400:
        /* <DEDUP_REMOVED lines=11> */
[----:B------:R-:W-:Y:S02]  /*02d0*/  IADD3 R27, R27, 0x80, RZ ;  /* 0x000000801b1b7810 */ /* 0x000fe40007ffe0ff */
[----:B0-----:R-:W-:-:S07]  /*02e0*/  @!P0 CS2R R4, SRZ ;  /* 0x0000000000048805 */ /* 0x001fce000001ff00 */
.L_x_16403:
[----:B------:R-:W-:Y:S05]  /*02f0*/  BSYNC B0 ;  /* 0x0000000000007941 */ /* 0x000fea0003800000 */
.L_x_16402:
        /* <DEDUP_REMOVED lines=13> */
.L_x_16405:
[----:B------:R-:W-:Y:S05]  /*03d0*/  BSYNC B0 ;  /* 0x0000000000007941 */ /* 0x000fea0003800000 */
.L_x_16404:
        /* <DEDUP_REMOVED lines=13> */
.L_x_16407:
[----:B------:R-:W-:Y:S05]  /*04b0*/  BSYNC B0 ;  /* 0x0000000000007941 */ /* 0x000fea0003800000 */
.L_x_16406:
        /* <DEDUP_REMOVED lines=13> */
.L_x_16409:
[----:B------:R-:W-:Y:S05]  /*0590*/  BSYNC B0 ;  /* 0x0000000000007941 */ /* 0x000fea0003800000 */
.L_x_16408:
[----:B------:R-:W-:Y:S01]  /*05a0*/  ISETP.GE.U32.AND P0, PT, R93, 0x300, PT ;  /* 0x000003005d00780c */ /* 0x000fe20003f06070 */
[----:B------:R-:W-:Y:S03]  /*05b0*/  BSSY B0, `(.L_x_16410) ;  /* 0x000000d000007945 */ /* 0x000fe60003800000 */
[----:B------:R-:W-:-:S09]  /*05c0*/  P2R R12, PR, RZ, 0x1 ;  /* 0x00000001ff0c7803 */ /* 0x000fd20000000000 */
        /* <DEDUP_REMOVED lines=9> */
[----:B------:R-:W5:Y:S01]  /*0660*/  LDG.E.64 R12, desc[UR4][R12.64] ;  /* 0x000000040c0c7981 */ /* 0x000f62000c1e1b00 */
[----:B0-----:R-:W-:-:S07]  /*0670*/  @!P0 CS2R R76, SRZ ;  /* 0x00000000004c8805 */ /* 0x001fce000001ff00 */
.L_x_16411:
[----:B------:R-:W-:Y:S05]  /*0680*/  BSYNC B0 ;  /* 0x0000000000007941 */ /* 0x000fea0003800000 */
.L_x_16410:
        /* <DEDUP_REMOVED lines=9> */
[----:B-----5:R-:W-:Y:S01]  /*0720*/  HADD2.F32 R89, -RZ, R2.H0_H0 ;  /* 0x20000002ff597230 */ /* 0x020fe20000004100 */
[----:B------:R-:W-:Y:S01]  /*0730*/  LOP3.LUT R15, R88, 0x60, RZ, 0xc0, !PT ;  /* 0x00000060580f7812 */ /* 0x000fe200078ec0ff */
[----:B------:R-:W-:Y:S01]  /*0740*/  HADD2.F32 R86, -RZ, R3.H0_H0 ;  /* 0x20000003ff567230 */ /* 0x000fe20000004100 */
[----:B------:R-:W-:Y:S01]  /*0750*/  LOP3.LUT R14, R0, 0x7f, RZ, 0xc0, !PT ;  /* 0x0000007f000e7812 */ /* 0x000fe200078ec0ff */
[----:B------:R-:W-:Y:S01]  /*0760*/  HADD2.F32 R87, -RZ, R4.H0_H0 ;  /* 0x20000004ff577230 */ /* 0x000fe20000004100 */
[----:B------:R-:W-:Y:S01]  /*0770*/  SHF.R.U32.HI R0, RZ, 0x2, R0 ;  /* 0x00000002ff007819 */ /* 0x000fe20000011600 */
[----:B------:R-:W-:Y:S01]  /*0780*/  HADD2.F32 R84, -RZ, R5.H0_H0 ;  /* 0x20000005ff547230 */ /* 0x000fe20000004100 */
[----:B------:R-:W-:Y:S01]  /*0790*/  VIADDMNMX R15, R14, -R15, RZ, !PT ;  /* 0x8000000f0e0f7246 */ /* 0x000fe200078001ff */
[----:B------:R-:W-:Y:S01]  /*07a0*/  HADD2.F32 R85, -RZ, R6.H0_H0 ;  /* 0x20000006ff557230 */ /* 0x000fe20000004100 */
[----:B------:R-:W-:Y:S01]  /*07b0*/  LOP3.LUT R0, R0, 0x3fffffe0, RZ, 0xc0, !PT ;  /* 0x3fffffe000007812 */ /* 0x000fe200078ec0ff */
[----:B------:R-:W-:Y:S01]  /*07c0*/  ULDC.U8 UR6, c[0x0][0x2a0] ;  /* 0x0000a80000067ab9 */ /* 0x000fe20000000000 */
[----:B------:R-:W-:Y:S01]  /*07d0*/  VIMNMX R15, R15, 0x20, PT ;  /* 0x000000200f0f7848 */ /* 0x000fe20003fe0100 */
[----:B------:R-:W-:Y:S01]  /*07e0*/  HFMA2.MMA R62, -RZ, RZ, 0, 5.9604644775390625e-08 ;  /* 0x00000001ff3e7435 */ /* 0x000fe200000001ff */
        /* <DEDUP_REMOVED lines=14> */
[----:B------:R-:W-:Y:S01]  /*08d0*/  IADD3 R24, R15, R0, RZ ;  /* 0x000000000f187210 */ /* 0x000fe20007ffe0ff */
[----:B------:R-:W-:Y:S01]  /*08e0*/  HADD2.F32 R69, -RZ, R69.H0_H0 ;  /* 0x20000045ff457230 */ /* 0x000fe20000004100 */
[----:B------:R-:W-:Y:S01]  /*08f0*/  MOV R26, R16 ;  /* 0x00000010001a7202 */ /* 0x000fe20000000f00 */
[----:B------:R-:W-:Y:S01]  /*0900*/  HADD2.F32 R70, -RZ, R70.H0_H0 ;  /* 0x20000046ff467230 */ /* 0x000fe20000004100 */
[--C-:B------:R-:W-:Y:S01]  /*0910*/  SHF.R.U64 R75, R16, 0x10, R17.reuse ;  /* 0x00000010104b7819 */ /* 0x100fe20000001211 */
[----:B------:R-:W-:Y:S01]  /*0920*/  HADD2.F32 R68, -RZ, R68.H0_H0 ;  /* 0x20000044ff447230 */ /* 0x000fe20000004100 */
[----:B------:R-:W-:Y:S01]  /*0930*/  SHF.L.U32 R16, R88, 0x5, RZ ;  /* 0x0000000558107819 */ /* 0x000fe200000006ff */
[----:B------:R-:W-:Y:S01]  /*0940*/  HADD2.F32 R67, -RZ, R67.H0_H0 ;  /* 0x20000043ff437230 */ /* 0x000fe20000004100 */
[----:B------:R-:W-:Y:S01]  /*0950*/  SHF.L.U32 R24, R24, 0x2, RZ ;  /* 0x0000000218187819 */ /* 0x000fe200000006ff */
[----:B------:R-:W-:Y:S01]  /*0960*/  HADD2.F32 R75, -RZ, R75.H0_H0 ;  /* 0x2000004bff4b7230 */ /* 0x000fe20000004100 */
[----:B------:R-:W-:Y:S01]  /*0970*/  MOV R73, R17 ;  /* 0x0000001100497202 */ /* 0x000fe20000000f00 */
[----:B------:R-:W-:Y:S01]  /*0980*/  HADD2.F32 R20, -RZ, R20.H0_H0 ;  /* 0x20000014ff147230 */ /* 0x000fe20000004100 */
[----:B------:R-:W-:Y:S01]  /*0990*/  SHF.R.U32.HI R74, RZ, 0x10, R17 ;  /* 0x00000010ff4a7819 */ /* 0x000fe20000011611 */
[----:B------:R-:W-:Y:S01]  /*09a0*/  HADD2.F32 R19, -RZ, R19.H0_H0 ;  /* 0x20000013ff137230 */ /* 0x000fe20000004100 */
[----:B------:R-:W-:Y:S01]  /*09b0*/  LOP3.LUT R17, R16, 0x3e0, RZ, 0xc0, !PT ;  /* 0x000003e010117812 */ /* 0x000fe200078ec0ff */
[----:B------:R-:W-:Y:S01]  /*09c0*/  HADD2.F32 R73, -RZ, R73.H0_H0 ;  /* 0x20000049ff497230 */ /* 0x000fe20000004100 */
[----:B------:R-:W-:Y:S01]  /*09d0*/  I2FP.F32.U32 R24, R24 ;  /* 0x0000001800187245 */ /* 0x000fe20000201000 */
[----:B------:R-:W-:Y:S01]  /*09e0*/  HADD2.F32 R74, -RZ, R74.H0_H0 ;  /* 0x2000004aff4a7230 */ /* 0x000fe20000004100 */
[----:B------:R-:W-:Y:S01]  /*09f0*/  VIADDMNMX R17, R14, -R17, RZ, !PT ;  /* 0x800000110e117246 */ /* 0x000fe200078001ff */
[----:B------:R-:W-:Y:S01]  /*0a00*/  ULDC UR10, c[0x0][0x218] ;  /* 0x00008600000a7ab9 */ /* 0x000fe20000000800 */
[----:B------:R0:W1:Y:S01]  /*0a10*/  MUFU.RCP R91, R24 ;  /* 0x00000018005b7308 */ /* 0x0000620000001000 */
[----:B------:R-:W-:Y:S01]  /*0a20*/  MOV R72, R18 ;  /* 0x0000001200487202 */ /* 0x000fe20000000f00 */
[----:B------:R-:W-:Y:S01]  /*0a30*/  ULDC UR7, c[0x0][0x290] ;  /* 0x0000a40000077ab9 */ /* 0x000fe20000000800 */
[----:B------:R-:W-:Y:S01]  /*0a40*/  VIMNMX R17, R17, 0x20, PT ;  /* 0x0000002011117848 */ /* 0x000fe20003fe0100 */
[----:B------:R-:W-:Y:S01]  /*0a50*/  ULDC.64 UR12, c[0x0][0x228] ;  /* 0x00008a00000c7ab9 */ /* 0x000fe20000000a00 */
[----:B------:R-:W-:Y:S01]  /*0a60*/  MOV R16, R12 ;  /* 0x0000000c00107202 */ /* 0x000fe20000000f00 */
[----:B------:R-:W-:Y:S01]  /*0a70*/  HADD2.F32 R72, -RZ, R72.H0_H0 ;  /* 0x20000048ff487230 */ /* 0x000fe20000004100 */
[----:B------:R-:W-:Y:S01]  /*0a80*/  MOV R65, R21 ;  /* 0x0000001500417202 */ /* 0x000fe20000000f00 */
[----:B------:R-:W-:Y:S01]  /*0a90*/  ULDC.64 UR14, c[0x0][0x230] ;  /* 0x00008c00000e7ab9 */ /* 0x000fe20000000a00 */
        /* <DEDUP_REMOVED lines=9> */
[----:B------:R-:W-:Y:S01]  /*0b30*/  ULDC.64 UR8, c[0x0][0x210] ;  /* 0x0000840000087ab9 */ /* 0x000fe20000000a00 */
[----:B------:R-:W-:-:S02]  /*0b40*/  MOV R14, R13 ;  /* 0x0000000d000e7202 */ /* 0x000fc40000000f00 */
[----:B------:R-:W-:Y:S01]  /*0b50*/  IADD3 R90, R0, R17, RZ ;  /* 0x00000011005a7210 */ /* 0x000fe20007ffe0ff */
[----:B------:R-:W-:Y:S01]  /*0b60*/  HADD2.F32 R17, -RZ, R18.H0_H0 ;  /* 0x20000012ff117230 */ /* 0x000fe20000004100 */
[--C-:B------:R-:W-:Y:S01]  /*0b70*/  SHF.R.U64 R33, R2, 0x10, R3.reuse ;  /* 0x0000001002217819 */ /* 0x100fe20000001203 */
[----:B------:R-:W-:Y:S01]  /*0b80*/  HADD2.F32 R15, -RZ, R12.H0_H0 ;  /* 0x2000000cff0f7230 */ /* 0x000fe20000004100 */
[----:B------:R-:W-:Y:S01]  /*0b90*/  SHF.R.U32.HI R32, RZ, 0x10, R3 ;  /* 0x00000010ff207819 */ /* 0x000fe20000011603 */
[----:B------:R-:W-:Y:S01]  /*0ba0*/  HADD2.F32 R14, -RZ, R14.H0_H0 ;  /* 0x2000000eff0e7230 */ /* 0x000fe20000004100 */
[--C-:B------:R-:W-:Y:S01]  /*0bb0*/  SHF.R.U64 R31, R4, 0x10, R5.reuse ;  /* 0x00000010041f7819 */ /* 0x100fe20000001205 */
[----:B------:R-:W-:Y:S01]  /*0bc0*/  HADD2.F32 R12, -RZ, R33.H0_H0 ;  /* 0x20000021ff0c7230 */ /* 0x000fe20000004100 */
[----:B------:R-:W-:Y:S02]  /*0bd0*/  SHF.R.U32.HI R30, RZ, 0x10, R5 ;  /* 0x00000010ff1e7819 */ /* 0x000fe40000011605 */
[----:B------:R-:W-:-:S02]  /*0be0*/  SHF.R.U64 R29, R6, 0x10, R7 ;  /* 0x00000010061d7819 */ /* 0x000fc40000001207 */
[----:B------:R-:W-:Y:S02]  /*0bf0*/  MOV R21, R23 ;  /* 0x0000001700157202 */ /* 0x000fe40000000f00 */
        /* <DEDUP_REMOVED lines=22> */
[----:B------:R-:W-:Y:S01]  /*0d60*/  SHF.L.U32 R90, R90, 0x2, RZ ;  /* 0x000000025a5a7819 */ /* 0x000fe200000006ff */
[----:B------:R-:W-:Y:S01]  /*0d70*/  HADD2.F32 R7, -RZ, R28.H0_H0 ;  /* 0x2000001cff077230 */ /* 0x000fe20000004100 */
[----:B------:R-:W-:Y:S01]  /*0d80*/  P2R R95, PR, RZ, 0x4 ;  /* 0x00000004ff5f7803 */ /* 0x000fe20000000000 */
[----:B------:R-:W-:-:S02]  /*0d90*/  HADD2.F32 R6, -RZ, R6.H0_H0 ;  /* 0x20000006ff067230 */ /* 0x000fc40000004100 */
[----:B------:R-:W-:Y:S02]  /*0da0*/  HADD2.F32 R5, -RZ, R5.H0_H0 ;  /* 0x20000005ff057230 */ /* 0x000fe40000004100 */
[----:B------:R-:W-:Y:S02]  /*0db0*/  HADD2.F32 R4, -RZ, R4.H0_H0 ;  /* 0x20000004ff047230 */ /* 0x000fe40000004100 */
[----:B------:R-:W-:Y:S02]  /*0dc0*/  HADD2.F32 R3, -RZ, R3.H0_H0 ;  /* 0x20000003ff037230 */ /* 0x000fe40000004100 */
[----:B------:R-:W-:Y:S02]  /*0dd0*/  HADD2.F32 R2, -RZ, R2.H0_H0 ;  /* 0x20000002ff027230 */ /* 0x000fe40000004100 */
[----:B01----:R-:W-:-:S07]  /*0de0*/  HADD2.F32 R0, -RZ, R0.H0_H0 ;  /* 0x20000000ff007230 */ /* 0x003fce0000004100 */
.L_x_16533:
        /* <DEDUP_REMOVED lines=28> */
.L_x_16415:
[----:B-----5:R-:W-:Y:S01]  /*0fb0*/  FADD.FTZ R28, R32, R28 ;  /* 0x0000001c201c7221 */ /* 0x020fe20000010000 */
[----:B------:R-:W-:Y:S06]  /*0fc0*/  BRA `(.L_x_16416) ;  /* 0x0000000000087947 */ /* 0x000fec0003800000 */
.L_x_16414:
[----:B-----5:R-:W-:-:S04]  /*0fd0*/  FADD.FTZ R28, R24, R28 ;  /* 0x0000001c181c7221 */ /* 0x020fc80000010000 */
[----:B------:R-:W-:-:S07]  /*0fe0*/  @P2 FADD.FTZ R28, R32, R28 ;  /* 0x0000001c201c2221 */ /* 0x000fce0000010000 */
.L_x_16416:
[----:B-----5:R-:W-:-:S07]  /*0ff0*/  MOV R36, R28 ;  /* 0x0000001c00247202 */ /* 0x020fce0000000f00 */
.L_x_16417:
[----:B------:R-:W-:Y:S05]  /*1000*/  @P3 BRA `(.L_x_16418) ;  /* 0x00000000001c3947 */ /* 0x000fea0003800000 */
[----:B------:R-:W-:-:S04]  /*1010*/  ISETP.NE.U32.AND P4, PT, RZ, UR14, PT ;  /* 0x0000000eff007c0c */ /* 0x000fc8000bf85070 */
[----:B------:R-:W-:-:S13]  /*1020*/  ISETP.NE.AND.EX P4, PT, RZ, UR15, PT, P4 ;  /* 0x0000000fff007c0c */ /* 0x000fda000bf85340 */
[----:B------:R-:W-:Y:S05]  /*1030*/  @P4 BRA `(.L_x_16419) ;  /* 0x0000000000084947 */ /* 0x000fea0003800000 */
[----:B------:R-:W-:Y:S05]  /*1040*/  @P0 BRA `(.L_x_16420) ;  /* 0x0000000000140947 */ /* 0x000fea0003800000 */
[----:B------:R-:W-:Y:S05]  /*1050*/  BRA `(.L_x_16421) ;  /* 0x0000000000147947 */ /* 0x000fea0003800000 */
.L_x_16419:
[----:B-----5:R-:W-:Y:S01]  /*1060*/  FADD.FTZ R29, R33, R29 ;  /* 0x0000001d211d7221 */ /* 0x020fe20000010000 */
[----:B------:R-:W-:Y:S06]  /*1070*/  BRA `(.L_x_16420) ;  /* 0x0000000000087947 */ /* 0x000fec0003800000 */
.L_x_16418:
[----:B-----5:R-:W-:-:S04]  /*1080*/  FADD.FTZ R29, R25, R29 ;  /* 0x0000001d191d7221 */ /* 0x020fc80000010000 */
[----:B------:R-:W-:-:S07]  /*1090*/  @P2 FADD.FTZ R29, R33, R29 ;  /* 0x0000001d211d2221 */ /* 0x000fce0000010000 */
.L_x_16420:
[----:B-----5:R-:W-:-:S07]  /*10a0*/  MOV R37, R29 ;  /* 0x0000001d00257202 */ /* 0x020fce0000000f00 */
.L_x_16421:
[----:B------:R-:W-:Y:S05]  /*10b0*/  @P3 BRA `(.L_x_16422) ;  /* 0x00000000001c3947 */ /* 0x000fea0003800000 */
[----:B------:R-:W-:-:S04]  /*10c0*/  ISETP.NE.U32.AND P4, PT, RZ, UR14, PT ;  /* 0x0000000eff007c0c */ /* 0x000fc8000bf85070 */
[----:B------:R-:W-:-:S13]  /*10d0*/  ISETP.NE.AND.EX P4, PT, RZ, UR15, PT, P4 ;  /* 0x0000000fff007c0c */ /* 0x000fda000bf85340 */
[----:B------:R-:W-:Y:S05]  /*10e0*/  @P4 BRA `(.L_x_16423) ;  /* 0x0000000000084947 */ /* 0x000fea0003800000 */
[----:B------:R-:W-:Y:S05]  /*10f0*/  @P0 BRA `(.L_x_16424) ;  /* 0x0000000000140947 */ /* 0x000fea0003800000 */
[----:B------:R-:W-:Y:S05]  /*1100*/  BRA `(.L_x_16425) ;  /* 0x0000000000147947 */ /* 0x000fea0003800000 */
.L_x_16423:
[----:B-----5:R-:W-:Y:S01]  /*1110*/  FADD.FTZ R30, R34, R30 ;  /* 0x0000001e221e7221 */ /* 0x020fe20000010000 */
[----:B------:R-:W-:Y:S06]  /*1120*/  BRA `(.L_x_16424) ;  /* 0x0000000000087947 */ /* 0x000fec0003800000 */
.L_x_16422:
[----:B-----5:R-:W-:-:S04]  /*1130*/  FADD.FTZ R30, R26, R30 ;  /* 0x0000001e1a1e7221 */ /* 0x020fc80000010000 */
[----:B------:R-:W-:-:S07]  /*1140*/  @P2 FADD.FTZ R30, R34, R30 ;  /* 0x0000001e221e2221 */ /* 0x000fce0000010000 */
.L_x_16424:
[----:B-----5:R-:W-:-:S07]  /*1150*/  MOV R38, R30 ;  /* 0x0000001e00267202 */ /* 0x020fce0000000f00 */
.L_x_16425:
[----:B------:R-:W-:Y:S05]  /*1160*/  @P3 BRA `(.L_x_16426) ;  /* 0x00000000001c3947 */ /* 0x000fea0003800000 */
[----:B------:R-:W-:-:S04]  /*1170*/  ISETP.NE.U32.AND P2, PT, RZ, UR14, PT ;  /* 0x0000000eff007c0c */ /* 0x000fc8000bf45070 */
[----:B------:R-:W-:-:S13]  /*1180*/  ISETP.NE.AND.EX P2, PT, RZ, UR15, PT, P2 ;  /* 0x0000000fff007c0c */ /* 0x000fda000bf45320 */
[----:B------:R-:W-:Y:S05]  /*1190*/  @P2 BRA `(.L_x_16427) ;  /* 0x0000000000082947 */ /* 0x000fea0003800000 */
[----:B------:R-:W-:Y:S05]  /*11a0*/  @P0 BRA `(.L_x_16428) ;  /* 0x0000000000140947 */ /* 0x000fea0003800000 */
[----:B------:R-:W-:Y:S05]  /*11b0*/  BRA `(.L_x_16429) ;  /* 0x0000000000147947 */ /* 0x000fea0003800000 */
.L_x_16427:
[----:B-----5:R-:W-:Y:S01]  /*11c0*/  FADD.FTZ R31, R35, R31 ;  /* 0x0000001f231f7221 */ /* 0x020fe20000010000 */
[----:B------:R-:W-:Y:S06]  /*11d0*/  BRA `(.L_x_16428) ;  /* 0x0000000000087947 */ /* 0x000fec0003800000 */
.L_x_16426:
[----:B-----5:R-:W-:-:S04]  /*11e0*/  FADD.FTZ R31, R27, R31 ;  /* 0x0000001f1b1f7221 */ /* 0x020fc80000010000 */
[----:B------:R-:W-:-:S07]  /*11f0*/  @P2 FADD.FTZ R31, R35, R31 ;  /* 0x0000001f231f2221 */ /* 0x000fce0000010000 */
.L_x_16428:
[----:B-----5:R-:W-:-:S07]  /*1200*/  MOV R39, R31 ;  /* 0x0000001f00277202 */ /* 0x020fce0000000f00 */
.L_x_16429:
[----:B------:R-:W0:Y:S01]  /*1210*/  @P0 LDC.64 R60, c[0x0][0x238] ;  /* 0x00008e00ff3c0b82 */ /* 0x000e220000000a00 */
[C---:B------:R-:W-:Y:S02]  /*1220*/  IADD3 R63, R96.reuse, 0x80, RZ ;  /* 0x00000080603f7810 */ /* 0x040fe40007ffe0ff */
[----:B0-----:R-:W-:-:S04]  /*1230*/  @P0 LEA R60, P2, R96, R60, 0x4 ;  /* 0x0000003c603c0211 */ /* 0x001fc800078420ff */
[----:B------:R-:W-:-:S05]  /*1240*/  @P0 LEA.HI.X R61, R96, R61, RZ, 0x4, P2 ;  /* 0x0000003d603d0211 */ /* 0x000fca00010f24ff */
[----:B------:R0:W-:Y:S04]  /*1250*/  @P0 STG.E.128 desc[UR4][R60.64], R36 ;  /* 0x000000243c000986 */ /* 0x0001e8000c101d04 */
.L_x_16413:
[----:B------:R-:W-:Y:S05]  /*1260*/  BSYNC B0 ;  /* 0x0000000000007941 */ /* 0x000fea0003800000 */
.L_x_16412:
        /* <DEDUP_REMOVED lines=24> */
.L_x_16433:
[----:B-----5:R-:W-:Y:S01]  /*13f0*/  FADD.FTZ R40, R32, R40 ;  /* 0x0000002820287221 */ /* 0x020fe20000010000 */
[----:B------:R-:W-:Y:S06]  /*1400*/  BRA `(.L_x_16434) ;  /* 0x0000000000087947 */ /* 0x000fec0003800000 */
.L_x_16432:
[----:B-----5:R-:W-:-:S04]  /*1410*/  FADD.FTZ R40, R24, R40 ;  /* 0x0000002818287221 */ /* 0x020fc80000010000 */
[----:B------:R-:W-:-:S07]  /*1420*/  @P2 FADD.FTZ R40, R32, R40 ;  /* 0x0000002820282221 */ /* 0x000fce0000010000 */
.L_x_16434:
[----:B-----5:R-:W-:-:S07]  /*1430*/  MOV R36, R40 ;  /* 0x0000002800247202 */ /* 0x020fce0000000f00 */
.L_x_16435:
[----:B------:R-:W-:Y:S05]  /*1440*/  @P3 BRA `(.L_x_16436) ;  /* 0x00000000001c3947 */ /* 0x000fea0003800000 */
[----:B------:R-:W-:-:S04]  /*1450*/  ISETP.NE.U32.AND P4, PT, RZ, UR14, PT ;  /* 0x0000000eff007c0c */ /* 0x000fc8000bf85070 */
[----:B------:R-:W-:-:S13]  /*1460*/  ISETP.NE.AND.EX P4, PT, RZ, UR15, PT, P4 ;  /* 0x0000000fff007c0c */ /* 0x000fda000bf85340 */
[----:B------:R-:W-:Y:S05]  /*1470*/  @P4 BRA `(.L_x_16437) ;  /* 0x0000000000084947 */ /* 0x000fea0003800000 */
[----:B------:R-:W-:Y:S05]  /*1480*/  @P0 BRA `(.L_x_16438) ;  /* 0x0000000000140947 */ /* 0x000fea0003800000 */
[----:B------:R-:W-:Y:S05]  /*1490*/  BRA `(.L_x_16439) ;  /* 0x0000000000147947 */ /* 0x000fea0003800000 */
.L_x_16437:
[----:B-----5:R-:W-:Y:S01]  /*14a0*/  FADD.FTZ R41, R33, R41 ;  /* 0x0000002921297221 */ /* 0x020fe20000010000 */
[----:B------:R-:W-:Y:S06]  /*14b0*/  BRA `(.L_x_16438) ;  /* 0x0000000000087947 */ /* 0x000fec0003800000 */
.L_x_16436:
[----:B-----5:R-:W-:-:S04]  /*14c0*/  FADD.FTZ R41, R25, R41 ;  /* 0x0000002919297221 */ /* 0x020fc80000010000 */
[----:B------:R-:W-:-:S07]  /*14d0*/  @P2 FADD.FTZ R41, R33, R41 ;  /* 0x0000002921292221 */ /* 0x000fce0000010000 */
.L_x_16438:
[----:B-----5:R-:W-:-:S07]  /*14e0*/  MOV R37, R41 ;  /* 0x0000002900257202 */ /* 0x020fce0000000f00 */
.L_x_16439:
[----:B------:R-:W-:Y:S05]  /*14f0*/  @P3 BRA `(.L_x_16440) ;  /* 0x00000000001c3947 */ /* 0x000fea0003800000 */
[----:B------:R-:W-:-:S04]  /*1500*/  ISETP.NE.U32.AND P4, PT, RZ, UR14, PT ;  /* 0x0000000eff007c0c */ /* 0x000fc8000bf85070 */
[----:B------:R-:W-:-:S13]  /*1510*/  ISETP.NE.AND.EX P4, PT, RZ, UR15, PT, P4 ;  /* 0x0000000fff007c0c */ /* 0x000fda000bf85340 */
[----:B------:R-:W-:Y:S05]  /*1520*/  @P4 BRA `(.L_x_16441) ;  /* 0x0000000000084947 */ /* 0x000fea0003800000 */
[----:B------:R-:W-:Y:S05]  /*1530*/  @P0 BRA `(.L_x_16442) ;  /* 0x0000000000140947 */ /* 0x000fea0003800000 */
[----:B------:R-:W-:Y:S05]  /*1540*/  BRA `(.L_x_16443) ;  /* 0x0000000000147947 */ /* 0x000fea0003800000 */
.L_x_16441:
[----:B-----5:R-:W-:Y:S01]  /*1550*/  FADD.FTZ R42, R34, R42 ;  /* 0x0000002a222a7221 */ /* 0x020fe20000010000 */
[----:B------:R-:W-:Y:S06]  /*1560*/  BRA `(.L_x_16442) ;  /* 0x0000000000087947 */ /* 0x000fec0003800000 */
.L_x_16440:
[----:B-----5:R-:W-:-:S04]  /*1570*/  FADD.FTZ R42, R26, R42 ;  /* 0x0000002a1a2a7221 */ /* 0x020fc80000010000 */
[----:B------:R-:W-:-:S07]  /*1580*/  @P2 FADD.FTZ R42, R34, R42 ;  /* 0x0000002a222a2221 */ /* 0x000fce0000010000 */
.L_x_16442:
[----:B-----5:R-:W-:-:S07]  /*1590*/  MOV R38, R42 ;  /* 0x0000002a00267202 */ /* 0x020fce0000000f00 */
.L_x_16443:
[----:B------:R-:W-:Y:S05]  /*15a0*/  @P3 BRA `(.L_x_16444) ;  /* 0x00000000001c3947 */ /* 0x000fea0003800000 */
[----:B------:R-:W-:-:S04]  /*15b0*/  ISETP.NE.U32.AND P2, PT, RZ, UR14, PT ;  /* 0x0000000eff007c0c */ /* 0x000fc8000bf45070 */
[----:B------:R-:W-:-:S13]  /*15c0*/  ISETP.NE.AND.EX P2, PT, RZ, UR15, PT, P2 ;  /* 0x0000000fff007c0c */ /* 0x000fda000bf45320 */
[----:B------:R-:W-:Y:S05]  /*15d0*/  @P2 BRA `(.L_x_16445) ;  /* 0x0000000000082947 */ /* 0x000fea0003800000 */
[----:B------:R-:W-:Y:S05]  /*15e0*/  @P0 BRA `(.L_x_16446) ;  /* 0x0000000000140947 */ /* 0x000fea0003800000 */
[----:B------:R-:W-:Y:S05]  /*15f0*/  BRA `(.L_x_16447) ;  /* 0x0000000000147947 */ /* 0x000fea0003800000 */
.L_x_16445:
[----:B-----5:R-:W-:Y:S01]  /*1600*/  FADD.FTZ R43, R35, R43 ;  /* 0x0000002b232b7221 */ /* 0x020fe20000010000 */
[----:B------:R-:W-:Y:S06]  /*1610*/  BRA `(.L_x_16446) ;  /* 0x0000000000087947 */ /* 0x000fec0003800000 */
.L_x_16444:
[----:B-----5:R-:W-:-:S04]  /*1620*/  FADD.FTZ R43, R27, R43 ;  /* 0x0000002b1b2b7221 */ /* 0x020fc80000010000 */
[----:B------:R-:W-:-:S07]  /*1630*/  @P2 FADD.FTZ R43, R35, R43 ;  /* 0x0000002b232b2221 */ /* 0x000fce0000010000 */
.L_x_16446:
[----:B-----5:R-:W-:-:S07]  /*1640*/  MOV R39, R43 ;  /* 0x0000002b00277202 */ /* 0x020fce0000000f00 */
.L_x_16447:
[----:B------:R-:W0:Y:S02]  /*1650*/  @P0 LDC.64 R60, c[0x0][0x238] ;  /* 0x00008e00ff3c0b82 */ /* 0x000e240000000a00 */
[----:B0-----:R-:W-:-:S04]  /*1660*/  @P0 LEA R60, P2, R63, R60, 0x4 ;  /* 0x0000003c3f3c0211 */ /* 0x001fc800078420ff */
[C---:B------:R-:W-:Y:S02]  /*1670*/  @P0 LEA.HI.X R61, R63.reuse, R61, RZ, 0x4, P2 ;  /* 0x0000003d3f3d0211 */ /* 0x040fe400010f24ff */
[----:B------:R-:W-:-:S03]  /*1680*/  IADD3 R63, R63, 0x80, RZ ;  /* 0x000000803f3f7810 */ /* 0x000fc60007ffe0ff */
[----:B------:R1:W-:Y:S04]  /*1690*/  @P0 STG.E.128 desc[UR4][R60.64], R36 ;  /* 0x000000243c000986 */ /* 0x0003e8000c101d04 */
.L_x_16431:
[----:B------:R-:W-:Y:S05]  /*16a0*/  BSYNC B0 ;  /* 0x0000000000007941 */ /* 0x000fea0003800000 */
.L_x_16430:
        /* <DEDUP_REMOVED lines=24> */
.L_x_16451:
[----:B-----5:R-:W-:Y:S01]  /*1830*/  FADD.FTZ R44, R32, R44 ;  /* 0x0000002c202c7221 */ /* 0x020fe20000010000 */
[----:B------:R-:W-:Y:S06]  /*1840*/  BRA `(.L_x_16452) ;  /* 0x0000000000087947 */ /* 0x000fec0003800000 */
.L_x_16450:
[----:B-----5:R-:W-:-:S04]  /*1850*/  FADD.FTZ R44, R24, R44 ;  /* 0x0000002c182c7221 */ /* 0x020fc80000010000 */
[----:B------:R-:W-:-:S07]  /*1860*/  @P2 FADD.FTZ R44, R32, R44 ;  /* 0x0000002c202c2221 */ /* 0x000fce0000010000 */
.L_x_16452:
[----:B-----5:R-:W-:-:S07]  /*1870*/  MOV R36, R44 ;  /* 0x0000002c00247202 */ /* 0x020fce0000000f00 */
.L_x_16453:
[----:B------:R-:W-:Y:S05]  /*1880*/  @P3 BRA `(.L_x_16454) ;  /* 0x00000000001c3947 */ /* 0x000fea0003800000 */
[----:B------:R-:W-:-:S04]  /*1890*/  ISETP.NE.U32.AND P4, PT, RZ, UR14, PT ;  /* 0x0000000eff007c0c */ /* 0x000fc8000bf85070 */
[----:B------:R-:W-:-:S13]  /*18a0*/  ISETP.NE.AND.EX P4, PT, RZ, UR15, PT, P4 ;  /* 0x0000000fff007c0c */ /* 0x000fda000bf85340 */
[----:B------:R-:W-:Y:S05]  /*18b0*/  @P4 BRA `(.L_x_16455) ;  /* 0x0000000000084947 */ /* 0x000fea0003800000 */
[----:B------:R-:W-:Y:S05]  /*18c0*/  @P0 BRA `(.L_x_16456) ;  /* 0x0000000000140947 */ /* 0x000fea0003800000 */
[----:B------:R-:W-:Y:S05]  /*18d0*/  BRA `(.L_x_16457) ;  /* 0x0000000000147947 */ /* 0x000fea0003800000 */
.L_x_16455:
[----:B-----5:R-:W-:Y:S01]  /*18e0*/  FADD.FTZ R45, R33, R45 ;  /* 0x0000002d212d7221 */ /* 0x020fe20000010000 */
[----:B------:R-:W-:Y:S06]  /*18f0*/  BRA `(.L_x_16456) ;  /* 0x0000000000087947 */ /* 0x000fec0003800000 */
.L_x_16454:
[----:B-----5:R-:W-:-:S04]  /*1900*/  FADD.FTZ R45, R25, R45 ;  /* 0x0000002d192d7221 */ /* 0x020fc80000010000 */
[----:B------:R-:W-:-:S07]  /*1910*/  @P2 FADD.FTZ R45, R33, R45 ;  /* 0x0000002d212d2221 */ /* 0x000fce0000010000 */
.L_x_16456:
[----:B-----5:R-:W-:-:S07]  /*1920*/  MOV R37, R45 ;  /* 0x0000002d00257202 */ /* 0x020fce0000000f00 */
.L_x_16457:
[----:B------:R-:W-:Y:S05]  /*1930*/  @P3 BRA `(.L_x_16458) ;  /* 0x00000000001c3947 */ /* 0x000fea0003800000 */
[----:B------:R-:W-:-:S04]  /*1940*/  ISETP.NE.U32.AND P4, PT, RZ, UR14, PT ;  /* 0x0000000eff007c0c */ /* 0x000fc8000bf85070 */
[----:B------:R-:W-:-:S13]  /*1950*/  ISETP.NE.AND.EX P4, PT, RZ, UR15, PT, P4 ;  /* 0x0000000fff007c0c */ /* 0x000fda000bf85340 */
[----:B------:R-:W-:Y:S05]  /*1960*/  @P4 BRA `(.L_x_16459) ;  /* 0x0000000000084947 */ /* 0x000fea0003800000 */
[----:B------:R-:W-:Y:S05]  /*1970*/  @P0 BRA `(.L_x_16460) ;  /* 0x0000000000140947 */ /* 0x000fea0003800000 */
[----:B------:R-:W-:Y:S05]  /*1980*/  BRA `(.L_x_16461) ;  /* 0x0000000000147947 */ /* 0x000fea0003800000 */
.L_x_16459:
[----:B-----5:R-:W-:Y:S01]  /*1990*/  FADD.FTZ R46, R34, R46 ;  /* 0x0000002e222e7221 */ /* 0x020fe20000010000 */
[----:B------:R-:W-:Y:S06]  /*19a0*/  BRA `(.L_x_16460) ;  /* 0x0000000000087947 */ /* 0x000fec0003800000 */
.L_x_16458:
[----:B-----5:R-:W-:-:S04]  /*19b0*/  FADD.FTZ R46, R26, R46 ;  /* 0x0000002e1a2e7221 */ /* 0x020fc80000010000 */
[----:B------:R-:W-:-:S07]  /*19c0*/  @P2 FADD.FTZ R46, R34, R46 ;  /* 0x0000002e222e2221 */ /* 0x000fce0000010000 */
.L_x_16460:
[----:B-----5:R-:W-:-:S07]  /*19d0*/  MOV R38, R46 ;  /* 0x0000002e00267202 */ /* 0x020fce0000000f00 */
.L_x_16461:
[----:B------:R-:W-:Y:S05]  /*19e0*/  @P3 BRA `(.L_x_16462) ;  /* 0x00000000001c3947 */ /* 0x000fea0003800000 */
[----:B------:R-:W-:-:S04]  /*19f0*/  ISETP.NE.U32.AND P2, PT, RZ, UR14, PT ;  /* 0x0000000eff007c0c */ /* 0x000fc8000bf45070 */
[----:B------:R-:W-:-:S13]  /*1a00*/  ISETP.NE.AND.EX P2, PT, RZ, UR15, PT, P2 ;  /* 0x0000000fff007c0c */ /* 0x000fda000bf45320 */
[----:B------:R-:W-:Y:S05]  /*1a10*/  @P2 BRA `(.L_x_16463) ;  /* 0x0000000000082947 */ /* 0x000fea0003800000 */
[----:B------:R-:W-:Y:S05]  /*1a20*/  @P0 BRA `(.L_x_16464) ;  /* 0x0000000000140947 */ /* 0x000fea0003800000 */
[----:B------:R-:W-:Y:S05]  /*1a30*/  BRA `(.L_x_16465) ;  /* 0x0000000000147947 */ /* 0x000fea0003800000 */
.L_x_16463:
[----:B-----5:R-:W-:Y:S01]  /*1a40*/  FADD.FTZ R47, R35, R47 ;  /* 0x0000002f232f7221 */ /* 0x020fe20000010000 */
[----:B------:R-:W-:Y:S06]  /*1a50*/  BRA `(.L_x_16464) ;  /* 0x0000000000087947 */ /* 0x000fec0003800000 */
.L_x_16462:
[----:B-----5:R-:W-:-:S04]  /*1a60*/  FADD.FTZ R47, R27, R47 ;  /* 0x0000002f1b2f7221 */ /* 0x020fc80000010000 */
[----:B------:R-:W-:-:S07]  /*1a70*/  @P2 FADD.FTZ R47, R35, R47 ;  /* 0x0000002f232f2221 */ /* 0x000fce0000010000 */
.L_x_16464:
[----:B-----5:R-:W-:-:S07]  /*1a80*/  MOV R39, R47 ;  /* 0x0000002f00277202 */ /* 0x020fce0000000f00 */
.L_x_16465:
[----:B------:R-:W0:Y:S02]  /*1a90*/  @P0 LDC.64 R60, c[0x0][0x238] ;  /* 0x00008e00ff3c0b82 */ /* 0x000e240000000a00 */
[----:B0-----:R-:W-:-:S04]  /*1aa0*/  @P0 LEA R60, P2, R63, R60, 0x4 ;  /* 0x0000003c3f3c0211 */ /* 0x001fc800078420ff */
[C---:B------:R-:W-:Y:S02]  /*1ab0*/  @P0 LEA.HI.X R61, R63.reuse, R61, RZ, 0x4, P2 ;  /* 0x0000003d3f3d0211 */ /* 0x040fe400010f24ff */
[----:B------:R-:W-:-:S03]  /*1ac0*/  IADD3 R63, R63, 0x80, RZ ;  /* 0x000000803f3f7810 */ /* 0x000fc60007ffe0ff */
[----:B------:R2:W-:Y:S04]  /*1ad0*/  @P0 STG.E.128 desc[UR4][R60.64], R36 ;  /* 0x000000243c000986 */ /* 0x0005e8000c101d04 */
.L_x_16449:
[----:B------:R-:W-:Y:S05]  /*1ae0*/  BSYNC B0 ;  /* 0x0000000000007941 */ /* 0x000fea0003800000 */
.L_x_16448:
        /* <DEDUP_REMOVED lines=24> */
.L_x_16469:
[----:B-----5:R-:W-:Y:S01]  /*1c70*/  FADD.FTZ R48, R32, R48 ;  /* 0x0000003020307221 */ /* 0x020fe20000010000 */
[----:B------:R-:W-:Y:S06]  /*1c80*/  BRA `(.L_x_16470) ;  /* 0x0000000000087947 */ /* 0x000fec0003800000 */
.L_x_16468:
[----:B-----5:R-:W-:-:S04]  /*1c90*/  FADD.FTZ R48, R24, R48 ;  /* 0x0000003018307221 */ /* 0x020fc80000010000 */
[----:B------:R-:W-:-:S07]  /*1ca0*/  @P2 FADD.FTZ R48, R32, R48 ;  /* 0x0000003020302221 */ /* 0x000fce0000010000 */
.L_x_16470:
[----:B-----5:R-:W-:-:S07]  /*1cb0*/  MOV R36, R48 ;  /* 0x0000003000247202 */ /* 0x020fce0000000f00 */
.L_x_16471:
[----:B------:R-:W-:Y:S05]  /*1cc0*/  @P3 BRA `(.L_x_16472) ;  /* 0x00000000001c3947 */ /* 0x000fea0003800000 */
[----:B------:R-:W-:-:S04]  /*1cd0*/  ISETP.NE.U32.AND P4, PT, RZ, UR14, PT ;  /* 0x0000000eff007c0c */ /* 0x000fc8000bf85070 */
[----:B------:R-:W-:-:S13]  /*1ce0*/  ISETP.NE.AND.EX P4, PT, RZ, UR15, PT, P4 ;  /* 0x0000000fff007c0c */ /* 0x000fda000bf85340 */
[----:B------:R-:W-:Y:S05]  /*1cf0*/  @P4 BRA `(.L_x_16473) ;  /* 0x0000000000084947 */ /* 0x000fea0003800000 */
[----:B------:R-:W-:Y:S05]  /*1d00*/  @P0 BRA `(.L_x_16474) ;  /* 0x0000000000140947 */ /* 0x000fea0003800000 */
[----:B------:R-:W-:Y:S05]  /*1d10*/  BRA `(.L_x_16475) ;  /* 0x0000000000147947 */ /* 0x000fea0003800000 */
.L_x_16473:
[----:B-----5:R-:W-:Y:S01]  /*1d20*/  FADD.FTZ R49, R33, R49 ;  /* 0x0000003121317221 */ /* 0x020fe20000010000 */
[----:B------:R-:W-:Y:S06]  /*1d30*/  BRA `(.L_x_16474) ;  /* 0x0000000000087947 */ /* 0x000fec0003800000 */
.L_x_16472:
[----:B-----5:R-:W-:-:S04]  /*1d40*/  FADD.FTZ R49, R25, R49 ;  /* 0x0000003119317221 */ /* 0x020fc80000010000 */
[----:B------:R-:W-:-:S07]  /*1d50*/  @P2 FADD.FTZ R49, R33, R49 ;  /* 0x0000003121312221 */ /* 0x000fce0000010000 */
.L_x_16474:
[----:B-----5:R-:W-:-:S07]  /*1d60*/  MOV R37, R49 ;  /* 0x0000003100257202 */ /* 0x020fce0000000f00 */
.L_x_16475:
[----:B------:R-:W-:Y:S05]  /*1d70*/  @P3 BRA `(.L_x_16476) ;  /* 0x00000000001c3947 */ /* 0x000fea0003800000 */
[----:B------:R-:W-:-:S04]  /*1d80*/  ISETP.NE.U32.AND P4, PT, RZ, UR14, PT ;  /* 0x0000000eff007c0c */ /* 0x000fc8000bf85070 */
[----:B------:R-:W-:-:S13]  /*1d90*/  ISETP.NE.AND.EX P4, PT, RZ, UR15, PT, P4 ;  /* 0x0000000fff007c0c */ /* 0x000fda000bf85340 */
[----:B------:R-:W-:Y:S05]  /*1da0*/  @P4 BRA `(.L_x_16477) ;  /* 0x0000000000084947 */ /* 0x000fea0003800000 */
[----:B------:R-:W-:Y:S05]  /*1db0*/  @P0 BRA `(.L_x_16478) ;  /* 0x0000000000140947 */ /* 0x000fea0003800000 */
[----:B------:R-:W-:Y:S05]  /*1dc0*/  BRA `(.L_x_16479) ;  /* 0x0000000000147947 */ /* 0x000fea0003800000 */
.L_x_16477:
[----:B-----5:R-:W-:Y:S01]  /*1dd0*/  FADD.FTZ R50, R34, R50 ;  /* 0x0000003222327221 */ /* 0x020fe20000010000 */
[----:B------:R-:W-:Y:S06]  /*1de0*/  BRA `(.L_x_16478) ;  /* 0x0000000000087947 */ /* 0x000fec0003800000 */
.L_x_16476:
[----:B-----5:R-:W-:-:S04]  /*1df0*/  FADD.FTZ R50, R26, R50 ;  /* 0x000000321a327221 */ /* 0x020fc80000010000 */
[----:B------:R-:W-:-:S07]  /*1e00*/  @P2 FADD.FTZ R50, R34, R50 ;  /* 0x0000003222322221 */ /* 0x000fce0000010000 */
.L_x_16478:
[----:B-----5:R-:W-:-:S07]  /*1e10*/  MOV R38, R50 ;  /* 0x0000003200267202 */ /* 0x020fce0000000f00 */
.L_x_16479:
[----:B------:R-:W-:Y:S05]  /*1e20*/  @P3 BRA `(.L_x_16480) ;  /* 0x00000000001c3947 */ /* 0x000fea0003800000 */
[----:B------:R-:W-:-:S04]  /*1e30*/  ISETP.NE.U32.AND P2, PT, RZ, UR14, PT ;  /* 0x0000000eff007c0c */ /* 0x000fc8000bf45070 */
[----:B------:R-:W-:-:S13]  /*1e40*/  ISETP.NE.AND.EX P2, PT, RZ, UR15, PT, P2 ;  /* 0x0000000fff007c0c */ /* 0x000fda000bf45320 */
[----:B------:R-:W-:Y:S05]  /*1e50*/  @P2 BRA `(.L_x_16481) ;  /* 0x0000000000082947 */ /* 0x000fea0003800000 */
[----:B------:R-:W-:Y:S05]  /*1e60*/  @P0 BRA `(.L_x_16482) ;  /* 0x0000000000140947 */ /* 0x000fea0003800000 */
[----:B------:R-:W-:Y:S05]  /*1e70*/  BRA `(.L_x_16483) ;  /* 0x0000000000147947 */ /* 0x000fea0003800000 */
.L_x_16481:
[----:B-----5:R-:W-:Y:S01]  /*1e80*/  FADD.FTZ R51, R35, R51 ;  /* 0x0000003323337221 */ /* 0x020fe20000010000 */
[----:B------:R-:W-:Y:S06]  /*1e90*/  BRA `(.L_x_16482) ;  /* 0x0000000000087947 */ /* 0x000fec0003800000 */
.L_x_16480:
[----:B-----5:R-:W-:-:S04]  /*1ea0*/  FADD.FTZ R51, R27, R51 ;  /* 0x000000331b337221 */ /* 0x020fc80000010000 */
[----:B------:R-:W-:-:S07]  /*1eb0*/  @P2 FADD.FTZ R51, R35, R51 ;  /* 0x0000003323332221 */ /* 0x000fce0000010000 */
.L_x_16482:
[----:B-----5:R-:W-:-:S07]  /*1ec0*/  MOV R39, R51 ;  /* 0x0000003300277202 */ /* 0x020fce0000000f00 */
.L_x_16483:
[----:B------:R-:W0:Y:S02]  /*1ed0*/  @P0 LDC.64 R60, c[0x0][0x238] ;  /* 0x00008e00ff3c0b82 */ /* 0x000e240000000a00 */
[----:B0-----:R-:W-:-:S04]  /*1ee0*/  @P0 LEA R60, P2, R63, R60, 0x4 ;  /* 0x0000003c3f3c0211 */ /* 0x001fc800078420ff */
[C---:B------:R-:W-:Y:S02]  /*1ef0*/  @P0 LEA.HI.X R61, R63.reuse, R61, RZ, 0x4, P2 ;  /* 0x0000003d3f3d0211 */ /* 0x040fe400010f24ff */
[----:B------:R-:W-:-:S03]  /*1f00*/  IADD3 R63, R63, 0x80, RZ ;  /* 0x000000803f3f7810 */ /* 0x000fc60007ffe0ff */
[----:B------:R3:W-:Y:S04]  /*1f10*/  @P0 STG.E.128 desc[UR4][R60.64], R36 ;  /* 0x000000243c000986 */ /* 0x0007e8000c101d04 */
.L_x_16467:
[----:B------:R-:W-:Y:S05]  /*1f20*/  BSYNC B0 ;  /* 0x0000000000007941 */ /* 0x000fea0003800000 */
.L_x_16466:
        /* <DEDUP_REMOVED lines=24> */
.L_x_16487:
[----:B-----5:R-:W-:Y:S01]  /*20b0*/  FADD.FTZ R52, R32, R52 ;  /* 0x0000003420347221 */ /* 0x020fe20000010000 */
[----:B------:R-:W-:Y:S06]  /*20c0*/  BRA `(.L_x_16488) ;  /* 0x0000000000087947 */ /* 0x000fec0003800000 */
.L_x_16486:
[----:B-----5:R-:W-:-:S04]  /*20d0*/  FADD.FTZ R52, R24, R52 ;  /* 0x0000003418347221 */ /* 0x020fc80000010000 */
[----:B------:R-:W-:-:S07]  /*20e0*/  @P2 FADD.FTZ R52, R32, R52 ;  /* 0x0000003420342221 */ /* 0x000fce0000010000 */
.L_x_16488:
[----:B-----5:R-:W-:-:S07]  /*20f0*/  MOV R36, R52 ;  /* 0x0000003400247202 */ /* 0x020fce0000000f00 */
.L_x_16489:
[----:B------:R-:W-:Y:S05]  /*2100*/  @P3 BRA `(.L_x_16490) ;  /* 0x00000000001c3947 */ /* 0x000fea0003800000 */
[----:B------:R-:W-:-:S04]  /*2110*/  ISETP.NE.U32.AND P4, PT, RZ, UR14, PT ;  /* 0x0000000eff007c0c */ /* 0x000fc8000bf85070 */
[----:B------:R-:W-:-:S13]  /*2120*/  ISETP.NE.AND.EX P4, PT, RZ, UR15, PT, P4 ;  /* 0x0000000fff007c0c */ /* 0x000fda000bf85340 */
[----:B------:R-:W-:Y:S05]  /*2130*/  @P4 BRA `(.L_x_16491) ;  /* 0x0000000000084947 */ /* 0x000fea0003800000 */
[----:B------:R-:W-:Y:S05]  /*2140*/  @P0 BRA `(.L_x_16492) ;  /* 0x0000000000140947 */ /* 0x000fea0003800000 */
[----:B------:R-:W-:Y:S05]  /*2150*/  BRA `(.L_x_16493) ;  /* 0x0000000000147947 */ /* 0x000fea0003800000 */
.L_x_16491:
[----:B-----5:R-:W-:Y:S01]  /*2160*/  FADD.FTZ R53, R33, R53 ;  /* 0x0000003521357221 */ /* 0x020fe20000010000 */
[----:B------:R-:W-:Y:S06]  /*2170*/  BRA `(.L_x_16492) ;  /* 0x0000000000087947 */ /* 0x000fec0003800000 */
.L_x_16490:
[----:B-----5:R-:W-:-:S04]  /*2180*/  FADD.FTZ R53, R25, R53 ;  /* 0x0000003519357221 */ /* 0x020fc80000010000 */
[----:B------:R-:W-:-:S07]  /*2190*/  @P2 FADD.FTZ R53, R33, R53 ;  /* 0x0000003521352221 */ /* 0x000fce0000010000 */
.L_x_16492:
[----:B-----5:R-:W-:-:S07]  /*21a0*/  MOV R37, R53 ;  /* 0x0000003500257202 */ /* 0x020fce0000000f00 */
.L_x_16493:
[----:B------:R-:W-:Y:S05]  /*21b0*/  @P3 BRA `(.L_x_16494) ;  /* 0x00000000001c3947 */ /* 0x000fea0003800000 */
[----:B------:R-:W-:-:S04]  /*21c0*/  ISETP.NE.U32.AND P4, PT, RZ, UR14, PT ;  /* 0x0000000eff007c0c */ /* 0x000fc8000bf85070 */
[----:B------:R-:W-:-:S13]  /*21d0*/  ISETP.NE.AND.EX P4, PT, RZ, UR15, PT, P4 ;  /* 0x0000000fff007c0c */ /* 0x000fda000bf85340 */
[----:B------:R-:W-:Y:S05]  /*21e0*/  @P4 BRA `(.L_x_16495) ;  /* 0x0000000000084947 */ /* 0x000fea0003800000 */
[----:B------:R-:W-:Y:S05]  /*21f0*/  @P0 BRA `(.L_x_16496) ;  /* 0x0000000000140947 */ /* 0x000fea0003800000 */
[----:B------:R-:W-:Y:S05]  /*2200*/  BRA `(.L_x_16497) ;  /* 0x0000000000147947 */ /* 0x000fea0003800000 */
.L_x_16495:
[----:B-----5:R-:W-:Y:S01]  /*2210*/  FADD.FTZ R54, R34, R54 ;  /* 0x0000003622367221 */ /* 0x020fe20000010000 */
[----:B------:R-:W-:Y:S06]  /*2220*/  BRA `(.L_x_16496) ;  /* 0x0000000000087947 */ /* 0x000fec0003800000 */
.L_x_16494:
[----:B-----5:R-:W-:-:S04]  /*2230*/  FADD.FTZ R54, R26, R54 ;  /* 0x000000361a367221 */ /* 0x020fc80000010000 */
[----:B------:R-:W-:-:S07]  /*2240*/  @P2 FADD.FTZ R54, R34, R54 ;  /* 0x0000003622362221 */ /* 0x000fce0000010000 */
.L_x_16496:
[----:B-----5:R-:W-:-:S07]  /*2250*/  MOV R38, R54 ;  /* 0x0000003600267202 */ /* 0x020fce0000000f00 */
.L_x_16497:
[----:B------:R-:W-:Y:S05]  /*2260*/  @P3 BRA `(.L_x_16498) ;  /* 0x00000000001c3947 */ /* 0x000fea0003800000 */
[----:B------:R-:W-:-:S04]  /*2270*/  ISETP.NE.U32.AND P2, PT, RZ, UR14, PT ;  /* 0x0000000eff007c0c */ /* 0x000fc8000bf45070 */
[----:B------:R-:W-:-:S13]  /*2280*/  ISETP.NE.AND.EX P2, PT, RZ, UR15, PT, P2 ;  /* 0x0000000fff007c0c */ /* 0x000fda000bf45320 */
[----:B------:R-:W-:Y:S05]  /*2290*/  @P2 BRA `(.L_x_16499) ;  /* 0x0000000000082947 */ /* 0x000fea0003800000 */
[----:B------:R-:W-:Y:S05]  /*22a0*/  @P0 BRA `(.L_x_16500) ;  /* 0x0000000000140947 */ /* 0x000fea0003800000 */
[----:B------:R-:W-:Y:S05]  /*22b0*/  BRA `(.L_x_16501) ;  /* 0x0000000000147947 */ /* 0x000fea0003800000 */
.L_x_16499:
[----:B-----5:R-:W-:Y:S01]  /*22c0*/  FADD.FTZ R55, R35, R55 ;  /* 0x0000003723377221 */ /* 0x020fe20000010000 */
[----:B------:R-:W-:Y:S06]  /*22d0*/  BRA `(.L_x_16500) ;  /* 0x0000000000087947 */ /* 0x000fec0003800000 */
.L_x_16498:
[----:B-----5:R-:W-:-:S04]  /*22e0*/  FADD.FTZ R55, R27, R55 ;  /* 0x000000371b377221 */ /* 0x020fc80000010000 */
[----:B------:R-:W-:-:S07]  /*22f0*/  @P2 FADD.FTZ R55, R35, R55 ;  /* 0x0000003723372221 */ /* 0x000fce0000010000 */
.L_x_16500:
[----:B-----5:R-:W-:-:S07]  /*2300*/  MOV R39, R55 ;  /* 0x0000003700277202 */ /* 0x020fce0000000f00 */
.L_x_16501:
[----:B------:R-:W0:Y:S02]  /*2310*/  @P0 LDC.64 R60, c[0x0][0x238] ;  /* 0x00008e00ff3c0b82 */ /* 0x000e240000000a00 */
[----:B0-----:R-:W-:-:S04]  /*2320*/  @P0 LEA R60, P2, R63, R60, 0x4 ;  /* 0x0000003c3f3c0211 */ /* 0x001fc800078420ff */
[C---:B------:R-:W-:Y:S02]  /*2330*/  @P0 LEA.HI.X R61, R63.reuse, R61, RZ, 0x4, P2 ;  /* 0x0000003d3f3d0211 */ /* 0x040fe400010f24ff */
[----:B------:R-:W-:-:S03]  /*2340*/  IADD3 R63, R63, 0x80, RZ ;  /* 0x000000803f3f7810 */ /* 0x000fc60007ffe0ff */
[----:B------:R4:W-:Y:S04]  /*2350*/  @P0 STG.E.128 desc[UR4][R60.64], R36 ;  /* 0x000000243c000986 */ /* 0x0009e8000c101d04 */
.L_x_16485:
[----:B------:R-:W-:Y:S05]  /*2360*/  BSYNC B0 ;  /* 0x0000000000007941 */ /* 0x000fea0003800000 */
.L_x_16484:
        /* <DEDUP_REMOVED lines=24> */
.L_x_16505:
[----:B-----5:R-:W-:Y:S01]  /*24f0*/  FADD.FTZ R56, R32, R56 ;  /* 0x0000003820387221 */ /* 0x020fe20000010000 */
[----:B------:R-:W-:Y:S06]  /*2500*/  BRA `(.L_x_16506) ;  /* 0x0000000000087947 */ /* 0x000fec0003800000 */
.L_x_16504:
[----:B-----5:R-:W-:-:S04]  /*2510*/  FADD.FTZ R56, R24, R56 ;  /* 0x0000003818387221 */ /* 0x020fc80000010000 */
[----:B------:R-:W-:-:S07]  /*2520*/  @P2 FADD.FTZ R56, R32, R56 ;  /* 0x0000003820382221 */ /* 0x000fce0000010000 */
.L_x_16506:
[----:B-----5:R-:W-:-:S07]  /*2530*/  MOV R36, R56 ;  /* 0x0000003800247202 */ /* 0x020fce0000000f00 */
.L_x_16507:
[----:B------:R-:W-:Y:S05]  /*2540*/  @P3 BRA `(.L_x_16508) ;  /* 0x00000000001c3947 */ /* 0x000fea0003800000 */
[----:B------:R-:W-:-:S04]  /*2550*/  ISETP.NE.U32.AND P4, PT, RZ, UR14, PT ;  /* 0x0000000eff007c0c */ /* 0x000fc8000bf85070 */
[----:B------:R-:W-:-:S13]  /*2560*/  ISETP.NE.AND.EX P4, PT, RZ, UR15, PT, P4 ;  /* 0x0000000fff007c0c */ /* 0x000fda000bf85340 */
[----:B------:R-:W-:Y:S05]  /*2570*/  @P4 BRA `(.L_x_16509) ;  /* 0x0000000000084947 */ /* 0x000fea0003800000 */
[----:B------:R-:W-:Y:S05]  /*2580*/  @P0 BRA `(.L_x_16510) ;  /* 0x0000000000140947 */ /* 0x000fea0003800000 */
[----:B------:R-:W-:Y:S05]  /*2590*/  BRA `(.L_x_16511) ;  /* 0x0000000000147947 */ /* 0x000fea0003800000 */
.L_x_16509:
[----:B-----5:R-:W-:Y:S01]  /*25a0*/  FADD.FTZ R57, R33, R57 ;  /* 0x0000003921397221 */ /* 0x020fe20000010000 */
[----:B------:R-:W-:Y:S06]  /*25b0*/  BRA `(.L_x_16510) ;  /* 0x0000000000087947 */ /* 0x000fec0003800000 */
.L_x_16508:
[----:B-----5:R-:W-:-:S04]  /*25c0*/  FADD.FTZ R57, R25, R57 ;  /* 0x0000003919397221 */ /* 0x020fc80000010000 */
[----:B------:R-:W-:-:S07]  /*25d0*/  @P2 FADD.FTZ R57, R33, R57 ;  /* 0x0000003921392221 */ /* 0x000fce0000010000 */
.L_x_16510:
[----:B-----5:R-:W-:-:S07]  /*25e0*/  MOV R37, R57 ;  /* 0x0000003900257202 */ /* 0x020fce0000000f00 */
.L_x_16511:
[----:B------:R-:W-:Y:S05]  /*25f0*/  @P3 BRA `(.L_x_16512) ;  /* 0x00000000001c3947 */ /* 0x000fea0003800000 */
[----:B------:R-:W-:-:S04]  /*2600*/  ISETP.NE.U32.AND P4, PT, RZ, UR14, PT ;  /* 0x0000000eff007c0c */ /* 0x000fc8000bf85070 */
[----:B------:R-:W-:-:S13]  /*2610*/  ISETP.NE.AND.EX P4, PT, RZ, UR15, PT, P4 ;  /* 0x0000000fff007c0c */ /* 0x000fda000bf85340 */
[----:B------:R-:W-:Y:S05]  /*2620*/  @P4 BRA `(.L_x_16513) ;  /* 0x0000000000084947 */ /* 0x000fea0003800000 */
[----:B------:R-:W-:Y:S05]  /*2630*/  @P0 BRA `(.L_x_16514) ;  /* 0x0000000000140947 */ /* 0x000fea0003800000 */
[----:B------:R-:W-:Y:S05]  /*2640*/  BRA `(.L_x_16515) ;  /* 0x0000000000147947 */ /* 0x000fea0003800000 */
.L_x_16513:
[----:B-----5:R-:W-:Y:S01]  /*2650*/  FADD.FTZ R58, R34, R58 ;  /* 0x0000003a223a7221 */ /* 0x020fe20000010000 */
[----:B------:R-:W-:Y:S06]  /*2660*/  BRA `(.L_x_16514) ;  /* 0x0000000000087947 */ /* 0x000fec0003800000 */
.L_x_16512:
[----:B-----5:R-:W-:-:S04]  /*2670*/  FADD.FTZ R58, R26, R58 ;  /* 0x0000003a1a3a7221 */ /* 0x020fc80000010000 */
[----:B------:R-:W-:-:S07]  /*2680*/  @P2 FADD.FTZ R58, R34, R58 ;  /* 0x0000003a223a2221 */ /* 0x000fce0000010000 */
.L_x_16514:
[----:B-----5:R-:W-:-:S07]  /*2690*/  MOV R38, R58 ;  /* 0x0000003a00267202 */ /* 0x020fce0000000f00 */
.L_x_16515:
[----:B------:R-:W-:Y:S05]  /*26a0*/  @P3 BRA `(.L_x_16516) ;  /* 0x00000000001c3947 */ /* 0x000fea0003800000 */
[----:B------:R-:W-:-:S04]  /*26b0*/  ISETP.NE.U32.AND P2, PT, RZ, UR14, PT ;  /* 0x0000000eff007c0c */ /* 0x000fc8000bf45070 */
[----:B------:R-:W-:-:S13]  /*26c0*/  ISETP.NE.AND.EX P2, PT, RZ, UR15, PT, P2 ;  /* 0x0000000fff007c0c */ /* 0x000fda000bf45320 */
[----:B------:R-:W-:Y:S05]  /*26d0*/  @P2 BRA `(.L_x_16517) ;  /* 0x0000000000082947 */ /* 0x000fea0003800000 */
[----:B------:R-:W-:Y:S05]  /*26e0*/  @P0 BRA `(.L_x_16518) ;  /* 0x0000000000140947 */ /* 0x000fea0003800000 */
[----:B------:R-:W-:Y:S05]  /*26f0*/  BRA `(.L_x_16519) ;  /* 0x0000000000147947 */ /* 0x000fea0003800000 */
.L_x_16517:
[----:B-----5:R-:W-:Y:S01]  /*2700*/  FADD.FTZ R59, R35, R59 ;  /* 0x0000003b233b7221 */ /* 0x020fe20000010000 */
[----:B------:R-:W-:Y:S06]  /*2710*/  BRA `(.L_x_16518) ;  /* 0x0000000000087947 */ /* 0x000fec0003800000 */
.L_x_16516:
[----:B-----5:R-:W-:-:S04]  /*2720*/  FADD.FTZ R59, R27, R59 ;  /* 0x0000003b1b3b7221 */ /* 0x020fc80000010000 */
[----:B------:R-:W-:-:S07]  /*2730*/  @P2 FADD.FTZ R59, R35, R59 ;  /* 0x0000003b233b2221 */ /* 0x000fce0000010000 */
.L_x_16518:
[----:B-----5:R-:W-:-:S07]  /*2740*/  MOV R39, R59 ;  /* 0x0000003b00277202 */ /* 0x020fce0000000f00 */
.L_x_16519:
[----:B------:R-:W0:Y:S02]  /*2750*/  @P0 LDC.64 R60, c[0x0][0x238] ;  /* 0x00008e00ff3c0b82 */ /* 0x000e240000000a00 */
[----:B0-----:R-:W-:-:S04]  /*2760*/  @P0 LEA R60, P2, R63, R60, 0x4 ;  /* 0x0000003c3f3c0211 */ /* 0x001fc800078420ff */
[----:B------:R-:W-:-:S05]  /*2770*/  @P0 LEA.HI.X R61, R63, R61, RZ, 0x4, P2 ;  /* 0x0000003d3f3d0211 */ /* 0x000fca00010f24ff */
[----:B------:R0:W-:Y:S04]  /*2780*/  @P0 STG.E.128 desc[UR4][R60.64], R36 ;  /* 0x000000243c000986 */ /* 0x0001e8000c101d04 */
.L_x_16503:
[----:B------:R-:W-:Y:S05]  /*2790*/  BSYNC B0 ;  /* 0x0000000000007941 */ /* 0x000fea0003800000 */
.L_x_16502:
        /* <DEDUP_REMOVED lines=110> */
.L_x_16544:
        /* <DEDUP_REMOVED lines=22> */
[----:B------:R-:W-:Y:S02]  /*2fe0*/  @!P2 LDS.64 R60, [R99] ;  /* 0x00000000633ca984 */ /* 0x000fe40000000a00 */
[----:B------:R-:W-:Y:S02]  /*2ff0*/  @!P2 MOV R63, R90 ;  /* 0x0000005a003fa202 */ /* 0x000fe40000000f00 */
[----:B------:R-:W-:Y:S02]  /*3000*/  LOP3.LUT P2, RZ, R98, 0x1f, R88, 0xf8, !PT ;  /* 0x0000001f62ff7812 */ /* 0x000fe4000784f858 */
[-C--:B------:R-:W-:Y:S01]  /*3010*/  I2FP.F32.S32 R105, R63.reuse ;  /* 0x0000003f00697245 */ /* 0x080fe20000201400 */
[----:B------:R-:W1:Y:S02]  /*3020*/  SHFL.DOWN PT, R100, R63, 0x2, 0x1f ;  /* 0x08401f003f647f89 */ /* 0x000e6400000e0000 */
[----:B-1----:R-:W-:Y:S02]  /*3030*/  IADD3 R102, R100, R63, RZ ;  /* 0x0000003f64667210 */ /* 0x002fe40007ffe0ff */
[----:B------:R-:W-:-:S02]  /*3040*/  I2FP.F32.S32 R104, R100 ;  /* 0x0000006400687245 */ /* 0x000fc40000201400 */
[----:B------:R-:W-:Y:S01]  /*3050*/  I2FP.F32.S32 R62, R102 ;  /* 0x00000066003e7245 */ /* 0x000fe20000201400 */
[----:B------:R-:W1:Y:S03]  /*3060*/  SHFL.DOWN PT, R107, R102, 0x1, 0x1f ;  /* 0x08201f00666b7f89 */ /* 0x000e6600000e0000 */
[----:B------:R-:W2:Y:S01]  /*3070*/  MUFU.RCP R103, R62 ;  /* 0x0000003e00677308 */ /* 0x000ea20000001000 */
[----:B0-----:R-:W0:Y:S04]  /*3080*/  SHFL.DOWN PT, R101, R60, 0x2, 0x1f ;  /* 0x08401f003c657f89 */ /* 0x001e2800000e0000 */
[----:B------:R-:W3:Y:S01]  /*3090*/  SHFL.DOWN PT, R100, R61, 0x2, 0x1f ;  /* 0x08401f003d647f89 */ /* 0x000ee200000e0000 */
[----:B-1----:R-:W-:-:S02]  /*30a0*/  IADD3 R99, R102, R107, RZ ;  /* 0x0000006b66637210 */ /* 0x002fc40007ffe0ff */
[----:B------:R-:W-:Y:S01]  /*30b0*/  I2FP.F32.S32 R107, R107 ;  /* 0x0000006b006b7245 */ /* 0x000fe20000201400 */
[----:B------:R-:W1:Y:S01]  /*30c0*/  LDC R102, c[0x0][0x2d8] ;  /* 0x0000b600ff667b82 */ /* 0x000e620000000800 */
[----:B0-----:R-:W-:Y:S01]  /*30d0*/  FMUL.FTZ R106, R101, R104 ;  /* 0x00000068656a7220 */ /* 0x001fe20000410000 */
[----:B------:R-:W-:-:S03]  /*30e0*/  I2FP.F32.S32 R99, R99 ;  /* 0x0000006300637245 */ /* 0x000fc60000201400 */
[----:B------:R-:W-:Y:S01]  /*30f0*/  FFMA.FTZ R106, R105, R60, R106 ;  /* 0x0000003c696a7223 */ /* 0x000fe2000001006a */
[----:B------:R-:W-:Y:S01]  /*3100*/  FADD.FTZ R60, -R101, R60 ;  /* 0x0000003c653c7221 */ /* 0x000fe20000010100 */
[----:B---3--:R-:W-:Y:S01]  /*3110*/  FADD.FTZ R100, R100, R61 ;  /* 0x0000003d64647221 */ /* 0x008fe20000010000 */
[----:B------:R-:W0:Y:S01]  /*3120*/  MUFU.RCP R99, R99 ;  /* 0x0000006300637308 */ /* 0x000e220000001000 */
[----:B--2---:R-:W-:Y:S01]  /*3130*/  FMUL.FTZ R63, R103, R106 ;  /* 0x0000006a673f7220 */ /* 0x004fe20000410000 */
[----:B------:R-:W-:-:S04]  /*3140*/  FMUL.FTZ R60, R60, R60 ;  /* 0x0000003c3c3c7220 */ /* 0x000fc80000410000 */
[----:B------:R-:W2:Y:S01]  /*3150*/  SHFL.DOWN PT, R106, R63, 0x1, 0x1f ;  /* 0x08201f003f6a7f89 */ /* 0x000ea200000e0000 */
[----:B------:R-:W-:-:S04]  /*3160*/  FMUL.FTZ R60, R60, R105 ;  /* 0x000000693c3c7220 */ /* 0x000fc80000410000 */
[----:B------:R-:W-:-:S04]  /*3170*/  FMUL.FTZ R60, R60, R104 ;  /* 0x000000683c3c7220 */ /* 0x000fc80000410000 */
[----:B------:R-:W-:-:S05]  /*3180*/  FFMA.FTZ R60, R103, R60, R100 ;  /* 0x0000003c673c7223 */ /* 0x000fca0000010064 */
[----:B------:R-:W3:Y:S01]  /*3190*/  SHFL.DOWN PT, R61, R60, 0x1, 0x1f ;  /* 0x08201f003c3d7f89 */ /* 0x000ee200000e0000 */
[----:B--2---:R-:W-:-:S04]  /*31a0*/  FMUL.FTZ R101, R106, R107 ;  /* 0x0000006b6a657220 */ /* 0x004fc80000410000 */
[----:B------:R-:W-:Y:S01]  /*31b0*/  FFMA.FTZ R100, R62, R63, R101 ;  /* 0x0000003f3e647223 */ /* 0x000fe20000010065 */
[----:B------:R-:W-:-:S03]  /*31c0*/  FADD.FTZ R63, R63, -R106 ;  /* 0x8000006a3f3f7221 */ /* 0x000fc60000010000 */
[----:B0-----:R-:W-:Y:S01]  /*31d0*/  FMUL.FTZ R100, R99, R100 ;  /* 0x0000006463647220 */ /* 0x001fe20000410000 */
[----:B------:R-:W-:-:S04]  /*31e0*/  FMUL.FTZ R63, R63, R63 ;  /* 0x0000003f3f3f7220 */ /* 0x000fc80000410000 */
[----:B------:R-:W-:Y:S01]  /*31f0*/  FMUL.FTZ R63, R62, R63 ;  /* 0x0000003f3e3f7220 */ /* 0x000fe20000410000 */
[----:B---3--:R-:W-:Y:S01]  /*3200*/  FADD.FTZ R62, R60, R61 ;  /* 0x0000003d3c3e7221 */ /* 0x008fe20000010000 */
[----:B------:R-:W0:Y:S01]  /*3210*/  SHFL.IDX PT, R103, R100, RZ, 0x1f ;  /* 0x00001fff64677589 */ /* 0x000e2200000e0000 */
[----:B------:R-:W2:Y:S01]  /*3220*/  @!P2 LDC.64 R60, c[0x0][0x258] ;  /* 0x00009600ff3cab82 */ /* 0x000ea20000000a00 */
[----:B------:R-:W-:-:S04]  /*3230*/  FMUL.FTZ R63, R63, R107 ;  /* 0x0000006b3f3f7220 */ /* 0x000fc80000410000 */
[----:B------:R-:W-:-:S03]  /*3240*/  FFMA.FTZ R99, R99, R63, R62 ;  /* 0x0000003f63637223 */ /* 0x000fc6000001003e */
[----:B------:R-:W3:Y:S03]  /*3250*/  @!P2 LDC.64 R62, c[0x0][0x250] ;  /* 0x00009400ff3eab82 */ /* 0x000ee60000000a00 */
[----:B------:R-:W1:Y:S01]  /*3260*/  SHFL.IDX PT, R99, R99, RZ, 0x1f ;  /* 0x00001fff63637589 */ /* 0x000e6200000e0000 */
[C---:B0-----:R-:W-:Y:S01]  /*3270*/  FMUL.FTZ R101, R103.reuse, R103 ;  /* 0x0000006767657220 */ /* 0x041fe20000410000 */
[----:B--2---:R-:W-:Y:S01]  /*3280*/  @!P2 IMAD.WIDE R60, R92, 0x4, R60 ;  /* 0x000000045c3ca825 */ /* 0x004fe200078e023c */
[----:B------:R-:W-:-:S03]  /*3290*/  FSEL R100, R103, RZ, !P3 ;  /* 0x000000ff67647208 */ /* 0x000fc60005800000 */
[----:B------:R-:W-:Y:S01]  /*32a0*/  FSEL R101, R101, RZ, P3 ;  /* 0x000000ff65657208 */ /* 0x000fe20001800000 */
[----:B---3--:R-:W-:-:S04]  /*32b0*/  @!P2 IMAD.WIDE R62, R92, 0x4, R62 ;  /* 0x000000045c3ea825 */ /* 0x008fc800078e023e */
[----:B-1----:R-:W-:Y:S01]  /*32c0*/  FFMA.FTZ R98, R99, UR7, R102 ;  /* 0x0000000763627c23 */ /* 0x002fe20008010066 */
[----:B------:R0:W-:Y:S03]  /*32d0*/  @!P2 STG.E desc[UR4][R62.64], R103 ;  /* 0x000000673e00a986 */ /* 0x0001e6000c101904 */
        /* <DEDUP_REMOVED lines=17> */
[C---:B-1----:R-:W-:Y:S01]  /*33f0*/  IMAD.WIDE.U32 R98, R96.reuse, 0x10, R98 ;  /* 0x0000001060627825 */ /* 0x042fe200078e0062 */
[----:B------:R-:W-:-:S04]  /*3400*/  IADD3 R96, R96, 0x80, RZ ;  /* 0x0000008060607810 */ /* 0x000fc80007ffe0ff */
[----:B------:R1:W-:Y:S03]  /*3410*/  STG.E.128 desc[UR4][R98.64], R60 ;  /* 0x0000003c62007986 */ /* 0x0003e6000c101d04 */
.L_x_16522:
[----:B------:R-:W-:Y:S05]  /*3420*/  BSYNC B0 ;  /* 0x0000000000007941 */ /* 0x000fea0003800000 */
.L_x_16521:
[----:B------:R-:W-:Y:S01]  /*3430*/  ISETP.GE.U32.AND P2, PT, R93, 0x100, PT ;  /* 0x000001005d00780c */ /* 0x000fe20003f46070 */
[----:B------:R-:W-:-:S12]  /*3440*/  BSSY B0, `(.L_x_16523) ;  /* 0x0000012000007945 */ /* 0x000fd80003800000 */
[----:B------:R-:W-:Y:S05]  /*3450*/  @!P2 BRA `(.L_x_16524) ;  /* 0x000000000040a947 */ /* 0x000fea0003800000 */
[----:B-1----:R-:W1:Y:S01]  /*3460*/  LDC.64 R98, c[0x0][0x2b8] ;  /* 0x0000ae00ff627b82 */ /* 0x002e620000000a00 */
        /* <DEDUP_REMOVED lines=15> */
.L_x_16524:
[----:B------:R-:W-:Y:S05]  /*3560*/  BSYNC B0 ;  /* 0x0000000000007941 */ /* 0x000fea0003800000 */
.L_x_16523:
[----:B------:R-:W-:Y:S01]  /*3570*/  ISETP.GE.U32.AND P2, PT, R93, 0x180, PT ;  /* 0x000001805d00780c */ /* 0x000fe20003f46070 */
[----:B------:R-:W-:-:S12]  /*3580*/  BSSY B0, `(.L_x_16525) ;  /* 0x0000012000007945 */ /* 0x000fd80003800000 */
[----:B------:R-:W-:Y:S05]  /*3590*/  @!P2 BRA `(.L_x_16526) ;  /* 0x000000000040a947 */ /* 0x000fea0003800000 */
[----:B-12---:R-:W1:Y:S01]  /*35a0*/  LDC.64 R98, c[0x0][0x2b8] ;  /* 0x0000ae00ff627b82 */ /* 0x006e620000000a00 */
        /* <DEDUP_REMOVED lines=15> */
.L_x_16526:
[----:B------:R-:W-:Y:S05]  /*36a0*/  BSYNC B0 ;  /* 0x0000000000007941 */ /* 0x000fea0003800000 */
.L_x_16525:
[----:B------:R-:W-:Y:S01]  /*36b0*/  ISETP.GE.U32.AND P2, PT, R93, 0x200, PT ;  /* 0x000002005d00780c */ /* 0x000fe20003f46070 */
[----:B------:R-:W-:-:S12]  /*36c0*/  BSSY B0, `(.L_x_16527) ;  /* 0x0000012000007945 */ /* 0x000fd80003800000 */
[----:B------:R-:W-:Y:S05]  /*36d0*/  @!P2 BRA `(.L_x_16528) ;  /* 0x000000000040a947 */ /* 0x000fea0003800000 */
[----:B-123--:R-:W1:Y:S01]  /*36e0*/  LDC.64 R98, c[0x0][0x2b8] ;  /* 0x0000ae00ff627b82 */ /* 0x00ee620000000a00 */
        /* <DEDUP_REMOVED lines=15> */
.L_x_16528:
[----:B------:R-:W-:Y:S05]  /*37e0*/  BSYNC B0 ;  /* 0x0000000000007941 */ /* 0x000fea0003800000 */
.L_x_16527:
[----:B------:R-:W-:Y:S01]  /*37f0*/  ISETP.GE.U32.AND P2, PT, R93, 0x280, PT ;  /* 0x000002805d00780c */ /* 0x000fe20003f46070 */
[----:B------:R-:W-:-:S12]  /*3800*/  BSSY B0, `(.L_x_16529) ;  /* 0x0000012000007945 */ /* 0x000fd80003800000 */
[----:B------:R-:W-:Y:S05]  /*3810*/  @!P2 BRA `(.L_x_16530) ;  /* 0x000000000040a947 */ /* 0x000fea0003800000 */
[----:B-1234-:R-:W1:Y:S01]  /*3820*/  LDC.64 R98, c[0x0][0x2b8] ;  /* 0x0000ae00ff627b82 */ /* 0x01ee620000000a00 */
        /* <DEDUP_REMOVED lines=15> */
.L_x_16530:
[----:B------:R-:W-:Y:S05]  /*3920*/  BSYNC B0 ;  /* 0x0000000000007941 */ /* 0x000fea0003800000 */
.L_x_16529:
        /* <DEDUP_REMOVED lines=11> */
[----:B------:R-:W-:Y:S01]  /*39e0*/  FMUL.FTZ R100, R101, R100 ;  /* 0x0000006465647220 */ /* 0x000fe20000410000 */
[----:B0-----:R-:W-:-:S04]  /*39f0*/  IMAD.WIDE.U32 R98, R96, 0x10, R60 ;  /* 0x0000001060627825 */ /* 0x001fc800078e003c */
[----:B------:R-:W-:Y:S01]  /*3a00*/  FFMA.FTZ R60, R16, R62, R79 ;  /* 0x0000003e103c7223 */ /* 0x000fe2000001004f */
[----:B------:R-:W-:Y:S01]  /*3a10*/  FFMA.FTZ R61, R15, R63, R2 ;  /* 0x0000003f0f3d7223 */ /* 0x000fe20000010002 */
[----:B------:R-:W-:Y:S01]  /*3a20*/  FFMA.FTZ R63, R13, R100, R0 ;  /* 0x000000640d3f7223 */ /* 0x000fe20000010000 */
[----:B------:R-:W-:-:S05]  /*3a30*/  FFMA.FTZ R62, R14, R102, R77 ;  /* 0x000000660e3e7223 */ /* 0x000fca000001004d */
[----:B------:R0:W-:Y:S02]  /*3a40*/  STG.E.128 desc[UR4][R98.64], R60 ;  /* 0x0000003c62007986 */ /* 0x0001e4000c101d04 */
.L_x_16532:
[----:B------:R-:W-:Y:S05]  /*3a50*/  BSYNC B0 ;  /* 0x0000000000007941 */ /* 0x000fea0003800000 */
.L_x_16531:
[----:B------:R-:W-:Y:S02]  /*3a60*/  ISETP.NE.AND P2, PT, R97, RZ, PT ;  /* 0x000000ff6100720c */ /* 0x000fe40003f45270 */
[----:B------:R-:W-:Y:S02]  /*3a70*/  IADD3 R92, R92, UR8, RZ ;  /* 0x000000085c5c7c10 */ /* 0x000fe4000fffe0ff */
[----:B01234-:R-:W-:Y:S02]  /*3a80*/  SEL R62, RZ, 0x1, P2 ;  /* 0x00000001ff3e7807 */ /* 0x01ffe40001000000 */
[----:B------:R-:W-:-:S13]  /*3a90*/  ISETP.GE.AND P2, PT, R92, UR9, PT ;  /* 0x000000095c007c0c */ /* 0x000fda000bf46270 */
[----:B------:R-:W-:Y:S05]  /*3aa0*/  @!P2 BRA `(.L_x_16533) ;  /* 0xffffffd000d0a947 */ /* 0x000fea000383ffff */
[----:B------:R-:W-:Y:S05]  /*3ab0*/  EXIT ;  /* 0x000000000000794d */ /* 0x000fea0003800000 */
.L_x_16520:
[----:B------:R-:W-:Y:S01]  /*3ac0*/  HFMA2.MMA R105, -RZ, RZ, 0, 5.9604644775390625e-08 ;  /* 0x00000001ff697435 */ /* 0x000fe200000001ff */
[----:B------:R-:W-:Y:S02]  /*3ad0*/  MOV R104, R61 ;  /* 0x0000003d00687202 */ /* 0x000fe40000000f00 */
[----:B------:R-:W-:Y:S02]  /*3ae0*/  MOV R106, 0x1f ;  /* 0x0000001f006a7802 */ /* 0x000fe40000000f00 */
[----:B------:R-:W-:-:S07]  /*3af0*/  MOV R103, 0xffffffff ;  /* 0xffffffff00677802 */ /* 0x000fce0000000f00 */
[----:B------:R-:W-:Y:S05]  /*3b00*/  WARPSYNC.COLLECTIVE R103, `(.L_x_16534) ;  /* 0x0000000067087348 */ /* 0x000fea0003c00000 */
[----:B------:R0:W1:Y:S02]  /*3b10*/  SHFL.BFLY P6, R102, R104, R105, R106 ;  /* 0x0c00006968667389 */ /* 0x00006400000c006a */
[----:B01----:R-:W-:Y:S01]  /*3b20*/  ENDCOLLECTIVE ;  /* 0x000000000000791b */ /* 0x003fe20003800000 */
.L_x_16534:
[----:B------:R-:W-:Y:S01]  /*3b30*/  HFMA2.MMA R105, -RZ, RZ, 0, 1.1920928955078125e-07 ;  /* 0x00000002ff697435 */ /* 0x000fe200000001ff */
[----:B------:R-:W-:-:S05]  /*3b40*/  MOV R60, R102 ;  /* 0x00000066003c7202 */ /* 0x000fca0000000f00 */
[----:B------:R-:W-:-:S05]  /*3b50*/  FADD.FTZ R62, R61, R60 ;  /* 0x0000003c3d3e7221 */ /* 0x000fca0000010000 */
[----:B------:R-:W-:-:S07]  /*3b60*/  MOV R104, R62 ;  /* 0x0000003e00687202 */ /* 0x000fce0000000f00 */
[----:B------:R-:W-:Y:S05]  /*3b70*/  WARPSYNC.COLLECTIVE R103, `(.L_x_16535) ;  /* 0x0000000067087348 */ /* 0x000fea0003c00000 */
[----:B------:R0:W1:Y:S02]  /*3b80*/  SHFL.BFLY P6, R102, R104, R105, R106 ;  /* 0x0c00006968667389 */ /* 0x00006400000c006a */
[----:B01----:R-:W-:Y:S01]  /*3b90*/  ENDCOLLECTIVE ;  /* 0x000000000000791b */ /* 0x003fe20003800000 */
.L_x_16535:
[----:B------:R-:W-:Y:S01]  /*3ba0*/  HFMA2.MMA R105, -RZ, RZ, 0, 2.384185791015625e-07 ;  /* 0x00000004ff697435 */ /* 0x000fe200000001ff */
[----:B------:R-:W-:-:S05]  /*3bb0*/  MOV R99, R102 ;  /* 0x0000006600637202 */ /* 0x000fca0000000f00 */
[----:B------:R-:W-:-:S05]  /*3bc0*/  FADD.FTZ R99, R62, R99 ;  /* 0x000000633e637221 */ /* 0x000fca0000010000 */
[----:B------:R-:W-:-:S07]  /*3bd0*/  MOV R104, R99 ;  /* 0x0000006300687202 */ /* 0x000fce0000000f00 */
[----:B------:R-:W-:Y:S05]  /*3be0*/  WARPSYNC.COLLECTIVE R103, `(.L_x_16536) ;  /* 0x0000000067087348 */ /* 0x000fea0003c00000 */
[----:B------:R0:W1:Y:S02]  /*3bf0*/  SHFL.BFLY P6, R102, R104, R105, R106 ;  /* 0x0c00006968667389 */ /* 0x00006400000c006a */
[----:B01----:R-:W-:Y:S01]  /*3c00*/  ENDCOLLECTIVE ;  /* 0x000000000000791b */ /* 0x003fe20003800000 */
.L_x_16536:
[----:B------:R-:W-:Y:S01]  /*3c10*/  HFMA2.MMA R105, -RZ, RZ, 0, 4.76837158203125e-07 ;  /* 0x00000008ff697435 */ /* 0x000fe200000001ff */
[----:B------:R-:W-:-:S05]  /*3c20*/  MOV R60, R102 ;  /* 0x00000066003c7202 */ /* 0x000fca0000000f00 */
[----:B------:R-:W-:-:S05]  /*3c30*/  FADD.FTZ R100, R99, R60 ;  /* 0x0000003c63647221 */ /* 0x000fca0000010000 */
[----:B------:R-:W-:-:S07]  /*3c40*/  MOV R104, R100 ;  /* 0x0000006400687202 */ /* 0x000fce0000000f00 */
[----:B------:R-:W-:Y:S05]  /*3c50*/  WARPSYNC.COLLECTIVE R103, `(.L_x_16537) ;  /* 0x0000000067087348 */ /* 0x000fea0003c00000 */
[----:B------:R0:W1:Y:S02]  /*3c60*/  SHFL.BFLY P6, R102, R104, R105, R106 ;  /* 0x0c00006968667389 */ /* 0x00006400000c006a */
[----:B01----:R-:W-:Y:S01]  /*3c70*/  ENDCOLLECTIVE ;  /* 0x000000000000791b */ /* 0x003fe20003800000 */
.L_x_16537:
[----:B------:R-:W-:Y:S01]  /*3c80*/  HFMA2.MMA R105, -RZ, RZ, 0, 9.5367431640625e-07 ;  /* 0x00000010ff697435 */ /* 0x000fe200000001ff */
[----:B------:R-:W-:-:S05]  /*3c90*/  MOV R101, R102 ;  /* 0x0000006600657202 */ /* 0x000fca0000000f00 */
[----:B------:R-:W-:-:S05]  /*3ca0*/  FADD.FTZ R101, R100, R101 ;  /* 0x0000006564657221 */ /* 0x000fca0000010000 */
[----:B------:R-:W-:-:S07]  /*3cb0*/  MOV R104, R101 ;  /* 0x0000006500687202 */ /* 0x000fce0000000f00 */
[----:B------:R-:W-:Y:S05]  /*3cc0*/  WARPSYNC.COLLECTIVE R103, `(.L_x_16538) ;  /* 0x0000000067087348 */ /* 0x000fea0003c00000 */
[----:B------:R0:W1:Y:S02]  /*3cd0*/  SHFL.BFLY P6, R102, R104, R105, R106 ;  /* 0x0c00006968667389 */ /* 0x00006400000c006a */
[----:B01----:R-:W-:Y:S01]  /*3ce0*/  ENDCOLLECTIVE ;  /* 0x000000000000791b */ /* 0x003fe20003800000 */
.L_x_16538:
        /* <DEDUP_REMOVED lines=58> */
.L_x_16539:
[----:B------:R-:W-:Y:S01]  /*4090*/  HFMA2.MMA R105, -RZ, RZ, 0, 1.1920928955078125e-07 ;  /* 0x00000002ff697435 */ /* 0x000fe200000001ff */
[----:B------:R-:W-:-:S05]  /*40a0*/  MOV R62, R102 ;  /* 0x00000066003e7202 */ /* 0x000fca0000000f00 */
[----:B------:R-:W-:-:S05]  /*40b0*/  FADD.FTZ R62, R61, R62 ;  /* 0x0000003e3d3e7221 */ /* 0x000fca0000010000 */
[----:B------:R-:W-:-:S07]  /*40c0*/  MOV R104, R62 ;  /* 0x0000003e00687202 */ /* 0x000fce0000000f00 */
[----:B------:R-:W-:Y:S05]  /*40d0*/  WARPSYNC.COLLECTIVE R103, `(.L_x_16540) ;  /* 0x0000000067087348 */ /* 0x000fea0003c00000 */
[----:B------:R0:W1:Y:S02]  /*40e0*/  SHFL.BFLY P6, R102, R104, R105, R106 ;  /* 0x0c00006968667389 */ /* 0x00006400000c006a */
[----:B01----:R-:W-:Y:S01]  /*40f0*/  ENDCOLLECTIVE ;  /* 0x000000000000791b */ /* 0x003fe20003800000 */
.L_x_16540:
[----:B------:R-:W-:Y:S01]  /*4100*/  HFMA2.MMA R105, -RZ, RZ, 0, 2.384185791015625e-07 ;  /* 0x00000004ff697435 */ /* 0x000fe200000001ff */
[----:B------:R-:W-:-:S05]  /*4110*/  MOV R99, R102 ;  /* 0x0000006600637202 */ /* 0x000fca0000000f00 */
[----:B------:R-:W-:-:S05]  /*4120*/  FADD.FTZ R99, R62, R99 ;  /* 0x000000633e637221 */ /* 0x000fca0000010000 */
[----:B------:R-:W-:-:S07]  /*4130*/  MOV R104, R99 ;  /* 0x0000006300687202 */ /* 0x000fce0000000f00 */
[----:B------:R-:W-:Y:S05]  /*4140*/  WARPSYNC.COLLECTIVE R103, `(.L_x_16541) ;  /* 0x0000000067087348 */ /* 0x000fea0003c00000 */
[----:B------:R0:W1:Y:S02]  /*4150*/  SHFL.BFLY P6, R102, R104, R105, R106 ;  /* 0x0c00006968667389 */ /* 0x00006400000c006a */
[----:B01----:R-:W-:Y:S01]  /*4160*/  ENDCOLLECTIVE ;  /* 0x000000000000791b */ /* 0x003fe20003800000 */
.L_x_16541:
[----:B------:R-:W-:Y:S01]  /*4170*/  HFMA2.MMA R105, -RZ, RZ, 0, 4.76837158203125e-07 ;  /* 0x00000008ff697435 */ /* 0x000fe200000001ff */
[----:B------:R-:W-:-:S05]  /*4180*/  MOV R100, R102 ;  /* 0x0000006600647202 */ /* 0x000fca0000000f00 */
[----:B------:R-:W-:-:S05]  /*4190*/  FADD.FTZ R100, R99, R100 ;  /* 0x0000006463647221 */ /* 0x000fca0000010000 */
[----:B------:R-:W-:-:S07]  /*41a0*/  MOV R104, R100 ;  /* 0x0000006400687202 */ /* 0x000fce0000000f00 */
[----:B------:R-:W-:Y:S05]  /*41b0*/  WARPSYNC.COLLECTIVE R103, `(.L_x_16542) ;  /* 0x0000000067087348 */ /* 0x000fea0003c00000 */
[----:B------:R0:W1:Y:S02]  /*41c0*/  SHFL.BFLY P6, R102, R104, R105, R106 ;  /* 0x0c00006968667389 */ /* 0x00006400000c006a */
[----:B01----:R-:W-:Y:S01]  /*41d0*/  ENDCOLLECTIVE ;  /* 0x000000000000791b */ /* 0x003fe20003800000 */
.L_x_16542:
[----:B------:R-:W-:Y:S01]  /*41e0*/  HFMA2.MMA R105, -RZ, RZ, 0, 9.5367431640625e-07 ;  /* 0x00000010ff697435 */ /* 0x000fe200000001ff */
[----:B------:R-:W-:-:S05]  /*41f0*/  MOV R101, R102 ;  /* 0x0000006600657202 */ /* 0x000fca0000000f00 */
[----:B------:R-:W-:-:S05]  /*4200*/  FADD.FTZ R101, R100, R101 ;  /* 0x0000006564657221 */ /* 0x000fca0000010000 */
[----:B------:R-:W-:-:S07]  /*4210*/  MOV R104, R101 ;  /* 0x0000006500687202 */ /* 0x000fce0000000f00 */
[----:B------:R-:W-:Y:S05]  /*4220*/  WARPSYNC.COLLECTIVE R103, `(.L_x_16543) ;  /* 0x0000000067087348 */ /* 0x000fea0003c00000 */
[----:B------:R0:W1:Y:S02]  /*4230*/  SHFL.BFLY P6, R102, R104, R105, R106 ;  /* 0x0c00006968667389 */ /* 0x00006400000c006a */
[----:B01----:R-:W-:Y:S01]  /*4240*/  ENDCOLLECTIVE ;  /* 0x000000000000791b */ /* 0x003fe20003800000 */
.L_x_16543:
[----:B------:R-:W-:Y:S05]  /*4250*/  BRA `(.L_x_16544) ;  /* 0xffffffec00087947 */ /* 0x000fea000383ffff */
.L_x_16545:
        /* <DEDUP_REMOVED lines=10> */
.L_x_20606:


//--------------------- .text._ZN10layer_norm31ln_parallel_residual_fwd_kernelINS_13Kernel_traitsI6__halfffffjLj3072ELj1ELj1ELj4ELj16ENS_18Kernel_traits_baseILj3072ES2_ffffjLj128EEEEELb0ELb1ELb1EEEvNS_9FwdParamsE --------------------------
	.section	.text._ZN10layer_norm31ln_parallel_residual_fwd_kernelINS_13Kernel_traitsI6__halfffffjLj3072ELj1ELj1ELj4ELj16ENS_18Kernel_traits_baseILj3072ES2_ffffjLj128EEEEELb0ELb1ELb1EEEvNS_9FwdParamsE,"ax",@progbits
	.align	128
        .global         _ZN10layer_norm31ln_parallel_residual_fwd_kernelINS_13Kernel_traitsI6__halfffffjLj3072ELj1ELj1ELj4ELj16ENS_18Kernel_traits_baseILj3072ES2_ffffjLj128EEEEELb0ELb1ELb1EEEvNS_9FwdParamsE
        .type           _ZN10layer_norm31ln_parallel_residual_fwd_kernelINS_13Kernel_traitsI6__halfffffjLj3072ELj1ELj1ELj4ELj16ENS_18Kernel_traits_baseILj3072ES2_ffffjLj128EEEEELb0ELb1ELb1EEEvNS_9FwdParamsE,@function
        .size           _ZN10layer_norm31ln_parallel_residual_fwd_kernelINS_13Kernel_traitsI6__halfffffjLj3072ELj1ELj1ELj4ELj16ENS_18Kernel_traits_baseILj3072ES2_ffffjLj128EEEEELb0ELb1ELb1EEEvNS_9FwdParamsE,(.L_x_20607 - _ZN10layer_norm31ln_parallel_residual_fwd_kernelINS_13Kernel_traitsI6__halfffffjLj3072ELj1ELj1ELj4ELj16ENS_18Kernel_traits_baseILj3072ES2_ffffjLj128EEEEELb0ELb1ELb1EEEvNS_9FwdParamsE)
        .other          _ZN10layer_norm31ln_parallel_residual_fwd_kernelINS_13Kernel_traitsI6__halfffffjLj3072ELj1ELj1ELj4ELj16ENS_18Kernel_traits_baseILj3072ES2_ffffjLj128EEEEELb0ELb1ELb1EEEvNS_9FwdParamsE,@"STO_CUDA_ENTRY STV_DEFAULT"
_ZN10layer_norm31ln_parallel_residual_fwd_kernelINS_13Kernel_traitsI6__halfffffjLj3072ELj1ELj1ELj4ELj16ENS_18Kernel_traits_baseILj3072ES2_ffffjLj128EEEEELb0ELb1ELb1EEEvNS_9FwdParamsE:
.text._ZN10layer_norm31ln_parallel_residual_fwd_kernelINS_13Kernel_traitsI6__halfffffjLj3072ELj1ELj1ELj4ELj16ENS_18Kernel_traits_baseILj3072ES2_ffffjLj128EEEEELb0ELb1ELb1EEEvNS_9FwdParamsE:
        /* <DEDUP_REMOVED lines=13> */
[----:B------:R0:W5:Y:S04]  /*00d0*/  @P2 LDG.E.64 R16, desc[UR4][R2.64] ;  /* 0x0000000402102981 */ /* 0x000168000c1e1b00 */
[----:B------:R0:W5:Y:S04]  /*00e0*/  @P2 LDG.E.64 R14, desc[UR4][R2.64+0x400] ;  /* 0x00040004020e2981 */ /* 0x000168000c1e1b00 */
[----:B------:R0:W5:Y:S04]  /*00f0*/  @P2 LDG.E.64 R6, desc[UR4][R2.64+0x800] ;  /* 0x0008000402062981 */ /* 0x000168000c1e1b00 */
[----:B------:R0:W5:Y:S01]  /*0100*/  @P2 LDG.E.64 R8, desc[UR4][R2.64+0xc00] ;  /* 0x000c000402082981 */ /* 0x000162000c1e1b00 */
[----:B-1----:R-:W-:Y:S01]  /*0110*/  LEA.HI R62, R0, UR6, RZ, 0x19 ;  /* 0x00000006003e7c11 */ /* 0x002fe2000f8fc8ff */
[----:B------:R-:W-:Y:S01]  /*0120*/  ULDC UR6, c[0x0][0x214] ;  /* 0x0000850000067ab9 */ /* 0x000fe20000000800 */
[----:B------:R-:W-:Y:S01]  /*0130*/  IADD3 R4, P0, R4, UR8, RZ ;  /* 0x0000000804047c10 */ /* 0x000fe2000ff1e0ff */
[----:B------:R0:W5:Y:S01]  /*0140*/  @P2 LDG.E.64 R10, desc[UR4][R2.64+0x1000] ;  /* 0x00100004020a2981 */ /* 0x000162000c1e1b00 */
[----:B------:R-:W-:Y:S01]  /*0150*/  ISETP.GE.AND P1, PT, R62, UR6, PT ;  /* 0x000000063e007c0c */ /* 0x000fe2000bf26270 */
[----:B------:R-:W-:Y:S01]  /*0160*/  ULDC.64 UR6, c[0x0][0x230] ;  /* 0x00008c0000067ab9 */ /* 0x000fe20000000a00 */
[----:B------:R-:W-:Y:S01]  /*0170*/  IADD3.X R5, RZ, UR9, RZ, P0, !PT ;  /* 0x00000009ff057c10 */ /* 0x000fe200087fe4ff */
[----:B------:R0:W5:Y:S01]  /*0180*/  @P2 LDG.E.64 R12, desc[UR4][R2.64+0x1400] ;  /* 0x00140004020c2981 */ /* 0x000162000c1e1b00 */
[----:B--2---:R-:W-:-:S04]  /*0190*/  LOP3.LUT P0, RZ, R18, UR6, RZ, 0xfc, !PT ;  /* 0x0000000612ff7c12 */ /* 0x004fc8000f80fcff */
[----:B------:R-:W-:-:S05]  /*01a0*/  LOP3.LUT P0, RZ, R19, UR7, RZ, 0xfc, P0 ;  /* 0x0000000713ff7c12 */ /* 0x000fca000800fcff */
[----:B0-----:R-:W-:Y:S08]  /*01b0*/  @P1 EXIT ;  /* 0x000000000000194d */ /* 0x001ff00003800000 */
[----:B------:R-:W2:Y:S04]  /*01c0*/  LDG.E.64 R20, desc[UR4][R4.64] ;  /* 0x0000000404147981 */ /* 0x000ea8000c1e1b00 */
[----:B------:R-:W3:Y:S04]  /*01d0*/  LDG.E.64 R22, desc[UR4][R4.64+0x400] ;  /* 0x0004000404167981 */ /* 0x000ee8000c1e1b00 */
        /* <DEDUP_REMOVED lines=10> */
[----:B------:R-:W-:Y:S01]  /*0280*/  ISETP.NE.U32.AND P1, PT, R18, RZ, PT ;  /* 0x000000ff1200720c */ /* 0x000fe20003f25070 */
[----:B------:R-:W-:Y:S01]  /*0290*/  HADD2.F32 R2, -RZ, R16.H0_H0 ;  /* 0x20000010ff027230 */ /* 0x000fe20000004100 */
[--C-:B------:R-:W-:Y:S01]  /*02a0*/  SHF.R.U64 R64, R16, 0x10, R17.reuse ;  /* 0x0000001010407819 */ /* 0x100fe20000001211 */
[----:B------:R-:W-:Y:S01]  /*02b0*/  HADD2.F32 R3, -RZ, R17.H0_H0 ;  /* 0x20000011ff037230 */ /* 0x000fe20000004100 */
[----:B------:R-:W-:Y:S01]  /*02c0*/  SHF.R.U32.HI R65, RZ, 0x10, R17 ;  /* 0x00000010ff417819 */ /* 0x000fe20000011611 */
[----:B0-----:R-:W-:Y:S01]  /*02d0*/  HADD2.F32 R4, -RZ, R14.H0_H0 ;  /* 0x2000000eff047230 */ /* 0x001fe20000004100 */
[--C-:B------:R-:W-:Y:S01]  /*02e0*/  SHF.R.U64 R66, R14, 0x10, R15.reuse ;  /* 0x000000100e427819 */ /* 0x100fe2000000120f */
[----:B------:R-:W-:Y:S01]  /*02f0*/  HADD2.F32 R5, -RZ, R15.H0_H0 ;  /* 0x2000000fff057230 */ /* 0x000fe20000004100 */
[----:B------:R-:W-:Y:S01]  /*0300*/  SHF.R.U32.HI R67, RZ, 0x10, R15 ;  /* 0x00000010ff437819 */ /* 0x000fe2000001160f */
[----:B------:R-:W-:Y:S01]  /*0310*/  ULDC.U8 UR6, c[0x0][0x2a0] ;  /* 0x0000a80000067ab9 */ /* 0x000fe20000000000 */
[--C-:B------:R-:W-:Y:S01]  /*0320*/  SHF.R.U64 R68, R6, 0x10, R7.reuse ;  /* 0x0000001006447819 */ /* 0x100fe20000001207 */
[----:B------:R-:W-:Y:S01]  /*0330*/  HFMA2.MMA R94, -RZ, RZ, 0, 5.9604644775390625e-08 ;  /* 0x00000001ff5e7435 */ /* 0x000fe200000001ff */
        /* <DEDUP_REMOVED lines=14> */
[----:B------:R-:W-:Y:S01]  /*0420*/  ISETP.NE.AND.EX P1, PT, R19, RZ, PT, P1 ;  /* 0x000000ff1300720c */ /* 0x000fe20003f25310 */
[----:B------:R-:W-:Y:S01]  /*0430*/  HADD2.F32 R13, -RZ, R13.H0_H0 ;  /* 0x2000000dff0d7230 */ /* 0x000fe20000004100 */
[----:B------:R-:W-:Y:S01]  /*0440*/  LOP3.LUT R63, R0, 0x7f, RZ, 0xc0, !PT ;  /* 0x0000007f003f7812 */ /* 0x000fe200078ec0ff */
        /* <DEDUP_REMOVED lines=53> */
[----:B------:R-:W-:-:S07]  /*07a0*/  HADD2.F32 R90, -RZ, R90.H0_H0 ;  /* 0x2000005aff5a7230 */ /* 0x000fce0000004100 */
.L_x_16643:
        /* <DEDUP_REMOVED lines=23> */
.L_x_16547:
[----:B-----5:R-:W-:Y:S01]  /*0920*/  FADD.FTZ R32, R28, R32 ;  /* 0x000000201c207221 */ /* 0x020fe20000010000 */
[----:B------:R-:W-:Y:S06]  /*0930*/  BRA `(.L_x_16548) ;  /* 0x0000000000087947 */ /* 0x000fec0003800000 */
.L_x_16546:
[----:B-----5:R-:W-:-:S04]  /*0940*/  FADD.FTZ R32, R24, R32 ;  /* 0x0000002018207221 */ /* 0x020fc80000010000 */
[----:B------:R-:W-:-:S07]  /*0950*/  @P2 FADD.FTZ R32, R28, R32 ;  /* 0x000000201c202221 */ /* 0x000fce0000010000 */
.L_x_16548:
[----:B-----5:R-:W-:-:S07]  /*0960*/  MOV R36, R32 ;  /* 0x0000002000247202 */ /* 0x020fce0000000f00 */
.L_x_16549:
[----:B------:R-:W-:Y:S05]  /*0970*/  @P3 BRA `(.L_x_16550) ;  /* 0x00000000001c3947 */ /* 0x000fea0003800000 */
[----:B------:R-:W-:-:S04]  /*0980*/  ISETP.NE.U32.AND P4, PT, RZ, UR12, PT ;  /* 0x0000000cff007c0c */ /* 0x000fc8000bf85070 */
[----:B------:R-:W-:-:S13]  /*0990*/  ISETP.NE.AND.EX P4, PT, RZ, UR13, PT, P4 ;  /* 0x0000000dff007c0c */ /* 0x000fda000bf85340 */
[----:B------:R-:W-:Y:S05]  /*09a0*/  @P4 BRA `(.L_x_16551) ;  /* 0x0000000000084947 */ /* 0x000fea0003800000 */
[----:B------:R-:W-:Y:S05]  /*09b0*/  @P0 BRA `(.L_x_16552) ;  /* 0x0000000000140947 */ /* 0x000fea0003800000 */
[----:B------:R-:W-:Y:S05]  /*09c0*/  BRA `(.L_x_16553) ;  /* 0x0000000000147947 */ /* 0x000fea0003800000 */
.L_x_16551:
[----:B-----5:R-:W-:Y:S01]  /*09d0*/  FADD.FTZ R33, R29, R33 ;  /* 0x000000211d217221 */ /* 0x020fe20000010000 */
[----:B------:R-:W-:Y:S06]  /*09e0*/  BRA `(.L_x_16552) ;  /* 0x0000000000087947 */ /* 0x000fec0003800000 */
.L_x_16550:
[----:B-----5:R-:W-:-:S04]  /*09f0*/  FADD.FTZ R33, R25, R33 ;  /* 0x0000002119217221 */ /* 0x020fc80000010000 */
[----:B------:R-:W-:-:S07]  /*0a00*/  @P2 FADD.FTZ R33, R29, R33 ;  /* 0x000000211d212221 */ /* 0x000fce0000010000 */
.L_x_16552:
[----:B-----5:R-:W-:-:S07]  /*0a10*/  MOV R37, R33 ;  /* 0x0000002100257202 */ /* 0x020fce0000000f00 */
.L_x_16553:
[----:B------:R-:W-:Y:S05]  /*0a20*/  @P3 BRA `(.L_x_16554) ;  /* 0x00000000001c3947 */ /* 0x000fea0003800000 */
[----:B------:R-:W-:-:S04]  /*0a30*/  ISETP.NE.U32.AND P4, PT, RZ, UR12, PT ;  /* 0x0000000cff007c0c */ /* 0x000fc8000bf85070 */
[----:B------:R-:W-:-:S13]  /*0a40*/  ISETP.NE.AND.EX P4, PT, RZ, UR13, PT, P4 ;  /* 0x0000000dff007c0c */ /* 0x000fda000bf85340 */
[----:B------:R-:W-:Y:S05]  /*0a50*/  @P4 BRA `(.L_x_16555) ;  /* 0x0000000000084947 */ /* 0x000fea0003800000 */
[----:B------:R-:W-:Y:S05]  /*0a60*/  @P0 BRA `(.L_x_16556) ;  /* 0x0000000000140947 */ /* 0x000fea0003800000 */
[----:B------:R-:W-:Y:S05]  /*0a70*/  BRA `(.L_x_16557) ;  /* 0x0000000000147947 */ /* 0x000fea0003800000 */
.L_x_16555:
[----:B-----5:R-:W-:Y:S01]  /*0a80*/  FADD.FTZ R34, R30, R34 ;  /* 0x000000221e227221 */ /* 0x020fe20000010000 */
[----:B------:R-:W-:Y:S06]  /*0a90*/  BRA `(.L_x_16556) ;  /* 0x0000000000087947 */ /* 0x000fec0003800000 */
.L_x_16554:
[----:B-----5:R-:W-:-:S04]  /*0aa0*/  FADD.FTZ R34, R26, R34 ;  /* 0x000000221a227221 */ /* 0x020fc80000010000 */
[----:B------:R-:W-:-:S07]  /*0ab0*/  @P2 FADD.FTZ R34, R30, R34 ;  /* 0x000000221e222221 */ /* 0x000fce0000010000 */
.L_x_16556:
[----:B-----5:R-:W-:-:S07]  /*0ac0*/  MOV R38, R34 ;  /* 0x0000002200267202 */ /* 0x020fce0000000f00 */
.L_x_16557:
[----:B------:R-:W-:Y:S05]  /*0ad0*/  @P3 BRA `(.L_x_16558) ;  /* 0x00000000001c3947 */ /* 0x000fea0003800000 */
[----:B------:R-:W-:-:S04]  /*0ae0*/  ISETP.NE.U32.AND P4, PT, RZ, UR12, PT ;  /* 0x0000000cff007c0c */ /* 0x000fc8000bf85070 */
[----:B------:R-:W-:-:S13]  /*0af0*/  ISETP.NE.AND.EX P4, PT, RZ, UR13, PT, P4 ;  /* 0x0000000dff007c0c */ /* 0x000fda000bf85340 */
[----:B------:R-:W-:Y:S05]  /*0b00*/  @P4 BRA `(.L_x_16559) ;  /* 0x0000000000084947 */ /* 0x000fea0003800000 */
[----:B------:R-:W-:Y:S05]  /*0b10*/  @P0 BRA `(.L_x_16560) ;  /* 0x0000000000140947 */ /* 0x000fea0003800000 */
[----:B------:R-:W-:Y:S05]  /*0b20*/  BRA `(.L_x_16561) ;  /* 0x0000000000147947 */ /* 0x000fea0003800000 */
.L_x_16559:
[----:B-----5:R-:W-:Y:S01]  /*0b30*/  FADD.FTZ R35, R31, R35 ;  /* 0x000000231f237221 */ /* 0x020fe20000010000 */
[----:B------:R-:W-:Y:S06]  /*0b40*/  BRA `(.L_x_16560) ;  /* 0x0000000000087947 */ /* 0x000fec0003800000 */
.L_x_16558:
[----:B-----5:R-:W-:-:S04]  /*0b50*/  FADD.FTZ R35, R27, R35 ;  /* 0x000000231b237221 */ /* 0x020fc80000010000 */
[----:B------:R-:W-:-:S07]  /*0b60*/  @P2 FADD.FTZ R35, R31, R35 ;  /* 0x000000231f232221 */ /* 0x000fce0000010000 */
.L_x_16560:
[----:B-----5:R-:W-:-:S07]  /*0b70*/  MOV R39, R35 ;  /* 0x0000002300277202 */ /* 0x020fce0000000f00 */
.L_x_16561:
        /* <DEDUP_REMOVED lines=18> */
.L_x_16563:
[----:B-----5:R-:W-:Y:S01]  /*0ca0*/  FADD.FTZ R40, R28, R40 ;  /* 0x000000281c287221 */ /* 0x020fe20000010000 */
[----:B------:R-:W-:Y:S06]  /*0cb0*/  BRA `(.L_x_16564) ;  /* 0x0000000000087947 */ /* 0x000fec0003800000 */
.L_x_16562:
[----:B-----5:R-:W-:-:S04]  /*0cc0*/  FADD.FTZ R40, R24, R40 ;  /* 0x0000002818287221 */ /* 0x020fc80000010000 */
[----:B------:R-:W-:-:S07]  /*0cd0*/  @P2 FADD.FTZ R40, R28, R40 ;  /* 0x000000281c282221 */ /* 0x000fce0000010000 */
.L_x_16564:
[----:B0-----:R-:W-:-:S07]  /*0ce0*/  MOV R36, R40 ;  /* 0x0000002800247202 */ /* 0x001fce0000000f00 */
.L_x_16565:
[----:B------:R-:W-:Y:S05]  /*0cf0*/  @P3 BRA `(.L_x_16566) ;  /* 0x00000000001c3947 */ /* 0x000fea0003800000 */
[----:B------:R-:W-:-:S04]  /*0d00*/  ISETP.NE.U32.AND P4, PT, RZ, UR12, PT ;  /* 0x0000000cff007c0c */ /* 0x000fc8000bf85070 */
[----:B------:R-:W-:-:S13]  /*0d10*/  ISETP.NE.AND.EX P4, PT, RZ, UR13, PT, P4 ;  /* 0x0000000dff007c0c */ /* 0x000fda000bf85340 */
[----:B------:R-:W-:Y:S05]  /*0d20*/  @P4 BRA `(.L_x_16567) ;  /* 0x0000000000084947 */ /* 0x000fea0003800000 */
[----:B------:R-:W-:Y:S05]  /*0d30*/  @P0 BRA `(.L_x_16568) ;  /* 0x0000000000140947 */ /* 0x000fea0003800000 */
[----:B------:R-:W-:Y:S05]  /*0d40*/  BRA `(.L_x_16569) ;  /* 0x0000000000147947 */ /* 0x000fea0003800000 */
.L_x_16567:
[----:B-----5:R-:W-:Y:S01]  /*0d50*/  FADD.FTZ R41, R29, R41 ;  /* 0x000000291d297221 */ /* 0x020fe20000010000 */
[----:B------:R-:W-:Y:S06]  /*0d60*/  BRA `(.L_x_16568) ;  /* 0x0000000000087947 */ /* 0x000fec0003800000 */
.L_x_16566:
[----:B-----5:R-:W-:-:S04]  /*0d70*/  FADD.FTZ R41, R25, R41 ;  /* 0x0000002919297221 */ /* 0x020fc80000010000 */
[----:B------:R-:W-:-:S07]  /*0d80*/  @P2 FADD.FTZ R41, R29, R41 ;  /* 0x000000291d292221 */ /* 0x000fce0000010000 */
.L_x_16568:
[----:B0-----:R-:W-:-:S07]  /*0d90*/  MOV R37, R41 ;  /* 0x0000002900257202 */ /* 0x001fce0000000f00 */
.L_x_16569:
[----:B------:R-:W-:Y:S05]  /*0da0*/  @P3 BRA `(.L_x_16570) ;  /* 0x00000000001c3947 */ /* 0x000fea0003800000 */
[----:B------:R-:W-:-:S04]  /*0db0*/  ISETP.NE.U32.AND P4, PT, RZ, UR12, PT ;  /* 0x0000000cff007c0c */ /* 0x000fc8000bf85070 */
[----:B------:R-:W-:-:S13]  /*0dc0*/  ISETP.NE.AND.EX P4, PT, RZ, UR13, PT, P4 ;  /* 0x0000000dff007c0c */ /* 0x000fda000bf85340 */
[----:B------:R-:W-:Y:S05]  /*0dd0*/  @P4 BRA `(.L_x_16571) ;  /* 0x0000000000084947 */ /* 0x000fea0003800000 */
[----:B------:R-:W-:Y:S05]  /*0de0*/  @P0 BRA `(.L_x_16572) ;  /* 0x0000000000140947 */ /* 0x000fea0003800000 */
[----:B------:R-:W-:Y:S05]  /*0df0*/  BRA `(.L_x_16573) ;  /* 0x0000000000147947 */ /* 0x000fea0003800000 */
.L_x_16571:
[----:B-----5:R-:W-:Y:S01]  /*0e00*/  FADD.FTZ R42, R30, R42 ;  /* 0x0000002a1e2a7221 */ /* 0x020fe20000010000 */
[----:B------:R-:W-:Y:S06]  /*0e10*/  BRA `(.L_x_16572) ;  /* 0x0000000000087947 */ /* 0x000fec0003800000 */
.L_x_16570:
[----:B-----5:R-:W-:-:S04]  /*0e20*/  FADD.FTZ R42, R26, R42 ;  /* 0x0000002a1a2a7221 */ /* 0x020fc80000010000 */
[----:B------:R-:W-:-:S07]  /*0e30*/  @P2 FADD.FTZ R42, R30, R42 ;  /* 0x0000002a1e2a2221 */ /* 0x000fce0000010000 */
.L_x_16572:
[----:B0-----:R-:W-:-:S07]  /*0e40*/  MOV R38, R42 ;  /* 0x0000002a00267202 */ /* 0x001fce0000000f00 */
.L_x_16573:
[----:B------:R-:W-:Y:S05]  /*0e50*/  @P3 BRA `(.L_x_16574) ;  /* 0x00000000001c3947 */ /* 0x000fea0003800000 */
[----:B------:R-:W-:-:S04]  /*0e60*/  ISETP.NE.U32.AND P4, PT, RZ, UR12, PT ;  /* 0x0000000cff007c0c */ /* 0x000fc8000bf85070 */
[----:B------:R-:W-:-:S13]  /*0e70*/  ISETP.NE.AND.EX P4, PT, RZ, UR13, PT, P4 ;  /* 0x0000000dff007c0c */ /* 0x000fda000bf85340 */
[----:B------:R-:W-:Y:S05]  /*0e80*/  @P4 BRA `(.L_x_16575) ;  /* 0x0000000000084947 */ /* 0x000fea0003800000 */
[----:B------:R-:W-:Y:S05]  /*0e90*/  @P0 BRA `(.L_x_16576) ;  /* 0x0000000000140947 */ /* 0x000fea0003800000 */
[----:B------:R-:W-:Y:S05]  /*0ea0*/  BRA `(.L_x_16577) ;  /* 0x0000000000147947 */ /* 0x000fea0003800000 */
.L_x_16575:
[----:B-----5:R-:W-:Y:S01]  /*0eb0*/  FADD.FTZ R43, R31, R43 ;  /* 0x0000002b1f2b7221 */ /* 0x020fe20000010000 */
[----:B------:R-:W-:Y:S06]  /*0ec0*/  BRA `(.L_x_16576) ;  /* 0x0000000000087947 */ /* 0x000fec0003800000 */
.L_x_16574:
[----:B-----5:R-:W-:-:S04]  /*0ed0*/  FADD.FTZ R43, R27, R43 ;  /* 0x0000002b1b2b7221 */ /* 0x020fc80000010000 */
[----:B------:R-:W-:-:S07]  /*0ee0*/  @P2 FADD.FTZ R43, R31, R43 ;  /* 0x0000002b1f2b2221 */ /* 0x000fce0000010000 */
.L_x_16576:
[----:B0-----:R-:W-:-:S07]  /*0ef0*/  MOV R39, R43 ;  /* 0x0000002b00277202 */ /* 0x001fce0000000f00 */
.L_x_16577:
[----:B------:R-:W1:Y:S01]  /*0f00*/  @P0 LDC.64 R52, c[0x0][0x238] ;  /* 0x00008e00ff340b82 */ /* 0x000e620000000a00 */
[----:B------:R-:W-:-:S05]  /*0f10*/  IADD3 R95, R101, 0x100, RZ ;  /* 0x00000100655f7810 */ /* 0x000fca0007ffe0ff */
[----:B0-----:R-:W-:Y:S02]  /*0f20*/  IMAD.WIDE.U32 R44, R95, 0x10, R56 ;  /* 0x000000105f2c7825 */ /* 0x001fe400078e0038 */
[----:B------:R-:W0:Y:S08]  /*0f30*/  @P1 LDC.64 R50, c[0x0][0x228] ;  /* 0x00008a00ff321b82 */ /* 0x000e300000000a00 */
[----:B------:R-:W2:Y:S01]  /*0f40*/  @P2 LDC.64 R48, c[0x0][0x230] ;  /* 0x00008c00ff302b82 */ /* 0x000ea20000000a00 */
[----:B-1----:R-:W-:-:S05]  /*0f50*/  @P0 IMAD.WIDE.U32 R52, R55, 0x10, R52 ;  /* 0x0000001037340825 */ /* 0x002fca00078e0034 */
[----:B------:R1:W-:Y:S01]  /*0f60*/  @P0 STG.E.128 desc[UR4][R52.64], R36 ;  /* 0x0000002434000986 */ /* 0x0003e2000c101d04 */
[----:B0-----:R-:W-:-:S03]  /*0f70*/  @P1 IMAD.WIDE.U32 R50, R95, 0x10, R50 ;  /* 0x000000105f321825 */ /* 0x001fc600078e0032 */
        /* <DEDUP_REMOVED lines=10> */
.L_x_16579:
[----:B-----5:R-:W-:Y:S01]  /*1020*/  FADD.FTZ R44, R28, R44 ;  /* 0x0000002c1c2c7221 */ /* 0x020fe20000010000 */
[----:B------:R-:W-:Y:S06]  /*1030*/  BRA `(.L_x_16580) ;  /* 0x0000000000087947 */ /* 0x000fec0003800000 */
.L_x_16578:
[----:B-----5:R-:W-:-:S04]  /*1040*/  FADD.FTZ R44, R24, R44 ;  /* 0x0000002c182c7221 */ /* 0x020fc80000010000 */
[----:B------:R-:W-:-:S07]  /*1050*/  @P2 FADD.FTZ R44, R28, R44 ;  /* 0x0000002c1c2c2221 */ /* 0x000fce0000010000 */
.L_x_16580:
[----:B-1----:R-:W-:-:S07]  /*1060*/  MOV R36, R44 ;  /* 0x0000002c00247202 */ /* 0x002fce0000000f00 */
.L_x_16581:
[----:B------:R-:W-:Y:S05]  /*1070*/  @P3 BRA `(.L_x_16582) ;  /* 0x00000000001c3947 */ /* 0x000fea0003800000 */
[----:B------:R-:W-:-:S04]  /*1080*/  ISETP.NE.U32.AND P4, PT, RZ, UR12, PT ;  /* 0x0000000cff007c0c */ /* 0x000fc8000bf85070 */
[----:B------:R-:W-:-:S13]  /*1090*/  ISETP.NE.AND.EX P4, PT, RZ, UR13, PT, P4 ;  /* 0x0000000dff007c0c */ /* 0x000fda000bf85340 */
[----:B------:R-:W-:Y:S05]  /*10a0*/  @P4 BRA `(.L_x_16583) ;  /* 0x0000000000084947 */ /* 0x000fea0003800000 */
[----:B------:R-:W-:Y:S05]  /*10b0*/  @P0 BRA `(.L_x_16584) ;  /* 0x0000000000140947 */ /* 0x000fea0003800000 */
[----:B------:R-:W-:Y:S05]  /*10c0*/  BRA `(.L_x_16585) ;  /* 0x0000000000147947 */ /* 0x000fea0003800000 */
.L_x_16583:
[----:B-----5:R-:W-:Y:S01]  /*10d0*/  FADD.FTZ R45, R29, R45 ;  /* 0x0000002d1d2d7221 */ /* 0x020fe20000010000 */
[----:B------:R-:W-:Y:S06]  /*10e0*/  BRA `(.L_x_16584) ;  /* 0x0000000000087947 */ /* 0x000fec0003800000 */
.L_x_16582:
[----:B-----5:R-:W-:-:S04]  /*10f0*/  FADD.FTZ R45, R25, R45 ;  /* 0x0000002d192d7221 */ /* 0x020fc80000010000 */
[----:B------:R-:W-:-:S07]  /*1100*/  @P2 FADD.FTZ R45, R29, R45 ;  /* 0x0000002d1d2d2221 */ /* 0x000fce0000010000 */
.L_x_16584:
[----:B-1----:R-:W-:-:S07]  /*1110*/  MOV R37, R45 ;  /* 0x0000002d00257202 */ /* 0x002fce0000000f00 */
.L_x_16585:
[----:B------:R-:W-:Y:S05]  /*1120*/  @P3 BRA `(.L_x_16586) ;  /* 0x00000000001c3947 */ /* 0x000fea0003800000 */
[----:B------:R-:W-:-:S04]  /*1130*/  ISETP.NE.U32.AND P4, PT, RZ, UR12, PT ;  /* 0x0000000cff007c0c */ /* 0x000fc8000bf85070 */
[----:B------:R-:W-:-:S13]  /*1140*/  ISETP.NE.AND.EX P4, PT, RZ, UR13, PT, P4 ;  /* 0x0000000dff007c0c */ /* 0x000fda000bf85340 */
[----:B------:R-:W-:Y:S05]  /*1150*/  @P4 BRA `(.L_x_16587) ;  /* 0x0000000000084947 */ /* 0x000fea0003800000 */
[----:B------:R-:W-:Y:S05]  /*1160*/  @P0 BRA `(.L_x_16588) ;  /* 0x0000000000140947 */ /* 0x000fea0003800000 */
[----:B------:R-:W-:Y:S05]  /*1170*/  BRA `(.L_x_16589) ;  /* 0x0000000000147947 */ /* 0x000fea0003800000 */
.L_x_16587:
[----:B-----5:R-:W-:Y:S01]  /*1180*/  FADD.FTZ R46, R30, R46 ;  /* 0x0000002e1e2e7221 */ /* 0x020fe20000010000 */
[----:B------:R-:W-:Y:S06]  /*1190*/  BRA `(.L_x_16588) ;  /* 0x0000000000087947 */ /* 0x000fec0003800000 */
.L_x_16586:
[----:B-----5:R-:W-:-:S04]  /*11a0*/  FADD.FTZ R46, R26, R46 ;  /* 0x0000002e1a2e7221 */ /* 0x020fc80000010000 */
[----:B------:R-:W-:-:S07]  /*11b0*/  @P2 FADD.FTZ R46, R30, R46 ;  /* 0x0000002e1e2e2221 */ /* 0x000fce0000010000 */
.L_x_16588:
[----:B-1----:R-:W-:-:S07]  /*11c0*/  MOV R38, R46 ;  /* 0x0000002e00267202 */ /* 0x002fce0000000f00 */
.L_x_16589:
[----:B------:R-:W-:Y:S05]  /*11d0*/  @P3 BRA `(.L_x_16590) ;  /* 0x00000000001c3947 */ /* 0x000fea0003800000 */
[----:B------:R-:W-:-:S04]  /*11e0*/  ISETP.NE.U32.AND P4, PT, RZ, UR12, PT ;  /* 0x0000000cff007c0c */ /* 0x000fc8000bf85070 */
[----:B------:R-:W-:-:S13]  /*11f0*/  ISETP.NE.AND.EX P4, PT, RZ, UR13, PT, P4 ;  /* 0x0000000dff007c0c */ /* 0x000fda000bf85340 */
[----:B------:R-:W-:Y:S05]  /*1200*/  @P4 BRA `(.L_x_16591) ;  /* 0x0000000000084947 */ /* 0x000fea0003800000 */
[----:B------:R-:W-:Y:S05]  /*1210*/  @P0 BRA `(.L_x_16592) ;  /* 0x0000000000140947 */ /* 0x000fea0003800000 */
[----:B------:R-:W-:Y:S05]  /*1220*/  BRA `(.L_x_16593) ;  /* 0x0000000000147947 */ /* 0x000fea0003800000 */
.L_x_16591:
[----:B-----5:R-:W-:Y:S01]  /*1230*/  FADD.FTZ R47, R31, R47 ;  /* 0x0000002f1f2f7221 */ /* 0x020fe20000010000 */
[----:B------:R-:W-:Y:S06]  /*1240*/  BRA `(.L_x_16592) ;  /* 0x0000000000087947 */ /* 0x000fec0003800000 */
.L_x_16590:
[----:B-----5:R-:W-:-:S04]  /*1250*/  FADD.FTZ R47, R27, R47 ;  /* 0x0000002f1b2f7221 */ /* 0x020fc80000010000 */
[----:B------:R-:W-:-:S07]  /*1260*/  @P2 FADD.FTZ R47, R31, R47 ;  /* 0x0000002f1f2f2221 */ /* 0x000fce0000010000 */
.L_x_16592:
[----:B-1----:R-:W-:-:S07]  /*1270*/  MOV R39, R47 ;  /* 0x0000002f00277202 */ /* 0x002fce0000000f00 */
.L_x_16593:
[----:B------:R-:W0:Y:S01]  /*1280*/  @P0 LDC.64 R58, c[0x0][0x238] ;  /* 0x00008e00ff3a0b82 */ /* 0x000e220000000a00 */
[----:B------:R-:W-:-:S05]  /*1290*/  IADD3 R97, R101, 0x180, RZ ;  /* 0x0000018065617810 */ /* 0x000fca0007ffe0ff */
[----:B-1----:R-:W-:Y:S02]  /*12a0*/  IMAD.WIDE.U32 R48, R97, 0x10, R56 ;  /* 0x0000001061307825 */ /* 0x002fe400078e0038 */
        /* <DEDUP_REMOVED lines=15> */
.L_x_16595:
[----:B-----5:R-:W-:Y:S01]  /*13a0*/  FADD.FTZ R48, R28, R48 ;  /* 0x000000301c307221 */ /* 0x020fe20000010000 */
[----:B------:R-:W-:Y:S06]  /*13b0*/  BRA `(.L_x_16596) ;  /* 0x0000000000087947 */ /* 0x000fec0003800000 */
.L_x_16594:
[----:B-----5:R-:W-:-:S04]  /*13c0*/  FADD.FTZ R48, R24, R48 ;  /* 0x0000003018307221 */ /* 0x020fc80000010000 */
[----:B------:R-:W-:-:S07]  /*13d0*/  @P2 FADD.FTZ R48, R28, R48 ;  /* 0x000000301c302221 */ /* 0x000fce0000010000 */
.L_x_16596:
[----:B0-----:R-:W-:-:S07]  /*13e0*/  MOV R36, R48 ;  /* 0x0000003000247202 */ /* 0x001fce0000000f00 */
.L_x_16597:
[----:B------:R-:W-:Y:S05]  /*13f0*/  @P3 BRA `(.L_x_16598) ;  /* 0x00000000001c3947 */ /* 0x000fea0003800000 */
[----:B------:R-:W-:-:S04]  /*1400*/  ISETP.NE.U32.AND P4, PT, RZ, UR12, PT ;  /* 0x0000000cff007c0c */ /* 0x000fc8000bf85070 */
[----:B------:R-:W-:-:S13]  /*1410*/  ISETP.NE.AND.EX P4, PT, RZ, UR13, PT, P4 ;  /* 0x0000000dff007c0c */ /* 0x000fda000bf85340 */
[----:B------:R-:W-:Y:S05]  /*1420*/  @P4 BRA `(.L_x_16599) ;  /* 0x0000000000084947 */ /* 0x000fea0003800000 */
[----:B------:R-:W-:Y:S05]  /*1430*/  @P0 BRA `(.L_x_16600) ;  /* 0x0000000000140947 */ /* 0x000fea0003800000 */
[----:B------:R-:W-:Y:S05]  /*1440*/  BRA `(.L_x_16601) ;  /* 0x0000000000147947 */ /* 0x000fea0003800000 */
.L_x_16599:
[----:B-----5:R-:W-:Y:S01]  /*1450*/  FADD.FTZ R49, R29, R49 ;  /* 0x000000311d317221 */ /* 0x020fe20000010000 */
[----:B------:R-:W-:Y:S06]  /*1460*/  BRA `(.L_x_16600) ;  /* 0x0000000000087947 */ /* 0x000fec0003800000 */
.L_x_16598:
[----:B-----5:R-:W-:-:S04]  /*1470*/  FADD.FTZ R49, R25, R49 ;  /* 0x0000003119317221 */ /* 0x020fc80000010000 */
[----:B------:R-:W-:-:S07]  /*1480*/  @P2 FADD.FTZ R49, R29, R49 ;  /* 0x000000311d312221 */ /* 0x000fce0000010000 */
.L_x_16600:
[----:B0-----:R-:W-:-:S07]  /*1490*/  MOV R37, R49 ;  /* 0x0000003100257202 */ /* 0x001fce0000000f00 */
.L_x_16601:
[----:B------:R-:W-:Y:S05]  /*14a0*/  @P3 BRA `(.L_x_16602) ;  /* 0x00000000001c3947 */ /* 0x000fea0003800000 */
[----:B------:R-:W-:-:S04]  /*14b0*/  ISETP.NE.U32.AND P4, PT, RZ, UR12, PT ;  /* 0x0000000cff007c0c */ /* 0x000fc8000bf85070 */
[----:B------:R-:W-:-:S13]  /*14c0*/  ISETP.NE.AND.EX P4, PT, RZ, UR13, PT, P4 ;  /* 0x0000000dff007c0c */ /* 0x000fda000bf85340 */
[----:B------:R-:W-:Y:S05]  /*14d0*/  @P4 BRA `(.L_x_16603) ;  /* 0x0000000000084947 */ /* 0x000fea0003800000 */
[----:B------:R-:W-:Y:S05]  /*14e0*/  @P0 BRA `(.L_x_16604) ;  /* 0x0000000000140947 */ /* 0x000fea0003800000 */
[----:B------:R-:W-:Y:S05]  /*14f0*/  BRA `(.L_x_16605) ;  /* 0x0000000000147947 */ /* 0x000fea0003800000 */
.L_x_16603:
[----:B-----5:R-:W-:Y:S01]  /*1500*/  FADD.FTZ R50, R30, R50 ;  /* 0x000000321e327221 */ /* 0x020fe20000010000 */
[----:B------:R-:W-:Y:S06]  /*1510*/  BRA `(.L_x_16604) ;  /* 0x0000000000087947 */ /* 0x000fec0003800000 */
.L_x_16602:
[----:B-----5:R-:W-:-:S04]  /*1520*/  FADD.FTZ R50, R26, R50 ;  /* 0x000000321a327221 */ /* 0x020fc80000010000 */
[----:B------:R-:W-:-:S07]  /*1530*/  @P2 FADD.FTZ R50, R30, R50 ;  /* 0x000000321e322221 */ /* 0x000fce0000010000 */
.L_x_16604:
[----:B0-----:R-:W-:-:S07]  /*1540*/  MOV R38, R50 ;  /* 0x0000003200267202 */ /* 0x001fce0000000f00 */
.L_x_16605:
[----:B------:R-:W-:Y:S05]  /*1550*/  @P3 BRA `(.L_x_16606) ;  /* 0x00000000001c3947 */ /* 0x000fea0003800000 */
[----:B------:R-:W-:-:S04]  /*1560*/  ISETP.NE.U32.AND P4, PT, RZ, UR12, PT ;  /* 0x0000000cff007c0c */ /* 0x000fc8000bf85070 */
[----:B------:R-:W-:-:S13]  /*1570*/  ISETP.NE.AND.EX P4, PT, RZ, UR13, PT, P4 ;  /* 0x0000000dff007c0c */ /* 0x000fda000bf85340 */
[----:B------:R-:W-:Y:S05]  /*1580*/  @P4 BRA `(.L_x_16607) ;  /* 0x0000000000084947 */ /* 0x000fea0003800000 */
[----:B------:R-:W-:Y:S05]  /*1590*/  @P0 BRA `(.L_x_16608) ;  /* 0x0000000000140947 */ /* 0x000fea0003800000 */
[----:B------:R-:W-:Y:S05]  /*15a0*/  BRA `(.L_x_16609) ;  /* 0x0000000000147947 */ /* 0x000fea0003800000 */
.L_x_16607:
[----:B-----5:R-:W-:Y:S01]  /*15b0*/  FADD.FTZ R51, R31, R51 ;  /* 0x000000331f337221 */ /* 0x020fe20000010000 */
[----:B------:R-:W-:Y:S06]  /*15c0*/  BRA `(.L_x_16608) ;  /* 0x0000000000087947 */ /* 0x000fec0003800000 */
.L_x_16606:
[----:B-----5:R-:W-:-:S04]  /*15d0*/  FADD.FTZ R51, R27, R51 ;  /* 0x000000331b337221 */ /* 0x020fc80000010000 */
[----:B------:R-:W-:-:S07]  /*15e0*/  @P2 FADD.FTZ R51, R31, R51 ;  /* 0x000000331f332221 */ /* 0x000fce0000010000 */
.L_x_16608:
[----:B0-----:R-:W-:-:S07]  /*15f0*/  MOV R39, R51 ;  /* 0x0000003300277202 */ /* 0x001fce0000000f00 */
.L_x_16609:
        /* <DEDUP_REMOVED lines=18> */
.L_x_16611:
[----:B-----5:R-:W-:Y:S01]  /*1720*/  FADD.FTZ R52, R28, R52 ;  /* 0x000000341c347221 */ /* 0x020fe20000010000 */
[----:B------:R-:W-:Y:S06]  /*1730*/  BRA `(.L_x_16612) ;  /* 0x0000000000087947 */ /* 0x000fec0003800000 */
.L_x_16610:
[----:B-----5:R-:W-:-:S04]  /*1740*/  FADD.FTZ R52, R24, R52 ;  /* 0x0000003418347221 */ /* 0x020fc80000010000 */
[----:B------:R-:W-:-:S07]  /*1750*/  @P2 FADD.FTZ R52, R28, R52 ;  /* 0x000000341c342221 */ /* 0x000fce0000010000 */
.L_x_16612:
[----:B-1----:R-:W-:-:S07]  /*1760*/  MOV R36, R52 ;  /* 0x0000003400247202 */ /* 0x002fce0000000f00 */
.L_x_16613:
[----:B------:R-:W-:Y:S05]  /*1770*/  @P3 BRA `(.L_x_16614) ;  /* 0x00000000001c3947 */ /* 0x000fea0003800000 */
[----:B------:R-:W-:-:S04]  /*1780*/  ISETP.NE.U32.AND P4, PT, RZ, UR12, PT ;  /* 0x0000000cff007c0c */ /* 0x000fc8000bf85070 */
[----:B------:R-:W-:-:S13]  /*1790*/  ISETP.NE.AND.EX P4, PT, RZ, UR13, PT, P4 ;  /* 0x0000000dff007c0c */ /* 0x000fda000bf85340 */
[----:B------:R-:W-:Y:S05]  /*17a0*/  @P4 BRA `(.L_x_16615) ;  /* 0x0000000000084947 */ /* 0x000fea0003800000 */
[----:B------:R-:W-:Y:S05]  /*17b0*/  @P0 BRA `(.L_x_16616) ;  /* 0x0000000000140947 */ /* 0x000fea0003800000 */
[----:B------:R-:W-:Y:S05]  /*17c0*/  BRA `(.L_x_16617) ;  /* 0x0000000000147947 */ /* 0x000fea0003800000 */
.L_x_16615:
[----:B-----5:R-:W-:Y:S01]  /*17d0*/  FADD.FTZ R53, R29, R53 ;  /* 0x000000351d357221 */ /* 0x020fe20000010000 */
[----:B------:R-:W-:Y:S06]  /*17e0*/  BRA `(.L_x_16616) ;  /* 0x0000000000087947 */ /* 0x000fec0003800000 */
.L_x_16614:
[----:B-----5:R-:W-:-:S04]  /*17f0*/  FADD.FTZ R53, R25, R53 ;  /* 0x0000003519357221 */ /* 0x020fc80000010000 */
[----:B------:R-:W-:-:S07]  /*1800*/  @P2 FADD.FTZ R53, R29, R53 ;  /* 0x000000351d352221 */ /* 0x000fce0000010000 */
.L_x_16616:
[----:B-1----:R-:W-:-:S07]  /*1810*/  MOV R37, R53 ;  /* 0x0000003500257202 */ /* 0x002fce0000000f00 */
.L_x_16617:
[----:B------:R-:W-:Y:S05]  /*1820*/  @P3 BRA `(.L_x_16618) ;  /* 0x00000000001c3947 */ /* 0x000fea0003800000 */
[----:B------:R-:W-:-:S04]  /*1830*/  ISETP.NE.U32.AND P4, PT, RZ, UR12, PT ;  /* 0x0000000cff007c0c */ /* 0x000fc8000bf85070 */
[----:B------:R-:W-:-:S13]  /*1840*/  ISETP.NE.AND.EX P4, PT, RZ, UR13, PT, P4 ;  /* 0x0000000dff007c0c */ /* 0x000fda000bf85340 */
[----:B------:R-:W-:Y:S05]  /*1850*/  @P4 BRA `(.L_x_16619) ;  /* 0x0000000000084947 */ /* 0x000fea0003800000 */
[----:B------:R-:W-:Y:S05]  /*1860*/  @P0 BRA `(.L_x_16620) ;  /* 0x0000000000140947 */ /* 0x000fea0003800000 */
[----:B------:R-:W-:Y:S05]  /*1870*/  BRA `(.L_x_16621) ;  /* 0x0000000000147947 */ /* 0x000fea0003800000 */
.L_x_16619:
[----:B-----5:R-:W-:Y:S01]  /*1880*/  FADD.FTZ R54, R30, R54 ;  /* 0x000000361e367221 */ /* 0x020fe20000010000 */
[----:B------:R-:W-:Y:S06]  /*1890*/  BRA `(.L_x_16620) ;  /* 0x0000000000087947 */ /* 0x000fec0003800000 */
.L_x_16618:
[----:B-----5:R-:W-:-:S04]  /*18a0*/  FADD.FTZ R54, R26, R54 ;  /* 0x000000361a367221 */ /* 0x020fc80000010000 */
[----:B------:R-:W-:-:S07]  /*18b0*/  @P2 FADD.FTZ R54, R30, R54 ;  /* 0x000000361e362221 */ /* 0x000fce0000010000 */
.L_x_16620:
[----:B-1----:R-:W-:-:S07]  /*18c0*/  MOV R38, R54 ;  /* 0x0000003600267202 */ /* 0x002fce0000000f00 */
.L_x_16621:
[----:B------:R-:W-:Y:S05]  /*18d0*/  @P3 BRA `(.L_x_16622) ;  /* 0x00000000001c3947 */ /* 0x000fea0003800000 */
[----:B------:R-:W-:-:S04]  /*18e0*/  ISETP.NE.U32.AND P4, PT, RZ, UR12, PT ;  /* 0x0000000cff007c0c */ /* 0x000fc8000bf85070 */
[----:B------:R-:W-:-:S13]  /*18f0*/  ISETP.NE.AND.EX P4, PT, RZ, UR13, PT, P4 ;  /* 0x0000000dff007c0c */ /* 0x000fda000bf85340 */
[----:B------:R-:W-:Y:S05]  /*1900*/  @P4 BRA `(.L_x_16623) ;  /* 0x0000000000084947 */ /* 0x000fea0003800000 */
[----:B------:R-:W-:Y:S05]  /*1910*/  @P0 BRA `(.L_x_16624) ;  /* 0x0000000000140947 */ /* 0x000fea0003800000 */
[----:B------:R-:W-:Y:S05]  /*1920*/  BRA `(.L_x_16625) ;  /* 0x0000000000147947 */ /* 0x000fea0003800000 */
.L_x_16623:
[----:B-----5:R-:W-:Y:S01]  /*1930*/  FADD.FTZ R55, R31, R55 ;  /* 0x000000371f377221 */ /* 0x020fe20000010000 */
[----:B------:R-:W-:Y:S06]  /*1940*/  BRA `(.L_x_16624) ;  /* 0x0000000000087947 */ /* 0x000fec0003800000 */
.L_x_16622:
[----:B-----5:R-:W-:-:S04]  /*1950*/  FADD.FTZ R55, R27, R55 ;  /* 0x000000371b377221 */ /* 0x020fc80000010000 */
[----:B------:R-:W-:-:S07]  /*1960*/  @P2 FADD.FTZ R55, R31, R55 ;  /* 0x000000371f372221 */ /* 0x000fce0000010000 */
.L_x_16624:
[----:B-1----:R-:W-:-:S07]  /*1970*/  MOV R39, R55 ;  /* 0x0000003700277202 */ /* 0x002fce0000000f00 */
.L_x_16625:
[----:B-1----:R-:W0:Y:S01]  /*1980*/  @P0 LDC.64 R82, c[0x0][0x238] ;  /* 0x00008e00ff520b82 */ /* 0x002e220000000a00 */
[----:B------:R-:W-:-:S05]  /*1990*/  IADD3 R103, R101, 0x280, RZ ;  /* 0x0000028065677810 */ /* 0x000fca0007ffe0ff */
[----:B------:R-:W-:Y:S02]  /*19a0*/  IMAD.WIDE.U32 R56, R103, 0x10, R56 ;  /* 0x0000001067387825 */ /* 0x000fe400078e0038 */
[----:B------:R-:W1:Y:S08]  /*19b0*/  @P1 LDC.64 R80, c[0x0][0x228] ;  /* 0x00008a00ff501b82 */ /* 0x000e700000000a00 */
[----:B------:R-:W2:Y:S01]  /*19c0*/  @P2 LDC.64 R58, c[0x0][0x230] ;  /* 0x00008c00ff3a2b82 */ /* 0x000ea20000000a00 */
[----:B0-----:R-:W-:-:S05]  /*19d0*/  @P0 IMAD.WIDE.U32 R82, R99, 0x10, R82 ;  /* 0x0000001063520825 */ /* 0x001fca00078e0052 */
[----:B------:R0:W-:Y:S01]  /*19e0*/  @P0 STG.E.128 desc[UR4][R82.64], R36 ;  /* 0x0000002452000986 */ /* 0x0001e2000c101d04 */
[----:B-1----:R-:W-:-:S05]  /*19f0*/  @P1 IMAD.WIDE.U32 R80, R103, 0x10, R80 ;  /* 0x0000001067501825 */ /* 0x002fca00078e0050 */
[----:B-----5:R0:W5:Y:S01]  /*1a00*/  @P1 LDG.E.128 R24, desc[UR4][R80.64] ;  /* 0x0000000450181981 */ /* 0x020162000c1e1d00 */
[----:B--2---:R-:W-:-:S03]  /*1a10*/  @P2 IMAD.WIDE.U32 R92, R103, 0x10, R58 ;  /* 0x00000010675c2825 */ /* 0x004fc600078e003a */
[----:B------:R-:W5:Y:S04]  /*1a20*/  LDG.E.128 R56, desc[UR4][R56.64] ;  /* 0x0000000438387981 */ /* 0x000f68000c1e1d00 */
[----:B------:R0:W5:Y:S01]  /*1a30*/  @P2 LDG.E.128 R28, desc[UR4][R92.64] ;  /* 0x000000045c1c2981 */ /* 0x000162000c1e1d00 */
[----:B------:R-:W-:Y:S05]  /*1a40*/  @P3 BRA `(.L_x_16626) ;  /* 0x00000000001c3947 */ /* 0x000fea0003800000 */
[----:B------:R-:W-:-:S04]  /*1a50*/  ISETP.NE.U32.AND P4, PT, RZ, UR12, PT ;  /* 0x0000000cff007c0c */ /* 0x000fc8000bf85070 */
[----:B------:R-:W-:-:S13]  /*1a60*/  ISETP.NE.AND.EX P4, PT, RZ, UR13, PT, P4 ;  /* 0x0000000dff007c0c */ /* 0x000fda000bf85340 */
[----:B------:R-:W-:Y:S05]  /*1a70*/  @P4 BRA `(.L_x_16627) ;  /* 0x0000000000084947 */ /* 0x000fea0003800000 */
[----:B------:R-:W-:Y:S05]  /*1a80*/  @P0 BRA `(.L_x_16628) ;  /* 0x0000000000140947 */ /* 0x000fea0003800000 */
[----:B------:R-:W-:Y:S05]  /*1a90*/  BRA `(.L_x_16629) ;  /* 0x0000000000147947 */ /* 0x000fea0003800000 */
.L_x_16627:
[----:B-----5:R-:W-:Y:S01]  /*1aa0*/  FADD.FTZ R56, R28, R56 ;  /* 0x000000381c387221 */ /* 0x020fe20000010000 */
[----:B------:R-:W-:Y:S06]  /*1ab0*/  BRA `(.L_x_16628) ;  /* 0x0000000000087947 */ /* 0x000fec0003800000 */
.L_x_16626:
[----:B-----5:R-:W-:-:S04]  /*1ac0*/  FADD.FTZ R56, R24, R56 ;  /* 0x0000003818387221 */ /* 0x020fc80000010000 */
[----:B------:R-:W-:-:S07]  /*1ad0*/  @P2 FADD.FTZ R56, R28, R56 ;  /* 0x000000381c382221 */ /* 0x000fce0000010000 */
.L_x_16628:
[----:B0----5:R-:W-:-:S07]  /*1ae0*/  MOV R36, R56 ;  /* 0x0000003800247202 */ /* 0x021fce0000000f00 */
.L_x_16629:
[----:B------:R-:W-:Y:S05]  /*1af0*/  @P3 BRA `(.L_x_16630) ;  /* 0x00000000001c3947 */ /* 0x000fea0003800000 */
[----:B------:R-:W-:-:S04]  /*1b00*/  ISETP.NE.U32.AND P4, PT, RZ, UR12, PT ;  /* 0x0000000cff007c0c */ /* 0x000fc8000bf85070 */
[----:B------:R-:W-:-:S13]  /*1b10*/  ISETP.NE.AND.EX P4, PT, RZ, UR13, PT, P4 ;  /* 0x0000000dff007c0c */ /* 0x000fda000bf85340 */
[----:B------:R-:W-:Y:S05]  /*1b20*/  @P4 BRA `(.L_x_16631) ;  /* 0x0000000000084947 */ /* 0x000fea0003800000 */
[----:B------:R-:W-:Y:S05]  /*1b30*/  @P0 BRA `(.L_x_16632) ;  /* 0x0000000000140947 */ /* 0x000fea0003800000 */
[----:B------:R-:W-:Y:S05]  /*1b40*/  BRA `(.L_x_16633) ;  /* 0x0000000000147947 */ /* 0x000fea0003800000 */
.L_x_16631:
[----:B-----5:R-:W-:Y:S01]  /*1b50*/  FADD.FTZ R57, R29, R57 ;  /* 0x000000391d397221 */ /* 0x020fe20000010000 */
[----:B------:R-:W-:Y:S06]  /*1b60*/  BRA `(.L_x_16632) ;  /* 0x0000000000087947 */ /* 0x000fec0003800000 */
.L_x_16630:
[----:B-----5:R-:W-:-:S04]  /*1b70*/  FADD.FTZ R57, R25, R57 ;  /* 0x0000003919397221 */ /* 0x020fc80000010000 */
[----:B------:R-:W-:-:S07]  /*1b80*/  @P2 FADD.FTZ R57, R29, R57 ;  /* 0x000000391d392221 */ /* 0x000fce0000010000 */
.L_x_16632:
[----:B0----5:R-:W-:-:S07]  /*1b90*/  MOV R37, R57 ;  /* 0x0000003900257202 */ /* 0x021fce0000000f00 */
.L_x_16633:
[----:B------:R-:W-:Y:S05]  /*1ba0*/  @P3 BRA `(.L_x_16634) ;  /* 0x00000000001c3947 */ /* 0x000fea0003800000 */
[----:B------:R-:W-:-:S04]  /*1bb0*/  ISETP.NE.U32.AND P4, PT, RZ, UR12, PT ;  /* 0x0000000cff007c0c */ /* 0x000fc8000bf85070 */
[----:B------:R-:W-:-:S13]  /*1bc0*/  ISETP.NE.AND.EX P4, PT, RZ, UR13, PT, P4 ;  /* 0x0000000dff007c0c */ /* 0x000fda000bf85340 */
[----:B------:R-:W-:Y:S05]  /*1bd0*/  @P4 BRA `(.L_x_16635) ;  /* 0x0000000000084947 */ /* 0x000fea0003800000 */
[----:B------:R-:W-:Y:S05]  /*1be0*/  @P0 BRA `(.L_x_16636) ;  /* 0x0000000000140947 */ /* 0x000fea0003800000 */
[----:B------:R-:W-:Y:S05]  /*1bf0*/  BRA `(.L_x_16637) ;  /* 0x0000000000147947 */ /* 0x000fea0003800000 */
.L_x_16635:
[----:B-----5:R-:W-:Y:S01]  /*1c00*/  FADD.FTZ R58, R30, R58 ;  /* 0x0000003a1e3a7221 */ /* 0x020fe20000010000 */
[----:B------:R-:W-:Y:S06]  /*1c10*/  BRA `(.L_x_16636) ;  /* 0x0000000000087947 */ /* 0x000fec0003800000 */
.L_x_16634:
[----:B-----5:R-:W-:-:S04]  /*1c20*/  FADD.FTZ R58, R26, R58 ;  /* 0x0000003a1a3a7221 */ /* 0x020fc80000010000 */
[----:B------:R-:W-:-:S07]  /*1c30*/  @P2 FADD.FTZ R58, R30, R58 ;  /* 0x0000003a1e3a2221 */ /* 0x000fce0000010000 */
.L_x_16636:
[----:B0----5:R-:W-:-:S07]  /*1c40*/  MOV R38, R58 ;  /* 0x0000003a00267202 */ /* 0x021fce0000000f00 */
.L_x_16637:
[----:B------:R-:W-:Y:S05]  /*1c50*/  @P3 BRA `(.L_x_16638) ;  /* 0x00000000001c3947 */ /* 0x000fea0003800000 */
[----:B------:R-:W-:-:S04]  /*1c60*/  ISETP.NE.U32.AND P2, PT, RZ, UR12, PT ;  /* 0x0000000cff007c0c */ /* 0x000fc8000bf45070 */
[----:B------:R-:W-:-:S13]  /*1c70*/  ISETP.NE.AND.EX P2, PT, RZ, UR13, PT, P2 ;  /* 0x0000000dff007c0c */ /* 0x000fda000bf45320 */
[----:B------:R-:W-:Y:S05]  /*1c80*/  @P2 BRA `(.L_x_16639) ;  /* 0x0000000000082947 */ /* 0x000fea0003800000 */
[----:B------:R-:W-:Y:S05]  /*1c90*/  @P0 BRA `(.L_x_16640) ;  /* 0x0000000000140947 */ /* 0x000fea0003800000 */
[----:B------:R-:W-:Y:S05]  /*1ca0*/  BRA `(.L_x_16641) ;  /* 0x0000000000147947 */ /* 0x000fea0003800000 */
.L_x_16639:
[----:B-----5:R-:W-:Y:S01]  /*1cb0*/  FADD.FTZ R59, R31, R59 ;  /* 0x0000003b1f3b7221 */ /* 0x020fe20000010000 */
[----:B------:R-:W-:Y:S06]  /*1cc0*/  BRA `(.L_x_16640) ;  /* 0x0000000000087947 */ /* 0x000fec0003800000 */
.L_x_16638:
[----:B-----5:R-:W-:-:S04]  /*1cd0*/  FADD.FTZ R59, R27, R59 ;  /* 0x0000003b1b3b7221 */ /* 0x020fc80000010000 */
[----:B------:R-:W-:-:S07]  /*1ce0*/  @P2 FADD.FTZ R59, R31, R59 ;  /* 0x0000003b1f3b2221 */ /* 0x000fce0000010000 */
.L_x_16640:
[----:B0----5:R-:W-:-:S07]  /*1cf0*/  MOV R39, R59 ;  /* 0x0000003b00277202 */ /* 0x021fce0000000f00 */
.L_x_16641:
[----:B0-----:R-:W-:Y:S01]  /*1d00*/  FADD.FTZ R80, RZ, R32 ;  /* 0x00000020ff507221 */ /* 0x001fe20000010000 */
[----:B------:R-:W-:Y:S01]  /*1d10*/  LOP3.LUT P2, RZ, R94, 0xff, RZ, 0xc0, !PT ;  /* 0x000000ff5eff7812 */ /* 0x000fe2000784c0ff */
        /* <DEDUP_REMOVED lines=100> */
.L_x_16654:
        /* <DEDUP_REMOVED lines=20> */
[----:B------:R-:W-:-:S05]  /*24a0*/  @!P4 MOV R94, 0x300 ;  /* 0x00000300005ec802 */ /* 0x000fca0000000f00 */
[----:B------:R-:W0:Y:S04]  /*24b0*/  SHFL.DOWN PT, R105, R94, 0x2, 0x1f ;  /* 0x08401f005e697f89 */ /* 0x000e2800000e0000 */
[----:B------:R1:W2:Y:S02]  /*24c0*/  @!P4 LDS.64 R82, [R96] ;  /* 0x000000006052c984 */ /* 0x0002a40000000a00 */
[-C--:B-1----:R-:W-:Y:S02]  /*24d0*/  I2FP.F32.S32 R96, R94.reuse ;  /* 0x0000005e00607245 */ /* 0x082fe40000201400 */
[----:B0-----:R-:W-:Y:S02]  /*24e0*/  IADD3 R81, R105, R94, RZ ;  /* 0x0000005e69517210 */ /* 0x001fe40007ffe0ff */
[----:B------:R-:W-:-:S02]  /*24f0*/  I2FP.F32.S32 R100, R105 ;  /* 0x0000006900647245 */ /* 0x000fc40000201400 */
        /* <DEDUP_REMOVED lines=28> */
[----:B------:R-:W-:Y:S02]  /*26c0*/  FMUL.FTZ R107, R107, R102 ;  /* 0x000000666b6b7220 */ /* 0x000fe40000410000 */
[----:B------:R-:W0:Y:S02]  /*26d0*/  SHFL.IDX PT, R83, R96, RZ, 0x1f ;  /* 0x00001fff60537589 */ /* 0x000e2400000e0000 */
[----:B------:R-:W-:Y:S02]  /*26e0*/  FFMA.FTZ R107, R81, R107, R80 ;  /* 0x0000006b516b7223 */ /* 0x000fe40000010050 */
[----:B------:R-:W1:Y:S04]  /*26f0*/  @!P3 LDC.64 R80, c[0x0][0x250] ;  /* 0x00009400ff50bb82 */ /* 0x000e680000000a00 */
[----:B------:R-:W2:Y:S01]  /*2700*/  SHFL.IDX PT, R107, R107, RZ, 0x1f ;  /* 0x00001fff6b6b7589 */ /* 0x000ea200000e0000 */
[C---:B0-----:R-:W-:Y:S01]  /*2710*/  FSEL R92, R83.reuse, RZ, !P5 ;  /* 0x000000ff535c7208 */ /* 0x041fe20006800000 */
[----:B------:R-:W-:Y:S01]  /*2720*/  FMUL.FTZ R93, R83, R83 ;  /* 0x00000053535d7220 */ /* 0x000fe20000410000 */
[----:B-1----:R-:W-:-:S04]  /*2730*/  @!P3 IMAD.WIDE R80, R62, 0x4, R80 ;  /* 0x000000043e50b825 */ /* 0x002fc800078e0250 */
[C---:B------:R-:W-:Y:S01]  /*2740*/  FADD.FTZ R96, -R92.reuse, R35 ;  /* 0x000000235c607221 */ /* 0x040fe20000010100 */
[C---:B------:R-:W-:Y:S01]  /*2750*/  FADD.FTZ R102, -R92.reuse, R50 ;  /* 0x000000325c667221 */ /* 0x040fe20000010100 */
[C---:B------:R-:W-:Y:S01]  /*2760*/  FADD.FTZ R50, -R92.reuse, R52 ;  /* 0x000000345c327221 */ /* 0x040fe20000010100 */
[----:B--2---:R-:W-:Y:S01]  /*2770*/  FFMA.FTZ R35, R107, UR8, R98 ;  /* 0x000000086b237c23 */ /* 0x004fe20008010062 */
[----:B------:R-:W-:Y:S01]  /*2780*/  FSEL R98, R93, RZ, P5 ;  /* 0x000000ff5d627208 */ /* 0x000fe20002800000 */
        /* <DEDUP_REMOVED lines=23> */
[----:B------:R-:W1:Y:S01]  /*2900*/  MUFU.RSQ R35, R35 ;  /* 0x0000002300237308 */ /* 0x000e620000001400 */
[----:B------:R-:W2:Y:S01]  /*2910*/  LDC.64 R92, c[0x0][0x2b8] ;  /* 0x0000ae00ff5c7b82 */ /* 0x000ea20000000a00 */
[----:B------:R-:W-:Y:S01]  /*2920*/  IADD3 R57, R101, 0x80, RZ ;  /* 0x0000008065397810 */ /* 0x000fe20007ffe0ff */
[----:B------:R3:W-:Y:S01]  /*2930*/  @!P3 STG.E desc[UR4][R80.64], R83 ;  /* 0x000000535000b986 */ /* 0x0007e2000c101904 */
[C---:B0-----:R-:W-:Y:S01]  /*2940*/  @!P3 IMAD.WIDE R32, R62.reuse, 0x4, R32 ;  /* 0x000000043e20b825 */ /* 0x041fe200078e0220 */
[----:B------:R-:W-:-:S03]  /*2950*/  IADD3 R62, R62, UR10, RZ ;  /* 0x0000000a3e3e7c10 */ /* 0x000fc6000fffe0ff */
        /* <DEDUP_REMOVED lines=11> */
[----:B--2---:R-:W-:-:S04]  /*2a10*/  IMAD.WIDE.U32 R44, R101, 0x10, R92 ;  /* 0x00000010652c7825 */ /* 0x004fc800078e005c */
        /* <DEDUP_REMOVED lines=18> */
[----:B------:R-:W-:-:S04]  /*2b40*/  IMAD.WIDE.U32 R56, R57, 0x10, R92 ;  /* 0x0000001039387825 */ /* 0x000fc800078e005c */
[----:B------:R-:W-:Y:S01]  /*2b50*/  FFMA.FTZ R34, R16, R34, R5 ;  /* 0x0000002210227223 */ /* 0x000fe20000010005 */
[----:B------:R-:W-:Y:S01]  /*2b60*/  FFMA.FTZ R40, R19, R40, R6 ;  /* 0x0000002813287223 */ /* 0x000fe20000010006 */
[----:B------:R1:W-:Y:S01]  /*2b70*/  STG.E.128 desc[UR4][R44.64], R48 ;  /* 0x000000302c007986 */ /* 0x0003e2000c101d04 */
[----:B------:R-:W-:-:S04]  /*2b80*/  IMAD.WIDE.U32 R58, R95, 0x10, R92 ;  /* 0x000000105f3a7825 */ /* 0x000fc800078e005c */
[----:B------:R-:W-:Y:S01]  /*2b90*/  FFMA.FTZ R54, R60, R54, R13 ;  /* 0x000000363c367223 */ /* 0x000fe2000001000d */
[----:B------:R-:W-:Y:S01]  /*2ba0*/  FFMA.FTZ R53, R91, R53, R74 ;  /* 0x000000355b357223 */ /* 0x000fe2000001004a */
[----:B------:R-:W-:Y:S01]  /*2bb0*/  FFMA.FTZ R52, R61, R52, R12 ;  /* 0x000000343d347223 */ /* 0x000fe2000001000c */
[----:B---3--:R-:W-:Y:S01]  /*2bc0*/  IMAD.WIDE.U32 R80, R97, 0x10, R92 ;  /* 0x0000001061507825 */ /* 0x008fe200078e005c */
[----:B------:R-:W-:-:S03]  /*2bd0*/  ISETP.GE.AND P3, PT, R62, UR11, PT ;  /* 0x0000000b3e007c0c */ /* 0x000fc6000bf66270 */
        /* <DEDUP_REMOVED lines=8> */
[----:B------:R-:W-:Y:S01]  /*2c60*/  IMAD.WIDE.U32 R82, R99, 0x10, R92 ;  /* 0x0000001063527825 */ /* 0x000fe200078e005c */
[----:B------:R0:W-:Y:S03]  /*2c70*/  STG.E.128 desc[UR4][R56.64], R32 ;  /* 0x0000002038007986 */ /* 0x0001e6000c101d04 */
[----:B-1----:R-:W-:Y:S01]  /*2c80*/  FFMA.FTZ R45, R87, R96, R70 ;  /* 0x00000060572d7223 */ /* 0x002fe20000010046 */
[----:B------:R-:W-:Y:S01]  /*2c90*/  FFMA.FTZ R44, R21, R94, R8 ;  /* 0x0000005e152c7223 */ /* 0x000fe20000010008 */
[----:B------:R-:W-:Y:S01]  /*2ca0*/  FFMA.FTZ R51, R88, R107, R73 ;  /* 0x0000006b58337223 */ /* 0x000fe20000010049 */
[----:B------:R-:W-:Y:S01]  /*2cb0*/  FFMA.FTZ R50, R22, R104, R11 ;  /* 0x0000006816327223 */ /* 0x000fe2000001000b */
[----:B------:R-:W-:Y:S01]  /*2cc0*/  FFMA.FTZ R49, R89, R98, R72 ;  /* 0x0000006259317223 */ /* 0x000fe20000010048 */
[----:B------:R-:W-:Y:S01]  /*2cd0*/  FFMA.FTZ R48, R23, R55, R10 ;  /* 0x0000003717307223 */ /* 0x000fe2000001000a */
[----:B------:R-:W-:-:S04]  /*2ce0*/  IMAD.WIDE.U32 R92, R103, 0x10, R92 ;  /* 0x00000010675c7825 */ /* 0x000fc800078e005c */
[----:B------:R-:W-:Y:S01]  /*2cf0*/  FFMA.FTZ R55, R90, R100, R75 ;  /* 0x000000645a377223 */ /* 0x000fe2000001004b */
[----:B------:R0:W-:Y:S01]  /*2d00*/  STG.E.128 desc[UR4][R58.64], R40 ;  /* 0x000000283a007986 */ /* 0x0001e2000c101d04 */
[----:B------:R-:W-:-:S03]  /*2d10*/  SEL R94, RZ, 0x1, P2 ;  /* 0x00000001ff5e7807 */ /* 0x000fc60001000000 */
[----:B------:R0:W-:Y:S04]  /*2d20*/  STG.E.128 desc[UR4][R80.64], R44 ;  /* 0x0000002c50007986 */ /* 0x0001e8000c101d04 */
[----:B------:R0:W-:Y:S04]  /*2d30*/  STG.E.128 desc[UR4][R82.64], R48 ;  /* 0x0000003052007986 */ /* 0x0001e8000c101d04 */
[----:B------:R0:W-:Y:S01]  /*2d40*/  STG.E.128 desc[UR4][R92.64], R52 ;  /* 0x000000345c007986 */ /* 0x0001e2000c101d04 */
[----:B------:R-:W-:Y:S05]  /*2d50*/  @!P3 BRA `(.L_x_16643) ;  /* 0xffffffd80094b947 */ /* 0x000fea000383ffff */
[----:B------:R-:W-:Y:S05]  /*2d60*/  EXIT ;  /* 0x000000000000794d */ /* 0x000fea0003800000 */
.L_x_16642:
[----:B------:R-:W-:Y:S01]  /*2d70*/  HFMA2.MMA R104, -RZ, RZ, 0, 5.9604644775390625e-08 ;  /* 0x00000001ff687435 */ /* 0x000fe200000001ff */
[----:B------:R-:W-:Y:S02]  /*2d80*/  MOV R107, R92 ;  /* 0x0000005c006b7202 */ /* 0x000fe40000000f00 */
[----:B------:R-:W-:Y:S02]  /*2d90*/  MOV R109, 0x1f ;  /* 0x0000001f006d7802 */ /* 0x000fe40000000f00 */
[----:B------:R-:W-:-:S07]  /*2da0*/  MOV R100, 0xffffffff ;  /* 0xffffffff00647802 */ /* 0x000fce0000000f00 */
[----:B------:R-:W-:Y:S05]  /*2db0*/  WARPSYNC.COLLECTIVE R100, `(.L_x_16644) ;  /* 0x0000000064087348 */ /* 0x000fea0003c00000 */
[----:B------:R0:W1:Y:S02]  /*2dc0*/  SHFL.BFLY P4, R102, R107, R104, R109 ;  /* 0x0c0000686b667389 */ /* 0x000064000008006d */
[----:B01----:R-:W-:Y:S01]  /*2dd0*/  ENDCOLLECTIVE ;  /* 0x000000000000791b */ /* 0x003fe20003800000 */
.L_x_16644:
[----:B------:R-:W-:Y:S01]  /*2de0*/  HFMA2.MMA R104, -RZ, RZ, 0, 1.1920928955078125e-07 ;  /* 0x00000002ff687435 */ /* 0x000fe200000001ff */
[----:B------:R-:W-:-:S05]  /*2df0*/  MOV R81, R102 ;  /* 0x0000006600517202 */ /* 0x000fca0000000f00 */
[----:B------:R-:W-:-:S05]  /*2e00*/  FADD.FTZ R93, R92, R81 ;  /* 0x000000515c5d7221 */ /* 0x000fca0000010000 */
[----:B------:R-:W-:-:S07]  /*2e10*/  MOV R107, R93 ;  /* 0x0000005d006b7202 */ /* 0x000fce0000000f00 */
[----:B------:R-:W-:Y:S05]  /*2e20*/  WARPSYNC.COLLECTIVE R100, `(.L_x_16645) ;  /* 0x0000000064087348 */ /* 0x000fea0003c00000 */
[----:B------:R0:W1:Y:S02]  /*2e30*/  SHFL.BFLY P4, R102, R107, R104, R109 ;  /* 0x0c0000686b667389 */ /* 0x000064000008006d */
[----:B01----:R-:W-:Y:S01]  /*2e40*/  ENDCOLLECTIVE ;  /* 0x000000000000791b */ /* 0x003fe20003800000 */
.L_x_16645:
[----:B------:R-:W-:Y:S01]  /*2e50*/  HFMA2.MMA R104, -RZ, RZ, 0, 2.384185791015625e-07 ;  /* 0x00000004ff687435 */ /* 0x000fe200000001ff */
[----:B------:R-:W-:-:S05]  /*2e60*/  MOV R80, R102 ;  /* 0x0000006600507202 */ /* 0x000fca0000000f00 */
[----:B------:R-:W-:-:S05]  /*2e70*/  FADD.FTZ R94, R93, R80 ;  /* 0x000000505d5e7221 */ /* 0x000fca0000010000 */
[----:B------:R-:W-:-:S07]  /*2e80*/  MOV R107, R94 ;  /* 0x0000005e006b7202 */ /* 0x000fce0000000f00 */
[----:B------:R-:W-:Y:S05]  /*2e90*/  WARPSYNC.COLLECTIVE R100, `(.L_x_16646) ;  /* 0x0000000064087348 */ /* 0x000fea0003c00000 */
[----:B------:R0:W1:Y:S02]  /*2ea0*/  SHFL.BFLY P4, R102, R107, R104, R109 ;  /* 0x0c0000686b667389 */ /* 0x000064000008006d */
[----:B01----:R-:W-:Y:S01]  /*2eb0*/  ENDCOLLECTIVE ;  /* 0x000000000000791b */ /* 0x003fe20003800000 */
.L_x_16646:
[----:B------:R-:W-:Y:S01]  /*2ec0*/  HFMA2.MMA R104, -RZ, RZ, 0, 4.76837158203125e-07 ;  /* 0x00000008ff687435 */ /* 0x000fe200000001ff */
[----:B------:R-:W-:-:S05]  /*2ed0*/  MOV R81, R102 ;  /* 0x0000006600517202 */ /* 0x000fca0000000f00 */
[----:B------:R-:W-:-:S05]  /*2ee0*/  FADD.FTZ R96, R94, R81 ;  /* 0x000000515e607221 */ /* 0x000fca0000010000 */
[----:B------:R-:W-:-:S07]  /*2ef0*/  MOV R107, R96 ;  /* 0x00000060006b7202 */ /* 0x000fce0000000f00 */
[----:B------:R-:W-:Y:S05]  /*2f00*/  WARPSYNC.COLLECTIVE R100, `(.L_x_16647) ;  /* 0x0000000064087348 */ /* 0x000fea0003c00000 */
[----:B------:R0:W1:Y:S02]  /*2f10*/  SHFL.BFLY P4, R102, R107, R104, R109 ;  /* 0x0c0000686b667389 */ /* 0x000064000008006d */
[----:B01----:R-:W-:Y:S01]  /*2f20*/  ENDCOLLECTIVE ;  /* 0x000000000000791b */ /* 0x003fe20003800000 */
.L_x_16647:
[----:B------:R-:W-:Y:S01]  /*2f30*/  HFMA2.MMA R104, -RZ, RZ, 0, 9.5367431640625e-07 ;  /* 0x00000010ff687435 */ /* 0x000fe200000001ff */
[----:B------:R-:W-:-:S05]  /*2f40*/  MOV R81, R102 ;  /* 0x0000006600517202 */ /* 0x000fca0000000f00 */
[----:B------:R-:W-:-:S05]  /*2f50*/  FADD.FTZ R98, R96, R81 ;  /* 0x0000005160627221 */ /* 0x000fca0000010000 */
[----:B------:R-:W-:-:S07]  /*2f60*/  MOV R107, R98 ;  /* 0x00000062006b7202 */ /* 0x000fce0000000f00 */
[----:B------:R-:W-:Y:S05]  /*2f70*/  WARPSYNC.COLLECTIVE R100, `(.L_x_16648) ;  /* 0x0000000064087348 */ /* 0x000fea0003c00000 */
[----:B------:R0:W1:Y:S02]  /*2f80*/  SHFL.BFLY P4, R102, R107, R104, R109 ;  /* 0x0c0000686b667389 */ /* 0x000064000008006d */
[----:B01----:R-:W-:Y:S01]  /*2f90*/  ENDCOLLECTIVE ;  /* 0x000000000000791b */ /* 0x003fe20003800000 */
.L_x_16648:
        /* <DEDUP_REMOVED lines=56> */
.L_x_16649:
[----:B------:R-:W-:Y:S01]  /*3320*/  HFMA2.MMA R104, -RZ, RZ, 0, 1.1920928955078125e-07 ;  /* 0x00000002ff687435 */ /* 0x000fe200000001ff */
[----:B------:R-:W-:-:S05]  /*3330*/  MOV R92, R102 ;  /* 0x00000066005c7202 */ /* 0x000fca0000000f00 */
[----:B------:R-:W-:-:S05]  /*3340*/  FADD.FTZ R92, R81, R92 ;  /* 0x0000005c515c7221 */ /* 0x000fca0000010000 */
[----:B------:R-:W-:-:S07]  /*3350*/  MOV R107, R92 ;  /* 0x0000005c006b7202 */ /* 0x000fce0000000f00 */
[----:B------:R-:W-:Y:S05]  /*3360*/  WARPSYNC.COLLECTIVE R100, `(.L_x_16650) ;  /* 0x0000000064087348 */ /* 0x000fea0003c00000 */
[----:B------:R0:W1:Y:S02]  /*3370*/  SHFL.BFLY P4, R102, R107, R104, R109 ;  /* 0x0c0000686b667389 */ /* 0x000064000008006d */
[----:B01----:R-:W-:Y:S01]  /*3380*/  ENDCOLLECTIVE ;  /* 0x000000000000791b */ /* 0x003fe20003800000 */
.L_x_16650:
[----:B------:R-:W-:Y:S01]  /*3390*/  HFMA2.MMA R104, -RZ, RZ, 0, 2.384185791015625e-07 ;  /* 0x00000004ff687435 */ /* 0x000fe200000001ff */
[----:B------:R-:W-:-:S05]  /*33a0*/  MOV R93, R102 ;  /* 0x00000066005d7202 */ /* 0x000fca0000000f00 */
[----:B------:R-:W-:-:S05]  /*33b0*/  FADD.FTZ R93, R92, R93 ;  /* 0x0000005d5c5d7221 */ /* 0x000fca0000010000 */
[----:B------:R-:W-:-:S07]  /*33c0*/  MOV R107, R93 ;  /* 0x0000005d006b7202 */ /* 0x000fce0000000f00 */
[----:B------:R-:W-:Y:S05]  /*33d0*/  WARPSYNC.COLLECTIVE R100, `(.L_x_16651) ;  /* 0x0000000064087348 */ /* 0x000fea0003c00000 */
[----:B------:R0:W1:Y:S02]  /*33e0*/  SHFL.BFLY P4, R102, R107, R104, R109 ;  /* 0x0c0000686b667389 */ /* 0x000064000008006d */
[----:B01----:R-:W-:Y:S01]  /*33f0*/  ENDCOLLECTIVE ;  /* 0x000000000000791b */ /* 0x003fe20003800000 */
.L_x_16651:
[----:B------:R-:W-:Y:S01]  /*3400*/  HFMA2.MMA R104, -RZ, RZ, 0, 4.76837158203125e-07 ;  /* 0x00000008ff687435 */ /* 0x000fe200000001ff */
[----:B------:R-:W-:-:S05]  /*3410*/  MOV R94, R102 ;  /* 0x00000066005e7202 */ /* 0x000fca0000000f00 */
[----:B------:R-:W-:-:S05]  /*3420*/  FADD.FTZ R94, R93, R94 ;  /* 0x0000005e5d5e7221 */ /* 0x000fca0000010000 */
[----:B------:R-:W-:-:S07]  /*3430*/  MOV R107, R94 ;  /* 0x0000005e006b7202 */ /* 0x000fce0000000f00 */
[----:B------:R-:W-:Y:S05]  /*3440*/  WARPSYNC.COLLECTIVE R100, `(.L_x_16652) ;  /* 0x0000000064087348 */ /* 0x000fea0003c00000 */
[----:B------:R0:W1:Y:S02]  /*3450*/  SHFL.BFLY P4, R102, R107, R104, R109 ;  /* 0x0c0000686b667389 */ /* 0x000064000008006d */
[----:B01----:R-:W-:Y:S01]  /*3460*/  ENDCOLLECTIVE ;  /* 0x000000000000791b */ /* 0x003fe20003800000 */
.L_x_16652:
[----:B------:R-:W-:Y:S01]  /*3470*/  HFMA2.MMA R104, -RZ, RZ, 0, 9.5367431640625e-07 ;  /* 0x00000010ff687435 */ /* 0x000fe200000001ff */
[----:B------:R-:W-:-:S05]  /*3480*/  MOV R105, R102 ;  /* 0x0000006600697202 */ /* 0x000fca0000000f00 */
[----:B------:R-:W-:-:S05]  /*3490*/  FADD.FTZ R105, R94, R105 ;  /* 0x000000695e697221 */ /* 0x000fca0000010000 */
[----:B------:R-:W-:-:S07]  /*34a0*/  MOV R107, R105 ;  /* 0x00000069006b7202 */ /* 0x000fce0000000f00 */
[----:B------:R-:W-:Y:S05]  /*34b0*/  WARPSYNC.COLLECTIVE R100, `(.L_x_16653) ;  /* 0x0000000064087348 */ /* 0x000fea0003c00000 */
[----:B------:R0:W1:Y:S02]  /*34c0*/  SHFL.BFLY P4, R102, R107, R104, R109 ;  /* 0x0c0000686b667389 */ /* 0x000064000008006d */
[----:B01----:R-:W-:Y:S01]  /*34d0*/  ENDCOLLECTIVE ;  /* 0x000000000000791b */ /* 0x003fe20003800000 */
.L_x_16653:
[----:B------:R-:W-:Y:S01]  /*34e0*/  MOV R96, R102 ;  /* 0x0000006600607202 */ /* 0x000fe20000000f00 */
[----:B------:R-:W-:Y:S06]  /*34f0*/  BRA `(.L_x_16654) ;  /* 0xffffffec00987947 */ /* 0x000fec000383ffff */
.L_x_16655:
        /* <DEDUP_REMOVED lines=16> */
.L_x_20607:


//--------------------- .text._ZN10layer_norm31ln_parallel_residual_fwd_kernelINS_13Kernel_traitsI6__halfffffjLj3072ELj1ELj1ELj4ELj16ENS_18Kernel_traits_baseILj3072ES2_ffffjLj128EEEEELb1ELb0ELb0EEEvNS_9FwdParamsE --------------------------
	.section	.text._ZN10layer_norm31ln_parallel_residual_fwd_kernelINS_13Kernel_traitsI6__halfffffjLj3072ELj1ELj1ELj4ELj16ENS_18Kernel_traits_baseILj3072ES2_ffffjLj128EEEEELb1ELb0ELb0EEEvNS_9FwdParamsE,"ax",@progbits
	.align	128
        .global         _ZN10layer_norm31ln_parallel_residual_fwd_kernelINS_13Kernel_traitsI6__halfffffjLj3072ELj1ELj1ELj4ELj16ENS_18Kernel_traits_baseILj3072ES2_ffffjLj128EEEEELb1ELb0ELb0EEEvNS_9FwdParamsE
        .type           _ZN10layer_norm31ln_parallel_residual_fwd_kernelINS_13Kernel_traitsI6__halfffffjLj3072ELj1ELj1ELj4ELj16ENS_18Kernel_traits_baseILj3072ES2_ffffjLj128EEEEELb1ELb0ELb0EEEvNS_9FwdParamsE,@function
        .size           _ZN10layer_norm31ln_parallel_residual_fwd_kernelINS_13Kernel_traitsI6__halfffffjLj3072ELj1ELj1ELj4ELj16ENS_18Kernel_traits_baseILj3072ES2_ffffjLj128EEEEELb1ELb0ELb0EEEvNS_9FwdParamsE,(.L_x_20608 - _ZN10layer_norm31ln_parallel_residual_fwd_kernelINS_13Kernel_traitsI6__halfffffjLj3072ELj1ELj1ELj4ELj16ENS_18Kernel_traits_baseILj3072ES2_ffffjLj128EEEEELb1ELb0ELb0EEEvNS_9FwdParamsE)
        .other          _ZN10layer_norm31ln_parallel_residual_fwd_kernelINS_13Kernel_traitsI6__halfffffjLj3072ELj1ELj1ELj4ELj16ENS_18Kernel_traits_baseILj3072ES2_ffffjLj128EEEEELb1ELb0ELb0EEEvNS_9FwdParamsE,@"STO_CUDA_ENTRY STV_DEFAULT"
_ZN10layer_norm31ln_parallel_residual_fwd_kernelINS_13Kernel_traitsI6__halfffffjLj3072ELj1ELj1ELj4ELj16ENS_18Kernel_traits_baseILj3072ES2_ffffjLj128EEEEELb1ELb0ELb0EEEvNS_9FwdParamsE:
.text._ZN10layer_norm31ln_parallel_residual_fwd_kernelINS_13Kernel_traitsI6__halfffffjLj3072ELj1ELj1ELj4ELj16ENS_18Kernel_traits_baseILj3072ES2_ffffjLj128EEEEELb1ELb0ELb0EEEvNS_9FwdParamsE:
        /* <DEDUP_REMOVED lines=57> */
[----:B------:R-:W-:-:S04]  /*0390*/  LOP3.LUT R7, R5, UR14, R8, 0x96, !PT ;  /* 0x0000000e05077c12 */ /* 0x000fc8000f8e9608 */
[----:B------:R-:W-:Y:S02]  /*03a0*/  LOP3.LUT R8, R3, UR15, R6, 0x96, !PT ;  /* 0x0000000f03087c12 */ /* 0x000fe4000f8e9606 */
[----:B------:R-:W-:Y:S01]  /*03b0*/  LOP3.LUT R3, R33, 0x7f, RZ, 0x3c, !PT ;  /* 0x0000007f21037812 */ /* 0x000fe200078e3cff */
[----:B------:R-:W-:-:S03]  /*03c0*/  UIADD3 UR17, UR7, -0x56f99767, URZ ;  /* 0xa906689907117890 */ /* 0x000fc6000fffe03f */
[----:B------:R-:W-:Y:S01]  /*03d0*/  LEA.HI.SX32 R84, R32, R3, 0x1e ;  /* 0x0000000320547211 */ /* 0x000fe200078ff2ff */
[----:B------:R-:W-:Y:S01]  /*03e0*/  UIADD3 UR16, UR6, 0x1715609d, URZ ;  /* 0x1715609d06107890 */ /* 0x000fe2000fffe03f */
[----:B------:R-:W-:Y:S02]  /*03f0*/  IMAD.WIDE.U32 R6, R7, -0x2daee0ad, RZ ;  /* 0xd2511f5307067825 */ /* 0x000fe400078e00ff */
[----:B------:R-:W-:Y:S02]  /*0400*/  LOP3.LUT P2, RZ, R84, 0xffffff80, RZ, 0xc0, !PT ;  /* 0xffffff8054ff7812 */ /* 0x000fe4000784c0ff */
[----:B------:R-:W-:Y:S01]  /*0410*/  IMAD.WIDE.U32 R8, R8, -0x326172a9, RZ ;  /* 0xcd9e8d5708087825 */ /* 0x000fe200078e00ff */
[----:B------:R-:W-:-:S04]  /*0420*/  LOP3.LUT R5, R7, UR17, R2, 0x96, !PT ;  /* 0x0000001107057c12 */ /* 0x000fc8000f8e9602 */
[----:B------:R-:W-:Y:S01]  /*0430*/  LOP3.LUT R2, R9, UR16, R4, 0x96, !PT ;  /* 0x0000001009027c12 */ /* 0x000fe2000f8e9604 */
[----:B------:R-:W-:Y:S01]  /*0440*/  UIADD3 UR18, UR6, -0x4ab325aa, URZ ;  /* 0xb54cda5606127890 */ /* 0x000fe2000fffe03f */
[----:B------:R-:W-:Y:S01]  /*0450*/  IMAD.WIDE.U32 R4, R5, -0x326172a9, RZ ;  /* 0xcd9e8d5705047825 */ /* 0x000fe200078e00ff */
[----:B------:R-:W-:Y:S01]  /*0460*/  UIADD3 UR19, UR7, 0x646e171e, URZ ;  /* 0x646e171e07137890 */ /* 0x000fe2000fffe03f */
[----:B------:R-:W-:Y:S02]  /*0470*/  ISETP.GE.U32.AND P5, PT, R84, 0x100, PT ;  /* 0x000001005400780c */ /* 0x000fe40003fa6070 */
[----:B------:R-:W-:Y:S01]  /*0480*/  IMAD.WIDE.U32 R2, R2, -0x2daee0ad, RZ ;  /* 0xd2511f5302027825 */ /* 0x000fe200078e00ff */
[C---:B------:R-:W-:Y:S01]  /*0490*/  ISETP.GE.U32.AND P4, PT, R84.reuse, 0x180, PT ;  /* 0x000001805400780c */ /* 0x040fe20003f86070 */
[----:B------:R-:W-:Y:S01]  /*04a0*/  UIADD3 UR20, UR6, 0x5384540f, URZ ;  /* 0x5384540f06147890 */ /* 0x000fe2000fffe03f */
[----:B------:R-:W-:Y:S01]  /*04b0*/  ISETP.GE.U32.AND P3, PT, R84, 0x200, PT ;  /* 0x000002005400780c */ /* 0x000fe20003f66070 */
[----:B------:R-:W-:-:S02]  /*04c0*/  UIADD3 UR21, UR7, 0x1fd5c5a3, URZ ;  /* 0x1fd5c5a307157890 */ /* 0x000fc4000fffe03f */
[----:B------:R-:W-:Y:S02]  /*04d0*/  UIADD3 UR22, UR6, -0xe443238, URZ ;  /* 0xf1bbcdc806167890 */ /* 0x000fe4000fffe03f */
[----:B------:R-:W-:Y:S02]  /*04e0*/  UIADD3 UR23, UR7, -0x24c28bd8, URZ ;  /* 0xdb3d742807177890 */ /* 0x000fe4000fffe03f */
[----:B------:R-:W-:Y:S01]  /*04f0*/  UIADD3 UR24, UR6, -0x700cb87f, URZ ;  /* 0x8ff3478106187890 */ /* 0x000fe2000fffe03f */
[----:B------:R-:W-:Y:S02]  /*0500*/  P2R R0, PR, RZ, 0x4 ;  /* 0x00000004ff007803 */ /* 0x000fe40000000000 */
[----:B------:R-:W-:Y:S02]  /*0510*/  P2R R93, PR, RZ, 0x20 ;  /* 0x00000020ff5d7803 */ /* 0x000fe40000000000 */
[----:B------:R-:W-:Y:S02]  /*0520*/  P2R R94, PR, RZ, 0x10 ;  /* 0x00000010ff5e7803 */ /* 0x000fe40000000000 */
[----:B------:R-:W-:-:S02]  /*0530*/  LOP3.LUT R70, R5, UR18, R8, 0x96, !PT ;  /* 0x0000001205467c12 */ /* 0x000fc4000f8e9608 */
[----:B------:R-:W-:Y:S02]  /*0540*/  P2R R95, PR, RZ, 0x8 ;  /* 0x00000008ff5f7803 */ /* 0x000fe40000000000 */
[----:B------:R-:W-:Y:S01]  /*0550*/  LOP3.LUT R12, R3, UR19, R6, 0x96, !PT ;  /* 0x00000013030c7c12 */ /* 0x000fe2000f8e9606 */
        /* <DEDUP_REMOVED lines=10> */
[----:B------:R-:W-:-:S04]  /*0600*/  @P0 LEA R6, P2, R33, UR26, 0x3 ;  /* 0x0000001a21060c11 */ /* 0x000fc8000f8418ff */
[C---:B------:R-:W-:Y:S01]  /*0610*/  @P0 LEA.HI.X R7, R33.reuse, UR27, RZ, 0x3, P2 ;  /* 0x0000001b21070c11 */ /* 0x040fe200090f1cff */
[----:B------:R-:W-:Y:S01]  /*0620*/  ULDC.64 UR26, c[0x0][0x268] ;  /* 0x00009a00001a7ab9 */ /* 0x000fe20000000a00 */
[----:B------:R-:W-:Y:S01]  /*0630*/  @P1 IADD3 R8, P2, R30, UR28, RZ ;  /* 0x0000001c1e081c10 */ /* 0x000fe2000ff5e0ff */
[C---:B0-----:R-:W-:Y:S02]  /*0640*/  IMAD.WIDE.U32 R36, R33.reuse, 0x8, R36 ;  /* 0x0000000821247825 */ /* 0x041fe400078e0024 */
[----:B------:R0:W5:Y:S01]  /*0650*/  @P0 LDG.E.64 R162, desc[UR4][R6.64] ;  /* 0x0000000406a20981 */ /* 0x000162000c1e1b00 */
[----:B------:R-:W-:Y:S02]  /*0660*/  @P1 IADD3.X R9, R10, UR29, RZ, P2, !PT ;  /* 0x0000001d0a091c10 */ /* 0x000fe400097fe4ff */
[----:B------:R-:W-:Y:S01]  /*0670*/  IADD3 R30, P2, R30, UR26, RZ ;  /* 0x0000001a1e1e7c10 */ /* 0x000fe2000ff5e0ff */
[----:B------:R-:W5:Y:S03]  /*0680*/  LDG.E.64 R36, desc[UR4][R36.64] ;  /* 0x0000000424247981 */ /* 0x000f66000c1e1b00 */
[----:B------:R-:W-:Y:S01]  /*0690*/  IADD3.X R31, R10, UR27, RZ, P2, !PT ;  /* 0x0000001b0a1f7c10 */ /* 0x000fe200097fe4ff */
[----:B------:R0:W5:Y:S05]  /*06a0*/  @P1 LDG.E.64 R160, desc[UR4][R8.64] ;  /* 0x0000000408a01981 */ /* 0x00016a000c1e1b00 */
[----:B------:R-:W5:Y:S01]  /*06b0*/  LDG.E.64 R30, desc[UR4][R30.64] ;  /* 0x000000041e1e7981 */ /* 0x000f62000c1e1b00 */
[----:B------:R-:W-:-:S02]  /*06c0*/  LOP3.LUT R33, R33, 0x80, RZ, 0xfc, !PT ;  /* 0x0000008021217812 */ /* 0x000fc400078efcff */
[----:B------:R-:W-:Y:S02]  /*06d0*/  @!P0 CS2R R162, SRZ ;  /* 0x0000000000a28805 */ /* 0x000fe4000001ff00 */
[----:B0-----:R-:W-:-:S07]  /*06e0*/  @!P1 CS2R R160, SRZ ;  /* 0x0000000000a09805 */ /* 0x001fce000001ff00 */
.L_x_16657:
[----:B------:R-:W-:Y:S05]  /*06f0*/  BSYNC B0 ;  /* 0x0000000000007941 */ /* 0x000fea0003800000 */
.L_x_16656:
[----:B------:R-:W-:Y:S04]  /*0700*/  BSSY B0, `(.L_x_16658) ;  /* 0x000001a000007945 */ /* 0x000fe80003800000 */
[----:B------:R-:W-:Y:S05]  /*0710*/  @!P5 BRA `(.L_x_16659) ;  /* 0x000000000060d947 */ /* 0x000fea0003800000 */
        /* <DEDUP_REMOVED lines=19> */
[----:B------:R0:W5:Y:S05]  /*0850*/  @P1 LDG.E.64 R144, desc[UR4][R8.64] ;  /* 0x0000000408901981 */ /* 0x00016a000c1e1b00 */
[----:B------:R-:W5:Y:S01]  /*0860*/  LDG.E.64 R22, desc[UR4][R22.64] ;  /* 0x0000000416167981 */ /* 0x000f62000c1e1b00 */
[----:B------:R-:W-:-:S02]  /*0870*/  IADD3 R33, R33, 0x80, RZ ;  /* 0x0000008021217810 */ /* 0x000fc40007ffe0ff */
[----:B------:R-:W-:Y:S02]  /*0880*/  @!P0 CS2R R146, SRZ ;  /* 0x0000000000928805 */ /* 0x000fe4000001ff00 */
[----:B0-----:R-:W-:-:S07]  /*0890*/  @!P1 CS2R R144, SRZ ;  /* 0x0000000000909805 */ /* 0x001fce000001ff00 */
.L_x_16659:
[----:B------:R-:W-:Y:S05]  /*08a0*/  BSYNC B0 ;  /* 0x0000000000007941 */ /* 0x000fea0003800000 */
.L_x_16658:
        /* <DEDUP_REMOVED lines=23> */
[----:B------:R-:W-:Y:S01]  /*0a20*/  VIADD R33, R33, 0x80 ;  /* 0x0000008021217836 */ /* 0x000fe20000000000 */
[----:B------:R-:W-:-:S02]  /*0a30*/  @!P0 CS2R R120, SRZ ;  /* 0x0000000000788805 */ /* 0x000fc4000001ff00 */
[----:B0-----:R-:W-:-:S07]  /*0a40*/  @!P1 CS2R R118, SRZ ;  /* 0x0000000000769805 */ /* 0x001fce000001ff00 */
.L_x_16661:
[----:B------:R-:W-:Y:S05]  /*0a50*/  BSYNC B0 ;  /* 0x0000000000007941 */ /* 0x000fea0003800000 */
.L_x_16660:
        /* <DEDUP_REMOVED lines=26> */
.L_x_16663:
[----:B------:R-:W-:Y:S05]  /*0c00*/  BSYNC B0 ;  /* 0x0000000000007941 */ /* 0x000fea0003800000 */
.L_x_16662:
[----:B------:R-:W-:Y:S01]  /*0c10*/  ISETP.GE.U32.AND P0, PT, R84, 0x280, PT ;  /* 0x000002805400780c */ /* 0x000fe20003f06070 */
[----:B------:R-:W-:Y:S01]  /*0c20*/  IMAD.WIDE.U32 R70, R70, -0x2daee0ad, RZ ;  /* 0xd2511f5346467825 */ /* 0x000fe200078e00ff */
[----:B------:R-:W-:Y:S02]  /*0c30*/  BSSY B0, `(.L_x_16664) ;  /* 0x000001e000007945 */ /* 0x000fe40003800000 */
[----:B------:R-:W-:Y:S01]  /*0c40*/  P2R R96, PR, RZ, 0x1 ;  /* 0x00000001ff607803 */ /* 0x000fe20000000000 */
[----:B------:R-:W-:Y:S01]  /*0c50*/  IMAD.WIDE.U32 R8, R12, -0x326172a9, RZ ;  /* 0xcd9e8d570c087825 */ /* 0x000fe200078e00ff */
[----:B------:R-:W-:-:S04]  /*0c60*/  LOP3.LUT R82, R71, UR21, R2, 0x96, !PT ;  /* 0x0000001547527c12 */ /* 0x000fc8000f8e9602 */
[----:B------:R-:W-:-:S03]  /*0c70*/  LOP3.LUT R81, R9, UR20, R4, 0x96, !PT ;  /* 0x0000001409517c12 */ /* 0x000fc6000f8e9604 */
[----:B------:R-:W-:Y:S05]  /*0c80*/  @!P0 BRA `(.L_x_16665) ;  /* 0x0000000000608947 */ /* 0x000fea0003800000 */
[----:B------:R-:W-:Y:S01]  /*0c90*/  ULDC.64 UR28, c[0x0][0x2d0] ;  /* 0x0000b400001c7ab9 */ /* 0x000fe20000000a00 */
[C---:B------:R-:W-:Y:S01]  /*0ca0*/  IMAD.SHL.U32 R4, R33.reuse, 0x8, RZ ;  /* 0x0000000821047824 */ /* 0x040fe200078e00ff */
[----:B------:R-:W-:Y:S01]  /*0cb0*/  ISETP.NE.U32.AND P0, PT, RZ, UR28, PT ;  /* 0x0000001cff007c0c */ /* 0x000fe2000bf05070 */
[----:B------:R-:W-:Y:S01]  /*0cc0*/  ULDC.64 UR26, c[0x0][0x268] ;  /* 0x00009a00001a7ab9 */ /* 0x000fe20000000a00 */
[----:B------:R-:W-:Y:S01]  /*0cd0*/  SHF.L.U64.HI R2, R33, 0x3, RZ ;  /* 0x0000000321027819 */ /* 0x000fe200000102ff */
[----:B------:R-:W0:Y:S01]  /*0ce0*/  LDC.64 R12, c[0x0][0x260] ;  /* 0x00009800ff0c7b82 */ /* 0x000e220000000a00 */
[----:B------:R-:W-:Y:S02]  /*0cf0*/  ISETP.NE.AND.EX P0, PT, RZ, UR29, PT, P0 ;  /* 0x0000001dff007c0c */ /* 0x000fe4000bf05300 */
[----:B------:R-:W-:-:S04]  /*0d00*/  IADD3 R16, P1, R4, UR26, RZ ;  /* 0x0000001a04107c10 */ /* 0x000fc8000ff3e0ff */
[----:B------:R-:W-:Y:S01]  /*0d10*/  IADD3.X R17, R2, UR27, RZ, P1, !PT ;  /* 0x0000001b02117c10 */ /* 0x000fe20008ffe4ff */
[----:B------:R-:W-:-:S05]  /*0d20*/  ULDC.64 UR26, c[0x0][0x2c8] ;  /* 0x0000b200001a7ab9 */ /* 0x000fca0000000a00 */
[----:B------:R-:W5:Y:S01]  /*0d30*/  LDG.E.64 R16, desc[UR4][R16.64] ;  /* 0x0000000410107981 */ /* 0x000f62000c1e1b00 */
[----:B------:R-:W-:-:S04]  /*0d40*/  @P0 IADD3 R4, P1, R4, UR28, RZ ;  /* 0x0000001c04040c10 */ /* 0x000fc8000ff3e0ff */
[----:B------:R-:W-:Y:S02]  /*0d50*/  @P0 IADD3.X R5, R2, UR29, RZ, P1, !PT ;  /* 0x0000001d02050c10 */ /* 0x000fe40008ffe4ff */
[----:B------:R-:W-:-:S03]  /*0d60*/  ISETP.NE.U32.AND P1, PT, RZ, UR26, PT ;  /* 0x0000001aff007c0c */ /* 0x000fc6000bf25070 */
[----:B------:R1:W5:Y:S01]  /*0d70*/  @P0 LDG.E.64 R6, desc[UR4][R4.64] ;  /* 0x0000000404060981 */ /* 0x000362000c1e1b00 */
[----:B------:R-:W-:Y:S01]  /*0d80*/  ISETP.NE.AND.EX P1, PT, RZ, UR27, PT, P1 ;  /* 0x0000001bff007c0c */ /* 0x000fe2000bf25310 */
[----:B0-----:R-:W-:-:S05]  /*0d90*/  IMAD.WIDE.U32 R12, R33, 0x8, R12 ;  /* 0x00000008210c7825 */ /* 0x001fca00078e000c */
[----:B------:R1:W5:Y:S07]  /*0da0*/  LDG.E.64 R20, desc[UR4][R12.64] ;  /* 0x000000040c147981 */ /* 0x00036e000c1e1b00 */
[----:B------:R-:W-:-:S04]  /*0db0*/  @P1 LEA R2, P2, R33, UR26, 0x3 ;  /* 0x0000001a21021c11 */ /* 0x000fc8000f8418ff */
[----:B------:R-:W-:-:S05]  /*0dc0*/  @P1 LEA.HI.X R3, R33, UR27, RZ, 0x3, P2 ;  /* 0x0000001b21031c11 */ /* 0x000fca00090f1cff */
[----:B------:R1:W5:Y:S01]  /*0dd0*/  @P1 LDG.E.64 R10, desc[UR4][R2.64] ;  /* 0x00000004020a1981 */ /* 0x000362000c1e1b00 */
[----:B------:R-:W-:Y:S02]  /*0de0*/  IADD3 R33, R33, 0x80, RZ ;  /* 0x0000008021217810 */ /* 0x000fe40007ffe0ff */
[----:B------:R-:W-:Y:S02]  /*0df0*/  @!P0 CS2R R6, SRZ ;  /* 0x0000000000068805 */ /* 0x000fe4000001ff00 */
[----:B-1----:R-:W-:-:S07]  /*0e00*/  @!P1 CS2R R10, SRZ ;  /* 0x00000000000a9805 */ /* 0x002fce000001ff00 */
.L_x_16665:
[----:B------:R-:W-:Y:S05]  /*0e10*/  BSYNC B0 ;  /* 0x0000000000007941 */ /* 0x000fea0003800000 */
.L_x_16664:
[----:B------:R-:W-:Y:S01]  /*0e20*/  ISETP.GE.U32.AND P0, PT, R84, 0x300, PT ;  /* 0x000003005400780c */ /* 0x000fe20003f06070 */
[----:B------:R-:W-:Y:S01]  /*0e30*/  IMAD.HI.U32 R69, R82, -0x326172a9, RZ ;  /* 0xcd9e8d5752457827 */ /* 0x000fe200078e00ff */
[----:B------:R-:W-:Y:S01]  /*0e40*/  UIADD3 UR35, UR7, -0x695add53, URZ ;  /* 0x96a522ad07237890 */ /* 0x000fe2000fffe03f */
[----:B------:R-:W-:Y:S01]  /*0e50*/  BSSY B0, `(.L_x_16666) ;  /* 0x000001c000007945 */ /* 0x000fe20003800000 */
[----:B------:R-:W-:Y:S01]  /*0e60*/  P2R R97, PR, RZ, 0x1 ;  /* 0x00000001ff617803 */ /* 0x000fe20000000000 */
[----:B------:R-:W-:Y:S01]  /*0e70*/  IMAD.HI.U32 R43, R81, -0x2daee0ad, RZ ;  /* 0xd2511f53512b7827 */ /* 0x000fe200078e00ff */
[----:B------:R-:W-:-:S07]  /*0e80*/  LOP3.LUT R69, R69, UR22, R8, 0x96, !PT ;  /* 0x0000001645457c12 */ /* 0x000fce000f8e9608 */
[----:B------:R-:W-:Y:S05]  /*0e90*/  @!P0 BRA `(.L_x_16667) ;  /* 0x00000000005c8947 */ /* 0x000fea0003800000 */
[----:B------:R-:W-:Y:S01]  /*0ea0*/  IMAD.SHL.U32 R40, R33, 0x8, RZ ;  /* 0x0000000821287824 */ /* 0x000fe200078e00ff */
[----:B------:R-:W-:Y:S01]  /*0eb0*/  ULDC.64 UR28, c[0x0][0x268] ;  /* 0x00009a00001c7ab9 */ /* 0x000fe20000000a00 */
[----:B------:R-:W-:Y:S01]  /*0ec0*/  SHF.R.U32.HI R2, RZ, 0x1d, R33 ;  /* 0x0000001dff027819 */ /* 0x000fe20000011621 */
[----:B------:R-:W-:Y:S01]  /*0ed0*/  ULDC.64 UR26, c[0x0][0x2c8] ;  /* 0x0000b200001a7ab9 */ /* 0x000fe20000000a00 */
[----:B------:R-:W0:Y:S01]  /*0ee0*/  LDC.64 R12, c[0x0][0x260] ;  /* 0x00009800ff0c7b82 */ /* 0x000e220000000a00 */
[----:B------:R-:W-:-:S04]  /*0ef0*/  IADD3 R8, P0, R40, UR28, RZ ;  /* 0x0000001c28087c10 */ /* 0x000fc8000ff1e0ff */
[----:B------:R-:W-:Y:S02]  /*0f00*/  IADD3.X R9, R2, UR29, RZ, P0, !PT ;  /* 0x0000001d02097c10 */ /* 0x000fe400087fe4ff */
[----:B------:R-:W-:-:S04]  /*0f10*/  ISETP.NE.U32.AND P0, PT, RZ, UR26, PT ;  /* 0x0000001aff007c0c */ /* 0x000fc8000bf05070 */
[----:B------:R-:W-:Y:S01]  /*0f20*/  ISETP.NE.AND.EX P0, PT, RZ, UR27, PT, P0 ;  /* 0x0000001bff007c0c */ /* 0x000fe2000bf05300 */
[----:B------:R-:W5:-:S12]  /*0f30*/  LDG.E.64 R8, desc[UR4][R8.64] ;  /* 0x0000000408087981 */ /* 0x000f58000c1e1b00 */
[----:B------:R-:W-:-:S04]  /*0f40*/  @P0 LEA R38, P1, R33, UR26, 0x3 ;  /* 0x0000001a21260c11 */ /* 0x000fc8000f8218ff */
[C---:B------:R-:W-:Y:S01]  /*0f50*/  @P0 LEA.HI.X R39, R33.reuse, UR27, RZ, 0x3, P1 ;  /* 0x0000001b21270c11 */ /* 0x040fe200088f1cff */
[----:B------:R-:W-:Y:S02]  /*0f60*/  ULDC.64 UR26, c[0x0][0x2d0] ;  /* 0x0000b400001a7ab9 */ /* 0x000fe40000000a00 */
[----:B------:R-:W-:Y:S01]  /*0f70*/  ISETP.NE.U32.AND P1, PT, RZ, UR26, PT ;  /* 0x0000001aff007c0c */ /* 0x000fe2000bf25070 */
[----:B0-----:R-:W-:Y:S01]  /*0f80*/  IMAD.WIDE.U32 R12, R33, 0x8, R12 ;  /* 0x00000008210c7825 */ /* 0x001fe200078e000c */
[----:B------:R0:W5:Y:S02]  /*0f90*/  @P0 LDG.E.64 R4, desc[UR4][R38.64] ;  /* 0x0000000426040981 */ /* 0x000164000c1e1b00 */
[----:B------:R-:W-:-:S03]  /*0fa0*/  ISETP.NE.AND.EX P1, PT, RZ, UR27, PT, P1 ;  /* 0x0000001bff007c0c */ /* 0x000fc6000bf25310 */
[----:B------:R-:W5:Y:S10]  /*0fb0*/  LDG.E.64 R12, desc[UR4][R12.64] ;  /* 0x000000040c0c7981 */ /* 0x000f74000c1e1b00 */
[----:B------:R-:W-:-:S04]  /*0fc0*/  @P1 IADD3 R40, P2, R40, UR26, RZ ;  /* 0x0000001a28281c10 */ /* 0x000fc8000ff5e0ff */
[----:B------:R-:W-:-:S05]  /*0fd0*/  @P1 IADD3.X R41, R2, UR27, RZ, P2, !PT ;  /* 0x0000001b02291c10 */ /* 0x000fca00097fe4ff */
[----:B------:R0:W5:Y:S01]  /*0fe0*/  @P1 LDG.E.64 R2, desc[UR4][R40.64] ;  /* 0x0000000428021981 */ /* 0x000162000c1e1b00 */
[----:B------:R-:W-:Y:S02]  /*0ff0*/  @!P0 CS2R R4, SRZ ;  /* 0x0000000000048805 */ /* 0x000fe4000001ff00 */
[----:B0-----:R-:W-:-:S07]  /*1000*/  @!P1 CS2R R2, SRZ ;  /* 0x0000000000029805 */ /* 0x001fce000001ff00 */
.L_x_16667:
[----:B------:R-:W-:Y:S05]  /*1010*/  BSYNC B0 ;  /* 0x0000000000007941 */ /* 0x000fea0003800000 */
.L_x_16666:
[----:B------:R-:W-:Y:S01]  /*1020*/  ULDC UR25, c[0x0][0x214] ;  /* 0x0000850000197ab9 */ /* 0x000fe20000000800 */
[----:B------:R-:W-:Y:S02]  /*1030*/  LOP3.LUT R70, R43, UR23, R70, 0x96, !PT ;  /* 0x000000172b467c12 */ /* 0x000fe4000f8e9646 */
[----:B------:R-:W-:-:S13]  /*1040*/  ISETP.GE.AND P0, PT, R83, UR25, PT ;  /* 0x0000001953007c0c */ /* 0x000fda000bf06270 */
[----:B------:R-:W-:Y:S05]  /*1050*/  @P0 EXIT ;  /* 0x000000000000094d */ /* 0x000fea0003800000 */
[--C-:B-----5:R-:W-:Y:S01]  /*1060*/  SHF.R.U64 R157, R30, 0x10, R31.reuse ;  /* 0x000000101e9d7819 */ /* 0x120fe2000000121f */
[--C-:B------:R-:W-:Y:S01]  /*1070*/  IMAD.MOV.U32 R153, RZ, RZ, R31.reuse ;  /* 0x000000ffff997224 */ /* 0x100fe200078e001f */
[----:B------:R-:W-:Y:S01]  /*1080*/  SHF.R.U32.HI R149, RZ, 0x10, R31 ;  /* 0x00000010ff957819 */ /* 0x000fe2000001161f */
[--C-:B------:R-:W-:Y:S01]  /*1090*/  IMAD.MOV.U32 R139, RZ, RZ, R27.reuse ;  /* 0x000000ffff8b7224 */ /* 0x100fe200078e001b */
[--C-:B------:R-:W-:Y:S01]  /*10a0*/  SHF.R.U64 R143, R26, 0x10, R27.reuse ;  /* 0x000000101a8f7819 */ /* 0x100fe2000000121b */
[----:B------:R-:W-:Y:S01]  /*10b0*/  IMAD.MOV.U32 R114, RZ, RZ, R28 ;  /* 0x000000ffff727224 */ /* 0x000fe200078e001c */
[----:B------:R-:W-:Y:S01]  /*10c0*/  SHF.R.U32.HI R135, RZ, 0x10, R27 ;  /* 0x00000010ff877819 */ /* 0x000fe2000001161b */
[----:B------:R-:W-:Y:S01]  /*10d0*/  IMAD.MOV.U32 R112, RZ, RZ, R18 ;  /* 0x000000ffff707224 */ /* 0x000fe200078e0012 */
[----:B------:R-:W-:Y:S01]  /*10e0*/  SHF.R.U64 R110, R28, 0x10, R29 ;  /* 0x000000101c6e7819 */ /* 0x000fe2000000121d */
[----:B------:R-:W-:Y:S01]  /*10f0*/  IMAD.MOV.U32 R40, RZ, RZ, R30 ;  /* 0x000000ffff287224 */ /* 0x000fe200078e001e */
[----:B------:R-:W-:Y:S01]  /*1100*/  MOV R45, R29 ;  /* 0x0000001d002d7202 */ /* 0x000fe20000000f00 */
[----:B------:R-:W-:Y:S01]  /*1110*/  IMAD.MOV.U32 R49, RZ, RZ, R35 ;  /* 0x000000ffff317224 */ /* 0x000fe200078e0023 */
[----:B------:R-:W-:Y:S01]  /*1120*/  SHF.R.U32.HI R31, RZ, 0x10, R29 ;  /* 0x00000010ff1f7819 */ /* 0x000fe2000001161d */
[--C-:B------:R-:W-:Y:S01]  /*1130*/  IMAD.MOV.U32 R29, RZ, RZ, R19.reuse ;  /* 0x000000ffff1d7224 */ /* 0x100fe200078e0013 */
[----:B------:R-:W-:Y:S01]  /*1140*/  SHF.R.U64 R108, R18, 0x10, R19 ;  /* 0x00000010126c7819 */ /* 0x000fe20000001213 */
[----:B------:R-:W-:Y:S01]  /*1150*/  IMAD.MOV.U32 R47, RZ, RZ, R25 ;  /* 0x000000ffff2f7224 */ /* 0x000fe200078e0019 */
[----:B------:R-:W-:Y:S01]  /*1160*/  SHF.R.S32.HI R32, RZ, 0x2, R32 ;  /* 0x00000002ff207819 */ /* 0x000fe20000011420 */
[----:B------:R-:W-:Y:S01]  /*1170*/  IMAD.MOV.U32 R43, RZ, RZ, R21 ;  /* 0x000000ffff2b7224 */ /* 0x000fe200078e0015 */
[----:B------:R-:W-:Y:S01]  /*1180*/  SHF.R.U64 R141, R22, 0x10, R23 ;  /* 0x00000010168d7819 */ /* 0x000fe20000001217 */
[----:B------:R-:W-:Y:S01]  /*1190*/  IMAD.MOV.U32 R39, RZ, RZ, R13 ;  /* 0x000000ffff277224 */ /* 0x000fe200078e000d */
[----:B------:R-:W-:Y:S01]  /*11a0*/  MOV R137, R23 ;  /* 0x0000001700897202 */ /* 0x000fe20000000f00 */
[----:B------:R-:W-:Y:S01]  /*11b0*/  IMAD R82, R82, -0x326172a9, RZ ;  /* 0xcd9e8d5752527824 */ /* 0x000fe200078e02ff */
[----:B------:R-:W-:Y:S01]  /*11c0*/  SHF.R.U32.HI R132, RZ, 0x10, R23 ;  /* 0x00000010ff847819 */ /* 0x000fe20000011617 */
[----:B------:R-:W-:Y:S01]  /*11d0*/  HADD2.F32 R79, -RZ, R10.H0_H0 ;  /* 0x2000000aff4f7230 */ /* 0x000fe20000004100 */
[----:B------:R-:W-:Y:S01]  /*11e0*/  MOV R128, R24 ;  /* 0x0000001800807202 */ /* 0x000fe20000000f00 */
[----:B------:R-:W-:Y:S01]  /*11f0*/  IMAD.MOV.U32 R130, RZ, RZ, R34 ;  /* 0x000000ffff827224 */ /* 0x000fe200078e0022 */
[----:B------:R-:W-:Y:S01]  /*1200*/  SHF.R.U64 R124, R24, 0x10, R25 ;  /* 0x00000010187c7819 */ /* 0x000fe20000001219 */
[----:B------:R-:W-:Y:S01]  /*1210*/  IMAD.MOV.U32 R24, RZ, RZ, R16 ;  /* 0x000000ffff187224 */ /* 0x000fe200078e0010 */
[----:B------:R-:W-:Y:S01]  /*1220*/  SHF.R.U32.HI R18, RZ, 0x10, R19 ;  /* 0x00000010ff127819 */ /* 0x000fe20000011613 */
[----:B------:R-:W-:Y:S01]  /*1230*/  IMAD R81, R81, -0x2daee0ad, RZ ;  /* 0xd2511f5351517824 */ /* 0x000fe200078e02ff */
[----:B------:R-:W-:Y:S01]  /*1240*/  MOV R28, R20 ;  /* 0x00000014001c7202 */ /* 0x000fe20000000f00 */
[----:B------:R-:W-:Y:S01]  /*1250*/  IMAD.MOV.U32 R164, RZ, RZ, R36 ;  /* 0x000000ffffa47224 */ /* 0x000fe200078e0024 */
[----:B------:R-:W-:Y:S01]  /*1260*/  SHF.R.U64 R27, R20, 0x10, R21 ;  /* 0x00000010141b7819 */ /* 0x000fe20000001215 */
[----:B------:R-:W-:Y:S01]  /*1270*/  IMAD.MOV.U32 R20, RZ, RZ, R12 ;  /* 0x000000ffff147224 */ /* 0x000fe200078e000c */
[----:B------:R-:W-:Y:S01]  /*1280*/  SHF.R.U64 R23, R16, 0x10, R17 ;  /* 0x0000001010177819 */ /* 0x000fe20000001211 */
[----:B------:R-:W-:Y:S01]  /*1290*/  IMAD.MOV.U32 R16, RZ, RZ, R8 ;  /* 0x000000ffff107224 */ /* 0x000fe200078e0008 */
[----:B------:R-:W-:Y:S01]  /*12a0*/  SHF.R.U64 R19, R12, 0x10, R13 ;  /* 0x000000100c137819 */ /* 0x000fe2000000120d */
[----:B------:R-:W-:Y:S01]  /*12b0*/  HADD2.F32 R75, -RZ, R4.H0_H0 ;  /* 0x20000004ff4b7230 */ /* 0x000fe20000004100 */
[----:B------:R-:W-:Y:S01]  /*12c0*/  SHF.L.U32 R12, R88, 0x5, RZ ;  /* 0x00000005580c7819 */ /* 0x000fe200000006ff */
[----:B------:R-:W-:Y:S01]  /*12d0*/  HADD2.F32 R77, -RZ, R6.H0_H0 ;  /* 0x20000006ff4d7230 */ /* 0x000fe20000004100 */
[----:B------:R-:W-:Y:S01]  /*12e0*/  SHF.R.U64 R38, R8, 0x10, R9 ;  /* 0x0000001008267819 */ /* 0x000fe20000001209 */
[----:B------:R-:W-:Y:S01]  /*12f0*/  HADD2.F32 R73, -RZ, R2.H0_H0 ;  /* 0x20000002ff497230 */ /* 0x000fe20000004100 */
[----:B------:R-:W-:Y:S01]  /*1300*/  MOV R30, R26 ;  /* 0x0000001a001e7202 */ /* 0x000fe20000000f00 */
[----:B------:R-:W-:Y:S01]  /*1310*/  IMAD.MOV.U32 R26, RZ, RZ, R22 ;  /* 0x000000ffff1a7224 */ /* 0x000fe200078e0016 */
[----:B------:R-:W-:Y:S01]  /*1320*/  LOP3.LUT R33, R88, 0x60, RZ, 0xc0, !PT ;  /* 0x0000006058217812 */ /* 0x000fe200078ec0ff */
[----:B------:R-:W-:Y:S01]  /*1330*/  HADD2.F32 R138, -RZ, R147.H0_H0 ;  /* 0x20000093ff8a7230 */ /* 0x000fe20000004100 */
[----:B------:R-:W-:Y:S01]  /*1340*/  LOP3.LUT R8, R32, 0x7f, RZ, 0xc0, !PT ;  /* 0x0000007f20087812 */ /* 0x000fe200078ec0ff */
[----:B------:R-:W-:Y:S01]  /*1350*/  HADD2.F32 R136, -RZ, R145.H0_H0 ;  /* 0x20000091ff887230 */ /* 0x000fe20000004100 */
[--C-:B------:R-:W-:Y:S01]  /*1360*/  SHF.R.U64 R126, R34, 0x10, R35.reuse ;  /* 0x00000010227e7819 */ /* 0x100fe20000001223 */
[----:B------:R-:W-:Y:S01]  /*1370*/  IMAD.HI.U32 R34, R69, -0x2daee0ad, RZ ;  /* 0xd2511f5345227827 */ /* 0x000fe200078e00ff */
[----:B------:R-:W-:Y:S01]  /*1380*/  SHF.R.U32.HI R22, RZ, 0x10, R35 ;  /* 0x00000010ff167819 */ /* 0x000fe20000011623 */
[----:B------:R-:W-:Y:S01]  /*1390*/  HFMA2.MMA R68, -RZ, RZ, 0, 0 ;  /* 0x00000000ff447435 */ /* 0x000fe200000001ff */
[----:B------:R-:W-:Y:S01]  /*13a0*/  LOP3.LUT R35, R12, 0x3e0, RZ, 0xc0, !PT ;  /* 0x000003e00c237812 */ /* 0x000fe200078ec0ff */
[----:B------:R-:W-:Y:S01]  /*13b0*/  HADD2.F32 R127, -RZ, R118.H0_H0 ;  /* 0x20000076ff7f7230 */ /* 0x000fe20000004100 */
[C---:B------:R-:W-:Y:S01]  /*13c0*/  VIADDMNMX R33, R8.reuse, -R33, RZ, !PT ;  /* 0x8000002108217246 */ /* 0x040fe200078001ff */
[----:B------:R-:W-:Y:S01]  /*13d0*/  HADD2.F32 R152, -RZ, R161.H0_H0 ;  /* 0x200000a1ff987230 */ /* 0x000fe20000004100 */
[----:B------:R-:W-:Y:S01]  /*13e0*/  SHF.R.U32.HI R32, RZ, 0x2, R32 ;  /* 0x00000002ff207819 */ /* 0x000fe20000011620 */
[----:B------:R-:W-:Y:S01]  /*13f0*/  HADD2.F32 R129, -RZ, R120.H0_H0 ;  /* 0x20000078ff817230 */ /* 0x000fe20000004100 */
[----:B------:R-:W-:Y:S01]  /*1400*/  VIADDMNMX R35, R8, -R35, RZ, !PT ;  /* 0x8000002308237246 */ /* 0x000fe200078001ff */
[----:B------:R-:W-:Y:S01]  /*1410*/  HADD2.F32 R111, -RZ, R14.H0_H0 ;  /* 0x2000000eff6f7230 */ /* 0x000fe20000004100 */
[----:B------:R-:W-:Y:S01]  /*1420*/  LOP3.LUT R165, R32, 0x3fffffe0, RZ, 0xc0, !PT ;  /* 0x3fffffe020a57812 */ /* 0x000fe200078ec0ff */
[----:B------:R-:W-:Y:S01]  /*1430*/  HADD2.F32 R80, -RZ, R15.H0_H0 ;  /* 0x2000000fff507230 */ /* 0x000fe20000004100 */
[----:B------:R-:W-:Y:S01]  /*1440*/  VIMNMX R8, R33, 0x20, PT ;  /* 0x0000002021087848 */ /* 0x000fe20003fe0100 */
[----:B------:R-:W-:Y:S01]  /*1450*/  HADD2.F32 R78, -RZ, R11.H0_H0 ;  /* 0x2000000bff4e7230 */ /* 0x000fe20000004100 */
[----:B------:R-:W-:Y:S01]  /*1460*/  SHF.R.U32.HI R116, RZ, 0x10, R25 ;  /* 0x00000010ff747819 */ /* 0x000fe20000011619 */
[----:B------:R-:W-:Y:S01]  /*1470*/  HADD2.F32 R76, -RZ, R7.H0_H0 ;  /* 0x20000007ff4c7230 */ /* 0x000fe20000004100 */
[----:B------:R-:W-:Y:S01]  /*1480*/  SHF.R.U32.HI R25, RZ, 0x10, R21 ;  /* 0x00000010ff197819 */ /* 0x000fe20000011615 */
[----:B------:R-:W-:Y:S01]  /*1490*/  HADD2.F32 R74, -RZ, R5.H0_H0 ;  /* 0x20000005ff4a7230 */ /* 0x000fe20000004100 */
[----:B------:R-:W-:Y:S01]  /*14a0*/  MOV R41, R17 ;  /* 0x0000001100297202 */ /* 0x000fe20000000f00 */
[----:B------:R-:W-:Y:S01]  /*14b0*/  HADD2.F32 R72, -RZ, R3.H0_H0 ;  /* 0x20000003ff487230 */ /* 0x000fe20000004100 */
[----:B------:R-:W-:Y:S01]  /*14c0*/  SHF.R.U32.HI R21, RZ, 0x10, R17 ;  /* 0x00000010ff157819 */ /* 0x000fe20000011611 */
[----:B------:R-:W-:Y:S01]  /*14d0*/  HADD2.F32 R154, -RZ, R163.H0_H0 ;  /* 0x200000a3ff9a7230 */ /* 0x000fe20000004100 */
[----:B------:R-:W-:Y:S01]  /*14e0*/  IADD3 R8, R8, R165, RZ ;  /* 0x000000a508087210 */ /* 0x000fe20007ffe0ff */
[----:B------:R-:W-:Y:S01]  /*14f0*/  HADD2.F32 R113, -RZ, R104.H0_H0 ;  /* 0x20000068ff717230 */ /* 0x000fe20000004100 */
[--C-:B------:R-:W-:Y:S01]  /*1500*/  SHF.R.U64 R159, R36, 0x10, R37.reuse ;  /* 0x00000010249f7819 */ /* 0x100fe20000001225 */
[----:B------:R-:W-:Y:S01]  /*1510*/  IMAD R69, R69, -0x2daee0ad, RZ ;  /* 0xd2511f5345457824 */ /* 0x000fe200078e02ff */
[----:B------:R-:W-:Y:S01]  /*1520*/  MOV R155, R37 ;  /* 0x00000025009b7202 */ /* 0x000fe20000000f00 */
[----:B------:R-:W-:Y:S01]  /*1530*/  IMAD.SHL.U32 R8, R8, 0x4, RZ ;  /* 0x0000000408087824 */ /* 0x000fe200078e00ff */
[----:B------:R-:W-:Y:S01]  /*1540*/  SHF.R.U32.HI R151, RZ, 0x10, R37 ;  /* 0x00000010ff977819 */ /* 0x000fe20000011625 */
[----:B------:R-:W-:Y:S01]  /*1550*/  IMAD.MOV.U32 R37, RZ, RZ, R9 ;  /* 0x000000ffff257224 */ /* 0x000fe200078e0009 */
[----:B------:R-:W-:Y:S01]  /*1560*/  SHF.R.U32.HI R17, RZ, 0x10, R13 ;  /* 0x00000010ff117819 */ /* 0x000fe2000001160d */
[----:B------:R-:W-:Y:S01]  /*1570*/  IMAD.MOV.U32 R64, RZ, RZ, 0x1 ;  /* 0x00000001ff407424 */ /* 0x000fe200078e00ff */
[----:B------:R-:W-:Y:S01]  /*1580*/  SHF.R.U32.HI R13, RZ, 0x10, R9 ;  /* 0x00000010ff0d7819 */ /* 0x000fe20000011609 */
[----:B------:R-:W-:Y:S01]  /*1590*/  IMAD.HI.U32 R9, R70, -0x326172a9, RZ ;  /* 0xcd9e8d5746097827 */ /* 0x000fe200078e00ff */
[----:B------:R-:W-:Y:S01]  /*15a0*/  VIMNMX R12, R35, 0x20, PT ;  /* 0x00000020230c7848 */ /* 0x000fe20003fe0100 */
[----:B------:R-:W-:Y:S01]  /*15b0*/  ULDC.U8 UR25, c[0x0][0x2a0] ;  /* 0x0000a80000197ab9 */ /* 0x000fe20000000000 */
[----:B------:R-:W-:Y:S01]  /*15c0*/  LOP3.LUT R81, R34, UR35, R81, 0x96, !PT ;  /* 0x0000002322517c12 */ /* 0x000fe2000f8e9651 */
[----:B------:R-:W-:Y:S01]  /*15d0*/  IMAD R70, R70, -0x326172a9, RZ ;  /* 0xcd9e8d5746467824 */ /* 0x000fe200078e02ff */
[----:B------:R-:W-:Y:S01]  /*15e0*/  LOP3.LUT R82, R9, UR24, R82, 0x96, !PT ;  /* 0x0000001809527c12 */ /* 0x000fe2000f8e9652 */
[----:B------:R-:W-:Y:S01]  /*15f0*/  IMAD.IADD R165, R165, 0x1, R12 ;  /* 0x00000001a5a57824 */ /* 0x000fe200078e020c */
        /* <DEDUP_REMOVED lines=8> */
[----:B------:R-:W0:Y:S01]  /*1680*/  MUFU.RCP R10, R10 ;  /* 0x0000000a000a7308 */ /* 0x000e220000001000 */
        /* <DEDUP_REMOVED lines=42> */
[----:B------:R-:W-:Y:S01]  /*1930*/  LOP3.LUT R71, R42, 0x3, RZ, 0xc0, !PT ;  /* 0x000000032a477812 */ /* 0x000fe200078ec0ff */
        /* <DEDUP_REMOVED lines=10> */
[----:B------:R-:W-:Y:S01]  /*19e0*/  HADD2.F32 R124, -RZ, R124.H0_H0 ;  /* 0x2000007cff7c7230 */ /* 0x000fe20000004100 */
[----:B------:R-:W-:Y:S01]  /*19f0*/  UISETP.NE.AND UP0, UPT, UR25, URZ, UPT ;  /* 0x0000003f1900728c */ /* 0x000fe2000bf05270 */
        /* <DEDUP_REMOVED lines=50> */
[----:B0-----:R-:W-:-:S07]  /*1d20*/  IMAD.SHL.U32 R165, R165, 0x4, RZ ;  /* 0x00000004a5a57824 */ /* 0x001fce00078e00ff */
.L_x_17082:
[----:B------:R-:W-:Y:S01]  /*1d30*/  IMAD R65, R83, UR38, RZ ;  /* 0x0000002653417c24 */ /* 0x000fe2000f8e02ff */
[----:B------:R-:W-:Y:S01]  /*1d40*/  ISETP.NE.AND P0, PT, R0, RZ, PT ;  /* 0x000000ff0000720c */ /* 0x000fe20003f05270 */
[----:B------:R-:W-:Y:S01]  /*1d50*/  BSSY B0, `(.L_x_16668) ;  /* 0x00002db000007945 */ /* 0x000fe20003800000 */
[----:B------:R-:W-:Y:S02]  /*1d60*/  LOP3.LUT R67, R88, 0x7f, RZ, 0xc0, !PT ;  /* 0x0000007f58437812 */ /* 0x000fe400078ec0ff */
        /* <DEDUP_REMOVED lines=14> */
[----:B-1----:R-:W-:-:S12]  /*1e50*/  IMAD.WIDE.U32 R42, R98, 0x10, R66 ;  /* 0x00000010622a7825 */ /* 0x002fd800078e0042 */
[----:B------:R-:W-:-:S04]  /*1e60*/  @P1 LEA R40, P2, R98, R100, 0x4 ;  /* 0x0000006462281211 */ /* 0x000fc800078420ff */
[----:B------:R-:W-:-:S05]  /*1e70*/  @P1 LEA.HI.X R41, R98, R101, RZ, 0x4, P2 ;  /* 0x0000006562291211 */ /* 0x000fca00010f24ff */
[----:B------:R0:W5:Y:S04]  /*1e80*/  @P1 LDG.E.128 R36, desc[UR4][R40.64] ;  /* 0x0000000428241981 */ /* 0x000168000c1e1d00 */
[----:B------:R-:W5:Y:S01]  /*1e90*/  LDG.E.128 R40, desc[UR4][R42.64] ;  /* 0x000000042a287981 */ /* 0x000f62000c1e1d00 */
        /* <DEDUP_REMOVED lines=12> */
.L_x_16671:
[----:B------:R-:W-:-:S07]  /*1f60*/  IMAD.MOV.U32 R99, RZ, RZ, R70 ;  /* 0x000000ffff637224 */ /* 0x000fce00078e0046 */
.L_x_16672:
[----:B------:R-:W-:Y:S05]  /*1f70*/  BSYNC B1 ;  /* 0x0000000000017941 */ /* 0x000fea0003800000 */
.L_x_16670:
        /* <DEDUP_REMOVED lines=16> */
.L_x_16676:
[----:B------:R-:W-:Y:S05]  /*2080*/  BSYNC B2 ;  /* 0x0000000000027941 */ /* 0x000fea0003800000 */
.L_x_16675:
        /* <DEDUP_REMOVED lines=42> */
[----:B------:R-:W-:-:S07]  /*2330*/  IMAD.MOV.U32 R102, RZ, RZ, RZ ;  /* 0x000000ffff667224 */ /* 0x000fce00078e00ff */
.L_x_16674:
[----:B------:R-:W-:Y:S05]  /*2340*/  BSYNC B1 ;  /* 0x0000000000017941 */ /* 0x000fea0003800000 */
.L_x_16673:
[----:B------:R-:W0:Y:S01]  /*2350*/  LDC R65, c[0x0][0x298] ;  /* 0x0000a600ff417b82 */ /* 0x000e220000000800 */
[----:B------:R-:W-:Y:S01]  /*2360*/  HFMA2.MMA R67, -RZ, RZ, 0.1171875, 0 ;  /* 0x2f800000ff437435 */ /* 0x000fe200000001ff */
[----:B------:R-:W-:Y:S02]  /*2370*/  ISETP.NE.U32.AND P2, PT, R100, RZ, PT ;  /* 0x000000ff6400720c */ /* 0x000fe40003f45070 */
[----:B------:R-:W-:Y:S02]  /*2380*/  I2FP.F32.U32 R104, R99 ;  /* 0x0000006300687245 */ /* 0x000fe40000201000 */
[----:B------:R-:W-:Y:S02]  /*2390*/  ISETP.NE.AND.EX P2, PT, R101, RZ, PT, P2 ;  /* 0x000000ff6500720c */ /* 0x000fe40003f45320 */
[----:B------:R-:W1:Y:S03]  /*23a0*/  LDC R66, c[0x0][0x294] ;  /* 0x0000a500ff427b82 */ /* 0x000e660000000800 */
[----:B------:R-:W-:Y:S01]  /*23b0*/  FFMA.FTZ R71, R104, R67, 1.1641532182693481445e-10 ;  /* 0x2f00000068477423 */ /* 0x000fe20000010043 */
[----:B0----5:R-:W-:-:S04]  /*23c0*/  FMUL.FTZ R40, R40, R65 ;  /* 0x0000004128287220 */ /* 0x021fc80000410000 */
        /* <DEDUP_REMOVED lines=9> */
.L_x_16677:
        /* <DEDUP_REMOVED lines=12> */
.L_x_16680:
[----:B------:R-:W-:-:S07]  /*2520*/  IMAD.MOV.U32 R89, RZ, RZ, R70 ;  /* 0x000000ffff597224 */ /* 0x000fce00078e0046 */
.L_x_16681:
[----:B------:R-:W-:Y:S05]  /*2530*/  BSYNC B1 ;  /* 0x0000000000017941 */ /* 0x000fea0003800000 */
.L_x_16679:
        /* <DEDUP_REMOVED lines=16> */
.L_x_16685:
[----:B------:R-:W-:Y:S05]  /*2640*/  BSYNC B2 ;  /* 0x0000000000027941 */ /* 0x000fea0003800000 */
.L_x_16684:
        /* <DEDUP_REMOVED lines=41> */
[----:B------:R-:W-:Y:S02]  /*28e0*/  LOP3.LUT R81, R101, UR35, R102, 0x96, !PT ;  /* 0x0000002365517c12 */ /* 0x000fe4000f8e9666 */
[----:B------:R-:W-:-:S07]  /*28f0*/  MOV R69, R100 ;  /* 0x0000006400457202 */ /* 0x000fce0000000f00 */
.L_x_16683:
[----:B------:R-:W-:Y:S05]  /*2900*/  BSYNC B1 ;  /* 0x0000000000017941 */ /* 0x000fea0003800000 */
.L_x_16682:
[----:B------:R-:W-:-:S05]  /*2910*/  I2FP.F32.U32 R100, R89 ;  /* 0x0000005900647245 */ /* 0x000fca0000201000 */
[----:B------:R-:W-:Y:S01]  /*2920*/  FFMA.FTZ R89, R100, R67, 1.1641532182693481445e-10 ;  /* 0x2f00000064597423 */ /* 0x000fe20000010043 */
[----:B------:R-:W-:-:S04]  /*2930*/  FMUL.FTZ R100, R36, R65 ;  /* 0x0000004124647220 */ /* 0x000fc80000410000 */
[----:B------:R-:W-:-:S04]  /*2940*/  FSETP.GTU.FTZ.AND P3, PT, R89, R66, PT ;  /* 0x000000425900720b */ /* 0x000fc80003f7c000 */
[----:B------:R-:W-:Y:S02]  /*2950*/  FSEL R101, R100, RZ, !P3 ;  /* 0x000000ff64657208 */ /* 0x000fe40005800000 */
[----:B------:R-:W-:-:S03]  /*2960*/  SEL R89, RZ, 0x1, P3 ;  /* 0x00000001ff597807 */ /* 0x000fc60001800000 */
[----:B------:R-:W-:-:S04]  /*2970*/  FADD.FTZ R40, R101, R40 ;  /* 0x0000002865287221 */ /* 0x000fc80000010000 */
[----:B------:R-:W-:-:S07]  /*2980*/  @P0 FADD.FTZ R40, R32, R40 ;  /* 0x0000002820280221 */ /* 0x000fce0000010000 */
.L_x_16678:
        /* <DEDUP_REMOVED lines=12> */
.L_x_16687:
[----:B------:R-:W-:-:S07]  /*2a50*/  MOV R104, R70 ;  /* 0x0000004600687202 */ /* 0x000fce0000000f00 */
.L_x_16688:
[----:B------:R-:W-:Y:S05]  /*2a60*/  BSYNC B1 ;  /* 0x0000000000017941 */ /* 0x000fea0003800000 */
.L_x_16686:
        /* <DEDUP_REMOVED lines=16> */
.L_x_16692:
[----:B------:R-:W-:Y:S05]  /*2b70*/  BSYNC B2 ;  /* 0x0000000000027941 */ /* 0x000fea0003800000 */
.L_x_16691:
        /* <DEDUP_REMOVED lines=41> */
[----:B------:R-:W-:Y:S01]  /*2e10*/  HFMA2.MMA R100, -RZ, RZ, 0, 0 ;  /* 0x00000000ff647435 */ /* 0x000fe200000001ff */
[----:B------:R-:W-:-:S10]  /*2e20*/  LOP3.LUT R81, R101, UR35, R102, 0x96, !PT ;  /* 0x0000002365517c12 */ /* 0x000fd4000f8e9666 */
.L_x_16690:
[----:B------:R-:W-:Y:S05]  /*2e30*/  BSYNC B1 ;  /* 0x0000000000017941 */ /* 0x000fea0003800000 */
.L_x_16689:
[----:B------:R-:W-:Y:S01]  /*2e40*/  I2FP.F32.U32 R102, R104 ;  /* 0x0000006800667245 */ /* 0x000fe20000201000 */
[----:B------:R-:W-:-:S04]  /*2e50*/  FMUL.FTZ R41, R41, R65 ;  /* 0x0000004129297220 */ /* 0x000fc80000410000 */
[----:B------:R-:W-:-:S05]  /*2e60*/  FFMA.FTZ R71, R102, R67, 1.1641532182693481445e-10 ;  /* 0x2f00000066477423 */ /* 0x000fca0000010043 */
        /* <DEDUP_REMOVED lines=8> */
.L_x_16693:
        /* <DEDUP_REMOVED lines=12> */
.L_x_16696:
[----:B------:R-:W-:-:S07]  /*2fb0*/  IMAD.MOV.U32 R90, RZ, RZ, R70 ;  /* 0x000000ffff5a7224 */ /* 0x000fce00078e0046 */
.L_x_16697:
[----:B------:R-:W-:Y:S05]  /*2fc0*/  BSYNC B1 ;  /* 0x0000000000017941 */ /* 0x000fea0003800000 */
.L_x_16695:
        /* <DEDUP_REMOVED lines=16> */
.L_x_16701:
[----:B------:R-:W-:Y:S05]  /*30d0*/  BSYNC B2 ;  /* 0x0000000000027941 */ /* 0x000fea0003800000 */
.L_x_16700:
        /* <DEDUP_REMOVED lines=43> */
.L_x_16699:
[----:B------:R-:W-:Y:S05]  /*3390*/  BSYNC B1 ;  /* 0x0000000000017941 */ /* 0x000fea0003800000 */
.L_x_16698:
        /* <DEDUP_REMOVED lines=8> */
.L_x_16694:
        /* <DEDUP_REMOVED lines=12> */
.L_x_16703:
[----:B------:R-:W-:-:S07]  /*34e0*/  MOV R104, R70 ;  /* 0x0000004600687202 */ /* 0x000fce0000000f00 */
.L_x_16704:
[----:B------:R-:W-:Y:S05]  /*34f0*/  BSYNC B1 ;  /* 0x0000000000017941 */ /* 0x000fea0003800000 */
.L_x_16702:
        /* <DEDUP_REMOVED lines=16> */
.L_x_16708:
[----:B------:R-:W-:Y:S05]  /*3600*/  BSYNC B2 ;  /* 0x0000000000027941 */ /* 0x000fea0003800000 */
.L_x_16707:
        /* <DEDUP_REMOVED lines=43> */
.L_x_16706:
[----:B------:R-:W-:Y:S05]  /*38c0*/  BSYNC B1 ;  /* 0x0000000000017941 */ /* 0x000fea0003800000 */
.L_x_16705:
        /* <DEDUP_REMOVED lines=11> */
.L_x_16709:
        /* <DEDUP_REMOVED lines=12> */
.L_x_16712:
[----:B------:R-:W-:-:S07]  /*3a40*/  IMAD.MOV.U32 R91, RZ, RZ, R70 ;  /* 0x000000ffff5b7224 */ /* 0x000fce00078e0046 */
.L_x_16713:
[----:B------:R-:W-:Y:S05]  /*3a50*/  BSYNC B1 ;  /* 0x0000000000017941 */ /* 0x000fea0003800000 */
.L_x_16711:
        /* <DEDUP_REMOVED lines=16> */
.L_x_16717:
[----:B------:R-:W-:Y:S05]  /*3b60*/  BSYNC B2 ;  /* 0x0000000000027941 */ /* 0x000fea0003800000 */
.L_x_16716:
        /* <DEDUP_REMOVED lines=43> */
.L_x_16715:
[----:B------:R-:W-:Y:S05]  /*3e20*/  BSYNC B1 ;  /* 0x0000000000017941 */ /* 0x000fea0003800000 */
.L_x_16714:
        /* <DEDUP_REMOVED lines=8> */
.L_x_16710:
        /* <DEDUP_REMOVED lines=12> */
.L_x_16719:
[----:B------:R-:W-:-:S07]  /*3f70*/  MOV R104, R70 ;  /* 0x0000004600687202 */ /* 0x000fce0000000f00 */
.L_x_16720:
[----:B------:R-:W-:Y:S05]  /*3f80*/  BSYNC B1 ;  /* 0x0000000000017941 */ /* 0x000fea0003800000 */
.L_x_16718:
        /* <DEDUP_REMOVED lines=16> */
.L_x_16724:
[----:B------:R-:W-:Y:S05]  /*4090*/  BSYNC B2 ;  /* 0x0000000000027941 */ /* 0x000fea0003800000 */
.L_x_16723:
        /* <DEDUP_REMOVED lines=43> */
.L_x_16722:
[----:B------:R-:W-:Y:S05]  /*4350*/  BSYNC B1 ;  /* 0x0000000000017941 */ /* 0x000fea0003800000 */
.L_x_16721:
        /* <DEDUP_REMOVED lines=11> */
.L_x_16725:
        /* <DEDUP_REMOVED lines=12> */
.L_x_16728:
[----:B------:R-:W-:-:S07]  /*44d0*/  IMAD.MOV.U32 R92, RZ, RZ, R70 ;  /* 0x000000ffff5c7224 */ /* 0x000fce00078e0046 */
.L_x_16729:
[----:B------:R-:W-:Y:S05]  /*44e0*/  BSYNC B1 ;  /* 0x0000000000017941 */ /* 0x000fea0003800000 */
.L_x_16727:
        /* <DEDUP_REMOVED lines=16> */
.L_x_16733:
[----:B------:R-:W-:Y:S05]  /*45f0*/  BSYNC B2 ;  /* 0x0000000000027941 */ /* 0x000fea0003800000 */
.L_x_16732:
        /* <DEDUP_REMOVED lines=43> */
.L_x_16731:
[----:B------:R-:W-:Y:S05]  /*48b0*/  BSYNC B1 ;  /* 0x0000000000017941 */ /* 0x000fea0003800000 */
.L_x_16730:
[----:B------:R-:W-:Y:S01]  /*48c0*/  I2FP.F32.U32 R92, R92 ;  /* 0x0000005c005c7245 */ /* 0x000fe20000201000 */
[----:B------:R-:W-:-:S04]  /*48d0*/  FMUL.FTZ R65, R39, R65 ;  /* 0x0000004127417220 */ /* 0x000fc80000410000 */
[----:B------:R-:W-:-:S05]  /*48e0*/  FFMA.FTZ R67, R92, R67, 1.1641532182693481445e-10 ;  /* 0x2f0000005c437423 */ /* 0x000fca0000010043 */
[----:B------:R-:W-:-:S04]  /*48f0*/  FSETP.GTU.FTZ.AND P2, PT, R67, R66, PT ;  /* 0x000000424300720b */ /* 0x000fc80003f5c000 */
[----:B------:R-:W-:Y:S02]  /*4900*/  FSEL R66, R65, RZ, !P2 ;  /* 0x000000ff41427208 */ /* 0x000fe40005000000 */
[----:B------:R-:W-:-:S03]  /*4910*/  SEL R92, RZ, 0x1, P2 ;  /* 0x00000001ff5c7807 */ /* 0x000fc60001000000 */
[----:B------:R-:W-:-:S04]  /*4920*/  FADD.FTZ R43, R66, R43 ;  /* 0x0000002b422b7221 */ /* 0x000fc80000010000 */
[----:B------:R-:W-:-:S07]  /*4930*/  @P0 FADD.FTZ R43, R35, R43 ;  /* 0x0000002b232b0221 */ /* 0x000fce0000010000 */
.L_x_16726:
[----:B------:R-:W-:Y:S01]  /*4940*/  ISETP.NE.AND P0, PT, R99, RZ, PT ;  /* 0x000000ff6300720c */ /* 0x000fe20003f05270 */
[C---:B------:R-:W-:Y:S01]  /*4950*/  IMAD.SHL.U32 R65, R98.reuse, 0x4, RZ ;  /* 0x0000000462417824 */ /* 0x040fe200078e00ff */
[----:B------:R-:W-:Y:S02]  /*4960*/  SEL R102, RZ, 0x1000000, P5 ;  /* 0x01000000ff667807 */ /* 0x000fe40002800000 */
[----:B------:R-:W-:Y:S02]  /*4970*/  SEL R99, RZ, 0x1, P0 ;  /* 0x00000001ff637807 */ /* 0x000fe40000000000 */
[----:B------:R-:W-:Y:S02]  /*4980*/  LEA R66, P0, R98, UR28, 0x4 ;  /* 0x0000001c62427c11 */ /* 0x000fe4000f8020ff */
[----:B------:R-:W-:Y:S02]  /*4990*/  SEL R163, RZ, 0x10000, P4 ;  /* 0x00010000ffa37807 */ /* 0x000fe40002000000 */
[----:B------:R-:W-:-:S02]  /*49a0*/  SEL R104, RZ, 0x100, P3 ;  /* 0x00000100ff687807 */ /* 0x000fc40001800000 */
[C---:B------:R-:W-:Y:S02]  /*49b0*/  LEA.HI.X R67, R98.reuse, UR29, RZ, 0x4, P0 ;  /* 0x0000001d62437c11 */ /* 0x040fe400080f24ff */
[----:B------:R-:W-:Y:S02]  /*49c0*/  SHF.L.U64.HI R103, R98, 0x2, RZ ;  /* 0x0000000262677819 */ /* 0x000fe400000102ff */
[----:B------:R-:W-:Y:S01]  /*49d0*/  IADD3 R100, P0, R65, UR30, RZ ;  /* 0x0000001e41647c10 */ /* 0x000fe2000ff1e0ff */
[----:B------:R0:W-:Y:S01]  /*49e0*/  STG.E.128 desc[UR4][R66.64], R40 ;  /* 0x0000002842007986 */ /* 0x0001e2000c101d04 */
[----:B------:R-:W-:Y:S02]  /*49f0*/  IADD3 R102, R104, R102, R163 ;  /* 0x0000006668667210 */ /* 0x000fe40007ffe0a3 */
[----:B------:R-:W-:Y:S02]  /*4a00*/  IADD3.X R101, R103, UR31, RZ, P0, !PT ;  /* 0x0000001f67657c10 */ /* 0x000fe400087fe4ff */
[----:B------:R-:W-:-:S05]  /*4a10*/  IADD3 R99, R102, R99, RZ ;  /* 0x0000006366637210 */ /* 0x000fca0007ffe0ff */
[----:B------:R0:W-:Y:S01]  /*4a20*/  STG.E desc[UR4][R100.64], R99 ;  /* 0x0000006364007986 */ /* 0x0001e2000c101904 */
[----:B------:R-:W-:Y:S05]  /*4a30*/  @!P1 BRA `(.L_x_16734) ;  /* 0x00000000002c9947 */ /* 0x000fea0003800000 */
[----:B0-----:R-:W-:Y:S01]  /*4a40*/  IMAD.U32 R66, R91, 0x10000, RZ ;  /* 0x000100005b427824 */ /* 0x001fe200078e00ff */
[----:B------:R-:W-:-:S04]  /*4a50*/  LOP3.LUT R100, R89, 0xff, RZ, 0xc0, !PT ;  /* 0x000000ff59647812 */ /* 0x000fc800078ec0ff */
[----:B------:R-:W-:Y:S02]  /*4a60*/  LOP3.LUT R67, R66, 0xff0000, RZ, 0xc0, !PT ;  /* 0x00ff000042437812 */ /* 0x000fe400078ec0ff */
[----:B------:R-:W-:-:S05]  /*4a70*/  LOP3.LUT R66, R92, 0xffff, RZ, 0xc0, !PT ;  /* 0x0000ffff5c427812 */ /* 0x000fca00078ec0ff */
[----:B------:R-:W-:Y:S01]  /*4a80*/  IMAD R66, R66, 0x1000000, R67 ;  /* 0x0100000042427824 */ /* 0x000fe200078e0243 */
[----:B------:R-:W-:-:S04]  /*4a90*/  LOP3.LUT R67, R90, 0xff, RZ, 0xc0, !PT ;  /* 0x000000ff5a437812 */ /* 0x000fc800078ec0ff */
[----:B------:R-:W-:Y:S02]  /*4aa0*/  LEA R67, R67, R66, 0x8 ;  /* 0x0000004243437211 */ /* 0x000fe400078e40ff */
[----:B------:R-:W-:-:S03]  /*4ab0*/  IADD3 R66, P0, R65, UR32, RZ ;  /* 0x0000002041427c10 */ /* 0x000fc6000ff1e0ff */
[----:B------:R-:W-:Y:S01]  /*4ac0*/  IMAD.IADD R65, R67, 0x1, R100 ;  /* 0x0000000143417824 */ /* 0x000fe200078e0264 */
[----:B------:R-:W-:-:S05]  /*4ad0*/  IADD3.X R67, R103, UR33, RZ, P0, !PT ;  /* 0x0000002167437c10 */ /* 0x000fca00087fe4ff */
[----:B------:R1:W-:Y:S04]  /*4ae0*/  STG.E desc[UR4][R66.64], R65 ;  /* 0x0000004142007986 */ /* 0x0003e8000c101904 */
.L_x_16734:
[----:B-1----:R-:W-:-:S07]  /*4af0*/  VIADD R65, R98, 0x80 ;  /* 0x0000008062417836 */ /* 0x002fce0000000000 */
.L_x_16669:
[----:B------:R-:W-:Y:S05]  /*4b00*/  BSYNC B0 ;  /* 0x0000000000007941 */ /* 0x000fea0003800000 */
.L_x_16668:
[----:B------:R-:W-:Y:S01]  /*4b10*/  ISETP.NE.AND P0, PT, R93, RZ, PT ;  /* 0x000000ff5d00720c */ /* 0x000fe20003f05270 */
[----:B------:R-:W-:-:S12]  /*4b20*/  BSSY B0, `(.L_x_16735) ;  /* 0x00002d6000007945 */ /* 0x000fd80003800000 */
[----:B------:R-:W-:Y:S05]  /*4b30*/  @!P0 BRA `(.L_x_16736) ;  /* 0x0000002c00508947 */ /* 0x000fea0003800000 */
[----:B0-----:R-:W0:Y:S01]  /*4b40*/  LDC.64 R100, c[0x0][0x228] ;  /* 0x00008a00ff647b82 */ /* 0x001e220000000a00 */
        /* <DEDUP_REMOVED lines=25> */
.L_x_16738:
[----:B------:R-:W-:-:S07]  /*4ce0*/  IMAD.MOV.U32 R99, RZ, RZ, R70 ;  /* 0x000000ffff637224 */ /* 0x000fce00078e0046 */
.L_x_16739:
[----:B------:R-:W-:Y:S05]  /*4cf0*/  BSYNC B1 ;  /* 0x0000000000017941 */ /* 0x000fea0003800000 */
.L_x_16737:
        /* <DEDUP_REMOVED lines=16> */
.L_x_16743:
[----:B------:R-:W-:Y:S05]  /*4e00*/  BSYNC B2 ;  /* 0x0000000000027941 */ /* 0x000fea0003800000 */
.L_x_16742:
        /* <DEDUP_REMOVED lines=42> */
[----:B------:R-:W-:-:S07]  /*50b0*/  MOV R69, R66 ;  /* 0x0000004200457202 */ /* 0x000fce0000000f00 */
.L_x_16741:
[----:B------:R-:W-:Y:S05]  /*50c0*/  BSYNC B1 ;  /* 0x0000000000017941 */ /* 0x000fea0003800000 */
.L_x_16740:
[----:B------:R-:W0:Y:S01]  /*50d0*/  LDC R66, c[0x0][0x298] ;  /* 0x0000a600ff427b82 */ /* 0x000e220000000800 */
[----:B------:R-:W-:Y:S01]  /*50e0*/  ISETP.NE.U32.AND P2, PT, R100, RZ, PT ;  /* 0x000000ff6400720c */ /* 0x000fe20003f45070 */
[----:B------:R-:W-:Y:S01]  /*50f0*/  IMAD.MOV.U32 R104, RZ, RZ, 0x2f800000 ;  /* 0x2f800000ff687424 */ /* 0x000fe200078e00ff */
[----:B------:R-:W-:Y:S02]  /*5100*/  I2FP.F32.U32 R71, R99 ;  /* 0x0000006300477245 */ /* 0x000fe40000201000 */
[----:B------:R-:W-:-:S03]  /*5110*/  ISETP.NE.AND.EX P2, PT, R101, RZ, PT, P2 ;  /* 0x000000ff6500720c */ /* 0x000fc60003f45320 */
[----:B------:R-:W1:Y:S01]  /*5120*/  LDC R67, c[0x0][0x294] ;  /* 0x0000a500ff437b82 */ /* 0x000e620000000800 */
[----:B------:R-:W-:Y:S01]  /*5130*/  FFMA.FTZ R134, R71, R104, 1.1641532182693481445e-10 ;  /* 0x2f00000047867423 */ /* 0x000fe20000010068 */
[----:B0----5:R-:W-:-:S04]  /*5140*/  FMUL.FTZ R44, R44, R66 ;  /* 0x000000422c2c7220 */ /* 0x021fc80000410000 */
        /* <DEDUP_REMOVED lines=9> */
.L_x_16744:
        /* <DEDUP_REMOVED lines=12> */
.L_x_16747:
[----:B------:R-:W-:-:S07]  /*52a0*/  MOV R89, R70 ;  /* 0x0000004600597202 */ /* 0x000fce0000000f00 */
.L_x_16748:
[----:B------:R-:W-:Y:S05]  /*52b0*/  BSYNC B1 ;  /* 0x0000000000017941 */ /* 0x000fea0003800000 */
.L_x_16746:
        /* <DEDUP_REMOVED lines=16> */
.L_x_16752:
[----:B------:R-:W-:Y:S05]  /*53c0*/  BSYNC B2 ;  /* 0x0000000000027941 */ /* 0x000fea0003800000 */
.L_x_16751:
        /* <DEDUP_REMOVED lines=42> */
[----:B------:R-:W-:-:S07]  /*5670*/  LOP3.LUT R81, R101, UR35, R102, 0x96, !PT ;  /* 0x0000002365517c12 */ /* 0x000fce000f8e9666 */
.L_x_16750:
[----:B------:R-:W-:Y:S05]  /*5680*/  BSYNC B1 ;  /* 0x0000000000017941 */ /* 0x000fea0003800000 */
.L_x_16749:
        /* <DEDUP_REMOVED lines=8> */
.L_x_16745:
        /* <DEDUP_REMOVED lines=12> */
.L_x_16754:
[----:B------:R-:W-:-:S07]  /*57d0*/  IMAD.MOV.U32 R134, RZ, RZ, R70 ;  /* 0x000000ffff867224 */ /* 0x000fce00078e0046 */
.L_x_16755:
[----:B------:R-:W-:Y:S05]  /*57e0*/  BSYNC B1 ;  /* 0x0000000000017941 */ /* 0x000fea0003800000 */
.L_x_16753:
        /* <DEDUP_REMOVED lines=16> */
.L_x_16759:
[----:B------:R-:W-:Y:S05]  /*58f0*/  BSYNC B2 ;  /* 0x0000000000027941 */ /* 0x000fea0003800000 */
.L_x_16758:
        /* <DEDUP_REMOVED lines=43> */
.L_x_16757:
[----:B------:R-:W-:Y:S05]  /*5bb0*/  BSYNC B1 ;  /* 0x0000000000017941 */ /* 0x000fea0003800000 */
.L_x_16756:
[----:B------:R-:W-:Y:S01]  /*5bc0*/  I2FP.F32.U32 R71, R134 ;  /* 0x0000008600477245 */ /* 0x000fe20000201000 */
[----:B------:R-:W-:-:S04]  /*5bd0*/  FMUL.FTZ R45, R45, R66 ;  /* 0x000000422d2d7220 */ /* 0x000fc80000410000 */
[----:B------:R-:W-:-:S05]  /*5be0*/  FFMA.FTZ R102, R71, R104, 1.1641532182693481445e-10 ;  /* 0x2f00000047667423 */ /* 0x000fca0000010068 */
        /* <DEDUP_REMOVED lines=8> */
.L_x_16760:
        /* <DEDUP_REMOVED lines=12> */
.L_x_16763:
[----:B------:R-:W-:-:S07]  /*5d30*/  MOV R90, R70 ;  /* 0x00000046005a7202 */ /* 0x000fce0000000f00 */
.L_x_16764:
[----:B------:R-:W-:Y:S05]  /*5d40*/  BSYNC B1 ;  /* 0x0000000000017941 */ /* 0x000fea0003800000 */
.L_x_16762:
        /* <DEDUP_REMOVED lines=16> */
.L_x_16768:
[----:B------:R-:W-:Y:S05]  /*5e50*/  BSYNC B2 ;  /* 0x0000000000027941 */ /* 0x000fea0003800000 */
.L_x_16767:
        /* <DEDUP_REMOVED lines=43> */
.L_x_16766:
[----:B------:R-:W-:Y:S05]  /*6110*/  BSYNC B1 ;  /* 0x0000000000017941 */ /* 0x000fea0003800000 */
.L_x_16765:
        /* <DEDUP_REMOVED lines=8> */
.L_x_16761:
        /* <DEDUP_REMOVED lines=12> */
.L_x_16770:
[----:B------:R-:W-:-:S07]  /*6260*/  IMAD.MOV.U32 R134, RZ, RZ, R70 ;  /* 0x000000ffff867224 */ /* 0x000fce00078e0046 */
.L_x_16771:
[----:B------:R-:W-:Y:S05]  /*6270*/  BSYNC B1 ;  /* 0x0000000000017941 */ /* 0x000fea0003800000 */
.L_x_16769:
        /* <DEDUP_REMOVED lines=16> */
.L_x_16775:
[----:B------:R-:W-:Y:S05]  /*6380*/  BSYNC B2 ;  /* 0x0000000000027941 */ /* 0x000fea0003800000 */
.L_x_16774:
        /* <DEDUP_REMOVED lines=43> */
.L_x_16773:
[----:B------:R-:W-:Y:S05]  /*6640*/  BSYNC B1 ;  /* 0x0000000000017941 */ /* 0x000fea0003800000 */
.L_x_16772:
        /* <DEDUP_REMOVED lines=11> */
.L_x_16776:
        /* <DEDUP_REMOVED lines=12> */
.L_x_16779:
[----:B------:R-:W-:-:S07]  /*67c0*/  MOV R91, R70 ;  /* 0x00000046005b7202 */ /* 0x000fce0000000f00 */
.L_x_16780:
[----:B------:R-:W-:Y:S05]  /*67d0*/  BSYNC B1 ;  /* 0x0000000000017941 */ /* 0x000fea0003800000 */
.L_x_16778:
        /* <DEDUP_REMOVED lines=16> */
.L_x_16784:
[----:B------:R-:W-:Y:S05]  /*68e0*/  BSYNC B2 ;  /* 0x0000000000027941 */ /* 0x000fea0003800000 */
.L_x_16783:
        /* <DEDUP_REMOVED lines=43> */
.L_x_16782:
[----:B------:R-:W-:Y:S05]  /*6ba0*/  BSYNC B1 ;  /* 0x0000000000017941 */ /* 0x000fea0003800000 */
.L_x_16781:
        /* <DEDUP_REMOVED lines=8> */
.L_x_16777:
        /* <DEDUP_REMOVED lines=12> */
.L_x_16786:
[----:B------:R-:W-:-:S07]  /*6cf0*/  IMAD.MOV.U32 R134, RZ, RZ, R70 ;  /* 0x000000ffff867224 */ /* 0x000fce00078e0046 */
.L_x_16787:
[----:B------:R-:W-:Y:S05]  /*6d00*/  BSYNC B1 ;  /* 0x0000000000017941 */ /* 0x000fea0003800000 */
.L_x_16785:
        /* <DEDUP_REMOVED lines=16> */
.L_x_16791:
[----:B------:R-:W-:Y:S05]  /*6e10*/  BSYNC B2 ;  /* 0x0000000000027941 */ /* 0x000fea0003800000 */
.L_x_16790:
        /* <DEDUP_REMOVED lines=43> */
.L_x_16789:
[----:B------:R-:W-:Y:S05]  /*70d0*/  BSYNC B1 ;  /* 0x0000000000017941 */ /* 0x000fea0003800000 */
.L_x_16788:
        /* <DEDUP_REMOVED lines=11> */
.L_x_16792:
        /* <DEDUP_REMOVED lines=12> */
.L_x_16795:
[----:B------:R-:W-:-:S07]  /*7250*/  MOV R92, R70 ;  /* 0x00000046005c7202 */ /* 0x000fce0000000f00 */
.L_x_16796:
[----:B------:R-:W-:Y:S05]  /*7260*/  BSYNC B1 ;  /* 0x0000000000017941 */ /* 0x000fea0003800000 */
.L_x_16794:
        /* <DEDUP_REMOVED lines=16> */
.L_x_16800:
[----:B------:R-:W-:Y:S05]  /*7370*/  BSYNC B2 ;  /* 0x0000000000027941 */ /* 0x000fea0003800000 */
.L_x_16799:
        /* <DEDUP_REMOVED lines=43> */
.L_x_16798:
[----:B------:R-:W-:Y:S05]  /*7630*/  BSYNC B1 ;  /* 0x0000000000017941 */ /* 0x000fea0003800000 */
.L_x_16797:
        /* <DEDUP_REMOVED lines=8> */
.L_x_16793:
[----:B------:R-:W-:Y:S01]  /*76c0*/  ISETP.NE.AND P0, PT, R99, RZ, PT ;  /* 0x000000ff6300720c */ /* 0x000fe20003f05270 */
[C---:B------:R-:W-:Y:S01]  /*76d0*/  IMAD.SHL.U32 R99, R65.reuse, 0x4, RZ ;  /* 0x0000000441637824 */ /* 0x040fe200078e00ff */
[----:B------:R-:W-:Y:S02]  /*76e0*/  SEL R102, RZ, 0x1000000, P5 ;  /* 0x01000000ff667807 */ /* 0x000fe40002800000 */
[----:B------:R-:W-:Y:S02]  /*76f0*/  SEL R163, RZ, 0x1, P0 ;  /* 0x00000001ffa37807 */ /* 0x000fe40000000000 */
[----:B------:R-:W-:Y:S02]  /*7700*/  SEL R103, RZ, 0x10000, P4 ;  /* 0x00010000ff677807 */ /* 0x000fe40002000000 */
[----:B------:R-:W-:Y:S02]  /*7710*/  SEL R134, RZ, 0x100, P3 ;  /* 0x00000100ff867807 */ /* 0x000fe40001800000 */
[----:B------:R-:W-:-:S02]  /*7720*/  LEA R66, P0, R65, UR28, 0x4 ;  /* 0x0000001c41427c11 */ /* 0x000fc4000f8020ff */
[----:B------:R-:W-:Y:S02]  /*7730*/  IADD3 R102, R134, R102, R103 ;  /* 0x0000006686667210 */ /* 0x000fe40007ffe067 */
[C---:B------:R-:W-:Y:S02]  /*7740*/  LEA.HI.X R67, R65.reuse, UR29, RZ, 0x4, P0 ;  /* 0x0000001d41437c11 */ /* 0x040fe400080f24ff */
[----:B------:R-:W-:Y:S01]  /*7750*/  SHF.L.U64.HI R104, R65, 0x2, RZ ;  /* 0x0000000241687819 */ /* 0x000fe200000102ff */
[----:B------:R-:W-:Y:S01]  /*7760*/  IMAD.IADD R163, R102, 0x1, R163 ;  /* 0x0000000166a37824 */ /* 0x000fe200078e02a3 */
[----:B------:R-:W-:Y:S01]  /*7770*/  IADD3 R100, P0, R99, UR30, RZ ;  /* 0x0000001e63647c10 */ /* 0x000fe2000ff1e0ff */
[----:B------:R0:W-:Y:S03]  /*7780*/  STG.E.128 desc[UR4][R66.64], R44 ;  /* 0x0000002c42007986 */ /* 0x0001e6000c101d04 */
[----:B------:R-:W-:-:S05]  /*7790*/  IADD3.X R101, R104, UR31, RZ, P0, !PT ;  /* 0x0000001f68657c10 */ /* 0x000fca00087fe4ff */
[----:B------:R0:W-:Y:S01]  /*77a0*/  STG.E desc[UR4][R100.64], R163 ;  /* 0x000000a364007986 */ /* 0x0001e2000c101904 */
[----:B------:R-:W-:Y:S05]  /*77b0*/  @!P1 BRA `(.L_x_16801) ;  /* 0x00000000002c9947 */ /* 0x000fea0003800000 */
[----:B0-----:R-:W-:Y:S02]  /*77c0*/  SHF.L.U32 R66, R91, 0x10, RZ ;  /* 0x000000105b427819 */ /* 0x001fe400000006ff */
[----:B------:R-:W-:Y:S02]  /*77d0*/  LOP3.LUT R100, R89, 0xff, RZ, 0xc0, !PT ;  /* 0x000000ff59647812 */ /* 0x000fe400078ec0ff */
[----:B------:R-:W-:Y:S02]  /*77e0*/  LOP3.LUT R67, R66, 0xff0000, RZ, 0xc0, !PT ;  /* 0x00ff000042437812 */ /* 0x000fe400078ec0ff */
[----:B------:R-:W-:-:S05]  /*77f0*/  LOP3.LUT R66, R92, 0xffff, RZ, 0xc0, !PT ;  /* 0x0000ffff5c427812 */ /* 0x000fca00078ec0ff */
[----:B------:R-:W-:Y:S01]  /*7800*/  IMAD R66, R66, 0x1000000, R67 ;  /* 0x0100000042427824 */ /* 0x000fe200078e0243 */
[----:B------:R-:W-:-:S05]  /*7810*/  LOP3.LUT R67, R90, 0xff, RZ, 0xc0, !PT ;  /* 0x000000ff5a437812 */ /* 0x000fca00078ec0ff */
[----:B------:R-:W-:Y:S01]  /*7820*/  IMAD R67, R67, 0x100, R66 ;  /* 0x0000010043437824 */ /* 0x000fe200078e0242 */
[----:B------:R-:W-:-:S04]  /*7830*/  IADD3 R66, P0, R99, UR32, RZ ;  /* 0x0000002063427c10 */ /* 0x000fc8000ff1e0ff */
[----:B------:R-:W-:Y:S02]  /*7840*/  IADD3 R99, R67, R100, RZ ;  /* 0x0000006443637210 */ /* 0x000fe40007ffe0ff */
[----:B------:R-:W-:-:S05]  /*7850*/  IADD3.X R67, R104, UR33, RZ, P0, !PT ;  /* 0x0000002168437c10 */ /* 0x000fca00087fe4ff */
[----:B------:R1:W-:Y:S02]  /*7860*/  STG.E desc[UR4][R66.64], R99 ;  /* 0x0000006342007986 */ /* 0x0003e4000c101904 */
.L_x_16801:
[----:B------:R-:W-:-:S07]  /*7870*/  VIADD R65, R65, 0x80 ;  /* 0x0000008041417836 */ /* 0x000fce0000000000 */
.L_x_16736:
[----:B------:R-:W-:Y:S05]  /*7880*/  BSYNC B0 ;  /* 0x0000000000007941 */ /* 0x000fea0003800000 */
.L_x_16735:
[----:B------:R-:W-:Y:S01]  /*7890*/  ISETP.NE.AND P0, PT, R94, RZ, PT ;  /* 0x000000ff5e00720c */ /* 0x000fe20003f05270 */
[----:B------:R-:W-:-:S12]  /*78a0*/  BSSY B0, `(.L_x_16802) ;  /* 0x00002d6000007945 */ /* 0x000fd80003800000 */
[----:B------:R-:W-:Y:S05]  /*78b0*/  @!P0 BRA `(.L_x_16803) ;  /* 0x0000002c00508947 */ /* 0x000fea0003800000 */
[----:B0-----:R-:W0:Y:S01]  /*78c0*/  LDC.64 R100, c[0x0][0x228] ;  /* 0x00008a00ff647b82 */ /* 0x001e220000000a00 */
[----:B------:R-:W-:-:S04]  /*78d0*/  ISETP.NE.U32.AND P0, PT, RZ, UR26, PT ;  /* 0x0000001aff007c0c */ /* 0x000fc8000bf05070 */
[----:B------:R-:W-:-:S03]  /*78e0*/  ISETP.NE.AND.EX P0, PT, RZ, UR27, PT, P0 ;  /* 0x0000001bff007c0c */ /* 0x000fc6000bf05300 */
[----:B-1----:R-:W1:Y:S10]  /*78f0*/  LDC.64 R66, c[0x0][0x220] ;  /* 0x00008800ff427b82 */ /* 0x002e740000000a00 */
        /* <DEDUP_REMOVED lines=22> */
.L_x_16805:
[----:B------:R-:W-:-:S07]  /*7a60*/  MOV R99, R70 ;  /* 0x0000004600637202 */ /* 0x000fce0000000f00 */
.L_x_16806:
[----:B------:R-:W-:Y:S05]  /*7a70*/  BSYNC B1 ;  /* 0x0000000000017941 */ /* 0x000fea0003800000 */
.L_x_16804:
        /* <DEDUP_REMOVED lines=16> */
.L_x_16810:
[----:B------:R-:W-:Y:S05]  /*7b80*/  BSYNC B2 ;  /* 0x0000000000027941 */ /* 0x000fea0003800000 */
.L_x_16809:
        /* <DEDUP_REMOVED lines=42> */
[----:B------:R-:W-:-:S11]  /*7e30*/  HFMA2.MMA R102, -RZ, RZ, 0, 0 ;  /* 0x00000000ff667435 */ /* 0x000fd600000001ff */
.L_x_16808:
[----:B------:R-:W-:Y:S05]  /*7e40*/  BSYNC B1 ;  /* 0x0000000000017941 */ /* 0x000fea0003800000 */
.L_x_16807:
        /* <DEDUP_REMOVED lines=17> */
.L_x_16811:
        /* <DEDUP_REMOVED lines=12> */
.L_x_16814:
[----:B------:R-:W-:-:S07]  /*8020*/  IMAD.MOV.U32 R89, RZ, RZ, R70 ;  /* 0x000000ffff597224 */ /* 0x000fce00078e0046 */
.L_x_16815:
[----:B------:R-:W-:Y:S05]  /*8030*/  BSYNC B1 ;  /* 0x0000000000017941 */ /* 0x000fea0003800000 */
.L_x_16813:
        /* <DEDUP_REMOVED lines=16> */
.L_x_16819:
[----:B------:R-:W-:Y:S05]  /*8140*/  BSYNC B2 ;  /* 0x0000000000027941 */ /* 0x000fea0003800000 */
.L_x_16818:
        /* <DEDUP_REMOVED lines=43> */
.L_x_16817:
[----:B------:R-:W-:Y:S05]  /*8400*/  BSYNC B1 ;  /* 0x0000000000017941 */ /* 0x000fea0003800000 */
.L_x_16816:
        /* <DEDUP_REMOVED lines=8> */
.L_x_16812:
        /* <DEDUP_REMOVED lines=12> */
.L_x_16821:
[----:B------:R-:W-:-:S07]  /*8550*/  IMAD.MOV.U32 R134, RZ, RZ, R70 ;  /* 0x000000ffff867224 */ /* 0x000fce00078e0046 */
.L_x_16822:
[----:B------:R-:W-:Y:S05]  /*8560*/  BSYNC B1 ;  /* 0x0000000000017941 */ /* 0x000fea0003800000 */
.L_x_16820:
        /* <DEDUP_REMOVED lines=16> */
.L_x_16826:
[----:B------:R-:W-:Y:S05]  /*8670*/  BSYNC B2 ;  /* 0x0000000000027941 */ /* 0x000fea0003800000 */
.L_x_16825:
        /* <DEDUP_REMOVED lines=39> */
[----:B------:R-:W-:-:S03]  /*88f0*/  IMAD.WIDE.U32 R100, R101, -0x2daee0ad, RZ ;  /* 0xd2511f5365647825 */ /* 0x000fc600078e00ff */
[----:B------:R-:W-:Y:S01]  /*8900*/  MOV R69, R100 ;  /* 0x0000006400457202 */ /* 0x000fe20000000f00 */
[----:B------:R-:W-:Y:S01]  /*8910*/  IMAD.MOV.U32 R100, RZ, RZ, RZ ;  /* 0x000000ffff647224 */ /* 0x000fe200078e00ff */
[----:B------:R-:W-:-:S07]  /*8920*/  LOP3.LUT R81, R101, UR35, R102, 0x96, !PT ;  /* 0x0000002365517c12 */ /* 0x000fce000f8e9666 */
.L_x_16824:
[----:B------:R-:W-:Y:S05]  /*8930*/  BSYNC B1 ;  /* 0x0000000000017941 */ /* 0x000fea0003800000 */
.L_x_16823:
        /* <DEDUP_REMOVED lines=11> */
.L_x_16827:
        /* <DEDUP_REMOVED lines=12> */
.L_x_16830:
[----:B------:R-:W-:-:S07]  /*8ab0*/  IMAD.MOV.U32 R90, RZ, RZ, R70 ;  /* 0x000000ffff5a7224 */ /* 0x000fce00078e0046 */
.L_x_16831:
[----:B------:R-:W-:Y:S05]  /*8ac0*/  BSYNC B1 ;  /* 0x0000000000017941 */ /* 0x000fea0003800000 */
.L_x_16829:
        /* <DEDUP_REMOVED lines=16> */
.L_x_16835:
[----:B------:R-:W-:Y:S05]  /*8bd0*/  BSYNC B2 ;  /* 0x0000000000027941 */ /* 0x000fea0003800000 */
.L_x_16834:
        /* <DEDUP_REMOVED lines=43> */
.L_x_16833:
[----:B------:R-:W-:Y:S05]  /*8e90*/  BSYNC B1 ;  /* 0x0000000000017941 */ /* 0x000fea0003800000 */
.L_x_16832:
        /* <DEDUP_REMOVED lines=8> */
.L_x_16828:
        /* <DEDUP_REMOVED lines=12> */
.L_x_16837:
[----:B------:R-:W-:-:S07]  /*8fe0*/  IMAD.MOV.U32 R134, RZ, RZ, R70 ;  /* 0x000000ffff867224 */ /* 0x000fce00078e0046 */
.L_x_16838:
[----:B------:R-:W-:Y:S05]  /*8ff0*/  BSYNC B1 ;  /* 0x0000000000017941 */ /* 0x000fea0003800000 */
.L_x_16836:
        /* <DEDUP_REMOVED lines=16> */
.L_x_16842:
[----:B------:R-:W-:Y:S05]  /*9100*/  BSYNC B2 ;  /* 0x0000000000027941 */ /* 0x000fea0003800000 */
.L_x_16841:
        /* <DEDUP_REMOVED lines=43> */
.L_x_16840:
[----:B------:R-:W-:Y:S05]  /*93c0*/  BSYNC B1 ;  /* 0x0000000000017941 */ /* 0x000fea0003800000 */
.L_x_16839:
        /* <DEDUP_REMOVED lines=11> */
.L_x_16843:
        /* <DEDUP_REMOVED lines=12> */
.L_x_16846:
[----:B------:R-:W-:-:S07]  /*9540*/  IMAD.MOV.U32 R91, RZ, RZ, R70 ;  /* 0x000000ffff5b7224 */ /* 0x000fce00078e0046 */
.L_x_16847:
[----:B------:R-:W-:Y:S05]  /*9550*/  BSYNC B1 ;  /* 0x0000000000017941 */ /* 0x000fea0003800000 */
.L_x_16845:
        /* <DEDUP_REMOVED lines=16> */
.L_x_16851:
[----:B------:R-:W-:Y:S05]  /*9660*/  BSYNC B2 ;  /* 0x0000000000027941 */ /* 0x000fea0003800000 */
.L_x_16850:
        /* <DEDUP_REMOVED lines=43> */
.L_x_16849:
[----:B------:R-:W-:Y:S05]  /*9920*/  BSYNC B1 ;  /* 0x0000000000017941 */ /* 0x000fea0003800000 */
.L_x_16848:
        /* <DEDUP_REMOVED lines=8> */
.L_x_16844:
        /* <DEDUP_REMOVED lines=12> */
.L_x_16853:
[----:B------:R-:W-:-:S07]  /*9a70*/  IMAD.MOV.U32 R134, RZ, RZ, R70 ;  /* 0x000000ffff867224 */ /* 0x000fce00078e0046 */
.L_x_16854:
[----:B------:R-:W-:Y:S05]  /*9a80*/  BSYNC B1 ;  /* 0x0000000000017941 */ /* 0x000fea0003800000 */
.L_x_16852:
        /* <DEDUP_REMOVED lines=16> */
.L_x_16858:
[----:B------:R-:W-:Y:S05]  /*9b90*/  BSYNC B2 ;  /* 0x0000000000027941 */ /* 0x000fea0003800000 */
.L_x_16857:
        /* <DEDUP_REMOVED lines=43> */
.L_x_16856:
[----:B------:R-:W-:Y:S05]  /*9e50*/  BSYNC B1 ;  /* 0x0000000000017941 */ /* 0x000fea0003800000 */
.L_x_16855:
        /* <DEDUP_REMOVED lines=11> */
.L_x_16859:
        /* <DEDUP_REMOVED lines=12> */
.L_x_16862:
[----:B------:R-:W-:-:S07]  /*9fd0*/  IMAD.MOV.U32 R92, RZ, RZ, R70 ;  /* 0x000000ffff5c7224 */ /* 0x000fce00078e0046 */
.L_x_16863:
[----:B------:R-:W-:Y:S05]  /*9fe0*/  BSYNC B1 ;  /* 0x0000000000017941 */ /* 0x000fea0003800000 */
.L_x_16861:
        /* <DEDUP_REMOVED lines=16> */
.L_x_16867:
[----:B------:R-:W-:Y:S05]  /*a0f0*/  BSYNC B2 ;  /* 0x0000000000027941 */ /* 0x000fea0003800000 */
.L_x_16866:
        /* <DEDUP_REMOVED lines=43> */
.L_x_16865:
[----:B------:R-:W-:Y:S05]  /*a3b0*/  BSYNC B1 ;  /* 0x0000000000017941 */ /* 0x000fea0003800000 */
.L_x_16864:
        /* <DEDUP_REMOVED lines=8> */
.L_x_16860:
[----:B------:R-:W-:Y:S02]  /*a440*/  ISETP.NE.AND P0, PT, R99, RZ, PT ;  /* 0x000000ff6300720c */ /* 0x000fe40003f05270 */
[----:B------:R-:W-:Y:S02]  /*a450*/  SEL R102, RZ, 0x1000000, P5 ;  /* 0x01000000ff667807 */ /* 0x000fe40002800000 */
[----:B------:R-:W-:Y:S02]  /*a460*/  SEL R163, RZ, 0x1, P0 ;  /* 0x00000001ffa37807 */ /* 0x000fe40000000000 */
[----:B------:R-:W-:Y:S02]  /*a470*/  SEL R103, RZ, 0x10000, P4 ;  /* 0x00010000ff677807 */ /* 0x000fe40002000000 */
[----:B------:R-:W-:Y:S02]  /*a480*/  SEL R134, RZ, 0x100, P3 ;  /* 0x00000100ff867807 */ /* 0x000fe40001800000 */
[----:B------:R-:W-:-:S02]  /*a490*/  LEA R66, P0, R65, UR28, 0x4 ;  /* 0x0000001c41427c11 */ /* 0x000fc4000f8020ff */
[C---:B------:R-:W-:Y:S02]  /*a4a0*/  SHF.L.U32 R99, R65.reuse, 0x2, RZ ;  /* 0x0000000241637819 */ /* 0x040fe400000006ff */
[C---:B------:R-:W-:Y:S02]  /*a4b0*/  LEA.HI.X R67, R65.reuse, UR29, RZ, 0x4, P0 ;  /* 0x0000001d41437c11 */ /* 0x040fe400080f24ff */
[----:B------:R-:W-:Y:S02]  /*a4c0*/  IADD3 R102, R134, R102, R103 ;  /* 0x0000006686667210 */ /* 0x000fe40007ffe067 */
[----:B------:R-:W-:Y:S01]  /*a4d0*/  SHF.L.U64.HI R104, R65, 0x2, RZ ;  /* 0x0000000241687819 */ /* 0x000fe200000102ff */
[----:B------:R0:W-:Y:S01]  /*a4e0*/  STG.E.128 desc[UR4][R66.64], R48 ;  /* 0x0000003042007986 */ /* 0x0001e2000c101d04 */
[----:B------:R-:W-:Y:S01]  /*a4f0*/  IADD3 R100, P0, R99, UR30, RZ ;  /* 0x0000001e63647c10 */ /* 0x000fe2000ff1e0ff */
[----:B------:R-:W-:-:S03]  /*a500*/  IMAD.IADD R163, R102, 0x1, R163 ;  /* 0x0000000166a37824 */ /* 0x000fc600078e02a3 */
[----:B------:R-:W-:-:S05]  /*a510*/  IADD3.X R101, R104, UR31, RZ, P0, !PT ;  /* 0x0000001f68657c10 */ /* 0x000fca00087fe4ff */
[----:B------:R0:W-:Y:S01]  /*a520*/  STG.E desc[UR4][R100.64], R163 ;  /* 0x000000a364007986 */ /* 0x0001e2000c101904 */
[----:B------:R-:W-:Y:S05]  /*a530*/  @!P1 BRA `(.L_x_16868) ;  /* 0x00000000002c9947 */ /* 0x000fea0003800000 */
[----:B0-----:R-:W-:Y:S01]  /*a540*/  IMAD.U32 R66, R91, 0x10000, RZ ;  /* 0x000100005b427824 */ /* 0x001fe200078e00ff */
[----:B------:R-:W-:-:S04]  /*a550*/  LOP3.LUT R100, R89, 0xff, RZ, 0xc0, !PT ;  /* 0x000000ff59647812 */ /* 0x000fc800078ec0ff */
[----:B------:R-:W-:Y:S02]  /*a560*/  LOP3.LUT R67, R66, 0xff0000, RZ, 0xc0, !PT ;  /* 0x00ff000042437812 */ /* 0x000fe400078ec0ff */
[----:B------:R-:W-:-:S04]  /*a570*/  LOP3.LUT R66, R92, 0xffff, RZ, 0xc0, !PT ;  /* 0x0000ffff5c427812 */ /* 0x000fc800078ec0ff */
[----:B------:R-:W-:Y:S02]  /*a580*/  LEA R66, R66, R67, 0x18 ;  /* 0x0000004342427211 */ /* 0x000fe400078ec0ff */
[----:B------:R-:W-:-:S05]  /*a590*/  LOP3.LUT R67, R90, 0xff, RZ, 0xc0, !PT ;  /* 0x000000ff5a437812 */ /* 0x000fca00078ec0ff */
[----:B------:R-:W-:Y:S01]  /*a5a0*/  IMAD R67, R67, 0x100, R66 ;  /* 0x0000010043437824 */ /* 0x000fe200078e0242 */
[----:B------:R-:W-:-:S03]  /*a5b0*/  IADD3 R66, P0, R99, UR32, RZ ;  /* 0x0000002063427c10 */ /* 0x000fc6000ff1e0ff */
[----:B------:R-:W-:Y:S01]  /*a5c0*/  IMAD.IADD R99, R67, 0x1, R100 ;  /* 0x0000000143637824 */ /* 0x000fe200078e0264 */
[----:B------:R-:W-:-:S05]  /*a5d0*/  IADD3.X R67, R104, UR33, RZ, P0, !PT ;  /* 0x0000002168437c10 */ /* 0x000fca00087fe4ff */
[----:B------:R1:W-:Y:S04]  /*a5e0*/  STG.E desc[UR4][R66.64], R99 ;  /* 0x0000006342007986 */ /* 0x0003e8000c101904 */
.L_x_16868:
[----:B------:R-:W-:-:S07]  /*a5f0*/  IADD3 R65, R65, 0x80, RZ ;  /* 0x0000008041417810 */ /* 0x000fce0007ffe0ff */
.L_x_16803:
[----:B------:R-:W-:Y:S05]  /*a600*/  BSYNC B0 ;  /* 0x0000000000007941 */ /* 0x000fea0003800000 */
.L_x_16802:
        /* <DEDUP_REMOVED lines=29> */
.L_x_16872:
[----:B------:R-:W-:-:S07]  /*a7e0*/  IMAD.MOV.U32 R99, RZ, RZ, R70 ;  /* 0x000000ffff637224 */ /* 0x000fce00078e0046 */
.L_x_16873:
[----:B------:R-:W-:Y:S05]  /*a7f0*/  BSYNC B1 ;  /* 0x0000000000017941 */ /* 0x000fea0003800000 */
.L_x_16871:
        /* <DEDUP_REMOVED lines=16> */
.L_x_16877:
[----:B------:R-:W-:Y:S05]  /*a900*/  BSYNC B2 ;  /* 0x0000000000027941 */ /* 0x000fea0003800000 */
.L_x_16876:
        /* <DEDUP_REMOVED lines=43> */
.L_x_16875:
[----:B------:R-:W-:Y:S05]  /*abc0*/  BSYNC B1 ;  /* 0x0000000000017941 */ /* 0x000fea0003800000 */
.L_x_16874:
        /* <DEDUP_REMOVED lines=17> */
.L_x_16878:
        /* <DEDUP_REMOVED lines=12> */
.L_x_16881:
[----:B------:R-:W-:-:S07]  /*ada0*/  IMAD.MOV.U32 R89, RZ, RZ, R70 ;  /* 0x000000ffff597224 */ /* 0x000fce00078e0046 */
.L_x_16882:
[----:B------:R-:W-:Y:S05]  /*adb0*/  BSYNC B1 ;  /* 0x0000000000017941 */ /* 0x000fea0003800000 */
.L_x_16880:
        /* <DEDUP_REMOVED lines=16> */
.L_x_16886:
[----:B------:R-:W-:Y:S05]  /*aec0*/  BSYNC B2 ;  /* 0x0000000000027941 */ /* 0x000fea0003800000 */
.L_x_16885:
        /* <DEDUP_REMOVED lines=43> */
.L_x_16884:
[----:B------:R-:W-:Y:S05]  /*b180*/  BSYNC B1 ;  /* 0x0000000000017941 */ /* 0x000fea0003800000 */
.L_x_16883:
        /* <DEDUP_REMOVED lines=8> */
.L_x_16879:
        /* <DEDUP_REMOVED lines=12> */
.L_x_16888:
[----:B------:R-:W-:-:S07]  /*b2d0*/  MOV R134, R70 ;  /* 0x0000004600867202 */ /* 0x000fce0000000f00 */
.L_x_16889:
[----:B------:R-:W-:Y:S05]  /*b2e0*/  BSYNC B1 ;  /* 0x0000000000017941 */ /* 0x000fea0003800000 */
.L_x_16887:
        /* <DEDUP_REMOVED lines=16> */
.L_x_16893:
[----:B------:R-:W-:Y:S05]  /*b3f0*/  BSYNC B2 ;  /* 0x0000000000027941 */ /* 0x000fea0003800000 */
.L_x_16892:
        /* <DEDUP_REMOVED lines=43> */
.L_x_16891:
[----:B------:R-:W-:Y:S05]  /*b6b0*/  BSYNC B1 ;  /* 0x0000000000017941 */ /* 0x000fea0003800000 */
.L_x_16890:
        /* <DEDUP_REMOVED lines=11> */
.L_x_16894:
        /* <DEDUP_REMOVED lines=12> */
.L_x_16897:
[----:B------:R-:W-:-:S07]  /*b830*/  IMAD.MOV.U32 R90, RZ, RZ, R70 ;  /* 0x000000ffff5a7224 */ /* 0x000fce00078e0046 */
.L_x_16898:
[----:B------:R-:W-:Y:S05]  /*b840*/  BSYNC B1 ;  /* 0x0000000000017941 */ /* 0x000fea0003800000 */
.L_x_16896:
        /* <DEDUP_REMOVED lines=16> */
.L_x_16902:
[----:B------:R-:W-:Y:S05]  /*b950*/  BSYNC B2 ;  /* 0x0000000000027941 */ /* 0x000fea0003800000 */
.L_x_16901:
        /* <DEDUP_REMOVED lines=43> */
.L_x_16900:
[----:B------:R-:W-:Y:S05]  /*bc10*/  BSYNC B1 ;  /* 0x0000000000017941 */ /* 0x000fea0003800000 */
.L_x_16899:
        /* <DEDUP_REMOVED lines=8> */
.L_x_16895:
        /* <DEDUP_REMOVED lines=12> */
.L_x_16904:
[----:B------:R-:W-:-:S07]  /*bd60*/  MOV R134, R70 ;  /* 0x0000004600867202 */ /* 0x000fce0000000f00 */
.L_x_16905:
[----:B------:R-:W-:Y:S05]  /*bd70*/  BSYNC B1 ;  /* 0x0000000000017941 */ /* 0x000fea0003800000 */
.L_x_16903:
        /* <DEDUP_REMOVED lines=16> */
.L_x_16909:
[----:B------:R-:W-:Y:S05]  /*be80*/  BSYNC B2 ;  /* 0x0000000000027941 */ /* 0x000fea0003800000 */
.L_x_16908:
        /* <DEDUP_REMOVED lines=43> */
.L_x_16907:
[----:B------:R-:W-:Y:S05]  /*c140*/  BSYNC B1 ;  /* 0x0000000000017941 */ /* 0x000fea0003800000 */
.L_x_16906:
        /* <DEDUP_REMOVED lines=11> */
.L_x_16910:
        /* <DEDUP_REMOVED lines=12> */
.L_x_16913:
[----:B------:R-:W-:-:S07]  /*c2c0*/  IMAD.MOV.U32 R91, RZ, RZ, R70 ;  /* 0x000000ffff5b7224 */ /* 0x000fce00078e0046 */
.L_x_16914:
[----:B------:R-:W-:Y:S05]  /*c2d0*/  BSYNC B1 ;  /* 0x0000000000017941 */ /* 0x000fea0003800000 */
.L_x_16912:
        /* <DEDUP_REMOVED lines=16> */
.L_x_16918:
[----:B------:R-:W-:Y:S05]  /*c3e0*/  BSYNC B2 ;  /* 0x0000000000027941 */ /* 0x000fea0003800000 */
.L_x_16917:
        /* <DEDUP_REMOVED lines=43> */
.L_x_16916:
[----:B------:R-:W-:Y:S05]  /*c6a0*/  BSYNC B1 ;  /* 0x0000000000017941 */ /* 0x000fea0003800000 */
.L_x_16915:
        /* <DEDUP_REMOVED lines=8> */
.L_x_16911:
        /* <DEDUP_REMOVED lines=12> */
.L_x_16920:
[----:B------:R-:W-:-:S07]  /*c7f0*/  MOV R134, R70 ;  /* 0x0000004600867202 */ /* 0x000fce0000000f00 */
.L_x_16921:
[----:B------:R-:W-:Y:S05]  /*c800*/  BSYNC B1 ;  /* 0x0000000000017941 */ /* 0x000fea0003800000 */
.L_x_16919:
        /* <DEDUP_REMOVED lines=16> */
.L_x_16925:
[----:B------:R-:W-:Y:S05]  /*c910*/  BSYNC B2 ;  /* 0x0000000000027941 */ /* 0x000fea0003800000 */
.L_x_16924:
        /* <DEDUP_REMOVED lines=43> */
.L_x_16923:
[----:B------:R-:W-:Y:S05]  /*cbd0*/  BSYNC B1 ;  /* 0x0000000000017941 */ /* 0x000fea0003800000 */
.L_x_16922:
        /* <DEDUP_REMOVED lines=11> */
.L_x_16926:
        /* <DEDUP_REMOVED lines=12> */
.L_x_16929:
[----:B------:R-:W-:-:S07]  /*cd50*/  IMAD.MOV.U32 R92, RZ, RZ, R70 ;  /* 0x000000ffff5c7224 */ /* 0x000fce00078e0046 */
.L_x_16930:
[----:B------:R-:W-:Y:S05]  /*cd60*/  BSYNC B1 ;  /* 0x0000000000017941 */ /* 0x000fea0003800000 */
.L_x_16928:
        /* <DEDUP_REMOVED lines=16> */
.L_x_16934:
[----:B------:R-:W-:Y:S05]  /*ce70*/  BSYNC B2 ;  /* 0x0000000000027941 */ /* 0x000fea0003800000 */
.L_x_16933:
        /* <DEDUP_REMOVED lines=43> */
.L_x_16932:
[----:B------:R-:W-:Y:S05]  /*d130*/  BSYNC B1 ;  /* 0x0000000000017941 */ /* 0x000fea0003800000 */
.L_x_16931:
        /* <DEDUP_REMOVED lines=8> */
.L_x_16927:
        /* <DEDUP_REMOVED lines=27> */
.L_x_16935:
[----:B------:R-:W-:-:S07]  /*d370*/  VIADD R65, R65, 0x80 ;  /* 0x0000008041417836 */ /* 0x000fce0000000000 */
.L_x_16870:
[----:B------:R-:W-:Y:S05]  /*d380*/  BSYNC B0 ;  /* 0x0000000000007941 */ /* 0x000fea0003800000 */
.L_x_16869:
        /* <DEDUP_REMOVED lines=29> */
.L_x_16939:
[----:B------:R-:W-:-:S07]  /*d560*/  IMAD.MOV.U32 R99, RZ, RZ, R70 ;  /* 0x000000ffff637224 */ /* 0x000fce00078e0046 */
.L_x_16940:
[----:B------:R-:W-:Y:S05]  /*d570*/  BSYNC B1 ;  /* 0x0000000000017941 */ /* 0x000fea0003800000 */
.L_x_16938:
        /* <DEDUP_REMOVED lines=16> */
.L_x_16944:
[----:B------:R-:W-:Y:S05]  /*d680*/  BSYNC B2 ;  /* 0x0000000000027941 */ /* 0x000fea0003800000 */
.L_x_16943:
        /* <DEDUP_REMOVED lines=43> */
.L_x_16942:
[----:B------:R-:W-:Y:S05]  /*d940*/  BSYNC B1 ;  /* 0x0000000000017941 */ /* 0x000fea0003800000 */
.L_x_16941:
        /* <DEDUP_REMOVED lines=17> */
.L_x_16945:
        /* <DEDUP_REMOVED lines=12> */
.L_x_16948:
[----:B------:R-:W-:-:S07]  /*db20*/  MOV R89, R70 ;  /* 0x0000004600597202 */ /* 0x000fce0000000f00 */
.L_x_16949:
[----:B------:R-:W-:Y:S05]  /*db30*/  BSYNC B1 ;  /* 0x0000000000017941 */ /* 0x000fea0003800000 */
.L_x_16947:
        /* <DEDUP_REMOVED lines=16> */
.L_x_16953:
[----:B------:R-:W-:Y:S05]  /*dc40*/  BSYNC B2 ;  /* 0x0000000000027941 */ /* 0x000fea0003800000 */
.L_x_16952:
        /* <DEDUP_REMOVED lines=43> */
.L_x_16951:
[----:B------:R-:W-:Y:S05]  /*df00*/  BSYNC B1 ;  /* 0x0000000000017941 */ /* 0x000fea0003800000 */
.L_x_16950:
        /* <DEDUP_REMOVED lines=8> */
.L_x_16946:
        /* <DEDUP_REMOVED lines=12> */
.L_x_16955:
[----:B------:R-:W-:-:S07]  /*e050*/  IMAD.MOV.U32 R134, RZ, RZ, R70 ;  /* 0x000000ffff867224 */ /* 0x000fce00078e0046 */
.L_x_16956:
[----:B------:R-:W-:Y:S05]  /*e060*/  BSYNC B1 ;  /* 0x0000000000017941 */ /* 0x000fea0003800000 */
.L_x_16954:
        /* <DEDUP_REMOVED lines=16> */
.L_x_16960:
[----:B------:R-:W-:Y:S05]  /*e170*/  BSYNC B2 ;  /* 0x0000000000027941 */ /* 0x000fea0003800000 */
.L_x_16959:
        /* <DEDUP_REMOVED lines=43> */
.L_x_16958:
[----:B------:R-:W-:Y:S05]  /*e430*/  BSYNC B1 ;  /* 0x0000000000017941 */ /* 0x000fea0003800000 */
.L_x_16957:
        /* <DEDUP_REMOVED lines=11> */
.L_x_16961:
        /* <DEDUP_REMOVED lines=12> */
.L_x_16964:
[----:B------:R-:W-:-:S07]  /*e5b0*/  MOV R90, R70 ;  /* 0x00000046005a7202 */ /* 0x000fce0000000f00 */
.L_x_16965:
[----:B------:R-:W-:Y:S05]  /*e5c0*/  BSYNC B1 ;  /* 0x0000000000017941 */ /* 0x000fea0003800000 */
.L_x_16963:
        /* <DEDUP_REMOVED lines=16> */
.L_x_16969:
[----:B------:R-:W-:Y:S05]  /*e6d0*/  BSYNC B2 ;  /* 0x0000000000027941 */ /* 0x000fea0003800000 */
.L_x_16968:
        /* <DEDUP_REMOVED lines=43> */
.L_x_16967:
[----:B------:R-:W-:Y:S05]  /*e990*/  BSYNC B1 ;  /* 0x0000000000017941 */ /* 0x000fea0003800000 */
.L_x_16966:
        /* <DEDUP_REMOVED lines=8> */
.L_x_16962:
        /* <DEDUP_REMOVED lines=12> */
.L_x_16971:
[----:B------:R-:W-:-:S07]  /*eae0*/  IMAD.MOV.U32 R134, RZ, RZ, R70 ;  /* 0x000000ffff867224 */ /* 0x000fce00078e0046 */
.L_x_16972:
[----:B------:R-:W-:Y:S05]  /*eaf0*/  BSYNC B1 ;  /* 0x0000000000017941 */ /* 0x000fea0003800000 */
.L_x_16970:
        /* <DEDUP_REMOVED lines=16> */
.L_x_16976:
[----:B------:R-:W-:Y:S05]  /*ec00*/  BSYNC B2 ;  /* 0x0000000000027941 */ /* 0x000fea0003800000 */
.L_x_16975:
        /* <DEDUP_REMOVED lines=43> */
.L_x_16974:
[----:B------:R-:W-:Y:S05]  /*eec0*/  BSYNC B1 ;  /* 0x0000000000017941 */ /* 0x000fea0003800000 */
.L_x_16973:
        /* <DEDUP_REMOVED lines=11> */
.L_x_16977:
        /* <DEDUP_REMOVED lines=12> */
.L_x_16980:
[----:B------:R-:W-:-:S07]  /*f040*/  MOV R91, R70 ;  /* 0x00000046005b7202 */ /* 0x000fce0000000f00 */
.L_x_16981:
[----:B------:R-:W-:Y:S05]  /*f050*/  BSYNC B1 ;  /* 0x0000000000017941 */ /* 0x000fea0003800000 */
.L_x_16979:
        /* <DEDUP_REMOVED lines=16> */
.L_x_16985:
[----:B------:R-:W-:Y:S05]  /*f160*/  BSYNC B2 ;  /* 0x0000000000027941 */ /* 0x000fea0003800000 */
.L_x_16984:
        /* <DEDUP_REMOVED lines=43> */
.L_x_16983:
[----:B------:R-:W-:Y:S05]  /*f420*/  BSYNC B1 ;  /* 0x0000000000017941 */ /* 0x000fea0003800000 */
.L_x_16982:
        /* <DEDUP_REMOVED lines=8> */
.L_x_16978:
        /* <DEDUP_REMOVED lines=12> */
.L_x_16987:
[----:B------:R-:W-:-:S07]  /*f570*/  IMAD.MOV.U32 R134, RZ, RZ, R70 ;  /* 0x000000ffff867224 */ /* 0x000fce00078e0046 */
.L_x_16988:
[----:B------:R-:W-:Y:S05]  /*f580*/  BSYNC B1 ;  /* 0x0000000000017941 */ /* 0x000fea0003800000 */
.L_x_16986:
        /* <DEDUP_REMOVED lines=16> */
.L_x_16992:
[----:B------:R-:W-:Y:S05]  /*f690*/  BSYNC B2 ;  /* 0x0000000000027941 */ /* 0x000fea0003800000 */
.L_x_16991:
        /* <DEDUP_REMOVED lines=43> */
.L_x_16990:
[----:B------:R-:W-:Y:S05]  /*f950*/  BSYNC B1 ;  /* 0x0000000000017941 */ /* 0x000fea0003800000 */
.L_x_16989:
        /* <DEDUP_REMOVED lines=11> */
.L_x_16993:
        /* <DEDUP_REMOVED lines=12> */
.L_x_16996:
[----:B------:R-:W-:-:S07]  /*fad0*/  MOV R92, R70 ;  /* 0x00000046005c7202 */ /* 0x000fce0000000f00 */
.L_x_16997:
[----:B------:R-:W-:Y:S05]  /*fae0*/  BSYNC B1 ;  /* 0x0000000000017941 */ /* 0x000fea0003800000 */
.L_x_16995:
        /* <DEDUP_REMOVED lines=16> */
.L_x_17001:
[----:B------:R-:W-:Y:S05]  /*fbf0*/  BSYNC B2 ;  /* 0x0000000000027941 */ /* 0x000fea0003800000 */
.L_x_17000:
        /* <DEDUP_REMOVED lines=43> */
.L_x_16999:
[----:B------:R-:W-:Y:S05]  /*feb0*/  BSYNC B1 ;  /* 0x0000000000017941 */ /* 0x000fea0003800000 */
.L_x_16998:
        /* <DEDUP_REMOVED lines=8> */
.L_x_16994:
        /* <DEDUP_REMOVED lines=27> */
.L_x_17002:
[----:B------:R-:W-:-:S07]  /*100f0*/  VIADD R65, R65, 0x80 ;  /* 0x0000008041417836 */ /* 0x000fce0000000000 */
.L_x_16937:
[----:B------:R-:W-:Y:S05]  /*10100*/  BSYNC B0 ;  /* 0x0000000000007941 */ /* 0x000fea0003800000 */
.L_x_16936:
        /* <DEDUP_REMOVED lines=29> */
.L_x_17006:
[----:B------:R-:W-:-:S07]  /*102e0*/  MOV R99, R70 ;  /* 0x0000004600637202 */ /* 0x000fce0000000f00 */
.L_x_17007:
[----:B------:R-:W-:Y:S05]  /*102f0*/  BSYNC B1 ;  /* 0x0000000000017941 */ /* 0x000fea0003800000 */
.L_x_17005:
        /* <DEDUP_REMOVED lines=16> */
.L_x_17011:
[----:B------:R-:W-:Y:S05]  /*10400*/  BSYNC B2 ;  /* 0x0000000000027941 */ /* 0x000fea0003800000 */
.L_x_17010:
        /* <DEDUP_REMOVED lines=43> */
.L_x_17009:
[----:B------:R-:W-:Y:S05]  /*106c0*/  BSYNC B1 ;  /* 0x0000000000017941 */ /* 0x000fea0003800000 */
.L_x_17008:
        /* <DEDUP_REMOVED lines=17> */
.L_x_17012:
        /* <DEDUP_REMOVED lines=12> */
.L_x_17015:
[----:B------:R-:W-:-:S07]  /*108a0*/  IMAD.MOV.U32 R89, RZ, RZ, R70 ;  /* 0x000000ffff597224 */ /* 0x000fce00078e0046 */
.L_x_17016:
[----:B------:R-:W-:Y:S05]  /*108b0*/  BSYNC B1 ;  /* 0x0000000000017941 */ /* 0x000fea0003800000 */
.L_x_17014:
        /* <DEDUP_REMOVED lines=16> */
.L_x_17020:
[----:B------:R-:W-:Y:S05]  /*109c0*/  BSYNC B2 ;  /* 0x0000000000027941 */ /* 0x000fea0003800000 */
.L_x_17019:
        /* <DEDUP_REMOVED lines=43> */
.L_x_17018:
[----:B------:R-:W-:Y:S05]  /*10c80*/  BSYNC B1 ;  /* 0x0000000000017941 */ /* 0x000fea0003800000 */
.L_x_17017:
        /* <DEDUP_REMOVED lines=8> */
.L_x_17013:
        /* <DEDUP_REMOVED lines=12> */
.L_x_17022:
[----:B------:R-:W-:-:S07]  /*10dd0*/  IMAD.MOV.U32 R134, RZ, RZ, R70 ;  /* 0x000000ffff867224 */ /* 0x000fce00078e0046 */
.L_x_17023:
[----:B------:R-:W-:Y:S05]  /*10de0*/  BSYNC B1 ;  /* 0x0000000000017941 */ /* 0x000fea0003800000 */
.L_x_17021:
        /* <DEDUP_REMOVED lines=16> */
.L_x_17027:
[----:B------:R-:W-:Y:S05]  /*10ef0*/  BSYNC B2 ;  /* 0x0000000000027941 */ /* 0x000fea0003800000 */
.L_x_17026:
        /* <DEDUP_REMOVED lines=43> */
.L_x_17025:
[----:B------:R-:W-:Y:S05]  /*111b0*/  BSYNC B1 ;  /* 0x0000000000017941 */ /* 0x000fea0003800000 */
.L_x_17024:
        /* <DEDUP_REMOVED lines=11> */
.L_x_17028:
        /* <DEDUP_REMOVED lines=12> */
.L_x_17031:
[----:B------:R-:W-:-:S07]  /*11330*/  IMAD.MOV.U32 R90, RZ, RZ, R70 ;  /* 0x000000ffff5a7224 */ /* 0x000fce00078e0046 */
.L_x_17032:
[----:B------:R-:W-:Y:S05]  /*11340*/  BSYNC B1 ;  /* 0x0000000000017941 */ /* 0x000fea0003800000 */
.L_x_17030:
        /* <DEDUP_REMOVED lines=16> */
.L_x_17036:
[----:B------:R-:W-:Y:S05]  /*11450*/  BSYNC B2 ;  /* 0x0000000000027941 */ /* 0x000fea0003800000 */
.L_x_17035:
        /* <DEDUP_REMOVED lines=43> */
.L_x_17034:
[----:B------:R-:W-:Y:S05]  /*11710*/  BSYNC B1 ;  /* 0x0000000000017941 */ /* 0x000fea0003800000 */
.L_x_17033:
        /* <DEDUP_REMOVED lines=8> */
.L_x_17029:
        /* <DEDUP_REMOVED lines=12> */
.L_x_17038:
[----:B------:R-:W-:-:S07]  /*11860*/  IMAD.MOV.U32 R134, RZ, RZ, R70 ;  /* 0x000000ffff867224 */ /* 0x000fce00078e0046 */
.L_x_17039:
[----:B------:R-:W-:Y:S05]  /*11870*/  BSYNC B1 ;  /* 0x0000000000017941 */ /* 0x000fea0003800000 */
.L_x_17037:
        /* <DEDUP_REMOVED lines=16> */
.L_x_17043:
[----:B------:R-:W-:Y:S05]  /*11980*/  BSYNC B2 ;  /* 0x0000000000027941 */ /* 0x000fea0003800000 */
.L_x_17042:
        /* <DEDUP_REMOVED lines=43> */
.L_x_17041:
[----:B------:R-:W-:Y:S05]  /*11c40*/  BSYNC B1 ;  /* 0x0000000000017941 */ /* 0x000fea0003800000 */
.L_x_17040:
        /* <DEDUP_REMOVED lines=11> */
.L_x_17044:
        /* <DEDUP_REMOVED lines=12> */
.L_x_17047:
[----:B------:R-:W-:-:S07]  /*11dc0*/  IMAD.MOV.U32 R91, RZ, RZ, R70 ;  /* 0x000000ffff5b7224 */ /* 0x000fce00078e0046 */
.L_x_17048:
[----:B------:R-:W-:Y:S05]  /*11dd0*/  BSYNC B1 ;  /* 0x0000000000017941 */ /* 0x000fea0003800000 */
.L_x_17046:
        /* <DEDUP_REMOVED lines=16> */
.L_x_17052:
[----:B------:R-:W-:Y:S05]  /*11ee0*/  BSYNC B2 ;  /* 0x0000000000027941 */ /* 0x000fea0003800000 */
.L_x_17051:
        /* <DEDUP_REMOVED lines=43> */
.L_x_17050:
[----:B------:R-:W-:Y:S05]  /*121a0*/  BSYNC B1 ;  /* 0x0000000000017941 */ /* 0x000fea0003800000 */
.L_x_17049:
        /* <DEDUP_REMOVED lines=8> */
.L_x_17045:
        /* <DEDUP_REMOVED lines=12> */
.L_x_17054:
[----:B------:R-:W-:-:S07]  /*122f0*/  IMAD.MOV.U32 R134, RZ, RZ, R70 ;  /* 0x000000ffff867224 */ /* 0x000fce00078e0046 */
.L_x_17055:
[----:B------:R-:W-:Y:S05]  /*12300*/  BSYNC B1 ;  /* 0x0000000000017941 */ /* 0x000fea0003800000 */
.L_x_17053:
        /* <DEDUP_REMOVED lines=16> */
.L_x_17059:
[----:B------:R-:W-:Y:S05]  /*12410*/  BSYNC B2 ;  /* 0x0000000000027941 */ /* 0x000fea0003800000 */
.L_x_17058:
        /* <DEDUP_REMOVED lines=43> */
.L_x_17057:
[----:B------:R-:W-:Y:S05]  /*126d0*/  BSYNC B1 ;  /* 0x0000000000017941 */ /* 0x000fea0003800000 */
.L_x_17056:
        /* <DEDUP_REMOVED lines=11> */
.L_x_17060:
        /* <DEDUP_REMOVED lines=12> */
.L_x_17063:
[----:B------:R-:W-:-:S07]  /*12850*/  IMAD.MOV.U32 R92, RZ, RZ, R70 ;  /* 0x000000ffff5c7224 */ /* 0x000fce00078e0046 */
.L_x_17064:
[----:B------:R-:W-:Y:S05]  /*12860*/  BSYNC B1 ;  /* 0x0000000000017941 */ /* 0x000fea0003800000 */
.L_x_17062:
        /* <DEDUP_REMOVED lines=16> */
.L_x_17068:
[----:B------:R-:W-:Y:S05]  /*12970*/  BSYNC B2 ;  /* 0x0000000000027941 */ /* 0x000fea0003800000 */
.L_x_17067:
        /* <DEDUP_REMOVED lines=43> */
.L_x_17066:
[----:B------:R-:W-:Y:S05]  /*12c30*/  BSYNC B1 ;  /* 0x0000000000017941 */ /* 0x000fea0003800000 */
.L_x_17065:
        /* <DEDUP_REMOVED lines=8> */
.L_x_17061:
[----:B------:R-:W-:Y:S01]  /*12cc0*/  ISETP.NE.AND P0, PT, R99, RZ, PT ;  /* 0x000000ff6300720c */ /* 0x000fe20003f05270 */
[C---:B------:R-:W-:Y:S01]  /*12cd0*/  IMAD.SHL.U32 R99, R65.reuse, 0x4, RZ ;  /* 0x0000000441637824 */ /* 0x040fe200078e00ff */
[----:B------:R-:W-:Y:S02]  /*12ce0*/  SEL R102, RZ, 0x1000000, P5 ;  /* 0x01000000ff667807 */ /* 0x000fe40002800000 */
[----:B------:R-:W-:Y:S02]  /*12cf0*/  SEL R134, RZ, 0x1, P0 ;  /* 0x00000001ff867807 */ /* 0x000fe40000000000 */
[----:B------:R-:W-:Y:S02]  /*12d00*/  LEA R66, P0, R65, UR28, 0x4 ;  /* 0x0000001c41427c11 */ /* 0x000fe4000f8020ff */
[----:B------:R-:W-:Y:S02]  /*12d10*/  SEL R103, RZ, 0x10000, P4 ;  /* 0x00010000ff677807 */ /* 0x000fe40002000000 */
[----:B------:R-:W-:-:S02]  /*12d20*/  SEL R104, RZ, 0x100, P3 ;  /* 0x00000100ff687807 */ /* 0x000fc40001800000 */
[----:B------:R-:W-:Y:S02]  /*12d30*/  LEA.HI.X R67, R65, UR29, RZ, 0x4, P0 ;  /* 0x0000001d41437c11 */ /* 0x000fe400080f24ff */
[----:B------:R-:W-:Y:S02]  /*12d40*/  SHF.R.U32.HI R65, RZ, 0x1e, R65 ;  /* 0x0000001eff417819 */ /* 0x000fe40000011641 */
[----:B------:R-:W-:Y:S01]  /*12d50*/  IADD3 R100, P0, R99, UR30, RZ ;  /* 0x0000001e63647c10 */ /* 0x000fe2000ff1e0ff */
[----:B------:R2:W-:Y:S01]  /*12d60*/  STG.E.128 desc[UR4][R66.64], R60 ;  /* 0x0000003c42007986 */ /* 0x0005e2000c101d04 */
[----:B------:R-:W-:Y:S02]  /*12d70*/  IADD3 R103, R104, R102, R103 ;  /* 0x0000006668677210 */ /* 0x000fe40007ffe067 */
[----:B------:R-:W-:Y:S02]  /*12d80*/  IADD3.X R101, R65, UR31, RZ, P0, !PT ;  /* 0x0000001f41657c10 */ /* 0x000fe400087fe4ff */
[----:B------:R-:W-:-:S05]  /*12d90*/  IADD3 R103, R103, R134, RZ ;  /* 0x0000008667677210 */ /* 0x000fca0007ffe0ff */
[----:B------:R2:W-:Y:S01]  /*12da0*/  STG.E desc[UR4][R100.64], R103 ;  /* 0x0000006764007986 */ /* 0x0005e2000c101904 */
[----:B------:R-:W-:Y:S05]  /*12db0*/  @!P1 BRA `(.L_x_17004) ;  /* 0x00000000002c9947 */ /* 0x000fea0003800000 */
[----:B--2---:R-:W-:Y:S01]  /*12dc0*/  IMAD.U32 R66, R91, 0x10000, RZ ;  /* 0x000100005b427824 */ /* 0x004fe200078e00ff */
[----:B------:R-:W-:-:S04]  /*12dd0*/  LOP3.LUT R100, R89, 0xff, RZ, 0xc0, !PT ;  /* 0x000000ff59647812 */ /* 0x000fc800078ec0ff */
[----:B------:R-:W-:Y:S02]  /*12de0*/  LOP3.LUT R67, R66, 0xff0000, RZ, 0xc0, !PT ;  /* 0x00ff000042437812 */ /* 0x000fe400078ec0ff */
[----:B------:R-:W-:-:S04]  /*12df0*/  LOP3.LUT R66, R92, 0xffff, RZ, 0xc0, !PT ;  /* 0x0000ffff5c427812 */ /* 0x000fc800078ec0ff */
[----:B------:R-:W-:Y:S02]  /*12e00*/  LEA R66, R66, R67, 0x18 ;  /* 0x0000004342427211 */ /* 0x000fe400078ec0ff */
[----:B------:R-:W-:-:S05]  /*12e10*/  LOP3.LUT R67, R90, 0xff, RZ, 0xc0, !PT ;  /* 0x000000ff5a437812 */ /* 0x000fca00078ec0ff */
[----:B------:R-:W-:Y:S01]  /*12e20*/  IMAD R67, R67, 0x100, R66 ;  /* 0x0000010043437824 */ /* 0x000fe200078e0242 */
[----:B------:R-:W-:-:S04]  /*12e30*/  IADD3 R66, P0, R99, UR32, RZ ;  /* 0x0000002063427c10 */ /* 0x000fc8000ff1e0ff */
[----:B------:R-:W-:Y:S02]  /*12e40*/  IADD3 R99, R67, R100, RZ ;  /* 0x0000006443637210 */ /* 0x000fe40007ffe0ff */
[----:B------:R-:W-:-:S05]  /*12e50*/  IADD3.X R67, R65, UR33, RZ, P0, !PT ;  /* 0x0000002141437c10 */ /* 0x000fca00087fe4ff */
[----:B------:R3:W-:Y:S02]  /*12e60*/  STG.E desc[UR4][R66.64], R99 ;  /* 0x0000006342007986 */ /* 0x0007e4000c101904 */
.L_x_17004:
[----:B------:R-:W-:Y:S05]  /*12e70*/  BSYNC B0 ;  /* 0x0000000000007941 */ /* 0x000fea0003800000 */
.L_x_17003:
[----:B0123--:R-:W-:Y:S01]  /*12e80*/  FADD.FTZ R66, RZ, R40 ;  /* 0x00000028ff427221 */ /* 0x00ffe20000010000 */
[----:B------:R-:W-:Y:S01]  /*12e90*/  ISETP.NE.AND P0, PT, R0, RZ, PT ;  /* 0x000000ff0000720c */ /* 0x000fe20003f05270 */
[----:B------:R-:W-:Y:S01]  /*12ea0*/  UMOV UR25, 0xffffffff ;  /* 0xffffffff00197882 */ /* 0x000fe20000000000 */
[C---:B------:R-:W-:Y:S01]  /*12eb0*/  ISETP.GT.U32.AND P5, PT, R84.reuse, 0xff, PT ;  /* 0x000000ff5400780c */ /* 0x040fe20003fa4070 */
[----:B------:R-:W-:Y:S01]  /*12ec0*/  FADD.FTZ R65, R41, R66 ;  /* 0x0000004229417221 */ /* 0x000fe20000010000 */
[C---:B------:R-:W-:Y:S02]  /*12ed0*/  ISETP.GT.U32.AND P4, PT, R84.reuse, 0x17f, PT ;  /* 0x0000017f5400780c */ /* 0x040fe40003f84070 */
[----:B------:R-:W-:Y:S01]  /*12ee0*/  ISETP.GT.U32.AND P3, PT, R84, 0x1ff, PT ;  /* 0x000001ff5400780c */ /* 0x000fe20003f64070 */
[----:B------:R-:W-:Y:S01]  /*12ef0*/  FADD.FTZ R66, R42, R65 ;  /* 0x000000412a427221 */ /* 0x000fe20000010000 */
[C---:B------:R-:W-:Y:S02]  /*12f00*/  ISETP.GT.U32.AND P2, PT, R84.reuse, 0x27f, PT ;  /* 0x0000027f5400780c */ /* 0x040fe40003f44070 */
[----:B------:R-:W-:Y:S01]  /*12f10*/  ISETP.GT.U32.AND P1, PT, R84, 0x2ff, PT ;  /* 0x000002ff5400780c */ /* 0x000fe20003f24070 */
[----:B------:R-:W-:Y:S01]  /*12f20*/  FADD.FTZ R66, R43, R66 ;  /* 0x000000422b427221 */ /* 0x000fe20000010000 */
[----:B------:R-:W-:-:S04]  /*12f30*/  LOP3.LUT P6, RZ, R88, 0x1f, RZ, 0xc0, !PT ;  /* 0x0000001f58ff7812 */ /* 0x000fc800078cc0ff */
[----:B------:R-:W-:Y:S02]  /*12f40*/  FSEL R65, R66, RZ, P0 ;  /* 0x000000ff42417208 */ /* 0x000fe40000000000 */
[----:B------:R-:W-:-:S03]  /*12f50*/  LOP3.LUT P0, RZ, R64, 0xff, RZ, 0xc0, !PT ;  /* 0x000000ff40ff7812 */ /* 0x000fc6000780c0ff */
        /* <DEDUP_REMOVED lines=19> */
[----:B------:R-:W-:Y:S01]  /*13090*/  @P1 FADD.FTZ R65, R63, R66 ;  /* 0x000000423f411221 */ /* 0x000fe20000010000 */
[----:B------:R-:W-:-:S04]  /*130a0*/  SHF.R.U32.HI R66, RZ, 0x5, R88 ;  /* 0x00000005ff427819 */ /* 0x000fc80000011658 */
[----:B------:R-:W-:-:S05]  /*130b0*/  LOP3.LUT R67, R66, 0x7fffffc, RZ, 0xc0, !PT ;  /* 0x07fffffc42437812 */ /* 0x000fca00078ec0ff */
[----:B------:R-:W-:Y:S01]  /*130c0*/  @!P0 VIADD R67, R67, 0x4 ;  /* 0x0000000443438836 */ /* 0x000fe20000000000 */
[----:B------:R-:W-:Y:S06]  /*130d0*/  BRA.DIV UR25, `(.L_x_17069) ;  /* 0x0000001219d47947 */ /* 0x000fec000b800000 */
[----:B------:R-:W0:Y:S01]  /*130e0*/  SHFL.BFLY PT, R102, R65, 0x1, 0x1f ;  /* 0x0c201f0041667f89 */ /* 0x000e2200000e0000 */
[----:B------:R-:W-:Y:S01]  /*130f0*/  ISETP.NE.AND P6, PT, R0, RZ, PT ;  /* 0x000000ff0000720c */ /* 0x000fe20003fc5270 */
        /* <DEDUP_REMOVED lines=68> */
.L_x_17093:
[----:B------:R-:W-:Y:S01]  /*13540*/  LOP3.LUT P1, RZ, R88, 0x1f, RZ, 0xc0, !PT ;  /* 0x0000001f58ff7812 */ /* 0x000fe2000782c0ff */
[----:B-1----:R-:W-:Y:S01]  /*13550*/  FADD.FTZ R65, R163, R102 ;  /* 0x00000066a3417221 */ /* 0x002fe20000010000 */
[----:B------:R-:W-:Y:S01]  /*13560*/  LOP3.LUT R66, R66, 0x3, RZ, 0xc0, !PT ;  /* 0x0000000342427812 */ /* 0x000fe200078ec0ff */
[----:B------:R-:W-:Y:S10]  /*13570*/  WARPSYNC.ALL ;  /* 0x0000000000007948 */ /* 0x000ff40003800000 */
[----:B------:R-:W1:Y:S01]  /*13580*/  @!P1 S2R R100, SR_CgaCtaId ;  /* 0x0000000000649919 */ /* 0x000e620000008800 */
[----:B------:R-:W-:-:S04]  /*13590*/  @!P1 MOV R99, 0x400 ;  /* 0x0000040000639802 */ /* 0x000fc80000000f00 */
[----:B-1----:R-:W-:Y:S02]  /*135a0*/  @!P1 LEA R100, R100, R99, 0x18 ;  /* 0x0000006364649211 */ /* 0x002fe400078ec0ff */
[----:B------:R-:W-:-:S05]  /*135b0*/  @!P1 IADD3 R99, R67, R66, RZ ;  /* 0x0000004243639210 */ /* 0x000fca0007ffe0ff */
[----:B------:R-:W-:Y:S01]  /*135c0*/  @!P1 IMAD R99, R99, 0x8, R100 ;  /* 0x0000000863639824 */ /* 0x000fe200078e0264 */
[----:B------:R-:W-:-:S04]  /*135d0*/  LOP3.LUT R100, R88, 0x1f, RZ, 0xc0, !PT ;  /* 0x0000001f58647812 */ /* 0x000fc800078ec0ff */
[----:B------:R1:W-:Y:S01]  /*135e0*/  @!P1 STS.64 [R99], R64 ;  /* 0x0000004063009388 */ /* 0x0003e20000000a00 */
[----:B------:R-:W-:-:S13]  /*135f0*/  ISETP.GT.U32.AND P1, PT, R100, 0x3, PT ;  /* 0x000000036400780c */ /* 0x000fda0003f24070 */
[----:B-1----:R-:W1:Y:S01]  /*13600*/  @!P1 S2R R65, SR_CgaCtaId ;  /* 0x0000000000419919 */ /* 0x002e620000008800 */
[----:B------:R-:W-:Y:S01]  /*13610*/  @!P1 MOV R64, 0x400 ;  /* 0x0000040000409802 */ /* 0x000fe20000000f00 */
[----:B------:R-:W-:Y:S01]  /*13620*/  HFMA2.MMA R104, -RZ, RZ, 0, 0 ;  /* 0x00000000ff687435 */ /* 0x000fe200000001ff */
[----:B------:R-:W-:Y:S01]  /*13630*/  @!P1 IADD3 R67, R67, R100, RZ ;  /* 0x0000006443439210 */ /* 0x000fe20007ffe0ff */
[----:B------:R-:W-:Y:S01]  /*13640*/  BAR.SYNC.DEFER_BLOCKING 0x0 ;  /* 0x0000000000007b1d */ /* 0x000fe20000010000 */
[----:B------:R-:W-:-:S03]  /*13650*/  ISETP.NE.AND P2, PT, R0, RZ, PT ;  /* 0x000000ff0000720c */ /* 0x000fc60003f45270 */
[----:B------:R-:W-:Y:S02]  /*13660*/  @!P1 IMAD.MOV.U32 R104, RZ, RZ, R165 ;  /* 0x000000ffff689224 */ /* 0x000fe400078e00a5 */
[----:B------:R-:W-:Y:S03]  /*13670*/  BSSY B0, `(.L_x_17070) ;  /* 0x0000050000007945 */ /* 0x000fe60003800000 */
[----:B------:R-:W-:Y:S02]  /*13680*/  I2FP.F32.S32 R99, R104 ;  /* 0x0000006800637245 */ /* 0x000fe40000201400 */
[----:B-1----:R-:W-:-:S05]  /*13690*/  @!P1 LEA R64, R65, R64, 0x18 ;  /* 0x0000004041409211 */ /* 0x002fca00078ec0ff */
[----:B------:R-:W-:Y:S01]  /*136a0*/  @!P1 IMAD R103, R67, 0x8, R64 ;  /* 0x0000000843679824 */ /* 0x000fe200078e0240 */
[----:B------:R-:W-:Y:S01]  /*136b0*/  CS2R R64, SRZ ;  /* 0x0000000000407805 */ /* 0x000fe2000001ff00 */
[----:B------:R-:W1:Y:S05]  /*136c0*/  SHFL.DOWN PT, R67, R104, 0x2, 0x1f ;  /* 0x08401f0068437f89 */ /* 0x000e6a00000e0000 */
[----:B------:R-:W2:Y:S01]  /*136d0*/  @!P1 LDS.64 R64, [R103] ;  /* 0x0000000067409984 */ /* 0x000ea20000000a00 */
[----:B------:R-:W-:Y:S02]  /*136e0*/  PLOP3.LUT P1, PT, PT, PT, UP0, 0x40, 0x0 ;  /* 0x000000000000781c */ /* 0x000fe40003f2e808 */
[----:B-1----:R-:W-:-:S02]  /*136f0*/  IADD3 R134, R67, R104, RZ ;  /* 0x0000006843867210 */ /* 0x002fc40007ffe0ff */
[----:B------:R-:W-:Y:S02]  /*13700*/  I2FP.F32.S32 R67, R67 ;  /* 0x0000004300437245 */ /* 0x000fe40000201400 */
[----:B------:R-:W-:Y:S01]  /*13710*/  I2FP.F32.S32 R100, R134 ;  /* 0x0000008600647245 */ /* 0x000fe20000201400 */
[----:B0-----:R-:W0:Y:S03]  /*13720*/  SHFL.DOWN PT, R163, R134, 0x1, 0x1f ;  /* 0x08201f0086a37f89 */ /* 0x001e2600000e0000 */
[----:B------:R-:W1:Y:S01]  /*13730*/  MUFU.RCP R101, R100 ;  /* 0x0000006400657308 */ /* 0x000e620000001000 */
[----:B--2---:R-:W2:Y:S01]  /*13740*/  SHFL.DOWN PT, R102, R64, 0x2, 0x1f ;  /* 0x08401f0040667f89 */ /* 0x004ea200000e0000 */
[----:B0-----:R-:W-:Y:S01]  /*13750*/  IMAD.IADD R134, R134, 0x1, R163 ;  /* 0x0000000186867824 */ /* 0x001fe200078e02a3 */
[----:B------:R-:W-:-:S04]  /*13760*/  I2FP.F32.S32 R163, R163 ;  /* 0x000000a300a37245 */ /* 0x000fc80000201400 */
[----:B------:R-:W-:-:S06]  /*13770*/  I2FP.F32.S32 R134, R134 ;  /* 0x0000008600867245 */ /* 0x000fcc0000201400 */
[----:B------:R-:W0:Y:S01]  /*13780*/  MUFU.RCP R134, R134 ;  /* 0x0000008600867308 */ /* 0x000e220000001000 */
[----:B--2---:R-:W-:-:S04]  /*13790*/  FMUL.FTZ R103, R102, R67 ;  /* 0x0000004366677220 */ /* 0x004fc80000410000 */
[----:B------:R-:W-:Y:S01]  /*137a0*/  FFMA.FTZ R103, R99, R64, R103 ;  /* 0x0000004063677223 */ /* 0x000fe20000010067 */
[----:B------:R-:W-:-:S03]  /*137b0*/  FADD.FTZ R64, -R102, R64 ;  /* 0x0000004066407221 */ /* 0x000fc60000010100 */
[----:B-1----:R-:W-:Y:S01]  /*137c0*/  FMUL.FTZ R103, R101, R103 ;  /* 0x0000006765677220 */ /* 0x002fe20000410000 */
[----:B------:R-:W-:-:S04]  /*137d0*/  FMUL.FTZ R64, R64, R64 ;  /* 0x0000004040407220 */ /* 0x000fc80000410000 */
[----:B------:R-:W-:Y:S01]  /*137e0*/  FMUL.FTZ R64, R64, R99 ;  /* 0x0000006340407220 */ /* 0x000fe20000410000 */
[----:B------:R-:W1:Y:S03]  /*137f0*/  SHFL.DOWN PT, R104, R103, 0x1, 0x1f ;  /* 0x08201f0067687f89 */ /* 0x000e6600000e0000 */
[----:B------:R-:W-:Y:S02]  /*13800*/  FMUL.FTZ R64, R64, R67 ;  /* 0x0000004340407220 */ /* 0x000fe40000410000 */
[----:B------:R-:W2:Y:S01]  /*13810*/  SHFL.DOWN PT, R67, R65, 0x2, 0x1f ;  /* 0x08401f0041437f89 */ /* 0x000ea200000e0000 */
[----:B-1----:R-:W-:-:S04]  /*13820*/  FMUL.FTZ R102, R104, R163 ;  /* 0x000000a368667220 */ /* 0x002fc80000410000 */
[----:B------:R-:W-:Y:S01]  /*13830*/  FFMA.FTZ R102, R100, R103, R102 ;  /* 0x0000006764667223 */ /* 0x000fe20000010066 */
[----:B--2---:R-:W-:Y:S01]  /*13840*/  FADD.FTZ R67, R67, R65 ;  /* 0x0000004143437221 */ /* 0x004fe20000010000 */
[----:B------:R-:W-:Y:S02]  /*13850*/  FADD.FTZ R103, R103, -R104 ;  /* 0x8000006867677221 */ /* 0x000fe40000010000 */
[----:B0-----:R-:W-:Y:S01]  /*13860*/  FMUL.FTZ R102, R134, R102 ;  /* 0x0000006686667220 */ /* 0x001fe20000410000 */
[----:B------:R-:W-:Y:S01]  /*13870*/  FFMA.FTZ R101, R101, R64, R67 ;  /* 0x0000004065657223 */ /* 0x000fe20000010043 */
[----:B------:R-:W-:Y:S01]  /*13880*/  FMUL.FTZ R103, R103, R103 ;  /* 0x0000006767677220 */ /* 0x000fe20000410000 */
[----:B------:R-:W0:Y:S03]  /*13890*/  LDC R104, c[0x0][0x2d8] ;  /* 0x0000b600ff687b82 */ /* 0x000e260000000800 */
[----:B------:R-:W1:Y:S01]  /*138a0*/  SHFL.DOWN PT, R64, R101, 0x1, 0x1f ;  /* 0x08201f0065407f89 */ /* 0x000e6200000e0000 */
[----:B------:R-:W-:-:S03]  /*138b0*/  FMUL.FTZ R100, R100, R103 ;  /* 0x0000006764647220 */ /* 0x000fc60000410000 */
[----:B------:R-:W2:Y:S01]  /*138c0*/  SHFL.IDX PT, R102, R102, RZ, 0x1f ;  /* 0x00001fff66667589 */ /* 0x000ea200000e0000 */
[----:B------:R-:W-:Y:S01]  /*138d0*/  FMUL.FTZ R100, R100, R163 ;  /* 0x000000a364647220 */ /* 0x000fe20000410000 */
[----:B-1----:R-:W-:-:S04]  /*138e0*/  FADD.FTZ R67, R101, R64 ;  /* 0x0000004065437221 */ /* 0x002fc80000010000 */
[----:B------:R-:W-:Y:S01]  /*138f0*/  FFMA.FTZ R100, R134, R100, R67 ;  /* 0x0000006486647223 */ /* 0x000fe20000010043 */
[----:B--2---:R-:W-:-:S04]  /*13900*/  FMUL.FTZ R99, R102, R102 ;  /* 0x0000006666637220 */ /* 0x004fc80000410000 */
[----:B------:R-:W0:Y:S01]  /*13910*/  SHFL.IDX PT, R67, R100, RZ, 0x1f ;  /* 0x00001fff64437589 */ /* 0x000e2200000e0000 */
[----:B------:R-:W-:Y:S02]  /*13920*/  FSEL R99, R99, RZ, !P1 ;  /* 0x000000ff63637208 */ /* 0x000fe40004800000 */
[----:B------:R-:W-:-:S13]  /*13930*/  LOP3.LUT P1, RZ, R66, 0x1f, R88, 0xf8, !PT ;  /* 0x0000001f42ff7812 */ /* 0x000fda000782f858 */
[----:B------:R-:W1:Y:S01]  /*13940*/  @!P1 LDC.64 R64, c[0x0][0x258] ;  /* 0x00009600ff409b82 */ /* 0x000e620000000a00 */
[----:B0-----:R-:W-:-:S07]  /*13950*/  FFMA.FTZ R104, R67, UR34, R104 ;  /* 0x0000002243687c23 */ /* 0x001fce0008010068 */
[----:B------:R-:W0:Y:S01]  /*13960*/  @!P1 LDC.64 R66, c[0x0][0x250] ;  /* 0x00009400ff429b82 */ /* 0x000e220000000a00 */
[----:B------:R-:W-:-:S06]  /*13970*/  FADD.FTZ R99, R104, R99 ;  /* 0x0000006368637221 */ /* 0x000fcc0000010000 */
[----:B------:R-:W2:Y:S01]  /*13980*/  MUFU.RSQ R99, R99 ;  /* 0x0000006300637308 */ /* 0x000ea20000001400 */
[----:B-1----:R-:W-:-:S04]  /*13990*/  @!P1 IMAD.WIDE R64, R83, 0x4, R64 ;  /* 0x0000000453409825 */ /* 0x002fc800078e0240 */
[----:B0-----:R-:W-:-:S05]  /*139a0*/  @!P1 IMAD.WIDE R66, R83, 0x4, R66 ;  /* 0x0000000453429825 */ /* 0x001fca00078e0242 */
[----:B------:R0:W-:Y:S04]  /*139b0*/  @!P1 STG.E desc[UR4][R66.64], R102 ;  /* 0x0000006642009986 */ /* 0x0001e8000c101904 */
[----:B--2---:R1:W-:Y:S01]  /*139c0*/  @!P1 STG.E desc[UR4][R64.64], R99 ;  /* 0x0000006340009986 */ /* 0x0043e2000c101904 */
[----:B------:R-:W-:-:S04]  /*139d0*/  PLOP3.LUT P1, PT, PT, PT, UP0, 0x40, 0x0 ;  /* 0x000000000000781c */ /* 0x000fc80003f2e808 */
[----:B0-----:R-:W-:Y:S01]  /*139e0*/  FSEL R102, R102, RZ, P1 ;  /* 0x000000ff66667208 */ /* 0x001fe20000800000 */
[----:B------:R-:W-:Y:S08]  /*139f0*/  @!P2 BRA `(.L_x_17071) ;  /* 0x00000000005ca947 */ /* 0x000ff00003800000 */
[----:B------:R-:W0:Y:S01]  /*13a00*/  LDC.64 R100, c[0x0][0x2b8] ;  /* 0x0000ae00ff647b82 */ /* 0x000e220000000a00 */
[--C-:B-1----:R-:W-:Y:S01]  /*13a10*/  FADD.FTZ R64, R40, -R102.reuse ;  /* 0x8000006628407221 */ /* 0x102fe20000010000 */
[--C-:B------:R-:W-:Y:S01]  /*13a20*/  FADD.FTZ R134, R42, -R102.reuse ;  /* 0x800000662a867221 */ /* 0x100fe20000010000 */
[--C-:B------:R-:W-:Y:S02]  /*13a30*/  FADD.FTZ R104, R41, -R102.reuse ;  /* 0x8000006629687221 */ /* 0x100fe40000010000 */
[----:B------:R-:W-:Y:S01]  /*13a40*/  FMUL.FTZ R103, R99, R64 ;  /* 0x0000004063677220 */ /* 0x000fe20000410000 */
[----:B------:R-:W-:Y:S01]  /*13a50*/  FADD.FTZ R64, R43, -R102 ;  /* 0x800000662b407221 */ /* 0x000fe20000010000 */
[C---:B------:R-:W-:Y:S01]  /*13a60*/  FMUL.FTZ R134, R99.reuse, R134 ;  /* 0x0000008663867220 */ /* 0x040fe20000410000 */
[C---:B------:R-:W-:Y:S02]  /*13a70*/  FMUL.FTZ R104, R99.reuse, R104 ;  /* 0x0000006863687220 */ /* 0x040fe40000410000 */
[----:B------:R-:W-:Y:S01]  /*13a80*/  FMUL.FTZ R163, R99, R64 ;  /* 0x0000004063a37220 */ /* 0x000fe20000410000 */
[----:B------:R-:W-:Y:S01]  /*13a90*/  FFMA.FTZ R66, R155, R134, R154 ;  /* 0x000000869b427223 */ /* 0x000fe2000001009a */
[----:B------:R-:W-:Y:S01]  /*13aa0*/  FFMA.FTZ R65, R159, R104, R158 ;  /* 0x000000689f417223 */ /* 0x000fe2000001009e */
[----:B------:R-:W-:Y:S01]  /*13ab0*/  FFMA.FTZ R64, R164, R103, R162 ;  /* 0x00000067a4407223 */ /* 0x000fe200000100a2 */
[----:B------:R-:W-:Y:S01]  /*13ac0*/  FFMA.FTZ R67, R151, R163, R150 ;  /* 0x000000a397437223 */ /* 0x000fe20000010096 */
[----:B0-----:R-:W-:-:S05]  /*13ad0*/  IMAD.WIDE.U32 R100, R98, 0x10, R100 ;  /* 0x0000001062647825 */ /* 0x001fca00078e0064 */
[----:B------:R0:W-:Y:S02]  /*13ae0*/  STG.E.128 desc[UR4][R100.64], R64 ;  /* 0x0000004064007986 */ /* 0x0001e4000c101d04 */
[----:B0-----:R-:W0:Y:S01]  /*13af0*/  LDC.64 R100, c[0x0][0x2c0] ;  /* 0x0000b000ff647b82 */ /* 0x001e220000000a00 */
[----:B------:R-:W-:Y:S01]  /*13b00*/  FFMA.FTZ R67, R149, R163, R148 ;  /* 0x000000a395437223 */ /* 0x000fe20000010094 */
[----:B------:R-:W-:Y:S01]  /*13b10*/  FFMA.FTZ R66, R153, R134, R152 ;  /* 0x0000008699427223 */ /* 0x000fe20000010098 */
[----:B------:R-:W-:Y:S01]  /*13b20*/  FFMA.FTZ R65, R157, R104, R156 ;  /* 0x000000689d417223 */ /* 0x000fe2000001009c */
[----:B------:R-:W-:Y:S01]  /*13b30*/  FFMA.FTZ R64, R161, R103, R160 ;  /* 0x00000067a1407223 */ /* 0x000fe200000100a0 */
[C---:B0-----:R-:W-:Y:S01]  /*13b40*/  IMAD.WIDE.U32 R100, R98.reuse, 0x10, R100 ;  /* 0x0000001062647825 */ /* 0x041fe200078e0064 */
[----:B------:R-:W-:-:S04]  /*13b50*/  IADD3 R98, R98, 0x80, RZ ;  /* 0x0000008062627810 */ /* 0x000fc80007ffe0ff */
[----:B------:R0:W-:Y:S03]  /*13b60*/  STG.E.128 desc[UR4][R100.64], R64 ;  /* 0x0000004064007986 */ /* 0x0001e6000c101d04 */
.L_x_17071:
[----:B------:R-:W-:Y:S05]  /*13b70*/  BSYNC B0 ;  /* 0x0000000000007941 */ /* 0x000fea0003800000 */
.L_x_17070:
[----:B------:R-:W-:Y:S01]  /*13b80*/  ISETP.NE.AND P1, PT, R93, RZ, PT ;  /* 0x000000ff5d00720c */ /* 0x000fe20003f25270 */
[----:B------:R-:W-:-:S12]  /*13b90*/  BSSY B0, `(.L_x_17072) ;  /* 0x0000019000007945 */ /* 0x000fd80003800000 */
[----:B------:R-:W-:Y:S05]  /*13ba0*/  @!P1 BRA `(.L_x_17073) ;  /* 0x00000000005c9947 */ /* 0x000fea0003800000 */
[----:B0-----:R-:W0:Y:S01]  /*13bb0*/  LDC.64 R100, c[0x0][0x2b8] ;  /* 0x0000ae00ff647b82 */ /* 0x001e220000000a00 */
        /* <DEDUP_REMOVED lines=19> */
[----:B0-----:R-:W-:-:S04]  /*13cf0*/  IMAD.WIDE.U32 R100, R98, 0x10, R100 ;  /* 0x0000001062647825 */ /* 0x001fc800078e0064 */
[----:B------:R-:W-:Y:S01]  /*13d00*/  VIADD R98, R98, 0x80 ;  /* 0x0000008062627836 */ /* 0x000fe20000000000 */
[----:B------:R2:W-:Y:S06]  /*13d10*/  STG.E.128 desc[UR4][R100.64], R64 ;  /* 0x0000004064007986 */ /* 0x0005ec000c101d04 */
.L_x_17073:
[----:B------:R-:W-:Y:S05]  /*13d20*/  BSYNC B0 ;  /* 0x0000000000007941 */ /* 0x000fea0003800000 */
.L_x_17072:
[----:B------:R-:W-:Y:S01]  /*13d30*/  ISETP.NE.AND P1, PT, R94, RZ, PT ;  /* 0x000000ff5e00720c */ /* 0x000fe20003f25270 */
[----:B------:R-:W-:-:S12]  /*13d40*/  BSSY B0, `(.L_x_17074) ;  /* 0x0000019000007945 */ /* 0x000fd80003800000 */
[----:B------:R-:W-:Y:S05]  /*13d50*/  @!P1 BRA `(.L_x_17075) ;  /* 0x00000000005c9947 */ /* 0x000fea0003800000 */
[----:B0-2---:R-:W0:Y:S01]  /*13d60*/  LDC.64 R100, c[0x0][0x2b8] ;  /* 0x0000ae00ff647b82 */ /* 0x005e220000000a00 */
        /* <DEDUP_REMOVED lines=22> */
.L_x_17075:
[----:B------:R-:W-:Y:S05]  /*13ed0*/  BSYNC B0 ;  /* 0x0000000000007941 */ /* 0x000fea0003800000 */
.L_x_17074:
[----:B------:R-:W-:Y:S01]  /*13ee0*/  ISETP.NE.AND P1, PT, R95, RZ, PT ;  /* 0x000000ff5f00720c */ /* 0x000fe20003f25270 */
[----:B------:R-:W-:-:S12]  /*13ef0*/  BSSY B0, `(.L_x_17076) ;  /* 0x0000019000007945 */ /* 0x000fd80003800000 */
[----:B------:R-:W-:Y:S05]  /*13f00*/  @!P1 BRA `(.L_x_17077) ;  /* 0x00000000005c9947 */ /* 0x000fea0003800000 */
[----:B0-23--:R-:W0:Y:S01]  /*13f10*/  LDC.64 R100, c[0x0][0x2b8] ;  /* 0x0000ae00ff647b82 */ /* 0x00de220000000a00 */
        /* <DEDUP_REMOVED lines=22> */
.L_x_17077:
[----:B------:R-:W-:Y:S05]  /*14080*/  BSYNC B0 ;  /* 0x0000000000007941 */ /* 0x000fea0003800000 */
.L_x_17076:
[----:B------:R-:W-:Y:S01]  /*14090*/  ISETP.NE.AND P1, PT, R96, RZ, PT ;  /* 0x000000ff6000720c */ /* 0x000fe20003f25270 */
[----:B------:R-:W-:-:S12]  /*140a0*/  BSSY B0, `(.L_x_17078) ;  /* 0x0000019000007945 */ /* 0x000fd80003800000 */
[----:B------:R-:W-:Y:S05]  /*140b0*/  @!P1 BRA `(.L_x_17079) ;  /* 0x00000000005c9947 */ /* 0x000fea0003800000 */
[----:B0-234-:R-:W0:Y:S01]  /*140c0*/  LDC.64 R100, c[0x0][0x2b8] ;  /* 0x0000ae00ff647b82 */ /* 0x01de220000000a00 */
        /* <DEDUP_REMOVED lines=22> */
.L_x_17079:
[----:B------:R-:W-:Y:S05]  /*14230*/  BSYNC B0 ;  /* 0x0000000000007941 */ /* 0x000fea0003800000 */
.L_x_17078:
[----:B------:R-:W-:Y:S01]  /*14240*/  ISETP.NE.AND P1, PT, R97, RZ, PT ;  /* 0x000000ff6100720c */ /* 0x000fe20003f25270 */
[----:B------:R-:W-:-:S12]  /*14250*/  BSSY B0, `(.L_x_17080) ;  /* 0x0000018000007945 */ /* 0x000fd80003800000 */
[----:B------:R-:W-:Y:S05]  /*14260*/  @!P1 BRA `(.L_x_17081) ;  /* 0x0000000000589947 */ /* 0x000fea0003800000 */
[----:B0-234-:R-:W0:Y:S01]  /*14270*/  LDC.64 R100, c[0x0][0x2b8] ;  /* 0x0000ae00ff647b82 */ /* 0x01de220000000a00 */
[--C-:B------:R-:W-:Y:S01]  /*14280*/  FADD.FTZ R66, R60, -R102.reuse ;  /* 0x800000663c427221 */ /* 0x100fe20000010000 */
[--C-:B------:R-:W-:Y:S01]  /*14290*/  FADD.FTZ R134, R63, -R102.reuse ;  /* 0x800000663f867221 */ /* 0x100fe20000010000 */
[--C-:B-1----:R-:W-:Y:S01]  /*142a0*/  FADD.FTZ R64, R62, -R102.reuse ;  /* 0x800000663e407221 */ /* 0x102fe20000010000 */
        /* <DEDUP_REMOVED lines=16> */
[----:B0-----:R-:W-:-:S05]  /*143b0*/  IMAD.WIDE.U32 R98, R98, 0x10, R100 ;  /* 0x0000001062627825 */ /* 0x001fca00078e0064 */
[----:B------:R0:W-:Y:S02]  /*143c0*/  STG.E.128 desc[UR4][R98.64], R64 ;  /* 0x0000004062007986 */ /* 0x0001e4000c101d04 */
.L_x_17081:
[----:B------:R-:W-:Y:S05]  /*143d0*/  BSYNC B0 ;  /* 0x0000000000007941 */ /* 0x000fea0003800000 */
.L_x_17080:
[----:B------:R-:W-:Y:S01]  /*143e0*/  VIADD R83, R83, UR36 ;  /* 0x0000002453537c36 */ /* 0x000fe20008000000 */
[----:B01234-:R-:W-:-:S04]  /*143f0*/  SEL R64, RZ, 0x1, P0 ;  /* 0x00000001ff407807 */ /* 0x01ffc80000000000 */
[----:B------:R-:W-:-:S13]  /*14400*/  ISETP.GE.AND P0, PT, R83, UR37, PT ;  /* 0x0000002553007c0c */ /* 0x000fda000bf06270 */
[----:B------:R-:W-:Y:S05]  /*14410*/  @!P0 BRA `(.L_x_17082) ;  /* 0xfffffed800448947 */ /* 0x000fea000383ffff */
[----:B------:R-:W-:Y:S05]  /*14420*/  EXIT ;  /* 0x000000000000794d */ /* 0x000fea0003800000 */
.L_x_17069:
[----:B------:R-:W-:Y:S01]  /*14430*/  HFMA2.MMA R100, -RZ, RZ, 0, 1.847743988037109375e-06 ;  /* 0x0000001fff647435 */ /* 0x000fe200000001ff */
[----:B------:R-:W-:Y:S01]  /*14440*/  MOV R103, R65 ;  /* 0x0000004100677202 */ /* 0x000fe20000000f00 */
[----:B------:R-:W-:Y:S02]  /*14450*/  IMAD.MOV.U32 R99, RZ, RZ, 0x1 ;  /* 0x00000001ff637424 */ /* 0x000fe400078e00ff */
[----:B------:R-:W-:-:S07]  /*14460*/  IMAD.MOV.U32 R101, RZ, RZ, -0x1 ;  /* 0xffffffffff657424 */ /* 0x000fce00078e00ff */
[----:B------:R-:W-:Y:S05]  /*14470*/  WARPSYNC.COLLECTIVE R101, `(.L_x_17083) ;  /* 0x0000000065087348 */ /* 0x000fea0003c00000 */
[----:B------:R0:W1:Y:S02]  /*14480*/  SHFL.BFLY P6, R102, R103, R99, R100 ;  /* 0x0c00006367667389 */ /* 0x00006400000c0064 */
[----:B01----:R-:W-:Y:S01]  /*14490*/  ENDCOLLECTIVE ;  /* 0x000000000000791b */ /* 0x003fe20003800000 */
.L_x_17083:
[----:B------:R-:W-:Y:S01]  /*144a0*/  MOV R99, 0x2 ;  /* 0x0000000200637802 */ /* 0x000fe20000000f00 */
[----:B------:R-:W-:-:S07]  /*144b0*/  FADD.FTZ R103, R65, R102 ;  /* 0x0000006641677221 */ /* 0x000fce0000010000 */
[----:B------:R-:W-:Y:S05]  /*144c0*/  WARPSYNC.COLLECTIVE R101, `(.L_x_17084) ;  /* 0x0000000065087348 */ /* 0x000fea0003c00000 */
[----:B------:R0:W1:Y:S02]  /*144d0*/  SHFL.BFLY P6, R102, R103, R99, R100 ;  /* 0x0c00006367667389 */ /* 0x00006400000c0064 */
[----:B01----:R-:W-:Y:S01]  /*144e0*/  ENDCOLLECTIVE ;  /* 0x000000000000791b */ /* 0x003fe20003800000 */
.L_x_17084:
[----:B------:R-:W-:Y:S01]  /*144f0*/  HFMA2.MMA R99, -RZ, RZ, 0, 2.384185791015625e-07 ;  /* 0x00000004ff637435 */ /* 0x000fe200000001ff */
[----:B------:R-:W-:-:S04]  /*14500*/  FADD.FTZ R104, R103, R102 ;  /* 0x0000006667687221 */ /* 0x000fc80000010000 */
[----:B------:R-:W-:-:S07]  /*14510*/  IMAD.MOV.U32 R103, RZ, RZ, R104 ;  /* 0x000000ffff677224 */ /* 0x000fce00078e0068 */
[----:B------:R-:W-:Y:S05]  /*14520*/  WARPSYNC.COLLECTIVE R101, `(.L_x_17085) ;  /* 0x0000000065087348 */ /* 0x000fea0003c00000 */
[----:B------:R0:W1:Y:S02]  /*14530*/  SHFL.BFLY P6, R102, R103, R99, R100 ;  /* 0x0c00006367667389 */ /* 0x00006400000c0064 */
[----:B01----:R-:W-:Y:S01]  /*14540*/  ENDCOLLECTIVE ;  /* 0x000000000000791b */ /* 0x003fe20003800000 */
.L_x_17085:
[----:B------:R-:W-:Y:S01]  /*14550*/  MOV R99, 0x8 ;  /* 0x0000000800637802 */ /* 0x000fe20000000f00 */
[----:B------:R-:W-:-:S04]  /*14560*/  FADD.FTZ R134, R104, R102 ;  /* 0x0000006668867221 */ /* 0x000fc80000010000 */
[----:B------:R-:W-:-:S07]  /*14570*/  IMAD.MOV.U32 R103, RZ, RZ, R134 ;  /* 0x000000ffff677224 */ /* 0x000fce00078e0086 */
[----:B------:R-:W-:Y:S05]  /*14580*/  WARPSYNC.COLLECTIVE R101, `(.L_x_17086) ;  /* 0x0000000065087348 */ /* 0x000fea0003c00000 */
[----:B------:R0:W1:Y:S02]  /*14590*/  SHFL.BFLY P6, R102, R103, R99, R100 ;  /* 0x0c00006367667389 */ /* 0x00006400000c0064 */
[----:B01----:R-:W-:Y:S01]  /*145a0*/  ENDCOLLECTIVE ;  /* 0x000000000000791b */ /* 0x003fe20003800000 */
.L_x_17086:
[----:B------:R-:W-:Y:S01]  /*145b0*/  HFMA2.MMA R99, -RZ, RZ, 0, 9.5367431640625e-07 ;  /* 0x00000010ff637435 */ /* 0x000fe200000001ff */
[----:B------:R-:W-:-:S04]  /*145c0*/  FADD.FTZ R163, R134, R102 ;  /* 0x0000006686a37221 */ /* 0x000fc80000010000 */
[----:B------:R-:W-:-:S07]  /*145d0*/  IMAD.MOV.U32 R103, RZ, RZ, R163 ;  /* 0x000000ffff677224 */ /* 0x000fce00078e00a3 */
[----:B------:R-:W-:Y:S05]  /*145e0*/  WARPSYNC.COLLECTIVE R101, `(.L_x_17087) ;  /* 0x0000000065087348 */ /* 0x000fea0003c00000 */
[----:B------:R0:W1:Y:S02]  /*145f0*/  SHFL.BFLY P6, R102, R103, R99, R100 ;  /* 0x0c00006367667389 */ /* 0x00006400000c0064 */
[----:B01----:R-:W-:Y:S01]  /*14600*/  ENDCOLLECTIVE ;  /* 0x000000000000791b */ /* 0x003fe20003800000 */
.L_x_17087:
[----:B------:R-:W-:Y:S01]  /*14610*/  FADD.FTZ R163, R163, R102 ;  /* 0x00000066a3a37221 */ /* 0x000fe20000010000 */
[----:B------:R-:W-:-:S03]  /*14620*/  ISETP.NE.AND P6, PT, R0, RZ, PT ;  /* 0x000000ff0000720c */ /* 0x000fc60003fc5270 */
        /* <DEDUP_REMOVED lines=10> */
[----:B------:R-:W-:-:S05]  /*146d0*/  FFMA.FTZ R65, R102, R102, R65 ;  /* 0x0000006666417223 */ /* 0x000fca0000010041 */
        /* <DEDUP_REMOVED lines=45> */
.L_x_17088:
[----:B------:R-:W-:Y:S01]  /*149b0*/  HFMA2.MMA R99, -RZ, RZ, 0, 1.1920928955078125e-07 ;  /* 0x00000002ff637435 */ /* 0x000fe200000001ff */
[----:B------:R-:W-:-:S10]  /*149c0*/  FADD.FTZ R103, R65, R102 ;  /* 0x0000006641677221 */ /* 0x000fd40000010000 */
[----:B------:R-:W-:Y:S05]  /*149d0*/  WARPSYNC.COLLECTIVE R101, `(.L_x_17089) ;  /* 0x0000000065087348 */ /* 0x000fea0003c00000 */
[----:B------:R0:W1:Y:S02]  /*149e0*/  SHFL.BFLY P6, R102, R103, R99, R100 ;  /* 0x0c00006367667389 */ /* 0x00006400000c0064 */
[----:B01----:R-:W-:Y:S01]  /*149f0*/  ENDCOLLECTIVE ;  /* 0x000000000000791b */ /* 0x003fe20003800000 */
.L_x_17089:
[----:B------:R-:W-:Y:S01]  /*14a00*/  MOV R99, 0x4 ;  /* 0x0000000400637802 */ /* 0x000fe20000000f00 */
[----:B------:R-:W-:-:S04]  /*14a10*/  FADD.FTZ R104, R103, R102 ;  /* 0x0000006667687221 */ /* 0x000fc80000010000 */
[----:B------:R-:W-:-:S07]  /*14a20*/  IMAD.MOV.U32 R103, RZ, RZ, R104 ;  /* 0x000000ffff677224 */ /* 0x000fce00078e0068 */
[----:B------:R-:W-:Y:S05]  /*14a30*/  WARPSYNC.COLLECTIVE R101, `(.L_x_17090) ;  /* 0x0000000065087348 */ /* 0x000fea0003c00000 */
[----:B------:R0:W1:Y:S02]  /*14a40*/  SHFL.BFLY P6, R102, R103, R99, R100 ;  /* 0x0c00006367667389 */ /* 0x00006400000c0064 */
[----:B01----:R-:W-:Y:S01]  /*14a50*/  ENDCOLLECTIVE ;  /* 0x000000000000791b */ /* 0x003fe20003800000 */
.L_x_17090:
[----:B------:R-:W-:Y:S01]  /*14a60*/  HFMA2.MMA R99, -RZ, RZ, 0, 4.76837158203125e-07 ;  /* 0x00000008ff637435 */ /* 0x000fe200000001ff */
[----:B------:R-:W-:-:S04]  /*14a70*/  FADD.FTZ R134, R104, R102 ;  /* 0x0000006668867221 */ /* 0x000fc80000010000 */
[----:B------:R-:W-:-:S07]  /*14a80*/  IMAD.MOV.U32 R103, RZ, RZ, R134 ;  /* 0x000000ffff677224 */ /* 0x000fce00078e0086 */
[----:B------:R-:W-:Y:S05]  /*14a90*/  WARPSYNC.COLLECTIVE R101, `(.L_x_17091) ;  /* 0x0000000065087348 */ /* 0x000fea0003c00000 */
[----:B------:R0:W1:Y:S02]  /*14aa0*/  SHFL.BFLY P6, R102, R103, R99, R100 ;  /* 0x0c00006367667389 */ /* 0x00006400000c0064 */
[----:B01----:R-:W-:Y:S01]  /*14ab0*/  ENDCOLLECTIVE ;  /* 0x000000000000791b */ /* 0x003fe20003800000 */
.L_x_17091:
[----:B------:R-:W-:Y:S01]  /*14ac0*/  MOV R99, 0x10 ;  /* 0x0000001000637802 */ /* 0x000fe20000000f00 */
[----:B------:R-:W-:-:S04]  /*14ad0*/  FADD.FTZ R163, R134, R102 ;  /* 0x0000006686a37221 */ /* 0x000fc80000010000 */
[----:B------:R-:W-:-:S07]  /*14ae0*/  IMAD.MOV.U32 R103, RZ, RZ, R163 ;  /* 0x000000ffff677224 */ /* 0x000fce00078e00a3 */
[----:B------:R-:W-:Y:S05]  /*14af0*/  WARPSYNC.COLLECTIVE R101, `(.L_x_17092) ;  /* 0x0000000065087348 */ /* 0x000fea0003c00000 */
[----:B------:R0:W1:Y:S02]  /*14b00*/  SHFL.BFLY P6, R102, R103, R99, R100 ;  /* 0x0c00006367667389 */ /* 0x00006400000c0064 */
[----:B01----:R-:W-:Y:S01]  /*14b10*/  ENDCOLLECTIVE ;  /* 0x000000000000791b */ /* 0x003fe20003800000 */
.L_x_17092:
[----:B------:R-:W-:Y:S05]  /*14b20*/  BRA `(.L_x_17093) ;  /* 0xffffffe800847947 */ /* 0x000fea000383ffff */
.L_x_17094:
        /* <DEDUP_REMOVED lines=13> */
.L_x_20608:


//--------------------- .text._ZN10layer_norm31ln_parallel_residual_fwd_kernelINS_13Kernel_traitsI6__halfffffjLj3072ELj1ELj1ELj4ELj16ENS_18Kernel_traits_baseILj3072ES2_ffffjLj128EEEEELb1ELb0ELb1EEEvNS_9FwdParamsE --------------------------
	.section	.text._ZN10layer_norm31ln_parallel_residual_fwd_kernelINS_13Kernel_traitsI6__halfffffjLj3072ELj1ELj1ELj4ELj16ENS_18Kernel_traits_baseILj3072ES2_ffffjLj128EEEEELb1ELb0ELb1EEEvNS_9FwdParamsE,"ax",@progbits
	.align	128
        .global         _ZN10layer_norm31ln_parallel_residual_fwd_kernelINS_13Kernel_traitsI6__halfffffjLj3072ELj1ELj1ELj4ELj16ENS_18Kernel_traits_baseILj3072ES2_ffffjLj128EEEEELb1ELb0ELb1EEEvNS_9FwdParamsE
        .type           _ZN10layer_norm31ln_parallel_residual_fwd_kernelINS_13Kernel_traitsI6__halfffffjLj3072ELj1ELj1ELj4ELj16ENS_18Kernel_traits_baseILj3072ES2_ffffjLj128EEEEELb1ELb0ELb1EEEvNS_9FwdParamsE,@function
        .size           _ZN10layer_norm31ln_parallel_residual_fwd_kernelINS_13Kernel_traitsI6__halfffffjLj3072ELj1ELj1ELj4ELj16ENS_18Kernel_traits_baseILj3072ES2_ffffjLj128EEEEELb1ELb0ELb1EEEvNS_9FwdParamsE,(.L_x_20609 - _ZN10layer_norm31ln_parallel_residual_fwd_kernelINS_13Kernel_traitsI6__halfffffjLj3072ELj1ELj1ELj4ELj16ENS_18Kernel_traits_baseILj3072ES2_ffffjLj128EEEEELb1ELb0ELb1EEEvNS_9FwdParamsE)
        .other          _ZN10layer_norm31ln_parallel_residual_fwd_kernelINS_13Kernel_traitsI6__halfffffjLj3072ELj1ELj1ELj4ELj16ENS_18Kernel_traits_baseILj3072ES2_ffffjLj128EEEEELb1ELb0ELb1EEEvNS_9FwdParamsE,@"STO_CUDA_ENTRY STV_DEFAULT"
_ZN10layer_norm31ln_parallel_residual_fwd_kernelINS_13Kernel_traitsI6__halfffffjLj3072ELj1ELj1ELj4ELj16ENS_18Kernel_traits_baseILj3072ES2_ffffjLj128EEEEELb1ELb0ELb1EEEvNS_9FwdParamsE:
.text._ZN10layer_norm31ln_parallel_residual_fwd_kernelINS_13Kernel_traitsI6__halfffffjLj3072ELj1ELj1ELj4ELj16ENS_18Kernel_traits_baseILj3072ES2_ffffjLj128EEEEELb1ELb0ELb1EEEvNS_9FwdParamsE:
        /* <DEDUP_REMOVED lines=11> */
[----:B------:R-:W-:-:S05]  /*00b0*/  ULDC.64 UR12, c[0x0][0x2d0] ;  /* 0x0000b400000c7ab9 */ /* 0x000fca0000000a00 */
[----:B------:R-:W3:Y:S01]  /*00c0*/  @P0 LDG.E.64 R2, desc[UR4][R2.64] ;  /* 0x0000000402020981 */ /* 0x000ee2000c1e1b00 */
[----:B------:R-:W4:Y:S01]  /*00d0*/  @P0 LDC R9, c[0x0][0x2f0] ;  /* 0x0000bc00ff090b82 */ /* 0x000f220000000800 */
[----:B0-----:R-:W-:Y:S01]  /*00e0*/  @P0 MOV R6, R0 ;  /* 0x0000000000060202 */ /* 0x001fe20000000f00 */
[----:B-1----:R-:W-:-:S05]  /*00f0*/  @P0 IMAD.MOV.U32 R7, RZ, RZ, R143 ;  /* 0x000000ffff070224 */ /* 0x002fca00078e008f */
[----:B------:R-:W4:Y:S01]  /*0100*/  @P0 LDG.E.64 R4, desc[UR4][R6.64] ;  /* 0x0000000406040981 */ /* 0x000f22000c1e1b00 */
[----:B------:R-:W0:Y:S01]  /*0110*/  S2UR UR8, SR_CTAID.X ;  /* 0x00000000000879c3 */ /* 0x000e220000002500 */
[----:B--2---:R-:W-:-:S07]  /*0120*/  LOP3.LUT R146, R145, 0x7f, RZ, 0xc0, !PT ;  /* 0x0000007f91927812 */ /* 0x004fce00078ec0ff */
[----:B------:R-:W0:Y:S01]  /*0130*/  LDC R144, c[0x0][RZ] ;  /* 0x00000000ff907b82 */ /* 0x000e220000000800 */
[----:B------:R-:W-:-:S05]  /*0140*/  IMAD.SHL.U32 R38, R146, 0x8, RZ ;  /* 0x0000000892267824 */ /* 0x000fca00078e00ff */
[----:B------:R-:W-:-:S04]  /*0150*/  IADD3 R18, P3, R38, UR12, RZ ;  /* 0x0000000c26127c10 */ /* 0x000fc8000ff7e0ff */
[----:B------:R-:W-:Y:S01]  /*0160*/  IADD3.X R19, RZ, UR13, RZ, P3, !PT ;  /* 0x0000000dff137c10 */ /* 0x000fe20009ffe4ff */
[----:B0-----:R-:W-:Y:S01]  /*0170*/  IMAD R144, R144, UR8, R145 ;  /* 0x0000000890907c24 */ /* 0x001fe2000f8e0291 */
[----:B---3--:R-:W-:Y:S02]  /*0180*/  @P0 R2UR UR6, R2 ;  /* 0x00000000020602ca */ /* 0x008fe400000e0000 */
[----:B------:R-:W-:-:S11]  /*0190*/  @P0 R2UR UR7, R3 ;  /* 0x00000000030702ca */ /* 0x000fd600000e0000 */
[----:B------:R-:W-:Y:S02]  /*01a0*/  UIADD3 UR27, UR6, -0x61c88647, URZ ;  /* 0x9e3779b9061b7890 */ /* 0x000fe4000fffe03f */
[----:B------:R-:W-:Y:S02]  /*01b0*/  UIADD3 UR28, UR7, -0x4498517b, URZ ;  /* 0xbb67ae85071c7890 */ /* 0x000fe4000fffe03f */
[----:B------:R-:W-:Y:S02]  /*01c0*/  UIADD3 UR29, UR6, 0x3c6ef372, URZ ;  /* 0x3c6ef372061d7890 */ /* 0x000fe4000fffe03f */
[----:B------:R-:W-:Y:S01]  /*01d0*/  UIADD3 UR30, UR7, 0x76cf5d0a, URZ ;  /* 0x76cf5d0a071e7890 */ /* 0x000fe2000fffe03f */
[----:B----4-:R-:W-:-:S05]  /*01e0*/  @P0 IADD3 R0, P1, R4, R9, RZ ;  /* 0x0000000904000210 */ /* 0x010fca0007f3e0ff */
[----:B------:R-:W-:Y:S01]  /*01f0*/  @P0 IMAD.X R143, RZ, RZ, R5, P1 ;  /* 0x000000ffff8f0224 */ /* 0x000fe200008e0605 */
[----:B------:R-:W-:Y:S01]  /*0200*/  ISETP.NE.U32.AND P0, PT, RZ, UR10, PT ;  /* 0x0000000aff007c0c */ /* 0x000fe2000bf05070 */
[----:B------:R-:W-:Y:S01]  /*0210*/  IMAD.WIDE.U32 R4, R144, -0x326172a9, RZ ;  /* 0xcd9e8d5790047825 */ /* 0x000fe200078e00ff */
[----:B------:R-:W-:Y:S02]  /*0220*/  ISETP.NE.U32.AND P1, PT, RZ, UR12, PT ;  /* 0x0000000cff007c0c */ /* 0x000fe4000bf25070 */
[----:B------:R-:W-:Y:S02]  /*0230*/  SHF.R.U32.HI R141, RZ, 0x2, R143 ;  /* 0x00000002ff8d7819 */ /* 0x000fe4000001168f */
[----:B------:R-:W-:Y:S02]  /*0240*/  ISETP.NE.AND.EX P0, PT, RZ, UR11, PT, P0 ;  /* 0x0000000bff007c0c */ /* 0x000fe4000bf05300 */
[----:B------:R-:W-:Y:S02]  /*0250*/  LOP3.LUT R6, R5, UR6, R141, 0x96, !PT ;  /* 0x0000000605067c12 */ /* 0x000fe4000f8e968d */
[----:B------:R-:W-:-:S02]  /*0260*/  SHF.L.U32 R5, R145, 0x3, RZ ;  /* 0x0000000391057819 */ /* 0x000fc400000006ff */
[----:B------:R-:W-:Y:S01]  /*0270*/  ISETP.NE.AND.EX P1, PT, RZ, UR13, PT, P1 ;  /* 0x0000000dff007c0c */ /* 0x000fe2000bf25310 */
[----:B------:R-:W-:Y:S01]  /*0280*/  IMAD.WIDE.U32 R6, R6, -0x2daee0ad, RZ ;  /* 0xd2511f5306067825 */ /* 0x000fe200078e00ff */
[----:B------:R-:W-:Y:S02]  /*0290*/  LOP3.LUT R32, R5, 0x3f8, RZ, 0xc0, !PT ;  /* 0x000003f805207812 */ /* 0x000fe400078ec0ff */
[----:B------:R-:W-:Y:S02]  /*02a0*/  SHF.R.U64 R143, R0, 0x2, R143 ;  /* 0x00000002008f7819 */ /* 0x000fe4000000128f */
[----:B------:R-:W-:-:S03]  /*02b0*/  IADD3 R22, P2, R32, UR10, RZ ;  /* 0x0000000a20167c10 */ /* 0x000fc6000ff5e0ff */
[----:B------:R-:W-:-:S04]  /*02c0*/  IMAD.WIDE.U32 R2, R143, -0x2daee0ad, RZ ;  /* 0xd2511f538f027825 */ /* 0x000fc800078e00ff */
[----:B------:R-:W-:Y:S01]  /*02d0*/  IMAD.X R23, RZ, RZ, UR11, P2 ;  /* 0x0000000bff177e24 */ /* 0x000fe200090e06ff */
[----:B------:R0:W5:Y:S01]  /*02e0*/  @P1 LDG.E.64 R86, desc[UR4][R18.64] ;  /* 0x0000000412561981 */ /* 0x000162000c1e1b00 */
[----:B------:R-:W-:Y:S01]  /*02f0*/  LOP3.LUT R3, R3, UR7, RZ, 0x3c, !PT ;  /* 0x0000000703037c12 */ /* 0x000fe2000f8e3cff */
[----:B------:R-:W-:Y:S01]  /*0300*/  UIADD3 UR32, UR7, 0x32370b8f, URZ ;  /* 0x32370b8f07207890 */ /* 0x000fe2000fffe03f */
[----:B------:R-:W-:Y:S01]  /*0310*/  LOP3.LUT R8, R7, UR28, R2, 0x96, !PT ;  /* 0x0000001c07087c12 */ /* 0x000fe2000f8e9602 */
[----:B------:R0:W5:Y:S01]  /*0320*/  @P0 LDG.E.64 R88, desc[UR4][R22.64] ;  /* 0x0000000416580981 */ /* 0x000162000c1e1b00 */
[----:B------:R-:W-:Y:S01]  /*0330*/  UIADD3 UR31, UR6, -0x255992d5, URZ ;  /* 0xdaa66d2b061f7890 */ /* 0x000fe2000fffe03f */
[----:B------:R-:W-:Y:S01]  /*0340*/  IMAD.WIDE.U32 R2, R3, -0x326172a9, RZ ;  /* 0xcd9e8d5703027825 */ /* 0x000fe200078e00ff */
[----:B------:R-:W-:Y:S01]  /*0350*/  UIADD3 UR33, UR6, 0x78dde6e4, URZ ;  /* 0x78dde6e406217890 */ /* 0x000fe2000fffe03f */
[----:B------:R0:W5:Y:S01]  /*0360*/  @P0 LDG.E.64 R84, desc[UR4][R22.64+0x400] ;  /* 0x0004000416540981 */ /* 0x000162000c1e1b00 */
[----:B------:R-:W-:Y:S01]  /*0370*/  UIADD3 UR34, UR7, -0x126145ec, URZ ;  /* 0xed9eba1407227890 */ /* 0x000fe2000fffe03f */
[----:B------:R-:W-:Y:S01]  /*0380*/  IMAD.WIDE.U32 R8, R8, -0x326172a9, RZ ;  /* 0xcd9e8d5708087825 */ /* 0x000fe200078e00ff */
[----:B------:R-:W-:Y:S01]  /*0390*/  LOP3.LUT R4, R3, UR27, R4, 0x96, !PT ;  /* 0x0000001b03047c12 */ /* 0x000fe2000f8e9604 */
[----:B------:R0:W5:Y:S01]  /*03a0*/  @P1 LDG.E.64 R82, desc[UR4][R18.64+0x400] ;  /* 0x0004000412521981 */ /* 0x000162000c1e1b00 */
[----:B------:R-:W-:-:S02]  /*03b0*/  UIADD3 UR36, UR7, -0x56f99767, URZ ;  /* 0xa906689907247890 */ /* 0x000fc4000fffe03f */
[----:B------:R-:W-:Y:S01]  /*03c0*/  LOP3.LUT R2, R9, UR29, R2, 0x96, !PT ;  /* 0x0000001d09027c12 */ /* 0x000fe2000f8e9602 */
[----:B------:R0:W5:Y:S01]  /*03d0*/  @P0 LDG.E.64 R80, desc[UR4][R22.64+0x800] ;  /* 0x0008000416500981 */ /* 0x000162000c1e1b00 */
[----:B------:R-:W-:Y:S01]  /*03e0*/  IMAD.WIDE.U32 R4, R4, -0x2daee0ad, RZ ;  /* 0xd2511f5304047825 */ /* 0x000fe200078e00ff */
[----:B------:R-:W-:Y:S02]  /*03f0*/  UIADD3 UR35, UR6, 0x1715609d, URZ ;  /* 0x1715609d06237890 */ /* 0x000fe4000fffe03f */
[----:B------:R0:W5:Y:S01]  /*0400*/  @P1 LDG.E.64 R78, desc[UR4][R18.64+0x800] ;  /* 0x00080004124e1981 */ /* 0x000162000c1e1b00 */
[----:B------:R-:W-:Y:S02]  /*0410*/  UIADD3 UR37, UR6, -0x4ab325aa, URZ ;  /* 0xb54cda5606257890 */ /* 0x000fe4000fffe03f */
[----:B------:R-:W-:Y:S01]  /*0420*/  UIADD3 UR38, UR7, 0x646e171e, URZ ;  /* 0x646e171e07267890 */ /* 0x000fe2000fffe03f */
[----:B------:R0:W5:Y:S01]  /*0430*/  @P0 LDG.E.64 R76, desc[UR4][R22.64+0xc00] ;  /* 0x000c0004164c0981 */ /* 0x000162000c1e1b00 */
[----:B------:R-:W-:-:S03]  /*0440*/  ULDC.64 UR10, c[0x0][0x260] ;  /* 0x00009800000a7ab9 */ /* 0x000fc60000000a00 */
[----:B------:R0:W5:Y:S04]  /*0450*/  @P1 LDG.E.64 R74, desc[UR4][R18.64+0xc00] ;  /* 0x000c0004124a1981 */ /* 0x000168000c1e1b00 */
[----:B------:R0:W5:Y:S04]  /*0460*/  @P0 LDG.E.64 R72, desc[UR4][R22.64+0x1000] ;  /* 0x0010000416480981 */ /* 0x000168000c1e1b00 */
[----:B------:R0:W5:Y:S04]  /*0470*/  @P1 LDG.E.64 R34, desc[UR4][R18.64+0x1000] ;  /* 0x0010000412221981 */ /* 0x000168000c1e1b00 */
[----:B------:R-:W5:Y:S04]  /*0480*/  @P0 LDG.E.64 R22, desc[UR4][R22.64+0x1400] ;  /* 0x0014000416160981 */ /* 0x000f68000c1e1b00 */
[----:B------:R-:W5:Y:S01]  /*0490*/  @P1 LDG.E.64 R18, desc[UR4][R18.64+0x1400] ;  /* 0x0014000412121981 */ /* 0x000f62000c1e1b00 */
        /* <DEDUP_REMOVED lines=15> */
[----:B------:R-:W-:Y:S01]  /*0590*/  IADD3 R32, P2, R32, UR10, RZ ;  /* 0x0000000a20207c10 */ /* 0x000fe2000ff5e0ff */
[----:B------:R-:W-:Y:S01]  /*05a0*/  ULDC UR10, c[0x0][0x214] ;  /* 0x00008500000a7ab9 */ /* 0x000fe20000000800 */
[----:B------:R-:W-:Y:S02]  /*05b0*/  LOP3.LUT R30, R9, UR37, R6, 0x96, !PT ;  /* 0x00000025091e7c12 */ /* 0x000fe4000f8e9606 */
[----:B------:R-:W-:Y:S02]  /*05c0*/  LOP3.LUT R36, R5, UR38, R2, 0x96, !PT ;  /* 0x0000002605247c12 */ /* 0x000fe4000f8e9602 */
[----:B------:R-:W-:Y:S01]  /*05d0*/  LEA.HI R145, R145, UR8, RZ, 0x19 ;  /* 0x0000000891917c11 */ /* 0x000fe2000f8fc8ff */
[----:B------:R-:W-:Y:S01]  /*05e0*/  UIADD3 UR40, UR7, 0x1fd5c5a3, URZ ;  /* 0x1fd5c5a307287890 */ /* 0x000fe2000fffe03f */
[----:B------:R-:W-:Y:S01]  /*05f0*/  IMAD.X R33, RZ, RZ, UR11, P2 ;  /* 0x0000000bff217e24 */ /* 0x000fe200090e06ff */
[----:B------:R-:W-:Y:S01]  /*0600*/  UIADD3 UR39, UR6, 0x5384540f, URZ ;  /* 0x5384540f06277890 */ /* 0x000fe2000fffe03f */
[----:B------:R-:W-:Y:S01]  /*0610*/  IMAD.WIDE.U32 R30, R30, -0x2daee0ad, RZ ;  /* 0xd2511f531e1e7825 */ /* 0x000fe200078e00ff */
[----:B------:R-:W-:Y:S01]  /*0620*/  ISETP.GE.AND P2, PT, R145, UR10, PT ;  /* 0x0000000a91007c0c */ /* 0x000fe2000bf46270 */
[----:B------:R-:W-:-:S02]  /*0630*/  ULDC.64 UR8, c[0x0][0x268] ;  /* 0x00009a0000087ab9 */ /* 0x000fc40000000a00 */
        /* <DEDUP_REMOVED lines=12> */
[----:B------:R-:W2:Y:S04]  /*0700*/  LDG.E.64 R24, desc[UR4][R32.64] ;  /* 0x0000000420187981 */ /* 0x000ea8000c1e1b00 */
[----:B------:R-:W3:Y:S04]  /*0710*/  LDG.E.64 R20, desc[UR4][R32.64+0x400] ;  /* 0x0004000420147981 */ /* 0x000ee8000c1e1b00 */
[----:B------:R-:W4:Y:S04]  /*0720*/  LDG.E.64 R16, desc[UR4][R32.64+0x800] ;  /* 0x0008000420107981 */ /* 0x000f28000c1e1b00 */
[----:B------:R-:W4:Y:S04]  /*0730*/  LDG.E.64 R14, desc[UR4][R32.64+0xc00] ;  /* 0x000c0004200e7981 */ /* 0x000f28000c1e1b00 */
[----:B------:R-:W4:Y:S04]  /*0740*/  LDG.E.64 R12, desc[UR4][R32.64+0x1000] ;  /* 0x00100004200c7981 */ /* 0x000f28000c1e1b00 */
[----:B------:R0:W4:Y:S04]  /*0750*/  LDG.E.64 R28, desc[UR4][R32.64+0x1400] ;  /* 0x00140004201c7981 */ /* 0x000128000c1e1b00 */
        /* <DEDUP_REMOVED lines=12> */
[----:B------:R-:W-:Y:S01]  /*0820*/  SHF.R.U64 R61, R88, 0x10, R89 ;  /* 0x00000010583d7819 */ /* 0x000fe20000001259 */
[----:B------:R-:W-:Y:S01]  /*0830*/  HADD2.F32 R90, -RZ, R88.H0_H0 ;  /* 0x20000058ff5a7230 */ /* 0x000fe20000004100 */
[----:B------:R-:W-:-:S02]  /*0840*/  @!P0 CS2R R76, SRZ ;  /* 0x00000000004c8805 */ /* 0x000fc4000001ff00 */
[----:B------:R-:W-:Y:S02]  /*0850*/  @!P1 CS2R R74, SRZ ;  /* 0x00000000004a9805 */ /* 0x000fe4000001ff00 */
[----:B------:R-:W-:Y:S02]  /*0860*/  @!P0 CS2R R72, SRZ ;  /* 0x0000000000488805 */ /* 0x000fe4000001ff00 */
[----:B------:R-:W-:Y:S02]  /*0870*/  @!P1 CS2R R34, SRZ ;  /* 0x0000000000229805 */ /* 0x000fe4000001ff00 */
[----:B------:R-:W-:Y:S02]  /*0880*/  @!P0 CS2R R22, SRZ ;  /* 0x0000000000168805 */ /* 0x000fe4000001ff00 */
[----:B------:R-:W-:Y:S02]  /*0890*/  @!P1 CS2R R18, SRZ ;  /* 0x0000000000129805 */ /* 0x000fe4000001ff00 */
[----:B------:R-:W-:Y:S01]  /*08a0*/  SHF.R.U64 R60, R86, 0x10, R87 ;  /* 0x00000010563c7819 */ /* 0x000fe20000001257 */
[----:B------:R-:W-:Y:S01]  /*08b0*/  HADD2.F32 R88, -RZ, R86.H0_H0 ;  /* 0x20000056ff587230 */ /* 0x000fe20000004100 */
[----:B------:R-:W-:Y:S01]  /*08c0*/  SHF.R.U64 R57, R84, 0x10, R85 ;  /* 0x0000001054397819 */ /* 0x000fe20000001255 */
[----:B------:R-:W-:Y:S01]  /*08d0*/  HADD2.F32 R86, -RZ, R84.H0_H0 ;  /* 0x20000054ff567230 */ /* 0x000fe20000004100 */
[----:B------:R-:W-:Y:S01]  /*08e0*/  UIADD3 UR43, UR6, -0x700cb87f, URZ ;  /* 0x8ff34781062b7890 */ /* 0x000fe2000fffe03f */
[----:B------:R-:W-:Y:S01]  /*08f0*/  SHF.R.U64 R56, R82, 0x10, R83 ;  /* 0x0000001052387819 */ /* 0x000fe20000001253 */
[----:B------:R-:W-:Y:S01]  /*0900*/  UIADD3 UR44, UR7, -0x695add53, URZ ;  /* 0x96a522ad072c7890 */ /* 0x000fe2000fffe03f */
[----:B------:R-:W-:Y:S01]  /*0910*/  HADD2.F32 R84, -RZ, R82.H0_H0 ;  /* 0x20000052ff547230 */ /* 0x000fe20000004100 */
[----:B------:R-:W-:Y:S01]  /*0920*/  SHF.R.U64 R53, R80, 0x10, R81 ;  /* 0x0000001050357819 */ /* 0x000fe20000001251 */
[----:B------:R-:W-:Y:S01]  /*0930*/  IMAD R92, R92, -0x326172a9, RZ ;  /* 0xcd9e8d575c5c7824 */ /* 0x000fe200078e02ff */
[----:B------:R-:W-:Y:S01]  /*0940*/  SHF.R.U64 R52, R78, 0x10, R79 ;  /* 0x000000104e347819 */ /* 0x000fe2000000124f */
[----:B------:R-:W-:Y:S01]  /*0950*/  IMAD.HI.U32 R31, R30, -0x326172a9, RZ ;  /* 0xcd9e8d571e1f7827 */ /* 0x000fe200078e00ff */
[----:B------:R-:W-:Y:S01]  /*0960*/  SHF.R.U32.HI R59, RZ, 0x10, R89 ;  /* 0x00000010ff3b7819 */ /* 0x000fe20000011659 */
[----:B------:R-:W-:Y:S01]  /*0970*/  ULDC.64 UR8, c[0x0][0x228] ;  /* 0x00008a0000087ab9 */ /* 0x000fe20000000a00 */
[----:B------:R-:W-:Y:S01]  /*0980*/  SHF.R.U32.HI R58, RZ, 0x10, R87 ;  /* 0x00000010ff3a7819 */ /* 0x000fe20000011657 */
[----:B------:R-:W-:Y:S01]  /*0990*/  IMAD R91, R91, -0x2daee0ad, RZ ;  /* 0xd2511f535b5b7824 */ /* 0x000fe200078e02ff */
[----:B------:R-:W-:Y:S01]  /*09a0*/  SHF.R.U32.HI R55, RZ, 0x10, R85 ;  /* 0x00000010ff377819 */ /* 0x000fe20000011655 */
[----:B0-----:R-:W-:Y:S01]  /*09b0*/  IMAD.HI.U32 R32, R36, -0x2daee0ad, RZ ;  /* 0xd2511f5324207827 */ /* 0x001fe200078e00ff */
[----:B------:R-:W-:Y:S01]  /*09c0*/  SHF.R.U32.HI R54, RZ, 0x10, R83 ;  /* 0x00000010ff367819 */ /* 0x000fe20000011653 */
[----:B------:R-:W-:Y:S01]  /*09d0*/  HFMA2.MMA R68, -RZ, RZ, 0, 5.9604644775390625e-08 ;  /* 0x00000001ff447435 */ /* 0x000fe200000001ff */
        /* <DEDUP_REMOVED lines=22> */
[----:B-1----:R-:W-:Y:S01]  /*0b40*/  SHF.R.U32.HI R38, RZ, 0x10, R23 ;  /* 0x00000010ff267819 */ /* 0x002fe20000011617 */
[----:B------:R-:W-:Y:S01]  /*0b50*/  HADD2.F32 R83, -RZ, R83.H0_H0 ;  /* 0x20000053ff537230 */ /* 0x000fe20000004100 */
[--C-:B------:R-:W-:Y:S01]  /*0b60*/  SHF.R.U64 R40, R18, 0x10, R19.reuse ;  /* 0x0000001012287819 */ /* 0x100fe20000001213 */
[----:B------:R-:W-:Y:S01]  /*0b70*/  HADD2.F32 R81, -RZ, R81.H0_H0 ;  /* 0x20000051ff517230 */ /* 0x000fe20000004100 */
[----:B------:R-:W-:Y:S01]  /*0b80*/  SHF.R.U32.HI R37, RZ, 0x10, R19 ;  /* 0x00000010ff257819 */ /* 0x000fe20000011613 */
[----:B------:R-:W-:Y:S01]  /*0b90*/  HADD2.F32 R79, -RZ, R79.H0_H0 ;  /* 0x2000004fff4f7230 */ /* 0x000fe20000004100 */
[----:B------:R-:W-:Y:S01]  /*0ba0*/  LOP3.LUT R92, R31, UR43, R92, 0x96, !PT ;  /* 0x0000002b1f5c7c12 */ /* 0x000fe2000f8e965c */
[----:B------:R-:W-:Y:S01]  /*0bb0*/  HADD2.F32 R31, -RZ, R18.H0_H0 ;  /* 0x20000012ff1f7230 */ /* 0x000fe20000004100 */
[----:B------:R-:W-:Y:S01]  /*0bc0*/  LOP3.LUT R91, R32, UR44, R91, 0x96, !PT ;  /* 0x0000002c205b7c12 */ /* 0x000fe2000f8e965b */
[----:B------:R-:W-:Y:S01]  /*0bd0*/  HADD2.F32 R32, -RZ, R19.H0_H0 ;  /* 0x20000013ff207230 */ /* 0x000fe20000004100 */
[----:B------:R-:W-:Y:S01]  /*0be0*/  ISETP.NE.U32.AND P0, PT, RZ, UR8, PT ;  /* 0x00000008ff007c0c */ /* 0x000fe2000bf05070 */
[----:B------:R-:W-:Y:S01]  /*0bf0*/  HADD2.F32 R77, -RZ, R77.H0_H0 ;  /* 0x2000004dff4d7230 */ /* 0x000fe20000004100 */
[----:B------:R-:W-:Y:S01]  /*0c00*/  LOP3.LUT R147, R0, 0x3, RZ, 0xc0, !PT ;  /* 0x0000000300937812 */ /* 0x000fe200078ec0ff */
[----:B------:R-:W-:Y:S01]  /*0c10*/  HADD2.F32 R75, -RZ, R75.H0_H0 ;  /* 0x2000004bff4b7230 */ /* 0x000fe20000004100 */
[----:B------:R-:W-:Y:S01]  /*0c20*/  ULDC.U8 UR20, c[0x0][0x2a0] ;  /* 0x0000a80000147ab9 */ /* 0x000fe20000000000 */
[----:B------:R-:W-:Y:S01]  /*0c30*/  HADD2.F32 R73, -RZ, R73.H0_H0 ;  /* 0x20000049ff497230 */ /* 0x000fe20000004100 */
[----:B------:R-:W-:Y:S01]  /*0c40*/  ISETP.NE.AND.EX P0, PT, RZ, UR9, PT, P0 ;  /* 0x00000009ff007c0c */ /* 0x000fe2000bf05300 */
[----:B------:R-:W-:Y:S01]  /*0c50*/  HADD2.F32 R35, -RZ, R35.H0_H0 ;  /* 0x20000023ff237230 */ /* 0x000fe20000004100 */
[----:B------:R-:W-:Y:S01]  /*0c60*/  UISETP.NE.AND UP0, UPT, UR20, URZ, UPT ;  /* 0x0000003f1400728c */ /* 0x000fe2000bf05270 */
[----:B------:R-:W-:Y:S01]  /*0c70*/  IMAD R30, R30, -0x326172a9, RZ ;  /* 0xcd9e8d571e1e7824 */ /* 0x000fe200078e02ff */
        /* <DEDUP_REMOVED lines=9> */
[----:B------:R-:W-:Y:S01]  /*0d10*/  ULDC.64 UR14, c[0x0][0x240] ;  /* 0x00009000000e7ab9 */ /* 0x000fe20000000a00 */
[----:B------:R-:W-:Y:S01]  /*0d20*/  ULDC.64 UR16, c[0x0][0x248] ;  /* 0x0000920000107ab9 */ /* 0x000fe20000000a00 */
[----:B------:R-:W-:Y:S01]  /*0d30*/  ULDC.64 UR18, c[0x0][0x2b8] ;  /* 0x0000ae0000127ab9 */ /* 0x000fe20000000a00 */
[----:B------:R-:W-:Y:S01]  /*0d40*/  ULDC.64 UR20, c[0x0][0x2c0] ;  /* 0x0000b00000147ab9 */ /* 0x000fe20000000a00 */
[----:B------:R-:W-:Y:S01]  /*0d50*/  ULDC.64 UR22, c[0x0][0x210] ;  /* 0x0000840000167ab9 */ /* 0x000fe20000000a00 */
        /* <DEDUP_REMOVED lines=48> */
[----:B------:R-:W-:Y:S02]  /*1060*/  IMAD R28, R36, -0x2daee0ad, RZ ;  /* 0xd2511f53241c7824 */ /* 0x000fe400078e02ff */
[----:B------:R-:W-:Y:S02]  /*1070*/  IMAD.MOV.U32 R26, RZ, RZ, RZ ;  /* 0x000000ffff1a7224 */ /* 0x000fe400078e00ff */
        /* <DEDUP_REMOVED lines=43> */
[----:B------:R-:W-:-:S07]  /*1330*/  HADD2.F32 R93, -RZ, R93.H0_H0 ;  /* 0x2000005dff5d7230 */ /* 0x000fce0000004100 */
.L_x_17486:
[----:B0-----:R-:W0:Y:S01]  /*1340*/  @P0 LDC.64 R36, c[0x0][0x228] ;  /* 0x00008a00ff240b82 */ /* 0x001e220000000a00 */
[----:B------:R-:W-:Y:S01]  /*1350*/  ISETP.NE.U32.AND P1, PT, RZ, UR10, PT ;  /* 0x0000000aff007c0c */ /* 0x000fe2000bf25070 */
[----:B------:R-:W-:-:S03]  /*1360*/  IMAD R38, R145, UR25, RZ ;  /* 0x0000001991267c24 */ /* 0x000fc6000f8e02ff */
[----:B------:R-:W-:Y:S02]  /*1370*/  ISETP.NE.AND.EX P1, PT, RZ, UR11, PT, P1 ;  /* 0x0000000bff007c0c */ /* 0x000fe4000bf25310 */
[----:B------:R-:W-:Y:S01]  /*1380*/  SHF.R.S32.HI R39, RZ, 0x1f, R38 ;  /* 0x0000001fff277819 */ /* 0x000fe20000011426 */
[----:B------:R-:W1:Y:S03]  /*1390*/  LDC.64 R64, c[0x0][0x220] ;  /* 0x00008800ff407b82 */ /* 0x000e660000000a00 */
[----:B------:R-:W-:-:S04]  /*13a0*/  LEA.HI R39, R39, R38, RZ, 0x2 ;  /* 0x0000002627277211 */ /* 0x000fc800078f10ff */
[----:B------:R-:W-:-:S04]  /*13b0*/  LEA.HI.SX32 R153, R39, R146, 0x1e ;  /* 0x0000009227997211 */ /* 0x000fc800078ff2ff */
[----:B------:R-:W-:-:S04]  /*13c0*/  @P1 LEA R40, P3, R153, UR10, 0x4 ;  /* 0x0000000a99281c11 */ /* 0x000fc8000f8620ff */
[C---:B------:R-:W-:Y:S02]  /*13d0*/  @P1 LEA.HI.X R41, R153.reuse, UR11, RZ, 0x4, P3 ;  /* 0x0000000b99291c11 */ /* 0x040fe400098f24ff */
[----:B0-----:R-:W-:-:S03]  /*13e0*/  @P0 LEA R42, P2, R153, R36, 0x4 ;  /* 0x00000024992a0211 */ /* 0x001fc600078420ff */
[----:B------:R0:W5:Y:S01]  /*13f0*/  @P1 LDG.E.128 R60, desc[UR4][R40.64] ;  /* 0x00000004283c1981 */ /* 0x000162000c1e1d00 */
[C---:B------:R-:W-:Y:S01]  /*1400*/  @P0 LEA.HI.X R43, R153.reuse, R37, RZ, 0x4, P2 ;  /* 0x00000025992b0211 */ /* 0x040fe200010f24ff */
[----:B-1----:R-:W-:-:S04]  /*1410*/  IMAD.WIDE.U32 R38, R153, 0x10, R64 ;  /* 0x0000001099267825 */ /* 0x002fc800078e0040 */
        /* <DEDUP_REMOVED lines=14> */
.L_x_17096:
[----:B------:R-:W-:-:S07]  /*1500*/  MOV R48, R30 ;  /* 0x0000001e00307202 */ /* 0x000fce0000000f00 */
.L_x_17097:
[----:B------:R-:W-:Y:S05]  /*1510*/  BSYNC B0 ;  /* 0x0000000000007941 */ /* 0x000fea0003800000 */
.L_x_17095:
        /* <DEDUP_REMOVED lines=16> */
.L_x_17101:
[----:B------:R-:W-:Y:S05]  /*1620*/  BSYNC B1 ;  /* 0x0000000000017941 */ /* 0x000fea0003800000 */
.L_x_17100:
        /* <DEDUP_REMOVED lines=44> */
.L_x_17099:
[----:B------:R-:W-:Y:S05]  /*18f0*/  BSYNC B0 ;  /* 0x0000000000007941 */ /* 0x000fea0003800000 */
.L_x_17098:
[----:B------:R-:W0:Y:S01]  /*1900*/  LDC R69, c[0x0][0x298] ;  /* 0x0000a600ff457b82 */ /* 0x000e220000000800 */
[----:B------:R-:W-:Y:S01]  /*1910*/  ISETP.NE.U32.AND P2, PT, RZ, UR8, PT ;  /* 0x00000008ff007c0c */ /* 0x000fe2000bf45070 */
[----:B------:R-:W-:Y:S01]  /*1920*/  IMAD.MOV.U32 R71, RZ, RZ, 0x2f800000 ;  /* 0x2f800000ff477424 */ /* 0x000fe200078e00ff */
[----:B------:R-:W-:Y:S02]  /*1930*/  I2FP.F32.U32 R40, R48 ;  /* 0x0000003000287245 */ /* 0x000fe40000201000 */
[----:B------:R-:W-:-:S03]  /*1940*/  ISETP.NE.AND.EX P2, PT, RZ, UR9, PT, P2 ;  /* 0x00000009ff007c0c */ /* 0x000fc6000bf45320 */
        /* <DEDUP_REMOVED lines=12> */
.L_x_17102:
        /* <DEDUP_REMOVED lines=12> */
.L_x_17105:
[----:B------:R-:W-:-:S07]  /*1ad0*/  MOV R36, R30 ;  /* 0x0000001e00247202 */ /* 0x000fce0000000f00 */
.L_x_17106:
[----:B------:R-:W-:Y:S05]  /*1ae0*/  BSYNC B0 ;  /* 0x0000000000007941 */ /* 0x000fea0003800000 */
.L_x_17104:
        /* <DEDUP_REMOVED lines=16> */
.L_x_17110:
[----:B------:R-:W-:Y:S05]  /*1bf0*/  BSYNC B1 ;  /* 0x0000000000017941 */ /* 0x000fea0003800000 */
.L_x_17109:
        /* <DEDUP_REMOVED lines=44> */
.L_x_17108:
[----:B------:R-:W-:Y:S05]  /*1ec0*/  BSYNC B0 ;  /* 0x0000000000007941 */ /* 0x000fea0003800000 */
.L_x_17107:
        /* <DEDUP_REMOVED lines=8> */
.L_x_17103:
        /* <DEDUP_REMOVED lines=12> */
.L_x_17112:
[----:B------:R-:W-:-:S07]  /*2010*/  MOV R36, R30 ;  /* 0x0000001e00247202 */ /* 0x000fce0000000f00 */
.L_x_17113:
[----:B------:R-:W-:Y:S05]  /*2020*/  BSYNC B0 ;  /* 0x0000000000007941 */ /* 0x000fea0003800000 */
.L_x_17111:
        /* <DEDUP_REMOVED lines=16> */
.L_x_17117:
[----:B------:R-:W-:Y:S05]  /*2130*/  BSYNC B1 ;  /* 0x0000000000017941 */ /* 0x000fea0003800000 */
.L_x_17116:
        /* <DEDUP_REMOVED lines=44> */
.L_x_17115:
[----:B------:R-:W-:Y:S05]  /*2400*/  BSYNC B0 ;  /* 0x0000000000007941 */ /* 0x000fea0003800000 */
.L_x_17114:
        /* <DEDUP_REMOVED lines=11> */
.L_x_17118:
        /* <DEDUP_REMOVED lines=12> */
.L_x_17121:
[----:B------:R-:W-:-:S07]  /*2580*/  IMAD.MOV.U32 R47, RZ, RZ, R30 ;  /* 0x000000ffff2f7224 */ /* 0x000fce00078e001e */
.L_x_17122:
[----:B------:R-:W-:Y:S05]  /*2590*/  BSYNC B0 ;  /* 0x0000000000007941 */ /* 0x000fea0003800000 */
.L_x_17120:
        /* <DEDUP_REMOVED lines=16> */
.L_x_17126:
[----:B------:R-:W-:Y:S05]  /*26a0*/  BSYNC B1 ;  /* 0x0000000000017941 */ /* 0x000fea0003800000 */
.L_x_17125:
        /* <DEDUP_REMOVED lines=44> */
.L_x_17124:
[----:B------:R-:W-:Y:S05]  /*2970*/  BSYNC B0 ;  /* 0x0000000000007941 */ /* 0x000fea0003800000 */
.L_x_17123:
        /* <DEDUP_REMOVED lines=8> */
.L_x_17119:
        /* <DEDUP_REMOVED lines=12> */
.L_x_17128:
[----:B------:R-:W-:-:S07]  /*2ac0*/  IMAD.MOV.U32 R47, RZ, RZ, R30 ;  /* 0x000000ffff2f7224 */ /* 0x000fce00078e001e */
.L_x_17129:
[----:B------:R-:W-:Y:S05]  /*2ad0*/  BSYNC B0 ;  /* 0x0000000000007941 */ /* 0x000fea0003800000 */
.L_x_17127:
        /* <DEDUP_REMOVED lines=16> */
.L_x_17133:
[----:B------:R-:W-:Y:S05]  /*2be0*/  BSYNC B1 ;  /* 0x0000000000017941 */ /* 0x000fea0003800000 */
.L_x_17132:
        /* <DEDUP_REMOVED lines=44> */
.L_x_17131:
[----:B------:R-:W-:Y:S05]  /*2eb0*/  BSYNC B0 ;  /* 0x0000000000007941 */ /* 0x000fea0003800000 */
.L_x_17130:
        /* <DEDUP_REMOVED lines=11> */
.L_x_17134:
        /* <DEDUP_REMOVED lines=12> */
.L_x_17137:
[----:B------:R-:W-:-:S07]  /*3030*/  IMAD.MOV.U32 R38, RZ, RZ, R30 ;  /* 0x000000ffff267224 */ /* 0x000fce00078e001e */
.L_x_17138:
[----:B------:R-:W-:Y:S05]  /*3040*/  BSYNC B0 ;  /* 0x0000000000007941 */ /* 0x000fea0003800000 */
.L_x_17136:
        /* <DEDUP_REMOVED lines=16> */
.L_x_17142:
[----:B------:R-:W-:Y:S05]  /*3150*/  BSYNC B1 ;  /* 0x0000000000017941 */ /* 0x000fea0003800000 */
.L_x_17141:
        /* <DEDUP_REMOVED lines=44> */
.L_x_17140:
[----:B------:R-:W-:Y:S05]  /*3420*/  BSYNC B0 ;  /* 0x0000000000007941 */ /* 0x000fea0003800000 */
.L_x_17139:
        /* <DEDUP_REMOVED lines=8> */
.L_x_17135:
        /* <DEDUP_REMOVED lines=12> */
.L_x_17144:
[----:B------:R-:W-:-:S07]  /*3570*/  IMAD.MOV.U32 R38, RZ, RZ, R30 ;  /* 0x000000ffff267224 */ /* 0x000fce00078e001e */
.L_x_17145:
[----:B------:R-:W-:Y:S05]  /*3580*/  BSYNC B0 ;  /* 0x0000000000007941 */ /* 0x000fea0003800000 */
.L_x_17143:
        /* <DEDUP_REMOVED lines=16> */
.L_x_17149:
[----:B------:R-:W-:Y:S05]  /*3690*/  BSYNC B1 ;  /* 0x0000000000017941 */ /* 0x000fea0003800000 */
.L_x_17148:
        /* <DEDUP_REMOVED lines=44> */
.L_x_17147:
[----:B------:R-:W-:Y:S05]  /*3960*/  BSYNC B0 ;  /* 0x0000000000007941 */ /* 0x000fea0003800000 */
.L_x_17146:
        /* <DEDUP_REMOVED lines=11> */
.L_x_17150:
        /* <DEDUP_REMOVED lines=12> */
.L_x_17153:
[----:B------:R-:W-:-:S07]  /*3ae0*/  IMAD.MOV.U32 R44, RZ, RZ, R30 ;  /* 0x000000ffff2c7224 */ /* 0x000fce00078e001e */
.L_x_17154:
[----:B------:R-:W-:Y:S05]  /*3af0*/  BSYNC B0 ;  /* 0x0000000000007941 */ /* 0x000fea0003800000 */
.L_x_17152:
        /* <DEDUP_REMOVED lines=18> */
.L_x_17158:
[----:B------:R-:W-:Y:S05]  /*3c20*/  BSYNC B1 ;  /* 0x0000000000017941 */ /* 0x000fea0003800000 */
.L_x_17157:
        /* <DEDUP_REMOVED lines=44> */
.L_x_17156:
[----:B------:R-:W-:Y:S05]  /*3ef0*/  BSYNC B0 ;  /* 0x0000000000007941 */ /* 0x000fea0003800000 */
.L_x_17155:
        /* <DEDUP_REMOVED lines=8> */
.L_x_17151:
[----:B------:R-:W-:Y:S01]  /*3f80*/  SEL R40, RZ, 0x1000000, P5 ;  /* 0x01000000ff287807 */ /* 0x000fe20002800000 */
[----:B------:R-:W0:Y:S01]  /*3f90*/  @P0 LDC.64 R38, c[0x0][0x228] ;  /* 0x00008a00ff260b82 */ /* 0x000e220000000a00 */
[----:B------:R-:W-:Y:S01]  /*3fa0*/  SEL R41, RZ, 0x10000, P4 ;  /* 0x00010000ff297807 */ /* 0x000fe20002000000 */
[C---:B------:R-:W-:Y:S01]  /*3fb0*/  VIADD R151, R153.reuse, 0x80 ;  /* 0x0000008099977836 */ /* 0x040fe20000000000 */
[----:B------:R-:W-:Y:S02]  /*3fc0*/  SEL R42, RZ, 0x100, P3 ;  /* 0x00000100ff2a7807 */ /* 0x000fe40001800000 */
[----:B------:R-:W-:Y:S02]  /*3fd0*/  ISETP.NE.AND P6, PT, R46, RZ, PT ;  /* 0x000000ff2e00720c */ /* 0x000fe40003fc5270 */
[C---:B------:R-:W-:Y:S01]  /*3fe0*/  LEA R48, P3, R153.reuse, UR12, 0x4 ;  /* 0x0000000c99307c11 */ /* 0x040fe2000f8620ff */
[----:B------:R-:W1:Y:S01]  /*3ff0*/  @P1 LDC.64 R36, c[0x0][0x230] ;  /* 0x00008c00ff241b82 */ /* 0x000e620000000a00 */
[----:B------:R-:W-:-:S02]  /*4000*/  SHF.L.U32 R66, R153, 0x2, RZ ;  /* 0x0000000299427819 */ /* 0x000fc400000006ff */
[----:B------:R-:W-:Y:S02]  /*4010*/  IADD3 R41, R42, R40, R41 ;  /* 0x000000282a297210 */ /* 0x000fe40007ffe029 */
[----:B------:R-:W-:Y:S02]  /*4020*/  SEL R42, RZ, 0x1, P6 ;  /* 0x00000001ff2a7807 */ /* 0x000fe40003000000 */
[----:B------:R-:W-:Y:S02]  /*4030*/  LEA.HI.X R49, R153, UR13, RZ, 0x4, P3 ;  /* 0x0000000d99317c11 */ /* 0x000fe400098f24ff */
[----:B------:R-:W-:Y:S02]  /*4040*/  SHF.R.U32.HI R67, RZ, 0x1e, R153 ;  /* 0x0000001eff437819 */ /* 0x000fe40000011699 */
[----:B------:R-:W-:Y:S01]  /*4050*/  IADD3 R40, P3, R66, UR14, RZ ;  /* 0x0000000e42287c10 */ /* 0x000fe2000ff7e0ff */
[----:B------:R2:W-:Y:S01]  /*4060*/  STG.E.128 desc[UR4][R48.64], R52 ;  /* 0x0000003430007986 */ /* 0x0005e2000c101d04 */
[----:B------:R-:W-:Y:S01]  /*4070*/  IADD3 R51, R41, R42, RZ ;  /* 0x0000002a29337210 */ /* 0x000fe20007ffe0ff */
[----:B------:R-:W-:Y:S01]  /*4080*/  IMAD.WIDE.U32 R42, R151, 0x10, R64 ;  /* 0x00000010972a7825 */ /* 0x000fe200078e0040 */
[----:B------:R-:W-:-:S03]  /*4090*/  IADD3.X R41, R67, UR15, RZ, P3, !PT ;  /* 0x0000000f43297c10 */ /* 0x000fc60009ffe4ff */
[C---:B0-----:R-:W-:Y:S02]  /*40a0*/  @P0 IMAD.WIDE.U32 R44, R151.reuse, 0x10, R38 ;  /* 0x00000010972c0825 */ /* 0x041fe400078e0026 */
[----:B------:R2:W-:Y:S02]  /*40b0*/  STG.E desc[UR4][R40.64], R51 ;  /* 0x0000003328007986 */ /* 0x0005e4000c101904 */
[----:B-1----:R-:W-:Y:S01]  /*40c0*/  @P1 IMAD.WIDE.U32 R46, R151, 0x10, R36 ;  /* 0x00000010972e1825 */ /* 0x002fe200078e0024 */
[----:B------:R-:W-:Y:S06]  /*40d0*/  @!P0 BRA `(.L_x_17159) ;  /* 0x00000000002c8947 */ /* 0x000fec0003800000 */
[----:B------:R-:W-:Y:S01]  /*40e0*/  IMAD.U32 R37, R96, 0x10000, RZ ;  /* 0x0001000060257824 */ /* 0x000fe200078e00ff */
[----:B------:R-:W-:Y:S02]  /*40f0*/  LOP3.LUT R36, R97, 0xffff, RZ, 0xc0, !PT ;  /* 0x0000ffff61247812 */ /* 0x000fe400078ec0ff */
[----:B------:R-:W-:Y:S02]  /*4100*/  LOP3.LUT R38, R95, 0xff, RZ, 0xc0, !PT ;  /* 0x000000ff5f267812 */ /* 0x000fe400078ec0ff */
[----:B------:R-:W-:Y:S02]  /*4110*/  LOP3.LUT R37, R37, 0xff0000, RZ, 0xc0, !PT ;  /* 0x00ff000025257812 */ /* 0x000fe400078ec0ff */
[----:B------:R-:W-:Y:S02]  /*4120*/  LOP3.LUT R39, R94, 0xff, RZ, 0xc0, !PT ;  /* 0x000000ff5e277812 */ /* 0x000fe400078ec0ff */
[----:B------:R-:W-:Y:S02]  /*4130*/  LEA R37, R36, R37, 0x18 ;  /* 0x0000002524257211 */ /* 0x000fe400078ec0ff */
[----:B------:R-:W-:-:S03]  /*4140*/  IADD3 R36, P3, R66, UR16, RZ ;  /* 0x0000001042247c10 */ /* 0x000fc6000ff7e0ff */
[----:B------:R-:W-:Y:S01]  /*4150*/  IMAD R38, R38, 0x100, R37 ;  /* 0x0000010026267824 */ /* 0x000fe200078e0225 */
[----:B------:R-:W-:-:S04]  /*4160*/  IADD3.X R37, R67, UR17, RZ, P3, !PT ;  /* 0x0000001143257c10 */ /* 0x000fc80009ffe4ff */
[----:B------:R-:W-:-:S05]  /*4170*/  IADD3 R39, R38, R39, RZ ;  /* 0x0000002726277210 */ /* 0x000fca0007ffe0ff */
[----:B------:R0:W-:Y:S02]  /*4180*/  STG.E desc[UR4][R36.64], R39 ;  /* 0x0000002724007986 */ /* 0x0001e4000c101904 */
.L_x_17159:
[----:B------:R1:W5:Y:S04]  /*4190*/  @P0 LDG.E.128 R56, desc[UR4][R44.64] ;  /* 0x000000042c380981 */ /* 0x000368000c1e1d00 */
[----:B------:R1:W5:Y:S04]  /*41a0*/  @P1 LDG.E.128 R60, desc[UR4][R46.64] ;  /* 0x000000042e3c1981 */ /* 0x000368000c1e1d00 */
[----:B0-----:R1:W5:Y:S01]  /*41b0*/  LDG.E.128 R36, desc[UR4][R42.64] ;  /* 0x000000042a247981 */ /* 0x001362000c1e1d00 */
[C---:B------:R-:W-:Y:S01]  /*41c0*/  ISETP.NE.AND P3, PT, R50.reuse, 0x1, PT ;  /* 0x000000013200780c */ /* 0x040fe20003f65270 */
[----:B------:R-:W-:Y:S01]  /*41d0*/  BSSY B0, `(.L_x_17160) ;  /* 0x000000e000007945 */ /* 0x000fe20003800000 */
[----:B--2---:R-:W-:Y:S01]  /*41e0*/  VIADD R40, R50, 0x1 ;  /* 0x0000000132287836 */ /* 0x004fe20000000000 */
[----:B------:R-:W0:Y:S02]  /*41f0*/  S2R R154, SR_TID.X ;  /* 0x00000000009a7919 */ /* 0x000e240000002100 */
[----:B0-----:R-:W-:-:S08]  /*4200*/  LOP3.LUT R146, R154, 0x7f, RZ, 0xc0, !PT ;  /* 0x0000007f9a927812 */ /* 0x001fd000078ec0ff */
        /* <DEDUP_REMOVED lines=9> */
.L_x_17161:
[----:B------:R-:W-:-:S07]  /*42a0*/  IMAD.MOV.U32 R48, RZ, RZ, R30 ;  /* 0x000000ffff307224 */ /* 0x000fce00078e001e */
.L_x_17162:
[----:B------:R-:W-:Y:S05]  /*42b0*/  BSYNC B0 ;  /* 0x0000000000007941 */ /* 0x000fea0003800000 */
.L_x_17160:
        /* <DEDUP_REMOVED lines=16> */
.L_x_17166:
[----:B------:R-:W-:Y:S05]  /*43c0*/  BSYNC B1 ;  /* 0x0000000000017941 */ /* 0x000fea0003800000 */
.L_x_17165:
        /* <DEDUP_REMOVED lines=44> */
.L_x_17164:
[----:B------:R-:W-:Y:S05]  /*4690*/  BSYNC B0 ;  /* 0x0000000000007941 */ /* 0x000fea0003800000 */
.L_x_17163:
[----:B------:R-:W-:Y:S01]  /*46a0*/  I2FP.F32.U32 R42, R48 ;  /* 0x00000030002a7245 */ /* 0x000fe20000201000 */
[----:B-----5:R-:W-:-:S04]  /*46b0*/  FMUL.FTZ R36, R36, R69 ;  /* 0x0000004524247220 */ /* 0x020fc80000410000 */
[----:B------:R-:W-:-:S05]  /*46c0*/  FFMA.FTZ R41, R42, R71, 1.1641532182693481445e-10 ;  /* 0x2f0000002a297423 */ /* 0x000fca0000010047 */
        /* <DEDUP_REMOVED lines=9> */
.L_x_17167:
        /* <DEDUP_REMOVED lines=12> */
.L_x_17170:
[----:B------:R-:W-:-:S07]  /*4820*/  MOV R36, R30 ;  /* 0x0000001e00247202 */ /* 0x000fce0000000f00 */
.L_x_17171:
[----:B------:R-:W-:Y:S05]  /*4830*/  BSYNC B0 ;  /* 0x0000000000007941 */ /* 0x000fea0003800000 */
.L_x_17169:
        /* <DEDUP_REMOVED lines=16> */
.L_x_17175:
[----:B------:R-:W-:Y:S05]  /*4940*/  BSYNC B1 ;  /* 0x0000000000017941 */ /* 0x000fea0003800000 */
.L_x_17174:
        /* <DEDUP_REMOVED lines=44> */
.L_x_17173:
[----:B------:R-:W-:Y:S05]  /*4c10*/  BSYNC B0 ;  /* 0x0000000000007941 */ /* 0x000fea0003800000 */
.L_x_17172:
        /* <DEDUP_REMOVED lines=8> */
.L_x_17168:
        /* <DEDUP_REMOVED lines=12> */
.L_x_17177:
[----:B------:R-:W-:-:S07]  /*4d60*/  IMAD.MOV.U32 R36, RZ, RZ, R30 ;  /* 0x000000ffff247224 */ /* 0x000fce00078e001e */
.L_x_17178:
[----:B------:R-:W-:Y:S05]  /*4d70*/  BSYNC B0 ;  /* 0x0000000000007941 */ /* 0x000fea0003800000 */
.L_x_17176:
        /* <DEDUP_REMOVED lines=16> */
.L_x_17182:
[----:B------:R-:W-:Y:S05]  /*4e80*/  BSYNC B1 ;  /* 0x0000000000017941 */ /* 0x000fea0003800000 */
.L_x_17181:
        /* <DEDUP_REMOVED lines=44> */
.L_x_17180:
[----:B------:R-:W-:Y:S05]  /*5150*/  BSYNC B0 ;  /* 0x0000000000007941 */ /* 0x000fea0003800000 */
.L_x_17179:
        /* <DEDUP_REMOVED lines=11> */
.L_x_17183:
        /* <DEDUP_REMOVED lines=12> */
.L_x_17186:
[----:B------:R-:W-:-:S07]  /*52d0*/  MOV R47, R30 ;  /* 0x0000001e002f7202 */ /* 0x000fce0000000f00 */
.L_x_17187:
[----:B------:R-:W-:Y:S05]  /*52e0*/  BSYNC B0 ;  /* 0x0000000000007941 */ /* 0x000fea0003800000 */
.L_x_17185:
        /* <DEDUP_REMOVED lines=16> */
.L_x_17191:
[----:B------:R-:W-:Y:S05]  /*53f0*/  BSYNC B1 ;  /* 0x0000000000017941 */ /* 0x000fea0003800000 */
.L_x_17190:
        /* <DEDUP_REMOVED lines=44> */
.L_x_17189:
[----:B------:R-:W-:Y:S05]  /*56c0*/  BSYNC B0 ;  /* 0x0000000000007941 */ /* 0x000fea0003800000 */
.L_x_17188:
        /* <DEDUP_REMOVED lines=8> */
.L_x_17184:
        /* <DEDUP_REMOVED lines=12> */
.L_x_17193:
[----:B------:R-:W-:-:S07]  /*5810*/  IMAD.MOV.U32 R47, RZ, RZ, R30 ;  /* 0x000000ffff2f7224 */ /* 0x000fce00078e001e */
.L_x_17194:
[----:B------:R-:W-:Y:S05]  /*5820*/  BSYNC B0 ;  /* 0x0000000000007941 */ /* 0x000fea0003800000 */
.L_x_17192:
        /* <DEDUP_REMOVED lines=16> */
.L_x_17198:
[----:B------:R-:W-:Y:S05]  /*5930*/  BSYNC B1 ;  /* 0x0000000000017941 */ /* 0x000fea0003800000 */
.L_x_17197:
        /* <DEDUP_REMOVED lines=44> */
.L_x_17196:
[----:B------:R-:W-:Y:S05]  /*5c00*/  BSYNC B0 ;  /* 0x0000000000007941 */ /* 0x000fea0003800000 */
.L_x_17195:
        /* <DEDUP_REMOVED lines=11> */
.L_x_17199:
        /* <DEDUP_REMOVED lines=12> */
.L_x_17202:
[----:B------:R-:W-:-:S07]  /*5d80*/  MOV R38, R30 ;  /* 0x0000001e00267202 */ /* 0x000fce0000000f00 */
.L_x_17203:
[----:B------:R-:W-:Y:S05]  /*5d90*/  BSYNC B0 ;  /* 0x0000000000007941 */ /* 0x000fea0003800000 */
.L_x_17201:
        /* <DEDUP_REMOVED lines=16> */
.L_x_17207:
[----:B------:R-:W-:Y:S05]  /*5ea0*/  BSYNC B1 ;  /* 0x0000000000017941 */ /* 0x000fea0003800000 */
.L_x_17206:
        /* <DEDUP_REMOVED lines=44> */
.L_x_17205:
[----:B------:R-:W-:Y:S05]  /*6170*/  BSYNC B0 ;  /* 0x0000000000007941 */ /* 0x000fea0003800000 */
.L_x_17204:
        /* <DEDUP_REMOVED lines=8> */
.L_x_17200:
        /* <DEDUP_REMOVED lines=12> */
.L_x_17209:
[----:B------:R-:W-:-:S07]  /*62c0*/  IMAD.MOV.U32 R38, RZ, RZ, R30 ;  /* 0x000000ffff267224 */ /* 0x000fce00078e001e */
.L_x_17210:
[----:B------:R-:W-:Y:S05]  /*62d0*/  BSYNC B0 ;  /* 0x0000000000007941 */ /* 0x000fea0003800000 */
.L_x_17208:
        /* <DEDUP_REMOVED lines=16> */
.L_x_17214:
[----:B------:R-:W-:Y:S05]  /*63e0*/  BSYNC B1 ;  /* 0x0000000000017941 */ /* 0x000fea0003800000 */
.L_x_17213:
        /* <DEDUP_REMOVED lines=44> */
.L_x_17212:
[----:B------:R-:W-:Y:S05]  /*66b0*/  BSYNC B0 ;  /* 0x0000000000007941 */ /* 0x000fea0003800000 */
.L_x_17211:
        /* <DEDUP_REMOVED lines=11> */
.L_x_17215:
        /* <DEDUP_REMOVED lines=12> */
.L_x_17218:
[----:B------:R-:W-:-:S07]  /*6830*/  MOV R44, R30 ;  /* 0x0000001e002c7202 */ /* 0x000fce0000000f00 */
.L_x_17219:
[----:B------:R-:W-:Y:S05]  /*6840*/  BSYNC B0 ;  /* 0x0000000000007941 */ /* 0x000fea0003800000 */
.L_x_17217:
        /* <DEDUP_REMOVED lines=18> */
.L_x_17223:
[----:B------:R-:W-:Y:S05]  /*6970*/  BSYNC B1 ;  /* 0x0000000000017941 */ /* 0x000fea0003800000 */
.L_x_17222:
        /* <DEDUP_REMOVED lines=44> */
.L_x_17221:
[----:B------:R-:W-:Y:S05]  /*6c40*/  BSYNC B0 ;  /* 0x0000000000007941 */ /* 0x000fea0003800000 */
.L_x_17220:
        /* <DEDUP_REMOVED lines=8> */
.L_x_17216:
[----:B------:R-:W0:Y:S01]  /*6cd0*/  LDC.64 R158, c[0x0][0x238] ;  /* 0x00008e00ff9e7b82 */ /* 0x000e220000000a00 */
[----:B------:R-:W-:Y:S02]  /*6ce0*/  SEL R36, RZ, 0x1000000, P5 ;  /* 0x01000000ff247807 */ /* 0x000fe40002800000 */
[----:B------:R-:W-:Y:S02]  /*6cf0*/  SEL R37, RZ, 0x10000, P4 ;  /* 0x00010000ff257807 */ /* 0x000fe40002000000 */
[----:B------:R-:W-:Y:S02]  /*6d00*/  SEL R38, RZ, 0x100, P3 ;  /* 0x00000100ff267807 */ /* 0x000fe40001800000 */
[----:B------:R-:W-:Y:S01]  /*6d10*/  ISETP.NE.AND P6, PT, R46, RZ, PT ;  /* 0x000000ff2e00720c */ /* 0x000fe20003fc5270 */
[----:B------:R-:W1:Y:S01]  /*6d20*/  LDC.64 R156, c[0x0][0x240] ;  /* 0x00009000ff9c7b82 */ /* 0x000e620000000a00 */
[----:B------:R-:W-:Y:S02]  /*6d30*/  IADD3 R36, R38, R36, R37 ;  /* 0x0000002426247210 */ /* 0x000fe40007ffe025 */
[----:B------:R-:W-:-:S02]  /*6d40*/  SEL R37, RZ, 0x1, P6 ;  /* 0x00000001ff257807 */ /* 0x000fc40003000000 */
[----:B------:R-:W-:-:S03]  /*6d50*/  IADD3 R150, R153, 0x100, RZ ;  /* 0x0000010099967810 */ /* 0x000fc60007ffe0ff */
[----:B------:R-:W-:Y:S01]  /*6d60*/  IMAD.IADD R67, R36, 0x1, R37 ;  /* 0x0000000124437824 */ /* 0x000fe200078e0225 */
[----:B------:R-:W2:Y:S01]  /*6d70*/  @P0 LDC.64 R42, c[0x0][0x228] ;  /* 0x00008a00ff2a0b82 */ /* 0x000ea20000000a00 */
[----:B------:R-:W-:-:S04]  /*6d80*/  IMAD.WIDE.U32 R38, R150, 0x10, R64 ;  /* 0x0000001096267825 */ /* 0x000fc800078e0040 */
[----:B0-----:R-:W-:-:S03]  /*6d90*/  IMAD.WIDE.U32 R44, R151, 0x10, R158 ;  /* 0x00000010972c7825 */ /* 0x001fc600078e009e */
[----:B------:R-:W0:Y:S02]  /*6da0*/  @P1 LDC.64 R40, c[0x0][0x230] ;  /* 0x00008c00ff281b82 */ /* 0x000e240000000a00 */
[----:B------:R3:W-:Y:S01]  /*6db0*/  STG.E.128 desc[UR4][R44.64], R48 ;  /* 0x000000302c007986 */ /* 0x0007e2000c101d04 */
[----:B-1----:R-:W-:-:S05]  /*6dc0*/  IMAD.WIDE.U32 R36, R151, 0x4, R156 ;  /* 0x0000000497247825 */ /* 0x002fca00078e009c */
[----:B------:R3:W-:Y:S01]  /*6dd0*/  STG.E desc[UR4][R36.64], R67 ;  /* 0x0000004324007986 */ /* 0x0007e2000c101904 */
[----:B--2---:R-:W-:-:S04]  /*6de0*/  @P0 IMAD.WIDE.U32 R42, R150, 0x10, R42 ;  /* 0x00000010962a0825 */ /* 0x004fc800078e002a */
[----:B0-----:R-:W-:Y:S01]  /*6df0*/  @P1 IMAD.WIDE.U32 R40, R150, 0x10, R40 ;  /* 0x0000001096281825 */ /* 0x001fe200078e0028 */
[----:B---3--:R-:W-:Y:S06]  /*6e00*/  @!P0 BRA `(.L_x_17224) ;  /* 0x00000000002c8947 */ /* 0x008fec0003800000 */
[----:B------:R-:W0:Y:S01]  /*6e10*/  LDC.64 R36, c[0x0][0x248] ;  /* 0x00009200ff247b82 */ /* 0x000e220000000a00 */
[----:B------:R-:W-:-:S05]  /*6e20*/  IMAD.U32 R44, R96, 0x10000, RZ ;  /* 0x00010000602c7824 */ /* 0x000fca00078e00ff */
[----:B------:R-:W-:Y:S02]  /*6e30*/  LOP3.LUT R45, R44, 0xff0000, RZ, 0xc0, !PT ;  /* 0x00ff00002c2d7812 */ /* 0x000fe400078ec0ff */
[----:B------:R-:W-:-:S04]  /*6e40*/  LOP3.LUT R44, R97, 0xffff, RZ, 0xc0, !PT ;  /* 0x0000ffff612c7812 */ /* 0x000fc800078ec0ff */
[----:B------:R-:W-:Y:S02]  /*6e50*/  LEA R44, R44, R45, 0x18 ;  /* 0x0000002d2c2c7211 */ /* 0x000fe400078ec0ff */
[----:B------:R-:W-:-:S05]  /*6e60*/  LOP3.LUT R45, R95, 0xff, RZ, 0xc0, !PT ;  /* 0x000000ff5f2d7812 */ /* 0x000fca00078ec0ff */
[----:B------:R-:W-:Y:S01]  /*6e70*/  IMAD R44, R45, 0x100, R44 ;  /* 0x000001002d2c7824 */ /* 0x000fe200078e022c */
[----:B------:R-:W-:-:S04]  /*6e80*/  LOP3.LUT R45, R94, 0xff, RZ, 0xc0, !PT ;  /* 0x000000ff5e2d7812 */ /* 0x000fc800078ec0ff */
[----:B------:R-:W-:Y:S01]  /*6e90*/  IADD3 R45, R44, R45, RZ ;  /* 0x0000002d2c2d7210 */ /* 0x000fe20007ffe0ff */
[----:B0-----:R-:W-:-:S05]  /*6ea0*/  IMAD.WIDE.U32 R36, R151, 0x4, R36 ;  /* 0x0000000497247825 */ /* 0x001fca00078e0024 */
[----:B------:R0:W-:Y:S02]  /*6eb0*/  STG.E desc[UR4][R36.64], R45 ;  /* 0x0000002d24007986 */ /* 0x0001e4000c101904 */
.L_x_17224:
        /* <DEDUP_REMOVED lines=15> */
.L_x_17226:
[----:B------:R-:W-:-:S07]  /*6fb0*/  IMAD.MOV.U32 R66, RZ, RZ, R30 ;  /* 0x000000ffff427224 */ /* 0x000fce00078e001e */
.L_x_17227:
[----:B------:R-:W-:Y:S05]  /*6fc0*/  BSYNC B0 ;  /* 0x0000000000007941 */ /* 0x000fea0003800000 */
.L_x_17225:
        /* <DEDUP_REMOVED lines=16> */
.L_x_17231:
[----:B------:R-:W-:Y:S05]  /*70d0*/  BSYNC B1 ;  /* 0x0000000000017941 */ /* 0x000fea0003800000 */
.L_x_17230:
        /* <DEDUP_REMOVED lines=44> */
.L_x_17229:
[----:B------:R-:W-:Y:S05]  /*73a0*/  BSYNC B0 ;  /* 0x0000000000007941 */ /* 0x000fea0003800000 */
.L_x_17228:
        /* <DEDUP_REMOVED lines=12> */
.L_x_17232:
        /* <DEDUP_REMOVED lines=12> */
.L_x_17235:
[----:B------:R-:W-:-:S07]  /*7530*/  MOV R36, R30 ;  /* 0x0000001e00247202 */ /* 0x000fce0000000f00 */
.L_x_17236:
[----:B------:R-:W-:Y:S05]  /*7540*/  BSYNC B0 ;  /* 0x0000000000007941 */ /* 0x000fea0003800000 */
.L_x_17234:
        /* <DEDUP_REMOVED lines=16> */
.L_x_17240:
[----:B------:R-:W-:Y:S05]  /*7650*/  BSYNC B1 ;  /* 0x0000000000017941 */ /* 0x000fea0003800000 */
.L_x_17239:
        /* <DEDUP_REMOVED lines=44> */
.L_x_17238:
[----:B------:R-:W-:Y:S05]  /*7920*/  BSYNC B0 ;  /* 0x0000000000007941 */ /* 0x000fea0003800000 */
.L_x_17237:
        /* <DEDUP_REMOVED lines=8> */
.L_x_17233:
        /* <DEDUP_REMOVED lines=12> */
.L_x_17242:
[----:B------:R-:W-:-:S07]  /*7a70*/  IMAD.MOV.U32 R36, RZ, RZ, R30 ;  /* 0x000000ffff247224 */ /* 0x000fce00078e001e */
.L_x_17243:
[----:B------:R-:W-:Y:S05]  /*7a80*/  BSYNC B0 ;  /* 0x0000000000007941 */ /* 0x000fea0003800000 */
.L_x_17241:
        /* <DEDUP_REMOVED lines=16> */
.L_x_17247:
[----:B------:R-:W-:Y:S05]  /*7b90*/  BSYNC B1 ;  /* 0x0000000000017941 */ /* 0x000fea0003800000 */
.L_x_17246:
        /* <DEDUP_REMOVED lines=44> */
.L_x_17245:
[----:B------:R-:W-:Y:S05]  /*7e60*/  BSYNC B0 ;  /* 0x0000000000007941 */ /* 0x000fea0003800000 */
.L_x_17244:
        /* <DEDUP_REMOVED lines=11> */
.L_x_17248:
        /* <DEDUP_REMOVED lines=12> */
.L_x_17251:
[----:B------:R-:W-:-:S07]  /*7fe0*/  MOV R66, R30 ;  /* 0x0000001e00427202 */ /* 0x000fce0000000f00 */
.L_x_17252:
[----:B------:R-:W-:Y:S05]  /*7ff0*/  BSYNC B0 ;  /* 0x0000000000007941 */ /* 0x000fea0003800000 */
.L_x_17250:
        /* <DEDUP_REMOVED lines=16> */
.L_x_17256:
[----:B------:R-:W-:Y:S05]  /*8100*/  BSYNC B1 ;  /* 0x0000000000017941 */ /* 0x000fea0003800000 */
.L_x_17255:
        /* <DEDUP_REMOVED lines=44> */
.L_x_17254:
[----:B------:R-:W-:Y:S05]  /*83d0*/  BSYNC B0 ;  /* 0x0000000000007941 */ /* 0x000fea0003800000 */
.L_x_17253:
        /* <DEDUP_REMOVED lines=8> */
.L_x_17249:
        /* <DEDUP_REMOVED lines=12> */
.L_x_17258:
[----:B------:R-:W-:-:S07]  /*8520*/  IMAD.MOV.U32 R66, RZ, RZ, R30 ;  /* 0x000000ffff427224 */ /* 0x000fce00078e001e */
.L_x_17259:
[----:B------:R-:W-:Y:S05]  /*8530*/  BSYNC B0 ;  /* 0x0000000000007941 */ /* 0x000fea0003800000 */
.L_x_17257:
        /* <DEDUP_REMOVED lines=16> */
.L_x_17263:
[----:B------:R-:W-:Y:S05]  /*8640*/  BSYNC B1 ;  /* 0x0000000000017941 */ /* 0x000fea0003800000 */
.L_x_17262:
        /* <DEDUP_REMOVED lines=44> */
.L_x_17261:
[----:B------:R-:W-:Y:S05]  /*8910*/  BSYNC B0 ;  /* 0x0000000000007941 */ /* 0x000fea0003800000 */
.L_x_17260:
        /* <DEDUP_REMOVED lines=11> */
.L_x_17264:
        /* <DEDUP_REMOVED lines=12> */
.L_x_17267:
[----:B------:R-:W-:-:S07]  /*8a90*/  MOV R38, R30 ;  /* 0x0000001e00267202 */ /* 0x000fce0000000f00 */
.L_x_17268:
[----:B------:R-:W-:Y:S05]  /*8aa0*/  BSYNC B0 ;  /* 0x0000000000007941 */ /* 0x000fea0003800000 */
.L_x_17266:
        /* <DEDUP_REMOVED lines=16> */
.L_x_17272:
[----:B------:R-:W-:Y:S05]  /*8bb0*/  BSYNC B1 ;  /* 0x0000000000017941 */ /* 0x000fea0003800000 */
.L_x_17271:
        /* <DEDUP_REMOVED lines=44> */
.L_x_17270:
[----:B------:R-:W-:Y:S05]  /*8e80*/  BSYNC B0 ;  /* 0x0000000000007941 */ /* 0x000fea0003800000 */
.L_x_17269:
        /* <DEDUP_REMOVED lines=8> */
.L_x_17265:
        /* <DEDUP_REMOVED lines=12> */
.L_x_17274:
[----:B------:R-:W-:-:S07]  /*8fd0*/  IMAD.MOV.U32 R38, RZ, RZ, R30 ;  /* 0x000000ffff267224 */ /* 0x000fce00078e001e */
.L_x_17275:
[----:B------:R-:W-:Y:S05]  /*8fe0*/  BSYNC B0 ;  /* 0x0000000000007941 */ /* 0x000fea0003800000 */
.L_x_17273:
        /* <DEDUP_REMOVED lines=16> */
.L_x_17279:
[----:B------:R-:W-:Y:S05]  /*90f0*/  BSYNC B1 ;  /* 0x0000000000017941 */ /* 0x000fea0003800000 */
.L_x_17278:
        /* <DEDUP_REMOVED lines=44> */
.L_x_17277:
[----:B------:R-:W-:Y:S05]  /*93c0*/  BSYNC B0 ;  /* 0x0000000000007941 */ /* 0x000fea0003800000 */
.L_x_17276:
        /* <DEDUP_REMOVED lines=11> */
.L_x_17280:
        /* <DEDUP_REMOVED lines=12> */
.L_x_17283:
[----:B------:R-:W-:-:S07]  /*9540*/  MOV R67, R30 ;  /* 0x0000001e00437202 */ /* 0x000fce0000000f00 */
.L_x_17284:
[----:B------:R-:W-:Y:S05]  /*9550*/  BSYNC B0 ;  /* 0x0000000000007941 */ /* 0x000fea0003800000 */
.L_x_17282:
        /* <DEDUP_REMOVED lines=18> */
.L_x_17288:
[----:B------:R-:W-:Y:S05]  /*9680*/  BSYNC B1 ;  /* 0x0000000000017941 */ /* 0x000fea0003800000 */
.L_x_17287:
        /* <DEDUP_REMOVED lines=44> */
.L_x_17286:
[----:B------:R-:W-:Y:S05]  /*9950*/  BSYNC B0 ;  /* 0x0000000000007941 */ /* 0x000fea0003800000 */
.L_x_17285:
        /* <DEDUP_REMOVED lines=8> */
.L_x_17281:
[----:B------:R-:W-:Y:S01]  /*99e0*/  ISETP.NE.AND P6, PT, R147, RZ, PT ;  /* 0x000000ff9300720c */ /* 0x000fe20003fc5270 */
[----:B------:R-:W-:Y:S01]  /*99f0*/  IMAD.WIDE.U32 R42, R150, 0x10, R158 ;  /* 0x00000010962a7825 */ /* 0x000fe200078e009e */
[----:B------:R-:W-:Y:S01]  /*9a00*/  SEL R36, RZ, 0x1000000, P5 ;  /* 0x01000000ff247807 */ /* 0x000fe20002800000 */
[----:B------:R-:W0:Y:S01]  /*9a10*/  @P0 LDC.64 R40, c[0x0][0x228] ;  /* 0x00008a00ff280b82 */ /* 0x000e220000000a00 */
[----:B------:R-:W-:Y:S02]  /*9a20*/  SEL R37, RZ, 0x10000, P4 ;  /* 0x00010000ff257807 */ /* 0x000fe40002000000 */
[----:B------:R-:W-:Y:S01]  /*9a30*/  SEL R38, RZ, 0x100, P3 ;  /* 0x00000100ff267807 */ /* 0x000fe20001800000 */
[----:B------:R1:W-:Y:S01]  /*9a40*/  STG.E.128 desc[UR4][R42.64], R44 ;  /* 0x0000002c2a007986 */ /* 0x0003e2000c101d04 */
[----:B------:R-:W-:Y:S02]  /*9a50*/  SEL R39, RZ, 0x1, P6 ;  /* 0x00000001ff277807 */ /* 0x000fe40003000000 */
[----:B------:R-:W-:-:S02]  /*9a60*/  IADD3 R38, R38, R36, R37 ;  /* 0x0000002426267210 */ /* 0x000fc40007ffe025 */
[----:B------:R-:W2:Y:S01]  /*9a70*/  @P1 LDC.64 R36, c[0x0][0x230] ;  /* 0x00008c00ff241b82 */ /* 0x000ea20000000a00 */
[----:B------:R-:W-:Y:S02]  /*9a80*/  IADD3 R148, R153, 0x180, RZ ;  /* 0x0000018099947810 */ /* 0x000fe40007ffe0ff */
[----:B------:R-:W-:Y:S02]  /*9a90*/  IMAD.IADD R67, R38, 0x1, R39 ;  /* 0x0000000126437824 */ /* 0x000fe400078e0227 */
[----:B------:R-:W-:-:S05]  /*9aa0*/  IMAD.WIDE.U32 R38, R150, 0x4, R156 ;  /* 0x0000000496267825 */ /* 0x000fca00078e009c */
[----:B------:R1:W-:Y:S01]  /*9ab0*/  STG.E desc[UR4][R38.64], R67 ;  /* 0x0000004326007986 */ /* 0x0003e2000c101904 */
[----:B0-----:R-:W-:Y:S01]  /*9ac0*/  @P0 IMAD.WIDE.U32 R40, R148, 0x10, R40 ;  /* 0x0000001094280825 */ /* 0x001fe200078e0028 */
[----:B-1----:R-:W-:Y:S06]  /*9ad0*/  @!P0 BRA `(.L_x_17289) ;  /* 0x00000000002c8947 */ /* 0x002fec0003800000 */
        /* <DEDUP_REMOVED lines=11> */
.L_x_17289:
[C---:B0-2---:R-:W-:Y:S01]  /*9b90*/  @P1 IMAD.WIDE.U32 R42, R148.reuse, 0x10, R36 ;  /* 0x00000010942a1825 */ /* 0x045fe200078e0024 */
[----:B------:R0:W5:Y:S03]  /*9ba0*/  @P0 LDG.E.128 R56, desc[UR4][R40.64] ;  /* 0x0000000428380981 */ /* 0x000166000c1e1d00 */
[----:B------:R-:W-:Y:S01]  /*9bb0*/  IMAD.WIDE.U32 R36, R148, 0x10, R64 ;  /* 0x0000001094247825 */ /* 0x000fe200078e0040 */
[----:B------:R0:W5:Y:S05]  /*9bc0*/  @P1 LDG.E.128 R60, desc[UR4][R42.64] ;  /* 0x000000042a3c1981 */ /* 0x00016a000c1e1d00 */
        /* <DEDUP_REMOVED lines=13> */
.L_x_17291:
[----:B------:R-:W-:-:S07]  /*9ca0*/  IMAD.MOV.U32 R147, RZ, RZ, R30 ;  /* 0x000000ffff937224 */ /* 0x000fce00078e001e */
.L_x_17292:
[----:B------:R-:W-:Y:S05]  /*9cb0*/  BSYNC B0 ;  /* 0x0000000000007941 */ /* 0x000fea0003800000 */
.L_x_17290:
        /* <DEDUP_REMOVED lines=16> */
.L_x_17296:
[----:B------:R-:W-:Y:S05]  /*9dc0*/  BSYNC B1 ;  /* 0x0000000000017941 */ /* 0x000fea0003800000 */
.L_x_17295:
        /* <DEDUP_REMOVED lines=44> */
.L_x_17294:
[----:B------:R-:W-:Y:S05]  /*a090*/  BSYNC B0 ;  /* 0x0000000000007941 */ /* 0x000fea0003800000 */
.L_x_17293:
        /* <DEDUP_REMOVED lines=12> */
.L_x_17297:
        /* <DEDUP_REMOVED lines=12> */
.L_x_17300:
[----:B------:R-:W-:-:S07]  /*a220*/  MOV R36, R30 ;  /* 0x0000001e00247202 */ /* 0x000fce0000000f00 */
.L_x_17301:
[----:B------:R-:W-:Y:S05]  /*a230*/  BSYNC B0 ;  /* 0x0000000000007941 */ /* 0x000fea0003800000 */
.L_x_17299:
        /* <DEDUP_REMOVED lines=16> */
.L_x_17305:
[----:B------:R-:W-:Y:S05]  /*a340*/  BSYNC B1 ;  /* 0x0000000000017941 */ /* 0x000fea0003800000 */
.L_x_17304:
        /* <DEDUP_REMOVED lines=44> */
.L_x_17303:
[----:B------:R-:W-:Y:S05]  /*a610*/  BSYNC B0 ;  /* 0x0000000000007941 */ /* 0x000fea0003800000 */
.L_x_17302:
[----:B------:R-:W-:-:S05]  /*a620*/  I2FP.F32.U32 R36, R36 ;  /* 0x0000002400247245 */ /* 0x000fca0000201000 */
[----:B------:R-:W-:-:S05]  /*a630*/  FFMA.FTZ R43, R36, R71, 1.1641532182693481445e-10 ;  /* 0x2f000000242b7423 */ /* 0x000fca0000010047 */
[----:B------:R-:W-:Y:S01]  /*a640*/  FSETP.GTU.FTZ.AND P3, PT, R43, R70, PT ;  /* 0x000000462b00720b */ /* 0x000fe20003f7c000 */
[----:B------:R-:W-:-:S03]  /*a650*/  FMUL.FTZ R43, R56, R69 ;  /* 0x00000045382b7220 */ /* 0x000fc60000410000 */
[----:B------:R-:W-:Y:S02]  /*a660*/  SEL R94, RZ, 0x1, P3 ;  /* 0x00000001ff5e7807 */ /* 0x000fe40001800000 */
[----:B------:R-:W-:-:S05]  /*a670*/  FSEL R43, R43, RZ, !P3 ;  /* 0x000000ff2b2b7208 */ /* 0x000fca0005800000 */
[----:B------:R-:W-:-:S04]  /*a680*/  FADD.FTZ R40, R40, R43 ;  /* 0x0000002b28287221 */ /* 0x000fc80000010000 */
[----:B------:R-:W-:-:S07]  /*a690*/  @P1 FADD.FTZ R40, R60, R40 ;  /* 0x000000283c281221 */ /* 0x000fce0000010000 */
.L_x_17298:
        /* <DEDUP_REMOVED lines=12> */
.L_x_17307:
[----:B------:R-:W-:-:S07]  /*a760*/  IMAD.MOV.U32 R36, RZ, RZ, R30 ;  /* 0x000000ffff247224 */ /* 0x000fce00078e001e */
.L_x_17308:
[----:B------:R-:W-:Y:S05]  /*a770*/  BSYNC B0 ;  /* 0x0000000000007941 */ /* 0x000fea0003800000 */
.L_x_17306:
        /* <DEDUP_REMOVED lines=16> */
.L_x_17312:
[----:B------:R-:W-:Y:S05]  /*a880*/  BSYNC B1 ;  /* 0x0000000000017941 */ /* 0x000fea0003800000 */
.L_x_17311:
        /* <DEDUP_REMOVED lines=44> */
.L_x_17310:
[----:B------:R-:W-:Y:S05]  /*ab50*/  BSYNC B0 ;  /* 0x0000000000007941 */ /* 0x000fea0003800000 */
.L_x_17309:
        /* <DEDUP_REMOVED lines=11> */
.L_x_17313:
        /* <DEDUP_REMOVED lines=12> */
.L_x_17316:
[----:B------:R-:W-:-:S07]  /*acd0*/  MOV R95, R30 ;  /* 0x0000001e005f7202 */ /* 0x000fce0000000f00 */
.L_x_17317:
[----:B------:R-:W-:Y:S05]  /*ace0*/  BSYNC B0 ;  /* 0x0000000000007941 */ /* 0x000fea0003800000 */
.L_x_17315:
        /* <DEDUP_REMOVED lines=16> */
.L_x_17321:
[----:B------:R-:W-:Y:S05]  /*adf0*/  BSYNC B1 ;  /* 0x0000000000017941 */ /* 0x000fea0003800000 */
.L_x_17320:
        /* <DEDUP_REMOVED lines=44> */
.L_x_17319:
[----:B------:R-:W-:Y:S05]  /*b0c0*/  BSYNC B0 ;  /* 0x0000000000007941 */ /* 0x000fea0003800000 */
.L_x_17318:
        /* <DEDUP_REMOVED lines=8> */
.L_x_17314:
        /* <DEDUP_REMOVED lines=12> */
.L_x_17323:
[----:B------:R-:W-:-:S07]  /*b210*/  IMAD.MOV.U32 R147, RZ, RZ, R30 ;  /* 0x000000ffff937224 */ /* 0x000fce00078e001e */
.L_x_17324:
[----:B------:R-:W-:Y:S05]  /*b220*/  BSYNC B0 ;  /* 0x0000000000007941 */ /* 0x000fea0003800000 */
.L_x_17322:
        /* <DEDUP_REMOVED lines=16> */
.L_x_17328:
[----:B------:R-:W-:Y:S05]  /*b330*/  BSYNC B1 ;  /* 0x0000000000017941 */ /* 0x000fea0003800000 */
.L_x_17327:
        /* <DEDUP_REMOVED lines=44> */
.L_x_17326:
[----:B------:R-:W-:Y:S05]  /*b600*/  BSYNC B0 ;  /* 0x0000000000007941 */ /* 0x000fea0003800000 */
.L_x_17325:
        /* <DEDUP_REMOVED lines=11> */
.L_x_17329:
        /* <DEDUP_REMOVED lines=12> */
.L_x_17332:
[----:B------:R-:W-:-:S07]  /*b780*/  MOV R38, R30 ;  /* 0x0000001e00267202 */ /* 0x000fce0000000f00 */
.L_x_17333:
[----:B------:R-:W-:Y:S05]  /*b790*/  BSYNC B0 ;  /* 0x0000000000007941 */ /* 0x000fea0003800000 */
.L_x_17331:
        /* <DEDUP_REMOVED lines=16> */
.L_x_17337:
[----:B------:R-:W-:Y:S05]  /*b8a0*/  BSYNC B1 ;  /* 0x0000000000017941 */ /* 0x000fea0003800000 */
.L_x_17336:
        /* <DEDUP_REMOVED lines=44> */
.L_x_17335:
[----:B------:R-:W-:Y:S05]  /*bb70*/  BSYNC B0 ;  /* 0x0000000000007941 */ /* 0x000fea0003800000 */
.L_x_17334:
        /* <DEDUP_REMOVED lines=8> */
.L_x_17330:
        /* <DEDUP_REMOVED lines=12> */
.L_x_17339:
[----:B------:R-:W-:-:S07]  /*bcc0*/  IMAD.MOV.U32 R38, RZ, RZ, R30 ;  /* 0x000000ffff267224 */ /* 0x000fce00078e001e */
.L_x_17340:
[----:B------:R-:W-:Y:S05]  /*bcd0*/  BSYNC B0 ;  /* 0x0000000000007941 */ /* 0x000fea0003800000 */
.L_x_17338:
        /* <DEDUP_REMOVED lines=16> */
.L_x_17344:
[----:B------:R-:W-:Y:S05]  /*bde0*/  BSYNC B1 ;  /* 0x0000000000017941 */ /* 0x000fea0003800000 */
.L_x_17343:
        /* <DEDUP_REMOVED lines=44> */
.L_x_17342:
[----:B------:R-:W-:Y:S05]  /*c0b0*/  BSYNC B0 ;  /* 0x0000000000007941 */ /* 0x000fea0003800000 */
.L_x_17341:
        /* <DEDUP_REMOVED lines=11> */
.L_x_17345:
        /* <DEDUP_REMOVED lines=12> */
.L_x_17348:
[----:B------:R-:W-:-:S07]  /*c230*/  MOV R97, R30 ;  /* 0x0000001e00617202 */ /* 0x000fce0000000f00 */
.L_x_17349:
[----:B------:R-:W-:Y:S05]  /*c240*/  BSYNC B0 ;  /* 0x0000000000007941 */ /* 0x000fea0003800000 */
.L_x_17347:
        /* <DEDUP_REMOVED lines=18> */
.L_x_17353:
[----:B------:R-:W-:Y:S05]  /*c370*/  BSYNC B1 ;  /* 0x0000000000017941 */ /* 0x000fea0003800000 */
.L_x_17352:
        /* <DEDUP_REMOVED lines=44> */
.L_x_17351:
[----:B------:R-:W-:Y:S05]  /*c640*/  BSYNC B0 ;  /* 0x0000000000007941 */ /* 0x000fea0003800000 */
.L_x_17350:
        /* <DEDUP_REMOVED lines=8> */
.L_x_17346:
[----:B------:R-:W-:Y:S01]  /*c6d0*/  SEL R36, RZ, 0x1000000, P5 ;  /* 0x01000000ff247807 */ /* 0x000fe20002800000 */
[----:B------:R-:W-:Y:S01]  /*c6e0*/  IMAD.WIDE.U32 R160, R148, 0x10, R158 ;  /* 0x0000001094a07825 */ /* 0x000fe200078e009e */
[----:B------:R-:W-:Y:S01]  /*c6f0*/  SEL R37, RZ, 0x10000, P4 ;  /* 0x00010000ff257807 */ /* 0x000fe20002000000 */
[----:B------:R-:W0:Y:S01]  /*c700*/  @P0 LDC.64 R66, c[0x0][0x228] ;  /* 0x00008a00ff420b82 */ /* 0x000e220000000a00 */
[----:B------:R-:W-:Y:S02]  /*c710*/  SEL R38, RZ, 0x100, P3 ;  /* 0x00000100ff267807 */ /* 0x000fe40001800000 */
[----:B------:R-:W-:Y:S01]  /*c720*/  ISETP.NE.AND P6, PT, R149, RZ, PT ;  /* 0x000000ff9500720c */ /* 0x000fe20003fc5270 */
[----:B------:R1:W-:Y:S01]  /*c730*/  STG.E.128 desc[UR4][R160.64], R40 ;  /* 0x00000028a0007986 */ /* 0x0003e2000c101d04 */
[----:B------:R-:W-:Y:S01]  /*c740*/  IADD3 R36, R38, R36, R37 ;  /* 0x0000002426247210 */ /* 0x000fe20007ffe025 */
[----:B------:R-:W-:Y:S01]  /*c750*/  IMAD.WIDE.U32 R38, R148, 0x4, R156 ;  /* 0x0000000494267825 */ /* 0x000fe200078e009c */
[----:B------:R-:W-:-:S02]  /*c760*/  SEL R37, RZ, 0x1, P6 ;  /* 0x00000001ff257807 */ /* 0x000fc40003000000 */
[----:B------:R-:W-:-:S03]  /*c770*/  IADD3 R149, R153, 0x200, RZ ;  /* 0x0000020099957810 */ /* 0x000fc60007ffe0ff */
[----:B------:R-:W-:Y:S02]  /*c780*/  IMAD.IADD R155, R36, 0x1, R37 ;  /* 0x00000001249b7824 */ /* 0x000fe400078e0225 */
[----:B------:R-:W2:Y:S03]  /*c790*/  @P1 LDC.64 R36, c[0x0][0x230] ;  /* 0x00008c00ff241b82 */ /* 0x000ea60000000a00 */
        /* <DEDUP_REMOVED lines=14> */
.L_x_17354:
[C---:B--2---:R-:W-:Y:S01]  /*c880*/  @P1 IMAD.WIDE.U32 R160, R149.reuse, 0x10, R36 ;  /* 0x0000001095a01825 */ /* 0x044fe200078e0024 */
[----:B------:R1:W5:Y:S03]  /*c890*/  @P0 LDG.E.128 R56, desc[UR4][R66.64] ;  /* 0x0000000442380981 */ /* 0x000366000c1e1d00 */
[----:B------:R-:W-:Y:S01]  /*c8a0*/  IMAD.WIDE.U32 R36, R149, 0x10, R64 ;  /* 0x0000001095247825 */ /* 0x000fe200078e0040 */
[----:B------:R1:W5:Y:S05]  /*c8b0*/  @P1 LDG.E.128 R60, desc[UR4][R160.64] ;  /* 0x00000004a03c1981 */ /* 0x00036a000c1e1d00 */
        /* <DEDUP_REMOVED lines=13> */
.L_x_17356:
[----:B------:R-:W-:-:S07]  /*c990*/  IMAD.MOV.U32 R152, RZ, RZ, R30 ;  /* 0x000000ffff987224 */ /* 0x000fce00078e001e */
.L_x_17357:
[----:B------:R-:W-:Y:S05]  /*c9a0*/  BSYNC B0 ;  /* 0x0000000000007941 */ /* 0x000fea0003800000 */
.L_x_17355:
        /* <DEDUP_REMOVED lines=16> */
.L_x_17361:
[----:B------:R-:W-:Y:S05]  /*cab0*/  BSYNC B1 ;  /* 0x0000000000017941 */ /* 0x000fea0003800000 */
.L_x_17360:
        /* <DEDUP_REMOVED lines=44> */
.L_x_17359:
[----:B------:R-:W-:Y:S05]  /*cd80*/  BSYNC B0 ;  /* 0x0000000000007941 */ /* 0x000fea0003800000 */
.L_x_17358:
        /* <DEDUP_REMOVED lines=12> */
.L_x_17362:
        /* <DEDUP_REMOVED lines=12> */
.L_x_17365:
[----:B------:R-:W-:-:S07]  /*cf10*/  MOV R94, R30 ;  /* 0x0000001e005e7202 */ /* 0x000fce0000000f00 */
.L_x_17366:
[----:B------:R-:W-:Y:S05]  /*cf20*/  BSYNC B0 ;  /* 0x0000000000007941 */ /* 0x000fea0003800000 */
.L_x_17364:
        /* <DEDUP_REMOVED lines=16> */
.L_x_17370:
[----:B------:R-:W-:Y:S05]  /*d030*/  BSYNC B1 ;  /* 0x0000000000017941 */ /* 0x000fea0003800000 */
.L_x_17369:
        /* <DEDUP_REMOVED lines=44> */
.L_x_17368:
[----:B------:R-:W-:Y:S05]  /*d300*/  BSYNC B0 ;  /* 0x0000000000007941 */ /* 0x000fea0003800000 */
.L_x_17367:
        /* <DEDUP_REMOVED lines=8> */
.L_x_17363:
        /* <DEDUP_REMOVED lines=12> */
.L_x_17372:
[----:B------:R-:W-:-:S07]  /*d450*/  IMAD.MOV.U32 R147, RZ, RZ, R30 ;  /* 0x000000ffff937224 */ /* 0x000fce00078e001e */
.L_x_17373:
[----:B------:R-:W-:Y:S05]  /*d460*/  BSYNC B0 ;  /* 0x0000000000007941 */ /* 0x000fea0003800000 */
.L_x_17371:
        /* <DEDUP_REMOVED lines=16> */
.L_x_17377:
[----:B------:R-:W-:Y:S05]  /*d570*/  BSYNC B1 ;  /* 0x0000000000017941 */ /* 0x000fea0003800000 */
.L_x_17376:
        /* <DEDUP_REMOVED lines=44> */
.L_x_17375:
[----:B------:R-:W-:Y:S05]  /*d840*/  BSYNC B0 ;  /* 0x0000000000007941 */ /* 0x000fea0003800000 */
.L_x_17374:
        /* <DEDUP_REMOVED lines=11> */
.L_x_17378:
        /* <DEDUP_REMOVED lines=12> */
.L_x_17381:
[----:B------:R-:W-:-:S07]  /*d9c0*/  MOV R95, R30 ;  /* 0x0000001e005f7202 */ /* 0x000fce0000000f00 */
.L_x_17382:
[----:B------:R-:W-:Y:S05]  /*d9d0*/  BSYNC B0 ;  /* 0x0000000000007941 */ /* 0x000fea0003800000 */
.L_x_17380:
        /* <DEDUP_REMOVED lines=16> */
.L_x_17386:
[----:B------:R-:W-:Y:S05]  /*dae0*/  BSYNC B1 ;  /* 0x0000000000017941 */ /* 0x000fea0003800000 */
.L_x_17385:
        /* <DEDUP_REMOVED lines=44> */
.L_x_17384:
[----:B------:R-:W-:Y:S05]  /*ddb0*/  BSYNC B0 ;  /* 0x0000000000007941 */ /* 0x000fea0003800000 */
.L_x_17383:
        /* <DEDUP_REMOVED lines=8> */
.L_x_17379:
        /* <DEDUP_REMOVED lines=12> */
.L_x_17388:
[----:B------:R-:W-:-:S07]  /*df00*/  IMAD.MOV.U32 R147, RZ, RZ, R30 ;  /* 0x000000ffff937224 */ /* 0x000fce00078e001e */
.L_x_17389:
[----:B------:R-:W-:Y:S05]  /*df10*/  BSYNC B0 ;  /* 0x0000000000007941 */ /* 0x000fea0003800000 */
.L_x_17387:
        /* <DEDUP_REMOVED lines=16> */
.L_x_17393:
[----:B------:R-:W-:Y:S05]  /*e020*/  BSYNC B1 ;  /* 0x0000000000017941 */ /* 0x000fea0003800000 */
.L_x_17392:
        /* <DEDUP_REMOVED lines=44> */
.L_x_17391:
[----:B------:R-:W-:Y:S05]  /*e2f0*/  BSYNC B0 ;  /* 0x0000000000007941 */ /* 0x000fea0003800000 */
.L_x_17390:
        /* <DEDUP_REMOVED lines=11> */
.L_x_17394:
        /* <DEDUP_REMOVED lines=12> */
.L_x_17397:
[----:B------:R-:W-:-:S07]  /*e470*/  MOV R96, R30 ;  /* 0x0000001e00607202 */ /* 0x000fce0000000f00 */
.L_x_17398:
[----:B------:R-:W-:Y:S05]  /*e480*/  BSYNC B0 ;  /* 0x0000000000007941 */ /* 0x000fea0003800000 */
.L_x_17396:
        /* <DEDUP_REMOVED lines=16> */
.L_x_17402:
[----:B------:R-:W-:Y:S05]  /*e590*/  BSYNC B1 ;  /* 0x0000000000017941 */ /* 0x000fea0003800000 */
.L_x_17401:
        /* <DEDUP_REMOVED lines=44> */
.L_x_17400:
[----:B------:R-:W-:Y:S05]  /*e860*/  BSYNC B0 ;  /* 0x0000000000007941 */ /* 0x000fea0003800000 */
.L_x_17399:
        /* <DEDUP_REMOVED lines=8> */
.L_x_17395:
        /* <DEDUP_REMOVED lines=12> */
.L_x_17404:
[----:B------:R-:W-:-:S07]  /*e9b0*/  IMAD.MOV.U32 R147, RZ, RZ, R30 ;  /* 0x000000ffff937224 */ /* 0x000fce00078e001e */
.L_x_17405:
[----:B------:R-:W-:Y:S05]  /*e9c0*/  BSYNC B0 ;  /* 0x0000000000007941 */ /* 0x000fea0003800000 */
.L_x_17403:
        /* <DEDUP_REMOVED lines=16> */
.L_x_17409:
[----:B------:R-:W-:Y:S05]  /*ead0*/  BSYNC B1 ;  /* 0x0000000000017941 */ /* 0x000fea0003800000 */
.L_x_17408:
        /* <DEDUP_REMOVED lines=44> */
.L_x_17407:
[----:B------:R-:W-:Y:S05]  /*eda0*/  BSYNC B0 ;  /* 0x0000000000007941 */ /* 0x000fea0003800000 */
.L_x_17406:
        /* <DEDUP_REMOVED lines=11> */
.L_x_17410:
        /* <DEDUP_REMOVED lines=12> */
.L_x_17413:
[----:B------:R-:W-:-:S07]  /*ef20*/  MOV R97, R30 ;  /* 0x0000001e00617202 */ /* 0x000fce0000000f00 */
.L_x_17414:
[----:B------:R-:W-:Y:S05]  /*ef30*/  BSYNC B0 ;  /* 0x0000000000007941 */ /* 0x000fea0003800000 */
.L_x_17412:
        /* <DEDUP_REMOVED lines=18> */
.L_x_17418:
[----:B------:R-:W-:Y:S05]  /*f060*/  BSYNC B1 ;  /* 0x0000000000017941 */ /* 0x000fea0003800000 */
.L_x_17417:
        /* <DEDUP_REMOVED lines=44> */
.L_x_17416:
[----:B------:R-:W-:Y:S05]  /*f330*/  BSYNC B0 ;  /* 0x0000000000007941 */ /* 0x000fea0003800000 */
.L_x_17415:
        /* <DEDUP_REMOVED lines=8> */
.L_x_17411:
[----:B------:R-:W-:Y:S01]  /*f3c0*/  ISETP.NE.AND P6, PT, R152, RZ, PT ;  /* 0x000000ff9800720c */ /* 0x000fe20003fc5270 */
[----:B------:R-:W-:Y:S01]  /*f3d0*/  IMAD.WIDE.U32 R160, R149, 0x10, R158 ;  /* 0x0000001095a07825 */ /* 0x000fe200078e009e */
[----:B------:R-:W-:Y:S02]  /*f3e0*/  SEL R66, RZ, 0x1000000, P5 ;  /* 0x01000000ff427807 */ /* 0x000fe40002800000 */
[----:B------:R-:W-:Y:S02]  /*f3f0*/  SEL R67, RZ, 0x10000, P4 ;  /* 0x00010000ff437807 */ /* 0x000fe40002000000 */
[----:B------:R-:W-:Y:S01]  /*f400*/  SEL R152, RZ, 0x100, P3 ;  /* 0x00000100ff987807 */ /* 0x000fe20001800000 */
[----:B------:R0:W-:Y:S03]  /*f410*/  STG.E.128 desc[UR4][R160.64], R36 ;  /* 0x00000024a0007986 */ /* 0x0001e6000c101d04 */
[----:B------:R-:W-:-:S02]  /*f420*/  IADD3 R66, R152, R66, R67 ;  /* 0x0000004298427210 */ /* 0x000fc40007ffe043 */
[----:B------:R-:W-:-:S05]  /*f430*/  SEL R67, RZ, 0x1, P6 ;  /* 0x00000001ff437807 */ /* 0x000fca0003000000 */
[----:B------:R-:W-:Y:S02]  /*f440*/  IMAD.IADD R155, R66, 0x1, R67 ;  /* 0x00000001429b7824 */ /* 0x000fe400078e0243 */
[----:B------:R-:W-:-:S05]  /*f450*/  IMAD.WIDE.U32 R66, R149, 0x4, R156 ;  /* 0x0000000495427825 */ /* 0x000fca00078e009c */
[----:B------:R0:W-:Y:S01]  /*f460*/  STG.E desc[UR4][R66.64], R155 ;  /* 0x0000009b42007986 */ /* 0x0001e2000c101904 */
[----:B------:R-:W-:Y:S05]  /*f470*/  @!P0 BRA `(.L_x_17419) ;  /* 0x00000000002c8947 */ /* 0x000fea0003800000 */
[----:B0-----:R-:W0:Y:S01]  /*f480*/  LDC.64 R66, c[0x0][0x248] ;  /* 0x00009200ff427b82 */ /* 0x001e220000000a00 */
[----:B------:R-:W-:-:S04]  /*f490*/  SHF.L.U32 R152, R96, 0x10, RZ ;  /* 0x0000001060987819 */ /* 0x000fc800000006ff */
[----:B------:R-:W-:Y:S02]  /*f4a0*/  LOP3.LUT R155, R152, 0xff0000, RZ, 0xc0, !PT ;  /* 0x00ff0000989b7812 */ /* 0x000fe400078ec0ff */
[----:B------:R-:W-:-:S05]  /*f4b0*/  LOP3.LUT R152, R97, 0xffff, RZ, 0xc0, !PT ;  /* 0x0000ffff61987812 */ /* 0x000fca00078ec0ff */
[----:B------:R-:W-:Y:S01]  /*f4c0*/  IMAD R152, R152, 0x1000000, R155 ;  /* 0x0100000098987824 */ /* 0x000fe200078e029b */
[----:B------:R-:W-:-:S04]  /*f4d0*/  LOP3.LUT R155, R95, 0xff, RZ, 0xc0, !PT ;  /* 0x000000ff5f9b7812 */ /* 0x000fc800078ec0ff */
[----:B------:R-:W-:Y:S02]  /*f4e0*/  LEA R152, R155, R152, 0x8 ;  /* 0x000000989b987211 */ /* 0x000fe400078e40ff */
[----:B------:R-:W-:-:S05]  /*f4f0*/  LOP3.LUT R155, R94, 0xff, RZ, 0xc0, !PT ;  /* 0x000000ff5e9b7812 */ /* 0x000fca00078ec0ff */
[----:B------:R-:W-:Y:S02]  /*f500*/  IMAD.IADD R155, R152, 0x1, R155 ;  /* 0x00000001989b7824 */ /* 0x000fe400078e029b */
[----:B0-----:R-:W-:-:S05]  /*f510*/  IMAD.WIDE.U32 R66, R149, 0x4, R66 ;  /* 0x0000000495427825 */ /* 0x001fca00078e0042 */
[----:B------:R1:W-:Y:S02]  /*f520*/  STG.E desc[UR4][R66.64], R155 ;  /* 0x0000009b42007986 */ /* 0x0003e4000c101904 */
.L_x_17419:
[----:B0-----:R-:W0:Y:S01]  /*f530*/  @P0 LDC.64 R160, c[0x0][0x228] ;  /* 0x00008a00ffa00b82 */ /* 0x001e220000000a00 */
[----:B------:R-:W-:-:S07]  /*f540*/  IADD3 R152, R153, 0x280, RZ ;  /* 0x0000028099987810 */ /* 0x000fce0007ffe0ff */
[----:B-1----:R-:W1:Y:S01]  /*f550*/  @P1 LDC.64 R66, c[0x0][0x230] ;  /* 0x00008c00ff421b82 */ /* 0x002e620000000a00 */
[----:B------:R-:W-:-:S04]  /*f560*/  IMAD.WIDE.U32 R64, R152, 0x10, R64 ;  /* 0x0000001098407825 */ /* 0x000fc800078e0040 */
[----:B0-----:R-:W-:-:S05]  /*f570*/  @P0 IMAD.WIDE.U32 R160, R152, 0x10, R160 ;  /* 0x0000001098a00825 */ /* 0x001fca00078e00a0 */
[----:B------:R0:W5:Y:S01]  /*f580*/  @P0 LDG.E.128 R56, desc[UR4][R160.64] ;  /* 0x00000004a0380981 */ /* 0x000162000c1e1d00 */
[----:B-1----:R-:W-:-:S03]  /*f590*/  @P1 IMAD.WIDE.U32 R162, R152, 0x10, R66 ;  /* 0x0000001098a21825 */ /* 0x002fc600078e0042 */
[----:B------:R-:W5:Y:S04]  /*f5a0*/  LDG.E.128 R64, desc[UR4][R64.64] ;  /* 0x0000000440407981 */ /* 0x000f68000c1e1d00 */
        /* <DEDUP_REMOVED lines=13> */
.L_x_17421:
[----:B------:R-:W-:-:S07]  /*f680*/  IMAD.MOV.U32 R155, RZ, RZ, R30 ;  /* 0x000000ffff9b7224 */ /* 0x000fce00078e001e */
.L_x_17422:
[----:B------:R-:W-:Y:S05]  /*f690*/  BSYNC B0 ;  /* 0x0000000000007941 */ /* 0x000fea0003800000 */
.L_x_17420:
        /* <DEDUP_REMOVED lines=16> */
.L_x_17426:
[----:B------:R-:W-:Y:S05]  /*f7a0*/  BSYNC B1 ;  /* 0x0000000000017941 */ /* 0x000fea0003800000 */
.L_x_17425:
        /* <DEDUP_REMOVED lines=40> */
[----:B------:R-:W-:-:S04]  /*fa30*/  IMAD.WIDE.U32 R160, R30, -0x326172a9, RZ ;  /* 0xcd9e8d571ea07825 */ /* 0x000fc800078e00ff */
[----:B------:R-:W-:Y:S01]  /*fa40*/  IMAD.MOV.U32 R164, RZ, RZ, RZ ;  /* 0x000000ffffa47224 */ /* 0x000fe200078e00ff */
[----:B------:R-:W-:Y:S02]  /*fa50*/  LOP3.LUT R92, R161, UR43, R162, 0x96, !PT ;  /* 0x0000002ba15c7c12 */ /* 0x000fe4000f8e96a2 */
[----:B------:R-:W-:-:S07]  /*fa60*/  MOV R30, R160 ;  /* 0x000000a0001e7202 */ /* 0x000fce0000000f00 */
.L_x_17424:
[----:B------:R-:W-:Y:S05]  /*fa70*/  BSYNC B0 ;  /* 0x0000000000007941 */ /* 0x000fea0003800000 */
.L_x_17423:
        /* <DEDUP_REMOVED lines=12> */
.L_x_17427:
        /* <DEDUP_REMOVED lines=12> */
.L_x_17430:
[----:B------:R-:W-:-:S07]  /*fc00*/  MOV R94, R30 ;  /* 0x0000001e005e7202 */ /* 0x000fce0000000f00 */
.L_x_17431:
[----:B------:R-:W-:Y:S05]  /*fc10*/  BSYNC B0 ;  /* 0x0000000000007941 */ /* 0x000fea0003800000 */
.L_x_17429:
        /* <DEDUP_REMOVED lines=16> */
.L_x_17435:
[----:B------:R-:W-:Y:S05]  /*fd20*/  BSYNC B1 ;  /* 0x0000000000017941 */ /* 0x000fea0003800000 */
.L_x_17434:
        /* <DEDUP_REMOVED lines=44> */
.L_x_17433:
[----:B------:R-:W-:Y:S05]  /*fff0*/  BSYNC B0 ;  /* 0x0000000000007941 */ /* 0x000fea0003800000 */
.L_x_17432:
        /* <DEDUP_REMOVED lines=8> */
.L_x_17428:
        /* <DEDUP_REMOVED lines=12> */
.L_x_17437:
[----:B------:R-:W-:-:S07]  /*10140*/  IMAD.MOV.U32 R147, RZ, RZ, R30 ;  /* 0x000000ffff937224 */ /* 0x000fce00078e001e */
.L_x_17438:
[----:B------:R-:W-:Y:S05]  /*10150*/  BSYNC B0 ;  /* 0x0000000000007941 */ /* 0x000fea0003800000 */
.L_x_17436:
        /* <DEDUP_REMOVED lines=16> */
.L_x_17442:
[----:B------:R-:W-:Y:S05]  /*10260*/  BSYNC B1 ;  /* 0x0000000000017941 */ /* 0x000fea0003800000 */
.L_x_17441:
        /* <DEDUP_REMOVED lines=44> */
.L_x_17440:
[----:B------:R-:W-:Y:S05]  /*10530*/  BSYNC B0 ;  /* 0x0000000000007941 */ /* 0x000fea0003800000 */
.L_x_17439:
        /* <DEDUP_REMOVED lines=11> */
.L_x_17443:
        /* <DEDUP_REMOVED lines=12> */
.L_x_17446:
[----:B------:R-:W-:-:S07]  /*106b0*/  MOV R95, R30 ;  /* 0x0000001e005f7202 */ /* 0x000fce0000000f00 */
.L_x_17447:
[----:B------:R-:W-:Y:S05]  /*106c0*/  BSYNC B0 ;  /* 0x0000000000007941 */ /* 0x000fea0003800000 */
.L_x_17445:
        /* <DEDUP_REMOVED lines=16> */
.L_x_17451:
[----:B------:R-:W-:Y:S05]  /*107d0*/  BSYNC B1 ;  /* 0x0000000000017941 */ /* 0x000fea0003800000 */
.L_x_17450:
        /* <DEDUP_REMOVED lines=44> */
.L_x_17449:
[----:B------:R-:W-:Y:S05]  /*10aa0*/  BSYNC B0 ;  /* 0x0000000000007941 */ /* 0x000fea0003800000 */
.L_x_17448:
        /* <DEDUP_REMOVED lines=8> */
.L_x_17444:
        /* <DEDUP_REMOVED lines=12> */
.L_x_17453:
[----:B------:R-:W-:-:S07]  /*10bf0*/  IMAD.MOV.U32 R147, RZ, RZ, R30 ;  /* 0x000000ffff937224 */ /* 0x000fce00078e001e */
.L_x_17454:
[----:B------:R-:W-:Y:S05]  /*10c00*/  BSYNC B0 ;  /* 0x0000000000007941 */ /* 0x000fea0003800000 */
.L_x_17452:
        /* <DEDUP_REMOVED lines=16> */
.L_x_17458:
[----:B------:R-:W-:Y:S05]  /*10d10*/  BSYNC B1 ;  /* 0x0000000000017941 */ /* 0x000fea0003800000 */
.L_x_17457:
        /* <DEDUP_REMOVED lines=44> */
.L_x_17456:
[----:B------:R-:W-:Y:S05]  /*10fe0*/  BSYNC B0 ;  /* 0x0000000000007941 */ /* 0x000fea0003800000 */
.L_x_17455:
        /* <DEDUP_REMOVED lines=11> */
.L_x_17459:
        /* <DEDUP_REMOVED lines=12> */
.L_x_17462:
[----:B------:R-:W-:-:S07]  /*11160*/  MOV R96, R30 ;  /* 0x0000001e00607202 */ /* 0x000fce0000000f00 */
.L_x_17463:
[----:B------:R-:W-:Y:S05]  /*11170*/  BSYNC B0 ;  /* 0x0000000000007941 */ /* 0x000fea0003800000 */
.L_x_17461:
        /* <DEDUP_REMOVED lines=16> */
.L_x_17467:
[----:B------:R-:W-:Y:S05]  /*11280*/  BSYNC B1 ;  /* 0x0000000000017941 */ /* 0x000fea0003800000 */
.L_x_17466:
        /* <DEDUP_REMOVED lines=44> */
.L_x_17465:
[----:B------:R-:W-:Y:S05]  /*11550*/  BSYNC B0 ;  /* 0x0000000000007941 */ /* 0x000fea0003800000 */
.L_x_17464:
        /* <DEDUP_REMOVED lines=8> */
.L_x_17460:
        /* <DEDUP_REMOVED lines=12> */
.L_x_17469:
[----:B------:R-:W-:-:S07]  /*116a0*/  IMAD.MOV.U32 R147, RZ, RZ, R30 ;  /* 0x000000ffff937224 */ /* 0x000fce00078e001e */
.L_x_17470:
[----:B------:R-:W-:Y:S05]  /*116b0*/  BSYNC B0 ;  /* 0x0000000000007941 */ /* 0x000fea0003800000 */
.L_x_17468:
        /* <DEDUP_REMOVED lines=16> */
.L_x_17474:
[----:B------:R-:W-:Y:S05]  /*117c0*/  BSYNC B1 ;  /* 0x0000000000017941 */ /* 0x000fea0003800000 */
.L_x_17473:
        /* <DEDUP_REMOVED lines=44> */
.L_x_17472:
[----:B------:R-:W-:Y:S05]  /*11a90*/  BSYNC B0 ;  /* 0x0000000000007941 */ /* 0x000fea0003800000 */
.L_x_17471:
        /* <DEDUP_REMOVED lines=11> */
.L_x_17475:
        /* <DEDUP_REMOVED lines=12> */
.L_x_17478:
[----:B------:R-:W-:-:S07]  /*11c10*/  MOV R97, R30 ;  /* 0x0000001e00617202 */ /* 0x000fce0000000f00 */
.L_x_17479:
[----:B------:R-:W-:Y:S05]  /*11c20*/  BSYNC B0 ;  /* 0x0000000000007941 */ /* 0x000fea0003800000 */
.L_x_17477:
        /* <DEDUP_REMOVED lines=16> */
.L_x_17483:
[----:B------:R-:W-:Y:S05]  /*11d30*/  BSYNC B1 ;  /* 0x0000000000017941 */ /* 0x000fea0003800000 */
.L_x_17482:
        /* <DEDUP_REMOVED lines=44> */
.L_x_17481:
[----:B------:R-:W-:Y:S05]  /*12000*/  BSYNC B0 ;  /* 0x0000000000007941 */ /* 0x000fea0003800000 */
.L_x_17480:
        /* <DEDUP_REMOVED lines=8> */
.L_x_17476:
[----:B------:R-:W-:Y:S01]  /*12090*/  SEL R69, RZ, 0x1000000, P5 ;  /* 0x01000000ff457807 */ /* 0x000fe20002800000 */
[C---:B------:R-:W-:Y:S01]  /*120a0*/  IMAD.WIDE.U32 R158, R152.reuse, 0x10, R158 ;  /* 0x00000010989e7825 */ /* 0x040fe200078e009e */
[----:B------:R-:W-:Y:S02]  /*120b0*/  SEL R70, RZ, 0x10000, P4 ;  /* 0x00010000ff467807 */ /* 0x000fe40002000000 */
[----:B------:R-:W-:Y:S01]  /*120c0*/  SEL R71, RZ, 0x100, P3 ;  /* 0x00000100ff477807 */ /* 0x000fe20001800000 */
[----:B------:R-:W-:Y:S01]  /*120d0*/  IMAD.WIDE.U32 R156, R152, 0x4, R156 ;  /* 0x00000004989c7825 */ /* 0x000fe200078e009c */
[----:B------:R-:W-:Y:S01]  /*120e0*/  ISETP.NE.AND P1, PT, R155, RZ, PT ;  /* 0x000000ff9b00720c */ /* 0x000fe20003f25270 */
[----:B------:R-:W-:Y:S01]  /*120f0*/  STG.E.128 desc[UR4][R158.64], R64 ;  /* 0x000000409e007986 */ /* 0x000fe2000c101d04 */
[----:B------:R-:W-:Y:S02]  /*12100*/  IADD3 R69, R71, R69, R70 ;  /* 0x0000004547457210 */ /* 0x000fe40007ffe046 */
[----:B------:R-:W-:-:S02]  /*12110*/  SEL R70, RZ, 0x1, P1 ;  /* 0x00000001ff467807 */ /* 0x000fc40000800000 */
[----:B------:R-:W-:Y:S02]  /*12120*/  LOP3.LUT P1, RZ, R68, 0xff, RZ, 0xc0, !PT ;  /* 0x000000ff44ff7812 */ /* 0x000fe4000782c0ff */
[----:B------:R-:W-:Y:S01]  /*12130*/  SHF.R.U32.HI R155, RZ, 0x5, R154 ;  /* 0x00000005ff9b7819 */ /* 0x000fe2000001169a */
[----:B------:R-:W-:Y:S02]  /*12140*/  IMAD.IADD R69, R69, 0x1, R70 ;  /* 0x0000000145457824 */ /* 0x000fe400078e0246 */
[----:B------:R-:W-:Y:S01]  /*12150*/  FADD.FTZ R70, RZ, R52 ;  /* 0x00000034ff467221 */ /* 0x000fe20000010000 */
[----:B------:R-:W-:-:S03]  /*12160*/  LOP3.LUT P2, RZ, R154, 0x1f, RZ, 0xc0, !PT ;  /* 0x0000001f9aff7812 */ /* 0x000fc6000784c0ff */
[----:B------:R-:W-:Y:S01]  /*12170*/  FADD.FTZ R71, R70, R53 ;  /* 0x0000003546477221 */ /* 0x000fe20000010000 */
[----:B------:R0:W-:Y:S03]  /*12180*/  STG.E desc[UR4][R156.64], R69 ;  /* 0x000000459c007986 */ /* 0x0001e6000c101904 */
        /* <DEDUP_REMOVED lines=9> */
[----:B0-----:R-:W-:-:S04]  /*12220*/  FADD.FTZ R69, R70, R47 ;  /* 0x0000002f46457221 */ /* 0x001fc80000010000 */
        /* <DEDUP_REMOVED lines=8> */
[----:B------:R-:W-:-:S03]  /*122b0*/  LOP3.LUT R70, R155, 0x7fffffc, RZ, 0xc0, !PT ;  /* 0x07fffffc9b467812 */ /* 0x000fc600078ec0ff */
[----:B------:R-:W-:-:S04]  /*122c0*/  FADD.FTZ R68, R69, R64 ;  /* 0x0000004045447221 */ /* 0x000fc80000010000 */
[----:B------:R-:W-:-:S04]  /*122d0*/  FADD.FTZ R69, R68, R65 ;  /* 0x0000004144457221 */ /* 0x000fc80000010000 */
[----:B------:R-:W-:Y:S01]  /*122e0*/  FADD.FTZ R156, R69, R66 ;  /* 0x00000042459c7221 */ /* 0x000fe20000010000 */
[----:B------:R-:W-:Y:S06]  /*122f0*/  @!P0 BRA `(.L_x_17484) ;  /* 0x00000000002c8947 */ /* 0x000fec0003800000 */
[----:B------:R-:W0:Y:S01]  /*12300*/  LDC.64 R68, c[0x0][0x248] ;  /* 0x00009200ff447b82 */ /* 0x000e220000000a00 */
        /* <DEDUP_REMOVED lines=10> */
.L_x_17484:
[----:B------:R-:W-:Y:S01]  /*123b0*/  UMOV UR24, 0xffffffff ;  /* 0xffffffff00187882 */ /* 0x000fe20000000000 */
[----:B------:R-:W-:Y:S01]  /*123c0*/  @!P1 IADD3 R70, R70, 0x4, RZ ;  /* 0x0000000446469810 */ /* 0x000fe20007ffe0ff */
[----:B0-----:R-:W-:Y:S01]  /*123d0*/  FADD.FTZ R69, R156, R67 ;  /* 0x000000439c457221 */ /* 0x001fe20000010000 */
        /* <DEDUP_REMOVED lines=69> */
.L_x_17497:
[----:B------:R-:W2:Y:S01]  /*12830*/  @!P2 S2R R157, SR_CgaCtaId ;  /* 0x00000000009da919 */ /* 0x000ea20000008800 */
[----:B------:R-:W-:Y:S01]  /*12840*/  LOP3.LUT R159, R154, 0x1f, RZ, 0xc0, !PT ;  /* 0x0000001f9a9f7812 */ /* 0x000fe200078ec0ff */
[----:B-1----:R-:W-:Y:S01]  /*12850*/  FADD.FTZ R69, R161, R162 ;  /* 0x000000a2a1457221 */ /* 0x002fe20000010000 */
[----:B------:R-:W-:Y:S01]  /*12860*/  LOP3.LUT R155, R155, 0x3, RZ, 0xc0, !PT ;  /* 0x000000039b9b7812 */ /* 0x000fe200078ec0ff */
[----:B------:R-:W-:Y:S05]  /*12870*/  WARPSYNC.ALL ;  /* 0x0000000000007948 */ /* 0x000fea0003800000 */
[----:B------:R-:W-:Y:S02]  /*12880*/  ISETP.GT.U32.AND P3, PT, R159, 0x3, PT ;  /* 0x000000039f00780c */ /* 0x000fe40003f64070 */
[----:B------:R-:W-:-:S11]  /*12890*/  @!P2 MOV R156, 0x400 ;  /* 0x00000400009ca802 */ /* 0x000fd60000000f00 */
[----:B------:R-:W1:Y:S01]  /*128a0*/  @!P3 S2R R71, SR_CgaCtaId ;  /* 0x000000000047b919 */ /* 0x000e620000008800 */
[----:B------:R-:W-:Y:S02]  /*128b0*/  @!P3 MOV R158, 0x400 ;  /* 0x00000400009eb802 */ /* 0x000fe40000000f00 */
[----:B--2---:R-:W-:Y:S01]  /*128c0*/  @!P2 LEA R157, R157, R156, 0x18 ;  /* 0x0000009c9d9da211 */ /* 0x004fe200078ec0ff */
[C---:B------:R-:W-:Y:S02]  /*128d0*/  @!P2 IMAD.IADD R156, R70.reuse, 0x1, R155 ;  /* 0x00000001469ca824 */ /* 0x040fe400078e029b */
[----:B------:R-:W-:-:S03]  /*128e0*/  @!P3 IMAD.IADD R70, R70, 0x1, R159 ;  /* 0x000000014646b824 */ /* 0x000fc600078e029f */
[----:B------:R-:W-:Y:S01]  /*128f0*/  @!P2 LEA R156, R156, R157, 0x3 ;  /* 0x0000009d9c9ca211 */ /* 0x000fe200078e18ff */
[----:B------:R-:W-:Y:S01]  /*12900*/  IMAD.MOV.U32 R157, RZ, RZ, RZ ;  /* 0x000000ffff9d7224 */ /* 0x000fe200078e00ff */
[----:B------:R-:W-:-:S03]  /*12910*/  @!P3 MOV R157, 0x300 ;  /* 0x00000300009db802 */ /* 0x000fc60000000f00 */
[----:B------:R-:W-:Y:S01]  /*12920*/  @!P2 STS.64 [R156], R68 ;  /* 0x000000449c00a388 */ /* 0x000fe20000000a00 */
[----:B0-----:R-:W-:Y:S01]  /*12930*/  I2FP.F32.S32 R161, R157 ;  /* 0x0000009d00a17245 */ /* 0x001fe20000201400 */
[----:B------:R-:W-:Y:S01]  /*12940*/  BAR.SYNC.DEFER_BLOCKING 0x0 ;  /* 0x0000000000007b1d */ /* 0x000fe20000010000 */
[----:B------:R-:W-:Y:S02]  /*12950*/  LOP3.LUT P2, RZ, R155, 0x1f, R154, 0xf8, !PT ;  /* 0x0000001f9bff7812 */ /* 0x000fe4000784f89a */
[----:B-1----:R-:W-:-:S03]  /*12960*/  @!P3 LEA R71, R71, R158, 0x18 ;  /* 0x0000009e4747b211 */ /* 0x002fc600078ec0ff */
[----:B------:R-:W0:Y:S01]  /*12970*/  SHFL.DOWN PT, R68, R157, 0x2, 0x1f ;  /* 0x08401f009d447f89 */ /* 0x000e2200000e0000 */
[----:B------:R-:W-:Y:S02]  /*12980*/  @!P3 LEA R158, R70, R71, 0x3 ;  /* 0x00000047469eb211 */ /* 0x000fe400078e18ff */
[----:B------:R-:W-:-:S06]  /*12990*/  CS2R R70, SRZ ;  /* 0x0000000000467805 */ /* 0x000fcc000001ff00 */
[----:B------:R-:W1:Y:S01]  /*129a0*/  @!P3 LDS.64 R70, [R158] ;  /* 0x000000009e46b984 */ /* 0x000e620000000a00 */
[----:B------:R-:W-:Y:S02]  /*129b0*/  PLOP3.LUT P3, PT, PT, PT, UP0, 0x40, 0x0 ;  /* 0x000000000000781c */ /* 0x000fe40003f6e808 */
[----:B0-----:R-:W-:Y:S01]  /*129c0*/  I2FP.F32.S32 R156, R68 ;  /* 0x00000044009c7245 */ /* 0x001fe20000201400 */
[----:B------:R-:W-:-:S05]  /*129d0*/  IMAD.IADD R68, R68, 0x1, R157 ;  /* 0x0000000144447824 */ /* 0x000fca00078e029d */
[----:B------:R-:W-:Y:S04]  /*129e0*/  SHFL.DOWN PT, R157, R68, 0x1, 0x1f ;  /* 0x08201f00449d7f89 */ /* 0x000fe800000e0000 */
[----:B-1----:R-:W0:Y:S02]  /*129f0*/  SHFL.DOWN PT, R69, R70, 0x2, 0x1f ;  /* 0x08401f0046457f89 */ /* 0x002e2400000e0000 */
[C---:B0-----:R-:W-:Y:S01]  /*12a00*/  FMUL.FTZ R160, R69.reuse, R156 ;  /* 0x0000009c45a07220 */ /* 0x041fe20000410000 */
[----:B------:R-:W-:Y:S01]  /*12a10*/  FADD.FTZ R159, -R69, R70 ;  /* 0x00000046459f7221 */ /* 0x000fe20000010100 */
[----:B------:R-:W-:Y:S02]  /*12a20*/  I2FP.F32.S32 R69, R68 ;  /* 0x0000004400457245 */ /* 0x000fe40000201400 */
[----:B------:R-:W-:Y:S01]  /*12a30*/  FFMA.FTZ R163, R161, R70, R160 ;  /* 0x00000046a1a37223 */ /* 0x000fe200000100a0 */
[----:B------:R-:W-:Y:S01]  /*12a40*/  FMUL.FTZ R159, R159, R159 ;  /* 0x0000009f9f9f7220 */ /* 0x000fe20000410000 */
[----:B------:R-:W0:Y:S01]  /*12a50*/  MUFU.RCP R158, R69 ;  /* 0x00000045009e7308 */ /* 0x000e220000001000 */
[----:B------:R-:W1:Y:S02]  /*12a60*/  SHFL.DOWN PT, R160, R71, 0x2, 0x1f ;  /* 0x08401f0047a07f89 */ /* 0x000e6400000e0000 */
[----:B------:R-:W-:-:S04]  /*12a70*/  FMUL.FTZ R159, R159, R161 ;  /* 0x000000a19f9f7220 */ /* 0x000fc80000410000 */
[----:B------:R-:W-:Y:S01]  /*12a80*/  FMUL.FTZ R156, R159, R156 ;  /* 0x0000009c9f9c7220 */ /* 0x000fe20000410000 */
[----:B0-----:R-:W-:-:S05]  /*12a90*/  FMUL.FTZ R70, R158, R163 ;  /* 0x000000a39e467220 */ /* 0x001fca0000410000 */
[----:B------:R-:W0:Y:S01]  /*12aa0*/  SHFL.DOWN PT, R159, R70, 0x1, 0x1f ;  /* 0x08201f00469f7f89 */ /* 0x000e2200000e0000 */
[----:B-1----:R-:W-:-:S04]  /*12ab0*/  FADD.FTZ R161, R160, R71 ;  /* 0x00000047a0a17221 */ /* 0x002fc80000010000 */
[----:B------:R-:W-:Y:S01]  /*12ac0*/  FFMA.FTZ R158, R158, R156, R161 ;  /* 0x0000009c9e9e7223 */ /* 0x000fe200000100a1 */
[-C--:B------:R-:W-:Y:S02]  /*12ad0*/  IADD3 R156, R68, R157.reuse, RZ ;  /* 0x0000009d449c7210 */ /* 0x080fe40007ffe0ff */
[----:B------:R-:W-:Y:S02]  /*12ae0*/  I2FP.F32.S32 R157, R157 ;  /* 0x0000009d009d7245 */ /* 0x000fe40000201400 */
[----:B------:R-:W1:Y:S01]  /*12af0*/  SHFL.DOWN PT, R161, R158, 0x1, 0x1f ;  /* 0x08201f009ea17f89 */ /* 0x000e6200000e0000 */
[----:B------:R-:W-:-:S06]  /*12b00*/  I2FP.F32.S32 R71, R156 ;  /* 0x0000009c00477245 */ /* 0x000fcc0000201400 */
[----:B------:R-:W2:Y:S01]  /*12b10*/  MUFU.RCP R71, R71 ;  /* 0x0000004700477308 */ /* 0x000ea20000001000 */
[----:B0-----:R-:W-:Y:S01]  /*12b20*/  FADD.FTZ R156, R70, -R159 ;  /* 0x8000009f469c7221 */ /* 0x001fe20000010000 */
[----:B------:R-:W-:-:S03]  /*12b30*/  FMUL.FTZ R160, R159, R157 ;  /* 0x0000009d9fa07220 */ /* 0x000fc60000410000 */
[----:B------:R-:W-:Y:S01]  /*12b40*/  FMUL.FTZ R156, R156, R156 ;  /* 0x0000009c9c9c7220 */ /* 0x000fe20000410000 */
[----:B------:R-:W-:-:S03]  /*12b50*/  FFMA.FTZ R160, R69, R70, R160 ;  /* 0x0000004645a07223 */ /* 0x000fc600000100a0 */
[----:B------:R-:W-:-:S04]  /*12b60*/  FMUL.FTZ R156, R69, R156 ;  /* 0x0000009c459c7220 */ /* 0x000fc80000410000 */
[----:B------:R-:W-:Y:S01]  /*12b70*/  FMUL.FTZ R156, R156, R157 ;  /* 0x0000009d9c9c7220 */ /* 0x000fe20000410000 */
[----:B-1----:R-:W-:Y:S01]  /*12b80*/  FADD.FTZ R68, R158, R161 ;  /* 0x000000a19e447221 */ /* 0x002fe20000010000 */
[----:B--2---:R-:W-:Y:S01]  /*12b90*/  FMUL.FTZ R157, R71, R160 ;  /* 0x000000a0479d7220 */ /* 0x004fe20000410000 */
[----:B------:R-:W-:Y:S02]  /*12ba0*/  IMAD.SHL.U32 R160, R153, 0x10, RZ ;  /* 0x0000001099a07824 */ /* 0x000fe400078e00ff */
[----:B------:R-:W-:Y:S02]  /*12bb0*/  FFMA.FTZ R156, R71, R156, R68 ;  /* 0x0000009c479c7223 */ /* 0x000fe40000010044 */
[----:B------:R-:W0:Y:S01]  /*12bc0*/  LDC R68, c[0x0][0x2d8] ;  /* 0x0000b600ff447b82 */ /* 0x000e220000000800 */
[----:B------:R-:W-:Y:S04]  /*12bd0*/  SHFL.IDX PT, R157, R157, RZ, 0x1f ;  /* 0x00001fff9d9d7589 */ /* 0x000fe800000e0000 */
[----:B------:R1:W0:Y:S03]  /*12be0*/  SHFL.IDX PT, R69, R156, RZ, 0x1f ;  /* 0x00001fff9c457589 */ /* 0x00022600000e0000 */
[----:B------:R-:W2:Y:S01]  /*12bf0*/  @!P2 LDC.64 R70, c[0x0][0x250] ;  /* 0x00009400ff46ab82 */ /* 0x000ea20000000a00 */
[----:B-1----:R-:W-:Y:S01]  /*12c00*/  SHF.R.U32.HI R156, RZ, 0x1c, R153 ;  /* 0x0000001cff9c7819 */ /* 0x002fe20000011699 */
[----:B0-----:R-:W-:Y:S01]  /*12c10*/  FFMA.FTZ R154, R69, UR26, R68 ;  /* 0x0000001a459a7c23 */ /* 0x001fe20008010044 */
[----:B------:R-:W-:Y:S01]  /*12c20*/  FMUL.FTZ R68, R157, R157 ;  /* 0x0000009d9d447220 */ /* 0x000fe20000410000 */
[----:B--2---:R-:W-:-:S04]  /*12c30*/  @!P2 IMAD.WIDE R70, R145, 0x4, R70 ;  /* 0x000000049146a825 */ /* 0x004fc800078e0246 */
[----:B------:R-:W-:Y:S02]  /*12c40*/  FSEL R155, R68, RZ, !P3 ;  /* 0x000000ff449b7208 */ /* 0x000fe40005800000 */
[----:B------:R-:W0:Y:S01]  /*12c50*/  @!P2 LDC.64 R68, c[0x0][0x258] ;  /* 0x00009600ff44ab82 */ /* 0x000e220000000a00 */
[----:B------:R1:W-:Y:S02]  /*12c60*/  @!P2 STG.E desc[UR4][R70.64], R157 ;  /* 0x0000009d4600a986 */ /* 0x0003e4000c101904 */
[----:B------:R-:W-:-:S06]  /*12c70*/  FADD.FTZ R154, R154, R155 ;  /* 0x0000009b9a9a7221 */ /* 0x000fcc0000010000 */
[----:B------:R-:W2:Y:S01]  /*12c80*/  MUFU.RSQ R154, R154 ;  /* 0x0000009a009a7308 */ /* 0x000ea20000001400 */
[C---:B0-----:R-:W-:Y:S01]  /*12c90*/  @!P2 IMAD.WIDE R68, R145.reuse, 0x4, R68 ;  /* 0x000000049144a825 */ /* 0x041fe200078e0244 */
[----:B------:R-:W-:-:S04]  /*12ca0*/  IADD3 R145, R145, UR22, RZ ;  /* 0x0000001691917c10 */ /* 0x000fc8000fffe0ff */
[----:B--2---:R0:W-:Y:S01]  /*12cb0*/  @!P2 STG.E desc[UR4][R68.64], R154 ;  /* 0x0000009a4400a986 */ /* 0x0041e2000c101904 */
[----:B------:R-:W-:-:S04]  /*12cc0*/  PLOP3.LUT P2, PT, PT, PT, UP0, 0x40, 0x0 ;  /* 0x000000000000781c */ /* 0x000fc80003f4e808 */
[----:B------:R-:W-:Y:S02]  /*12cd0*/  FSEL R155, R157, RZ, P2 ;  /* 0x000000ff9d9b7208 */ /* 0x000fe40001000000 */
[----:B------:R-:W-:-:S03]  /*12ce0*/  IADD3 R162, P2, R160, UR18, RZ ;  /* 0x00000012a0a27c10 */ /* 0x000fc6000ff5e0ff */
[C---:B------:R-:W-:Y:S01]  /*12cf0*/  FADD.FTZ R159, -R155.reuse, R52 ;  /* 0x000000349b9f7221 */ /* 0x040fe20000010100 */
[C---:B------:R-:W-:Y:S01]  /*12d00*/  FADD.FTZ R161, -R155.reuse, R54 ;  /* 0x000000369ba17221 */ /* 0x040fe20000010100 */
[----:B------:R-:W-:Y:S01]  /*12d10*/  IADD3.X R163, R156, UR19, RZ, P2, !PT ;  /* 0x000000139ca37c10 */ /* 0x000fe200097fe4ff */
[C---:B------:R-:W-:Y:S01]  /*12d20*/  FADD.FTZ R53, -R155.reuse, R53 ;  /* 0x000000359b357221 */ /* 0x040fe20000010100 */
[----:B------:R-:W-:Y:S01]  /*12d30*/  IADD3 R160, P2, R160, UR20, RZ ;  /* 0x00000014a0a07c10 */ /* 0x000fe2000ff5e0ff */
[C---:B------:R-:W-:Y:S01]  /*12d40*/  FMUL.FTZ R153, R154.reuse, R159 ;  /* 0x0000009f9a997220 */ /* 0x040fe20000410000 */
[----:B-1----:R-:W-:Y:S01]  /*12d50*/  FMUL.FTZ R70, R154, R161 ;  /* 0x000000a19a467220 */ /* 0x002fe20000410000 */
[----:B------:R-:W1:Y:S01]  /*12d60*/  LDC.64 R158, c[0x0][0x2b8] ;  /* 0x0000ae00ff9e7b82 */ /* 0x000e620000000a00 */
[----:B------:R-:W-:Y:S01]  /*12d70*/  IADD3.X R161, R156, UR21, RZ, P2, !PT ;  /* 0x000000159ca17c10 */ /* 0x000fe200097fe4ff */
[----:B------:R-:W-:Y:S01]  /*12d80*/  FADD.FTZ R55, -R155, R55 ;  /* 0x000000379b377221 */ /* 0x000fe20000010100 */
[----:B0-----:R-:W-:Y:S01]  /*12d90*/  FMUL.FTZ R69, R154, R53 ;  /* 0x000000359a457220 */ /* 0x001fe20000410000 */
[-C--:B------:R-:W-:Y:S01]  /*12da0*/  FFMA.FTZ R54, R140, R70.reuse, R89 ;  /* 0x000000468c367223 */ /* 0x080fe20000010059 */
[----:B------:R-:W-:Y:S01]  /*12db0*/  FFMA.FTZ R52, R139, R153, R90 ;  /* 0x000000998b347223 */ /* 0x000fe2000001005a */
[----:B------:R-:W-:Y:S01]  /*12dc0*/  FMUL.FTZ R71, R154, R55 ;  /* 0x000000379a477220 */ /* 0x000fe20000410000 */
[----:B------:R-:W-:Y:S01]  /*12dd0*/  FFMA.FTZ R53, R142, R69, R25 ;  /* 0x000000458e357223 */ /* 0x000fe20000010019 */
[----:B------:R-:W0:Y:S01]  /*12de0*/  LDC.64 R156, c[0x0][0x2c0] ;  /* 0x0000b000ff9c7b82 */ /* 0x000e220000000a00 */
[----:B------:R-:W-:Y:S01]  /*12df0*/  FFMA.FTZ R68, R137, R153, R88 ;  /* 0x0000009989447223 */ /* 0x000fe20000010058 */
[-C--:B------:R-:W-:Y:S01]  /*12e00*/  FFMA.FTZ R55, R136, R71.reuse, R23 ;  /* 0x0000004788377223 */ /* 0x080fe20000010017 */
[C---:B------:R-:W-:Y:S01]  /*12e10*/  FADD.FTZ R153, -R155.reuse, R51 ;  /* 0x000000339b997221 */ /* 0x040fe20000010100 */
[C---:B------:R-:W-:Y:S01]  /*12e20*/  FADD.FTZ R51, -R155.reuse, R49 ;  /* 0x000000319b337221 */ /* 0x040fe20000010100 */
[----:B------:R-:W-:Y:S01]  /*12e30*/  FADD.FTZ R49, -R155, R48 ;  /* 0x000000309b317221 */ /* 0x000fe20000010100 */
[----:B------:R-:W-:Y:S01]  /*12e40*/  FFMA.FTZ R71, R133, R71, R22 ;  /* 0x0000004785477223 */ /* 0x000fe20000010016 */
[----:B------:R2:W-:Y:S01]  /*12e50*/  STG.E.128 desc[UR4][R162.64], R52 ;  /* 0x00000034a2007986 */ /* 0x0005e2000c101d04 */
[----:B------:R-:W-:Y:S01]  /*12e60*/  FFMA.FTZ R70, R138, R70, R87 ;  /* 0x000000468a467223 */ /* 0x000fe20000010057 */
[----:B------:R-:W-:Y:S01]  /*12e70*/  FFMA.FTZ R69, R135, R69, R24 ;  /* 0x0000004587457223 */ /* 0x000fe20000010018 */
[C---:B------:R-:W-:Y:S01]  /*12e80*/  FMUL.FTZ R153, R154.reuse, R153 ;  /* 0x000000999a997220 */ /* 0x040fe20000410000 */
[C---:B------:R-:W-:Y:S01]  /*12e90*/  FADD.FTZ R41, -R155.reuse, R41 ;  /* 0x000000299b297221 */ /* 0x040fe20000010100 */
[C---:B------:R-:W-:Y:S01]  /*12ea0*/  FADD.FTZ R43, -R155.reuse, R43 ;  /* 0x0000002b9b2b7221 */ /* 0x040fe20000010100 */
[C---:B------:R-:W-:Y:S01]  /*12eb0*/  FADD.FTZ R37, -R155.reuse, R37 ;  /* 0x000000259b257221 */ /* 0x040fe20000010100 */
[----:B------:R1:W-:Y:S01]  /*12ec0*/  STG.E.128 desc[UR4][R160.64], R68 ;  /* 0x00000044a0007986 */ /* 0x0003e2000c101d04 */
[C---:B------:R-:W-:Y:S01]  /*12ed0*/  FADD.FTZ R39, -R155.reuse, R39 ;  /* 0x000000279b277221 */ /* 0x040fe20000010100 */
[C---:B------:R-:W-:Y:S01]  /*12ee0*/  FMUL.FTZ R41, R154.reuse, R41 ;  /* 0x000000299a297220 */ /* 0x040fe20000410000 */
[C---:B------:R-:W-:Y:S01]  /*12ef0*/  FMUL.FTZ R43, R154.reuse, R43 ;  /* 0x0000002b9a2b7220 */ /* 0x040fe20000410000 */
[C---:B------:R-:W-:Y:S01]  /*12f00*/  FADD.FTZ R65, -R155.reuse, R65 ;  /* 0x000000419b417221 */ /* 0x040fe20000010100 */
[----:B------:R-:W-:Y:S01]  /*12f10*/  FADD.FTZ R67, -R155, R67 ;  /* 0x000000439b437221 */ /* 0x000fe20000010100 */
[----:B------:R-:W-:Y:S01]  /*12f20*/  ISETP.GE.AND P2, PT, R145, UR23, PT ;  /* 0x0000001791007c0c */ /* 0x000fe2000bf46270 */
[----:B--2---:R-:W-:Y:S01]  /*12f30*/  FADD.FTZ R53, -R155, R50 ;  /* 0x000000329b357221 */ /* 0x004fe20000010100 */
[----:B------:R-:W-:Y:S01]  /*12f40*/  FMUL.FTZ R52, R154, R49 ;  /* 0x000000319a347220 */ /* 0x000fe20000410000 */
[----:B------:R-:W-:-:S02]  /*12f50*/  FFMA.FTZ R55, R125, R153, R18 ;  /* 0x000000997d377223 */ /* 0x000fc40000010012 */
[C---:B------:R-:W-:Y:S01]  /*12f60*/  FMUL.FTZ R54, R154.reuse, R53 ;  /* 0x000000359a367220 */ /* 0x040fe20000410000 */
[----:B------:R-:W-:Y:S01]  /*12f70*/  FMUL.FTZ R53, R154, R51 ;  /* 0x000000339a357220 */ /* 0x000fe20000410000 */
[----:B------:R-:W-:Y:S01]  /*12f80*/  FFMA.FTZ R51, R128, R153, R19 ;  /* 0x0000009980337223 */ /* 0x000fe20000010013 */
[----:B------:R-:W-:Y:S01]  /*12f90*/  FFMA.FTZ R48, R131, R52, R86 ;  /* 0x0000003483307223 */ /* 0x000fe20000010056 */
[----:B------:R-:W-:Y:S01]  /*12fa0*/  FFMA.FTZ R50, R132, R54, R85 ;  /* 0x0000003684327223 */ /* 0x000fe20000010055 */
[----:B------:R-:W-:Y:S01]  /*12fb0*/  FFMA.FTZ R49, R134, R53, R21 ;  /* 0x0000003586317223 */ /* 0x000fe20000010015 */
[----:B-1----:R-:W-:-:S04]  /*12fc0*/  IMAD.WIDE.U32 R68, R151, 0x10, R158 ;  /* 0x0000001097447825 */ /* 0x002fc800078e009e */
[C---:B------:R-:W-:Y:S01]  /*12fd0*/  FADD.FTZ R153, -R155.reuse, R47 ;  /* 0x0000002f9b997221 */ /* 0x040fe20000010100 */
[C---:B------:R-:W-:Y:S01]  /*12fe0*/  FADD.FTZ R47, -R155.reuse, R45 ;  /* 0x0000002d9b2f7221 */ /* 0x040fe20000010100 */
[----:B------:R-:W-:Y:S01]  /*12ff0*/  FADD.FTZ R45, -R155, R44 ;  /* 0x0000002c9b2d7221 */ /* 0x000fe20000010100 */
[----:B0-----:R-:W-:-:S04]  /*13000*/  IMAD.WIDE.U32 R70, R151, 0x10, R156 ;  /* 0x0000001097467825 */ /* 0x001fc800078e009c */
[----:B------:R-:W-:Y:S01]  /*13010*/  FADD.FTZ R151, -R155, R46 ;  /* 0x0000002e9b977221 */ /* 0x000fe20000010100 */
[----:B------:R0:W-:Y:S01]  /*13020*/  STG.E.128 desc[UR4][R68.64], R48 ;  /* 0x0000003044007986 */ /* 0x0001e2000c101d04 */
[----:B------:R-:W-:Y:S01]  /*13030*/  FFMA.FTZ R54, R130, R54, R83 ;  /* 0x0000003682367223 */ /* 0x000fe20000010053 */
[----:B------:R-:W-:Y:S01]  /*13040*/  FFMA.FTZ R53, R127, R53, R20 ;  /* 0x000000357f357223 */ /* 0x000fe20000010014 */
[----:B------:R-:W-:Y:S01]  /*13050*/  FFMA.FTZ R52, R129, R52, R84 ;  /* 0x0000003481347223 */ /* 0x000fe20000010054 */
[----:B------:R-:W-:-:S04]  /*13060*/  FADD.FTZ R161, -R155, R64 ;  /* 0x000000409ba17221 */ /* 0x000fc80000010100 */
[----:B------:R1:W-:Y:S01]  /*13070*/  STG.E.128 desc[UR4][R70.64], R52 ;  /* 0x0000003446007986 */ /* 0x0003e2000c101d04 */
[C---:B0-----:R-:W-:Y:S01]  /*13080*/  FMUL.FTZ R50, R154.reuse, R153 ;  /* 0x000000999a327220 */ /* 0x041fe20000410000 */
[C---:B------:R-:W-:Y:S01]  /*13090*/  FMUL.FTZ R69, R154.reuse, R151 ;  /* 0x000000979a457220 */ /* 0x040fe20000410000 */
[C---:B------:R-:W-:Y:S01]  /*130a0*/  FMUL.FTZ R68, R154.reuse, R47 ;  /* 0x0000002f9a447220 */ /* 0x040fe20000410000 */
[----:B------:R-:W-:Y:S01]  /*130b0*/  FMUL.FTZ R51, R154, R45 ;  /* 0x0000002d9a337220 */ /* 0x000fe20000410000 */
[----:B------:R-:W-:Y:S01]  /*130c0*/  FFMA.FTZ R47, R120, R50, R15 ;  /* 0x00000032782f7223 */ /* 0x000fe2000001000f */
[----:B------:R-:W-:Y:S01]  /*130d0*/  FFMA.FTZ R46, R124, R69, R81 ;  /* 0x000000457c2e7223 */ /* 0x000fe20000010051 */
[----:B------:R-:W-:Y:S01]  /*130e0*/  FFMA.FTZ R45, R126, R68, R17 ;  /* 0x000000447e2d7223 */ /* 0x000fe20000010011 */
[----:B------:R-:W-:Y:S01]  /*130f0*/  FFMA.FTZ R44, R123, R51, R82 ;  /* 0x000000337b2c7223 */ /* 0x000fe20000010052 */
[----:B------:R-:W-:-:S04]  /*13100*/  IMAD.WIDE.U32 R48, R150, 0x10, R158 ;  /* 0x0000001096307825 */ /* 0x000fc800078e009e */
[C---:B-1----:R-:W-:Y:S01]  /*13110*/  FADD.FTZ R53, -R155.reuse, R40 ;  /* 0x000000289b357221 */ /* 0x042fe20000010100 */
[C---:B------:R-:W-:Y:S01]  /*13120*/  FADD.FTZ R55, -R155.reuse, R42 ;  /* 0x0000002a9b377221 */ /* 0x040fe20000010100 */
[C---:B------:R-:W-:Y:S01]  /*13130*/  FADD.FTZ R71, -R155.reuse, R36 ;  /* 0x000000249b477221 */ /* 0x040fe20000010100 */
[----:B------:R-:W-:Y:S01]  /*13140*/  FADD.FTZ R153, -R155, R38 ;  /* 0x000000269b997221 */ /* 0x000fe20000010100 */
[----:B------:R0:W-:Y:S01]  /*13150*/  STG.E.128 desc[UR4][R48.64], R44 ;  /* 0x0000002c30007986 */ /* 0x0001e2000c101d04 */
[C---:B------:R-:W-:Y:S01]  /*13160*/  FMUL.FTZ R40, R154.reuse, R53 ;  /* 0x000000359a287220 */ /* 0x040fe20000410000 */
[----:B------:R-:W-:Y:S01]  /*13170*/  FMUL.FTZ R42, R154, R55 ;  /* 0x000000379a2a7220 */ /* 0x000fe20000410000 */
[----:B------:R-:W-:-:S04]  /*13180*/  IMAD.WIDE.U32 R150, R150, 0x10, R156 ;  /* 0x0000001096967825 */ /* 0x000fc800078e009c */
[----:B------:R-:W-:Y:S01]  /*13190*/  FFMA.FTZ R38, R122, R69, R79 ;  /* 0x000000457a267223 */ /* 0x000fe2000001004f */
[----:B------:R-:W-:Y:S01]  /*131a0*/  FFMA.FTZ R36, R121, R51, R80 ;  /* 0x0000003379247223 */ /* 0x000fe20000010050 */
[----:B------:R-:W-:Y:S01]  /*131b0*/  FFMA.FTZ R51, R112, R43, R11 ;  /* 0x0000002b70337223 */ /* 0x000fe2000001000b */
[----:B------:R-:W-:-:S04]  /*131c0*/  IMAD.WIDE.U32 R54, R148, 0x10, R158 ;  /* 0x0000001094367825 */ /* 0x000fc800078e009e */
[C---:B------:R-:W-:Y:S01]  /*131d0*/  FMUL.FTZ R52, R154.reuse, R161 ;  /* 0x000000a19a347220 */ /* 0x040fe20000410000 */
[----:B------:R-:W-:Y:S01]  /*131e0*/  FMUL.FTZ R53, R154, R65 ;  /* 0x000000419a357220 */ /* 0x000fe20000410000 */
[----:B------:R-:W-:-:S04]  /*131f0*/  IMAD.WIDE.U32 R64, R149, 0x10, R158 ;  /* 0x0000001095407825 */ /* 0x000fc800078e009e */
[----:B------:R-:W-:-:S04]  /*13200*/  IMAD.WIDE.U32 R158, R152, 0x10, R158 ;  /* 0x00000010989e7825 */ /* 0x000fc800078e009e */
[----:B0-----:R-:W-:Y:S01]  /*13210*/  FADD.FTZ R49, -R155, R66 ;  /* 0x000000429b317221 */ /* 0x001fe20000010100 */
        /* <DEDUP_REMOVED lines=10> */
[----:B------:R-:W-:Y:S01]  /*132c0*/  FMUL.FTZ R154, R154, R67 ;  /* 0x000000439a9a7220 */ /* 0x000fe20000410000 */
[----:B------:R0:W-:Y:S01]  /*132d0*/  STG.E.128 desc[UR4][R150.64], R36 ;  /* 0x0000002496007986 */ /* 0x0001e2000c101d04 */
[----:B------:R-:W-:-:S03]  /*132e0*/  IMAD.WIDE.U32 R66, R148, 0x10, R156 ;  /* 0x0000001094427825 */ /* 0x000fc600078e009c */
[----:B------:R1:W-:Y:S01]  /*132f0*/  STG.E.128 desc[UR4][R54.64], R48 ;  /* 0x0000003036007986 */ /* 0x0003e2000c101d04 */
[----:B------:R-:W-:-:S04]  /*13300*/  IMAD.WIDE.U32 R70, R149, 0x10, R156 ;  /* 0x0000001095467825 */ /* 0x000fc800078e009c */
        /* <DEDUP_REMOVED lines=13> */
[----:B-1----:R-:W-:Y:S01]  /*133e0*/  FFMA.FTZ R51, R0, R154, R3 ;  /* 0x0000009a00337223 */ /* 0x002fe20000010003 */
[----:B------:R-:W-:Y:S01]  /*133f0*/  FFMA.FTZ R50, R29, R68, R34 ;  /* 0x000000441d327223 */ /* 0x000fe20000010022 */
[-C--:B------:R-:W-:Y:S01]  /*13400*/  FFMA.FTZ R49, R98, R53.reuse, R5 ;  /* 0x0000003562317223 */ /* 0x080fe20000010005 */
[----:B------:R-:W-:Y:S01]  /*13410*/  FFMA.FTZ R48, R102, R52, R33 ;  /* 0x0000003466307223 */ /* 0x000fe20000010021 */
[----:B------:R-:W-:Y:S01]  /*13420*/  FFMA.FTZ R55, R93, R154, R2 ;  /* 0x0000009a5d377223 */ /* 0x000fe20000010002 */
        /* <DEDUP_REMOVED lines=11> */
.L_x_17485:
[----:B------:R-:W-:Y:S01]  /*134e0*/  HFMA2.MMA R71, -RZ, RZ, 0, 5.9604644775390625e-08 ;  /* 0x00000001ff477435 */ /* 0x000fe200000001ff */
[----:B------:R-:W-:Y:S01]  /*134f0*/  IMAD.MOV.U32 R164, RZ, RZ, R69 ;  /* 0x000000ffffa47224 */ /* 0x000fe200078e0045 */
[----:B------:R-:W-:Y:S01]  /*13500*/  MOV R157, 0xffffffff ;  /* 0xffffffff009d7802 */ /* 0x000fe20000000f00 */
[----:B------:R-:W-:-:S08]  /*13510*/  IMAD.MOV.U32 R156, RZ, RZ, 0x1f ;  /* 0x0000001fff9c7424 */ /* 0x000fd000078e00ff */
[----:B------:R-:W-:Y:S05]  /*13520*/  WARPSYNC.COLLECTIVE R157, `(.L_x_17487) ;  /* 0x000000009d087348 */ /* 0x000fea0003c00000 */
[----:B------:R0:W1:Y:S02]  /*13530*/  SHFL.BFLY P3, R162, R164, R71, R156 ;  /* 0x0c000047a4a27389 */ /* 0x000064000006009c */
[----:B01----:R-:W-:Y:S01]  /*13540*/  ENDCOLLECTIVE ;  /* 0x000000000000791b */ /* 0x003fe20003800000 */
.L_x_17487:
[----:B------:R-:W-:Y:S02]  /*13550*/  IMAD.MOV.U32 R71, RZ, RZ, 0x2 ;  /* 0x00000002ff477424 */ /* 0x000fe400078e00ff */
[----:B------:R-:W-:-:S04]  /*13560*/  IMAD.MOV.U32 R68, RZ, RZ, R162 ;  /* 0x000000ffff447224 */ /* 0x000fc800078e00a2 */
[----:B------:R-:W-:-:S05]  /*13570*/  FADD.FTZ R158, R69, R68 ;  /* 0x00000044459e7221 */ /* 0x000fca0000010000 */
[----:B------:R-:W-:-:S07]  /*13580*/  MOV R164, R158 ;  /* 0x0000009e00a47202 */ /* 0x000fce0000000f00 */
[----:B------:R-:W-:Y:S05]  /*13590*/  WARPSYNC.COLLECTIVE R157, `(.L_x_17488) ;  /* 0x000000009d087348 */ /* 0x000fea0003c00000 */
[----:B------:R0:W1:Y:S02]  /*135a0*/  SHFL.BFLY P3, R162, R164, R71, R156 ;  /* 0x0c000047a4a27389 */ /* 0x000064000006009c */
[----:B01----:R-:W-:Y:S01]  /*135b0*/  ENDCOLLECTIVE ;  /* 0x000000000000791b */ /* 0x003fe20003800000 */
.L_x_17488:
[----:B------:R-:W-:Y:S01]  /*135c0*/  HFMA2.MMA R71, -RZ, RZ, 0, 2.384185791015625e-07 ;  /* 0x00000004ff477435 */ /* 0x000fe200000001ff */
[----:B------:R-:W-:-:S05]  /*135d0*/  MOV R159, R162 ;  /* 0x000000a2009f7202 */ /* 0x000fca0000000f00 */
[----:B------:R-:W-:-:S04]  /*135e0*/  FADD.FTZ R159, R158, R159 ;  /* 0x0000009f9e9f7221 */ /* 0x000fc80000010000 */
[----:B------:R-:W-:-:S07]  /*135f0*/  IMAD.MOV.U32 R164, RZ, RZ, R159 ;  /* 0x000000ffffa47224 */ /* 0x000fce00078e009f */
[----:B------:R-:W-:Y:S05]  /*13600*/  WARPSYNC.COLLECTIVE R157, `(.L_x_17489) ;  /* 0x000000009d087348 */ /* 0x000fea0003c00000 */
[----:B------:R0:W1:Y:S02]  /*13610*/  SHFL.BFLY P3, R162, R164, R71, R156 ;  /* 0x0c000047a4a27389 */ /* 0x000064000006009c */
[----:B01----:R-:W-:Y:S01]  /*13620*/  ENDCOLLECTIVE ;  /* 0x000000000000791b */ /* 0x003fe20003800000 */
.L_x_17489:
[----:B------:R-:W-:Y:S02]  /*13630*/  IMAD.MOV.U32 R71, RZ, RZ, 0x8 ;  /* 0x00000008ff477424 */ /* 0x000fe400078e00ff */
[----:B------:R-:W-:-:S04]  /*13640*/  IMAD.MOV.U32 R68, RZ, RZ, R162 ;  /* 0x000000ffff447224 */ /* 0x000fc800078e00a2 */
[----:B------:R-:W-:-:S05]  /*13650*/  FADD.FTZ R160, R159, R68 ;  /* 0x000000449fa07221 */ /* 0x000fca0000010000 */
[----:B------:R-:W-:-:S07]  /*13660*/  MOV R164, R160 ;  /* 0x000000a000a47202 */ /* 0x000fce0000000f00 */
[----:B------:R-:W-:Y:S05]  /*13670*/  WARPSYNC.COLLECTIVE R157, `(.L_x_17490) ;  /* 0x000000009d087348 */ /* 0x000fea0003c00000 */
[----:B------:R0:W1:Y:S02]  /*13680*/  SHFL.BFLY P3, R162, R164, R71, R156 ;  /* 0x0c000047a4a27389 */ /* 0x000064000006009c */
[----:B01----:R-:W-:Y:S01]  /*13690*/  ENDCOLLECTIVE ;  /* 0x000000000000791b */ /* 0x003fe20003800000 */
.L_x_17490:
[----:B------:R-:W-:Y:S01]  /*136a0*/  HFMA2.MMA R71, -RZ, RZ, 0, 9.5367431640625e-07 ;  /* 0x00000010ff477435 */ /* 0x000fe200000001ff */
[----:B------:R-:W-:-:S05]  /*136b0*/  MOV R161, R162 ;  /* 0x000000a200a17202 */ /* 0x000fca0000000f00 */
[----:B------:R-:W-:-:S04]  /*136c0*/  FADD.FTZ R161, R160, R161 ;  /* 0x000000a1a0a17221 */ /* 0x000fc80000010000 */
[----:B------:R-:W-:-:S07]  /*136d0*/  IMAD.MOV.U32 R164, RZ, RZ, R161 ;  /* 0x000000ffffa47224 */ /* 0x000fce00078e00a1 */
[----:B------:R-:W-:Y:S05]  /*136e0*/  WARPSYNC.COLLECTIVE R157, `(.L_x_17491) ;  /* 0x000000009d087348 */ /* 0x000fea0003c00000 */
[----:B------:R0:W1:Y:S02]  /*136f0*/  SHFL.BFLY P3, R162, R164, R71, R156 ;  /* 0x0c000047a4a27389 */ /* 0x000064000006009c */
[----:B01----:R-:W-:Y:S01]  /*13700*/  ENDCOLLECTIVE ;  /* 0x000000000000791b */ /* 0x003fe20003800000 */
.L_x_17491:
        /* <DEDUP_REMOVED lines=57> */
.L_x_17492:
[----:B------:R-:W-:Y:S02]  /*13aa0*/  IMAD.MOV.U32 R71, RZ, RZ, 0x2 ;  /* 0x00000002ff477424 */ /* 0x000fe400078e00ff */
[----:B------:R-:W-:-:S04]  /*13ab0*/  IMAD.MOV.U32 R158, RZ, RZ, R162 ;  /* 0x000000ffff9e7224 */ /* 0x000fc800078e00a2 */
[----:B------:R-:W-:-:S05]  /*13ac0*/  FADD.FTZ R158, R69, R158 ;  /* 0x0000009e459e7221 */ /* 0x000fca0000010000 */
[----:B------:R-:W-:-:S07]  /*13ad0*/  MOV R164, R158 ;  /* 0x0000009e00a47202 */ /* 0x000fce0000000f00 */
[----:B------:R-:W-:Y:S05]  /*13ae0*/  WARPSYNC.COLLECTIVE R157, `(.L_x_17493) ;  /* 0x000000009d087348 */ /* 0x000fea0003c00000 */
[----:B------:R0:W1:Y:S02]  /*13af0*/  SHFL.BFLY P3, R162, R164, R71, R156 ;  /* 0x0c000047a4a27389 */ /* 0x000064000006009c */
[----:B01----:R-:W-:Y:S01]  /*13b00*/  ENDCOLLECTIVE ;  /* 0x000000000000791b */ /* 0x003fe20003800000 */
.L_x_17493:
[----:B------:R-:W-:Y:S01]  /*13b10*/  HFMA2.MMA R71, -RZ, RZ, 0, 2.384185791015625e-07 ;  /* 0x00000004ff477435 */ /* 0x000fe200000001ff */
[----:B------:R-:W-:-:S05]  /*13b20*/  MOV R159, R162 ;  /* 0x000000a2009f7202 */ /* 0x000fca0000000f00 */
[----:B------:R-:W-:-:S04]  /*13b30*/  FADD.FTZ R159, R158, R159 ;  /* 0x0000009f9e9f7221 */ /* 0x000fc80000010000 */
[----:B------:R-:W-:-:S07]  /*13b40*/  IMAD.MOV.U32 R164, RZ, RZ, R159 ;  /* 0x000000ffffa47224 */ /* 0x000fce00078e009f */
[----:B------:R-:W-:Y:S05]  /*13b50*/  WARPSYNC.COLLECTIVE R157, `(.L_x_17494) ;  /* 0x000000009d087348 */ /* 0x000fea0003c00000 */
[----:B------:R0:W1:Y:S02]  /*13b60*/  SHFL.BFLY P3, R162, R164, R71, R156 ;  /* 0x0c000047a4a27389 */ /* 0x000064000006009c */
[----:B01----:R-:W-:Y:S01]  /*13b70*/  ENDCOLLECTIVE ;  /* 0x000000000000791b */ /* 0x003fe20003800000 */
.L_x_17494:
[----:B------:R-:W-:Y:S02]  /*13b80*/  IMAD.MOV.U32 R71, RZ, RZ, 0x8 ;  /* 0x00000008ff477424 */ /* 0x000fe400078e00ff */
[----:B------:R-:W-:-:S04]  /*13b90*/  IMAD.MOV.U32 R160, RZ, RZ, R162 ;  /* 0x000000ffffa07224 */ /* 0x000fc800078e00a2 */
[----:B------:R-:W-:-:S05]  /*13ba0*/  FADD.FTZ R160, R159, R160 ;  /* 0x000000a09fa07221 */ /* 0x000fca0000010000 */
[----:B------:R-:W-:-:S07]  /*13bb0*/  MOV R164, R160 ;  /* 0x000000a000a47202 */ /* 0x000fce0000000f00 */
[----:B------:R-:W-:Y:S05]  /*13bc0*/  WARPSYNC.COLLECTIVE R157, `(.L_x_17495) ;  /* 0x000000009d087348 */ /* 0x000fea0003c00000 */
[----:B------:R0:W1:Y:S02]  /*13bd0*/  SHFL.BFLY P3, R162, R164, R71, R156 ;  /* 0x0c000047a4a27389 */ /* 0x000064000006009c */
[----:B01----:R-:W-:Y:S01]  /*13be0*/  ENDCOLLECTIVE ;  /* 0x000000000000791b */ /* 0x003fe20003800000 */
.L_x_17495:
[----:B------:R-:W-:Y:S01]  /*13bf0*/  HFMA2.MMA R71, -RZ, RZ, 0, 9.5367431640625e-07 ;  /* 0x00000010ff477435 */ /* 0x000fe200000001ff */
[----:B------:R-:W-:-:S05]  /*13c00*/  MOV R161, R162 ;  /* 0x000000a200a17202 */ /* 0x000fca0000000f00 */
[----:B------:R-:W-:-:S04]  /*13c10*/  FADD.FTZ R161, R160, R161 ;  /* 0x000000a1a0a17221 */ /* 0x000fc80000010000 */
[----:B------:R-:W-:-:S07]  /*13c20*/  IMAD.MOV.U32 R164, RZ, RZ, R161 ;  /* 0x000000ffffa47224 */ /* 0x000fce00078e00a1 */
[----:B------:R-:W-:Y:S05]  /*13c30*/  WARPSYNC.COLLECTIVE R157, `(.L_x_17496) ;  /* 0x000000009d087348 */ /* 0x000fea0003c00000 */
[----:B------:R0:W1:Y:S02]  /*13c40*/  SHFL.BFLY P3, R162, R164, R71, R156 ;  /* 0x0c000047a4a27389 */ /* 0x000064000006009c */
[----:B01----:R-:W-:Y:S01]  /*13c50*/  ENDCOLLECTIVE ;  /* 0x000000000000791b */ /* 0x003fe20003800000 */
.L_x_17496:
[----:B------:R-:W-:Y:S05]  /*13c60*/  BRA `(.L_x_17497) ;  /* 0xffffffe800f07947 */ /* 0x000fea000383ffff */
.L_x_17498:
        /* <DEDUP_REMOVED lines=9> */
.L_x_20609:


//--------------------- .text._ZN10layer_norm31ln_parallel_residual_fwd_kernelINS_13Kernel_traitsI6__halfffffjLj3072ELj1ELj1ELj4ELj16ENS_18Kernel_traits_baseILj3072ES2_ffffjLj128EEEEELb1ELb1ELb0EEEvNS_9FwdParamsE --------------------------
	.section	.text._ZN10layer_norm31ln_parallel_residual_fwd_kernelINS_13Kernel_traitsI6__halfffffjLj3072ELj1ELj1ELj4ELj16ENS_18Kernel_traits_baseILj3072ES2_ffffjLj128EEEEELb1ELb1ELb0EEEvNS_9FwdParamsE,"ax",@progbits
	.align	128
        .global         _ZN10layer_norm31ln_parallel_residual_fwd_kernelINS_13Kernel_traitsI6__halfffffjLj3072ELj1ELj1ELj4ELj16ENS_18Kernel_traits_baseILj3072ES2_ffffjLj128EEEEELb1ELb1ELb0EEEvNS_9FwdParamsE
        .type           _ZN10layer_norm31ln_parallel_residual_fwd_kernelINS_13Kernel_traitsI6__halfffffjLj3072ELj1ELj1ELj4ELj16ENS_18Kernel_traits_baseILj3072ES2_ffffjLj128EEEEELb1ELb1ELb0EEEvNS_9FwdParamsE,@function
        .size           _ZN10layer_norm31ln_parallel_residual_fwd_kernelINS_13Kernel_traitsI6__halfffffjLj3072ELj1ELj1ELj4ELj16ENS_18Kernel_traits_baseILj3072ES2_ffffjLj128EEEEELb1ELb1ELb0EEEvNS_9FwdParamsE,(.L_x_20610 - _ZN10layer_norm31ln_parallel_residual_fwd_kernelINS_13Kernel_traitsI6__halfffffjLj3072ELj1ELj1ELj4ELj16ENS_18Kernel_traits_baseILj3072ES2_ffffjLj128EEEEELb1ELb1ELb0EEEvNS_9FwdParamsE)
        .other          _ZN10layer_norm31ln_parallel_residual_fwd_kernelINS_13Kernel_traitsI6__halfffffjLj3072ELj1ELj1ELj4ELj16ENS_18Kernel_traits_baseILj3072ES2_ffffjLj128EEEEELb1ELb1ELb0EEEvNS_9FwdParamsE,@"STO_CUDA_ENTRY STV_DEFAULT"
_ZN10layer_norm31ln_parallel_residual_fwd_kernelINS_13Kernel_traitsI6__halfffffjLj3072ELj1ELj1ELj4ELj16ENS_18Kernel_traits_baseILj3072ES2_ffffjLj128EEEEELb1ELb1ELb0EEEvNS_9FwdParamsE:
.text._ZN10layer_norm31ln_parallel_residual_fwd_kernelINS_13Kernel_traitsI6__halfffffjLj3072ELj1ELj1ELj4ELj16ENS_18Kernel_traits_baseILj3072ES2_ffffjLj128EEEEELb1ELb1ELb0EEEvNS_9FwdParamsE:
        /* <DEDUP_REMOVED lines=63> */
[----:B------:R-:W-:Y:S02]  /*03f0*/  LOP3.LUT R5, R7, UR29, R2, 0x96, !PT ;  /* 0x0000001d07057c12 */ /* 0x000fe4000f8e9602 */
[----:B------:R-:W-:Y:S02]  /*0400*/  LOP3.LUT R7, R29, 0x7f, RZ, 0x3c, !PT ;  /* 0x0000007f1d077812 */ /* 0x000fe400078e3cff */
[----:B------:R-:W-:Y:S02]  /*0410*/  LOP3.LUT R2, R9, UR28, R4, 0x96, !PT ;  /* 0x0000001c09027c12 */ /* 0x000fe4000f8e9604 */
[----:B------:R-:W-:Y:S01]  /*0420*/  LEA.HI.SX32 R84, R0, R7, 0x1e ;  /* 0x0000000700547211 */ /* 0x000fe200078ff2ff */
[----:B------:R-:W-:Y:S01]  /*0430*/  UIADD3 UR30, UR6, -0x4ab325aa, URZ ;  /* 0xb54cda56061e7890 */ /* 0x000fe2000fffe03f */
[----:B------:R-:W-:Y:S01]  /*0440*/  IMAD.WIDE.U32 R4, R5, -0x326172a9, RZ ;  /* 0xcd9e8d5705047825 */ /* 0x000fe200078e00ff */
[----:B------:R-:W-:Y:S01]  /*0450*/  UIADD3 UR31, UR7, 0x646e171e, URZ ;  /* 0x646e171e071f7890 */ /* 0x000fe2000fffe03f */
[----:B------:R-:W-:-:S02]  /*0460*/  LOP3.LUT P6, RZ, R84, 0xffffff80, RZ, 0xc0, !PT ;  /* 0xffffff8054ff7812 */ /* 0x000fc400078cc0ff */
[----:B------:R-:W-:Y:S01]  /*0470*/  IMAD.WIDE.U32 R2, R2, -0x2daee0ad, RZ ;  /* 0xd2511f5302027825 */ /* 0x000fe200078e00ff */
[----:B------:R-:W-:-:S04]  /*0480*/  LOP3.LUT R12, R5, UR30, R8, 0x96, !PT ;  /* 0x0000001e050c7c12 */ /* 0x000fc8000f8e9608 */
[----:B------:R-:W-:Y:S01]  /*0490*/  LOP3.LUT R10, R3, UR31, R6, 0x96, !PT ;  /* 0x0000001f030a7c12 */ /* 0x000fe2000f8e9606 */
[----:B------:R-:W-:Y:S01]  /*04a0*/  UIADD3 UR32, UR6, 0x5384540f, URZ ;  /* 0x5384540f06207890 */ /* 0x000fe2000fffe03f */
[----:B------:R-:W-:Y:S01]  /*04b0*/  IMAD.WIDE.U32 R12, R12, -0x2daee0ad, RZ ;  /* 0xd2511f530c0c7825 */ /* 0x000fe200078e00ff */
[----:B------:R-:W-:Y:S01]  /*04c0*/  UIADD3 UR33, UR7, 0x1fd5c5a3, URZ ;  /* 0x1fd5c5a307217890 */ /* 0x000fe2000fffe03f */
[----:B------:R-:W-:Y:S02]  /*04d0*/  ISETP.GE.U32.AND P5, PT, R84, 0x100, PT ;  /* 0x000001005400780c */ /* 0x000fe40003fa6070 */
[----:B------:R-:W-:Y:S01]  /*04e0*/  IMAD.WIDE.U32 R10, R10, -0x326172a9, RZ ;  /* 0xcd9e8d570a0a7825 */ /* 0x000fe200078e00ff */
[C---:B------:R-:W-:Y:S01]  /*04f0*/  ISETP.GE.U32.AND P4, PT, R84.reuse, 0x180, PT ;  /* 0x000001805400780c */ /* 0x040fe20003f86070 */
[----:B------:R-:W-:Y:S01]  /*0500*/  UIADD3 UR34, UR6, -0xe443238, URZ ;  /* 0xf1bbcdc806227890 */ /* 0x000fe2000fffe03f */
[C---:B------:R-:W-:Y:S01]  /*0510*/  ISETP.GE.U32.AND P3, PT, R84.reuse, 0x200, PT ;  /* 0x000002005400780c */ /* 0x040fe20003f66070 */
[----:B------:R-:W-:Y:S01]  /*0520*/  UIADD3 UR35, UR7, -0x24c28bd8, URZ ;  /* 0xdb3d742807237890 */ /* 0x000fe2000fffe03f */
[----:B------:R-:W-:Y:S01]  /*0530*/  ISETP.GE.U32.AND P2, PT, R84, 0x280, PT ;  /* 0x000002805400780c */ /* 0x000fe20003f46070 */
[----:B------:R-:W-:Y:S01]  /*0540*/  UIADD3 UR36, UR6, -0x700cb87f, URZ ;  /* 0x8ff3478106247890 */ /* 0x000fe2000fffe03f */
[----:B------:R-:W-:-:S02]  /*0550*/  P2R R109, PR, RZ, 0x40 ;  /* 0x00000040ff6d7803 */ /* 0x000fc40000000000 */
[----:B------:R-:W-:Y:S02]  /*0560*/  P2R R108, PR, RZ, 0x20 ;  /* 0x00000020ff6c7803 */ /* 0x000fe40000000000 */
[----:B------:R-:W-:Y:S02]  /*0570*/  P2R R107, PR, RZ, 0x10 ;  /* 0x00000010ff6b7803 */ /* 0x000fe40000000000 */
[----:B------:R-:W-:Y:S02]  /*0580*/  P2R R106, PR, RZ, 0x8 ;  /* 0x00000008ff6a7803 */ /* 0x000fe40000000000 */
[----:B------:R-:W-:Y:S02]  /*0590*/  LOP3.LUT R91, R13, UR33, R2, 0x96, !PT ;  /* 0x000000210d5b7c12 */ /* 0x000fe4000f8e9602 */
[----:B------:R-:W-:Y:S02]  /*05a0*/  P2R R105, PR, RZ, 0x4 ;  /* 0x00000004ff697803 */ /* 0x000fe40000000000 */
[----:B------:R-:W-:Y:S01]  /*05b0*/  LOP3.LUT R92, R11, UR32, R4, 0x96, !PT ;  /* 0x000000200b5c7c12 */ /* 0x000fe2000f8e9604 */
        /* <DEDUP_REMOVED lines=12> */
.L_x_17500:
[----:B------:R-:W-:Y:S05]  /*0680*/  BSYNC B0 ;  /* 0x0000000000007941 */ /* 0x000fea0003800000 */
.L_x_17499:
        /* <DEDUP_REMOVED lines=11> */
[----:B------:R-:W-:Y:S01]  /*0740*/  VIADD R29, R29, 0x80 ;  /* 0x000000801d1d7836 */ /* 0x000fe20000000000 */
[----:B0-----:R-:W-:-:S07]  /*0750*/  @!P0 CS2R R2, SRZ ;  /* 0x0000000000028805 */ /* 0x001fce000001ff00 */
.L_x_17502:
[----:B------:R-:W-:Y:S05]  /*0760*/  BSYNC B0 ;  /* 0x0000000000007941 */ /* 0x000fea0003800000 */
.L_x_17501:
        /* <DEDUP_REMOVED lines=13> */
.L_x_17504:
[----:B------:R-:W-:Y:S05]  /*0840*/  BSYNC B0 ;  /* 0x0000000000007941 */ /* 0x000fea0003800000 */
.L_x_17503:
        /* <DEDUP_REMOVED lines=13> */
.L_x_17506:
[----:B------:R-:W-:Y:S05]  /*0920*/  BSYNC B0 ;  /* 0x0000000000007941 */ /* 0x000fea0003800000 */
.L_x_17505:
        /* <DEDUP_REMOVED lines=13> */
.L_x_17508:
[----:B------:R-:W-:Y:S05]  /*0a00*/  BSYNC B0 ;  /* 0x0000000000007941 */ /* 0x000fea0003800000 */
.L_x_17507:
        /* <DEDUP_REMOVED lines=16> */
[----:B------:R0:W5:Y:S02]  /*0b10*/  LDG.E.64 R18, desc[UR4][R10.64] ;  /* 0x000000040a127981 */ /* 0x000164000c1e1b00 */
[----:B0-----:R-:W-:-:S07]  /*0b20*/  @!P0 CS2R R70, SRZ ;  /* 0x0000000000468805 */ /* 0x001fce000001ff00 */
.L_x_17510:
[----:B------:R-:W-:Y:S05]  /*0b30*/  BSYNC B0 ;  /* 0x0000000000007941 */ /* 0x000fea0003800000 */
.L_x_17509:
[----:B------:R-:W-:Y:S01]  /*0b40*/  ULDC UR8, c[0x0][0x214] ;  /* 0x0000850000087ab9 */ /* 0x000fe20000000800 */
[----:B------:R-:W-:Y:S02]  /*0b50*/  LOP3.LUT R98, R31, UR35, R12, 0x96, !PT ;  /* 0x000000231f627c12 */ /* 0x000fe4000f8e960c */
[----:B------:R-:W-:-:S13]  /*0b60*/  ISETP.GE.AND P0, PT, R102, UR8, PT ;  /* 0x0000000866007c0c */ /* 0x000fda000bf06270 */
[----:B------:R-:W-:Y:S05]  /*0b70*/  @P0 EXIT ;  /* 0x000000000000094d */ /* 0x000fea0003800000 */
[----:B------:R-:W-:Y:S01]  /*0b80*/  SHF.R.S32.HI R0, RZ, 0x2, R0 ;  /* 0x00000002ff007819 */ /* 0x000fe20000011400 */
[----:B------:R-:W-:Y:S01]  /*0b90*/  IMAD R91, R91, -0x326172a9, RZ ;  /* 0xcd9e8d575b5b7824 */ /* 0x000fe200078e02ff */
[C---:B------:R-:W-:Y:S01]  /*0ba0*/  SHF.L.U32 R11, R86.reuse, 0x5, RZ ;  /* 0x00000005560b7819 */ /* 0x040fe200000006ff */
[----:B-----5:R-:W-:Y:S01]  /*0bb0*/  IMAD.MOV.U32 R68, RZ, RZ, R20 ;  /* 0x000000ffff447224 */ /* 0x020fe200078e0014 */
[----:B------:R-:W-:Y:S01]  /*0bc0*/  LOP3.LUT R13, R86, 0x60, RZ, 0xc0, !PT ;  /* 0x00000060560d7812 */ /* 0x000fe200078ec0ff */
[----:B------:R-:W-:Y:S01]  /*0bd0*/  IMAD.MOV.U32 R65, RZ, RZ, R21 ;  /* 0x000000ffff417224 */ /* 0x000fe200078e0015 */
[----:B------:R-:W-:Y:S01]  /*0be0*/  LOP3.LUT R10, R0, 0x7f, RZ, 0xc0, !PT ;  /* 0x0000007f000a7812 */ /* 0x000fe200078ec0ff */
[----:B------:R-:W-:Y:S01]  /*0bf0*/  IMAD.MOV.U32 R61, RZ, RZ, R23 ;  /* 0x000000ffff3d7224 */ /* 0x000fe200078e0017 */
[----:B------:R-:W-:Y:S01]  /*0c00*/  LOP3.LUT R15, R11, 0x3e0, RZ, 0xc0, !PT ;  /* 0x000003e00b0f7812 */ /* 0x000fe200078ec0ff */
[----:B------:R-:W-:Y:S01]  /*0c10*/  IMAD.MOV.U32 R11, RZ, RZ, R19 ;  /* 0x000000ffff0b7224 */ /* 0x000fe200078e0013 */
[C---:B------:R-:W-:Y:S01]  /*0c20*/  VIADDMNMX R13, R10.reuse, -R13, RZ, !PT ;  /* 0x8000000d0a0d7246 */ /* 0x040fe200078001ff */
[----:B------:R-:W-:Y:S01]  /*0c30*/  IMAD.MOV.U32 R85, RZ, RZ, R16 ;  /* 0x000000ffff557224 */ /* 0x000fe200078e0010 */
[----:B------:R-:W-:Y:S01]  /*0c40*/  SHF.R.U32.HI R0, RZ, 0x2, R0 ;  /* 0x00000002ff007819 */ /* 0x000fe20000011600 */
[----:B------:R-:W-:Y:S01]  /*0c50*/  IMAD.MOV.U32 R60, RZ, RZ, R24 ;  /* 0x000000ffff3c7224 */ /* 0x000fe200078e0018 */
[----:B------:R-:W-:Y:S01]  /*0c60*/  VIADDMNMX R15, R10, -R15, RZ, !PT ;  /* 0x8000000f0a0f7246 */ /* 0x000fe200078001ff */
[----:B------:R-:W-:Y:S01]  /*0c70*/  IMAD.HI.U32 R10, R98, -0x326172a9, RZ ;  /* 0xcd9e8d57620a7827 */ /* 0x000fe200078e00ff */
[----:B------:R-:W-:Y:S01]  /*0c80*/  LOP3.LUT R0, R0, 0x3fffffe0, RZ, 0xc0, !PT ;  /* 0x3fffffe000007812 */ /* 0x000fe200078ec0ff */
[----:B------:R-:W-:Y:S01]  /*0c90*/  HFMA2.MMA R93, -RZ, RZ, 0, 0 ;  /* 0x00000000ff5d7435 */ /* 0x000fe200000001ff */
[----:B------:R-:W-:Y:S01]  /*0ca0*/  VIMNMX R13, R13, 0x20, PT ;  /* 0x000000200d0d7848 */ /* 0x000fe20003fe0100 */
[----:B------:R-:W-:Y:S01]  /*0cb0*/  IMAD R92, R92, -0x2daee0ad, RZ ;  /* 0xd2511f535c5c7824 */ /* 0x000fe200078e02ff */
[----:B------:R-:W-:Y:S01]  /*0cc0*/  VIMNMX R15, R15, 0x20, PT ;  /* 0x000000200f0f7848 */ /* 0x000fe20003fe0100 */
[----:B------:R-:W-:Y:S01]  /*0cd0*/  HADD2.F32 R81, -RZ, R2.H0_H0 ;  /* 0x20000002ff517230 */ /* 0x000fe20000004100 */
[----:B------:R-:W-:Y:S01]  /*0ce0*/  IADD3 R13, R13, R0, RZ ;  /* 0x000000000d0d7210 */ /* 0x000fe20007ffe0ff */
[----:B------:R-:W-:Y:S01]  /*0cf0*/  HADD2.F32 R78, -RZ, R3.H0_H0 ;  /* 0x20000003ff4e7230 */ /* 0x000fe20000004100 */
[----:B------:R-:W-:Y:S01]  /*0d00*/  SHF.R.U64 R67, R20, 0x10, R21 ;  /* 0x0000001014437819 */ /* 0x000fe20000001215 */
[----:B------:R-:W-:Y:S01]  /*0d10*/  IMAD.IADD R95, R0, 0x1, R15 ;  /* 0x00000001005f7824 */ /* 0x000fe200078e020f */
[----:B------:R-:W-:Y:S01]  /*0d20*/  SHF.R.U32.HI R66, RZ, 0x10, R21 ;  /* 0x00000010ff427819 */ /* 0x000fe20000011615 */
[----:B------:R-:W-:Y:S01]  /*0d30*/  IMAD.SHL.U32 R0, R13, 0x4, RZ ;  /* 0x000000040d007824 */ /* 0x000fe200078e00ff */
[----:B------:R-:W-:Y:S01]  /*0d40*/  MOV R64, R22 ;  /* 0x0000001600407202 */ /* 0x000fe20000000f00 */
[----:B------:R-:W-:Y:S01]  /*0d50*/  IMAD.MOV.U32 R20, RZ, RZ, R26 ;  /* 0x000000ffff147224 */ /* 0x000fe200078e001a */
[--C-:B------:R-:W-:Y:S01]  /*0d60*/  SHF.R.U64 R63, R22, 0x10, R23.reuse ;  /* 0x00000010163f7819 */ /* 0x100fe20000001217 */
[----:B------:R-:W-:Y:S01]  /*0d70*/  HADD2.F32 R79, -RZ, R4.H0_H0 ;  /* 0x20000004ff4f7230 */ /* 0x000fe20000004100 */
[----:B------:R-:W-:Y:S01]  /*0d80*/  I2FP.F32.U32 R97, R0 ;  /* 0x0000000000617245 */ /* 0x000fe20000201000 */
[----:B------:R-:W-:Y:S01]  /*0d90*/  HADD2.F32 R76, -RZ, R5.H0_H0 ;  /* 0x20000005ff4c7230 */ /* 0x000fe20000004100 */
[----:B------:R-:W-:Y:S01]  /*0da0*/  SHF.R.U32.HI R62, RZ, 0x10, R23 ;  /* 0x00000010ff3e7819 */ /* 0x000fe20000011617 */
[----:B------:R-:W-:Y:S01]  /*0db0*/  HADD2.F32 R80, -RZ, R83.H0_H0 ;  /* 0x20000053ff507230 */ /* 0x000fe20000004100 */
[--C-:B------:R-:W-:Y:S01]  /*0dc0*/  SHF.R.U64 R34, R16, 0x10, R17.reuse ;  /* 0x0000001010227819 */ /* 0x100fe20000001211 */
[----:B------:R-:W-:Y:S01]  /*0dd0*/  IMAD.MOV.U32 R16, RZ, RZ, R18 ;  /* 0x000000ffff107224 */ /* 0x000fe200078e0012 */
[----:B------:R-:W0:Y:S01]  /*0de0*/  MUFU.RCP R97, R97 ;  /* 0x0000006100617308 */ /* 0x000e220000001000 */
[----:B------:R-:W-:Y:S01]  /*0df0*/  MOV R69, R17 ;  /* 0x0000001100457202 */ /* 0x000fe20000000f00 */
[----:B------:R-:W-:Y:S01]  /*0e00*/  HADD2.F32 R77, -RZ, R6.H0_H0 ;  /* 0x20000006ff4d7230 */ /* 0x000fe20000004100 */
[----:B------:R-:W-:Y:S01]  /*0e10*/  SHF.R.U32.HI R32, RZ, 0x10, R17 ;  /* 0x00000010ff207819 */ /* 0x000fe20000011611 */
[----:B------:R-:W-:Y:S01]  /*0e20*/  IMAD.MOV.U32 R17, RZ, RZ, R27 ;  /* 0x000000ffff117224 */ /* 0x000fe200078e001b */
[--C-:B------:R-:W-:Y:S01]  /*0e30*/  SHF.R.U64 R23, R24, 0x10, R25.reuse ;  /* 0x0000001018177819 */ /* 0x100fe20000001219 */
        /* <DEDUP_REMOVED lines=8> */
[----:B------:R-:W-:Y:S01]  /*0ec0*/  IMAD.HI.U32 R19, R96, -0x2daee0ad, RZ ;  /* 0xd2511f5360137827 */ /* 0x000fe200078e00ff */
[----:B------:R-:W-:Y:S01]  /*0ed0*/  LOP3.LUT R91, R10, UR36, R91, 0x96, !PT ;  /* 0x000000240a5b7c12 */ /* 0x000fe2000f8e965b */
[----:B------:R-:W-:Y:S01]  /*0ee0*/  ULDC.U8 UR14, c[0x0][0x2a0] ;  /* 0x0000a800000e7ab9 */ /* 0x000fe20000000000 */
[--C-:B------:R-:W-:Y:S01]  /*0ef0*/  SHF.R.U64 R26, R26, 0x10, R27.reuse ;  /* 0x000000101a1a7819 */ /* 0x100fe2000000121b */
[----:B------:R-:W-:Y:S01]  /*0f00*/  HADD2.F32 R15, -RZ, R14.H0_H0 ;  /* 0x2000000eff0f7230 */ /* 0x000fe20000004100 */
[----:B------:R-:W-:Y:S01]  /*0f10*/  SHF.R.U32.HI R25, RZ, 0x10, R27 ;  /* 0x00000010ff197819 */ /* 0x000fe2000001161b */
[----:B------:R-:W-:Y:S01]  /*0f20*/  HADD2.F32 R14, -RZ, R11.H0_H0 ;  /* 0x2000000bff0e7230 */ /* 0x000fe20000004100 */
[--C-:B------:R-:W-:Y:S01]  /*0f30*/  SHF.R.U64 R10, R2, 0x10, R3.reuse ;  /* 0x00000010020a7819 */ /* 0x100fe20000001203 */
[----:B------:R-:W-:Y:S01]  /*0f40*/  HADD2.F32 R13, -RZ, R12.H0_H0 ;  /* 0x2000000cff0d7230 */ /* 0x000fe20000004100 */
[----:B------:R-:W-:Y:S01]  /*0f50*/  SHF.R.U32.HI R30, RZ, 0x10, R3 ;  /* 0x00000010ff1e7819 */ /* 0x000fe20000011603 */
[----:B------:R-:W-:Y:S01]  /*0f60*/  IMAD R98, R98, -0x326172a9, RZ ;  /* 0xcd9e8d5762627824 */ /* 0x000fe200078e02ff */
[--C-:B------:R-:W-:Y:S01]  /*0f70*/  SHF.R.U64 R29, R4, 0x10, R5.reuse ;  /* 0x00000010041d7819 */ /* 0x100fe20000001205 */
[----:B------:R-:W-:Y:S01]  /*0f80*/  IMAD R96, R96, -0x2daee0ad, RZ ;  /* 0xd2511f5360607824 */ /* 0x000fe200078e02ff */
[----:B------:R-:W-:Y:S01]  /*0f90*/  SHF.R.U32.HI R28, RZ, 0x10, R5 ;  /* 0x00000010ff1c7819 */ /* 0x000fe20000011605 */
[----:B------:R-:W-:Y:S01]  /*0fa0*/  IMAD.MOV.U32 R58, RZ, RZ, 0x1 ;  /* 0x00000001ff3a7424 */ /* 0x000fe200078e00ff */
        /* <DEDUP_REMOVED lines=16> */
[----:B------:R-:W-:Y:S01]  /*10b0*/  LOP3.LUT R92, R19, UR37, R92, 0x96, !PT ;  /* 0x00000025135c7c12 */ /* 0x000fe2000f8e965c */
        /* <DEDUP_REMOVED lines=36> */
[----:B0-----:R-:W-:-:S07]  /*1300*/  IMAD.SHL.U32 R95, R95, 0x4, RZ ;  /* 0x000000045f5f7824 */ /* 0x001fce00078e00ff */
.L_x_17925:
        /* <DEDUP_REMOVED lines=34> */
.L_x_17514:
[----:B------:R-:W-:-:S07]  /*1530*/  IMAD.MOV.U32 R120, RZ, RZ, R98 ;  /* 0x000000ffff787224 */ /* 0x000fce00078e0062 */
.L_x_17515:
[----:B------:R-:W-:Y:S05]  /*1540*/  BSYNC B1 ;  /* 0x0000000000017941 */ /* 0x000fea0003800000 */
.L_x_17513:
        /* <DEDUP_REMOVED lines=16> */
.L_x_17519:
[----:B------:R-:W-:Y:S05]  /*1650*/  BSYNC B2 ;  /* 0x0000000000027941 */ /* 0x000fea0003800000 */
.L_x_17518:
        /* <DEDUP_REMOVED lines=44> */
.L_x_17517:
[----:B------:R-:W-:Y:S05]  /*1920*/  BSYNC B1 ;  /* 0x0000000000017941 */ /* 0x000fea0003800000 */
.L_x_17516:
        /* <DEDUP_REMOVED lines=17> */
.L_x_17520:
        /* <DEDUP_REMOVED lines=12> */
.L_x_17523:
[----:B------:R-:W-:-:S07]  /*1b00*/  IMAD.MOV.U32 R94, RZ, RZ, R98 ;  /* 0x000000ffff5e7224 */ /* 0x000fce00078e0062 */
.L_x_17524:
[----:B------:R-:W-:Y:S05]  /*1b10*/  BSYNC B1 ;  /* 0x0000000000017941 */ /* 0x000fea0003800000 */
.L_x_17522:
        /* <DEDUP_REMOVED lines=16> */
.L_x_17528:
[----:B------:R-:W-:Y:S05]  /*1c20*/  BSYNC B2 ;  /* 0x0000000000027941 */ /* 0x000fea0003800000 */
.L_x_17527:
        /* <DEDUP_REMOVED lines=44> */
.L_x_17526:
[----:B------:R-:W-:Y:S05]  /*1ef0*/  BSYNC B1 ;  /* 0x0000000000017941 */ /* 0x000fea0003800000 */
.L_x_17525:
        /* <DEDUP_REMOVED lines=8> */
.L_x_17521:
        /* <DEDUP_REMOVED lines=12> */
.L_x_17530:
[----:B------:R-:W-:-:S07]  /*2040*/  IMAD.MOV.U32 R94, RZ, RZ, R98 ;  /* 0x000000ffff5e7224 */ /* 0x000fce00078e0062 */
.L_x_17531:
[----:B------:R-:W-:Y:S05]  /*2050*/  BSYNC B1 ;  /* 0x0000000000017941 */ /* 0x000fea0003800000 */
.L_x_17529:
        /* <DEDUP_REMOVED lines=16> */
.L_x_17535:
[----:B------:R-:W-:Y:S05]  /*2160*/  BSYNC B2 ;  /* 0x0000000000027941 */ /* 0x000fea0003800000 */
.L_x_17534:
        /* <DEDUP_REMOVED lines=44> */
.L_x_17533:
[----:B------:R-:W-:Y:S05]  /*2430*/  BSYNC B1 ;  /* 0x0000000000017941 */ /* 0x000fea0003800000 */
.L_x_17532:
        /* <DEDUP_REMOVED lines=11> */
.L_x_17536:
        /* <DEDUP_REMOVED lines=12> */
.L_x_17539:
[----:B------:R-:W-:-:S07]  /*25b0*/  IMAD.MOV.U32 R89, RZ, RZ, R98 ;  /* 0x000000ffff597224 */ /* 0x000fce00078e0062 */
.L_x_17540:
[----:B------:R-:W-:Y:S05]  /*25c0*/  BSYNC B1 ;  /* 0x0000000000017941 */ /* 0x000fea0003800000 */
.L_x_17538:
        /* <DEDUP_REMOVED lines=16> */
.L_x_17544:
[----:B------:R-:W-:Y:S05]  /*26d0*/  BSYNC B2 ;  /* 0x0000000000027941 */ /* 0x000fea0003800000 */
.L_x_17543:
        /* <DEDUP_REMOVED lines=44> */
.L_x_17542:
[----:B------:R-:W-:Y:S05]  /*29a0*/  BSYNC B1 ;  /* 0x0000000000017941 */ /* 0x000fea0003800000 */
.L_x_17541:
        /* <DEDUP_REMOVED lines=8> */
.L_x_17537:
        /* <DEDUP_REMOVED lines=12> */
.L_x_17546:
[----:B------:R-:W-:-:S07]  /*2af0*/  IMAD.MOV.U32 R94, RZ, RZ, R98 ;  /* 0x000000ffff5e7224 */ /* 0x000fce00078e0062 */
.L_x_17547:
[----:B------:R-:W-:Y:S05]  /*2b00*/  BSYNC B1 ;  /* 0x0000000000017941 */ /* 0x000fea0003800000 */
.L_x_17545:
        /* <DEDUP_REMOVED lines=16> */
.L_x_17551:
[----:B------:R-:W-:Y:S05]  /*2c10*/  BSYNC B2 ;  /* 0x0000000000027941 */ /* 0x000fea0003800000 */
.L_x_17550:
        /* <DEDUP_REMOVED lines=44> */
.L_x_17549:
[----:B------:R-:W-:Y:S05]  /*2ee0*/  BSYNC B1 ;  /* 0x0000000000017941 */ /* 0x000fea0003800000 */
.L_x_17548:
        /* <DEDUP_REMOVED lines=11> */
.L_x_17552:
        /* <DEDUP_REMOVED lines=12> */
.L_x_17555:
[----:B------:R-:W-:-:S07]  /*3060*/  MOV R88, R98 ;  /* 0x0000006200587202 */ /* 0x000fce0000000f00 */
.L_x_17556:
[----:B------:R-:W-:Y:S05]  /*3070*/  BSYNC B1 ;  /* 0x0000000000017941 */ /* 0x000fea0003800000 */
.L_x_17554:
        /* <DEDUP_REMOVED lines=16> */
.L_x_17560:
[----:B------:R-:W-:Y:S05]  /*3180*/  BSYNC B2 ;  /* 0x0000000000027941 */ /* 0x000fea0003800000 */
.L_x_17559:
        /* <DEDUP_REMOVED lines=44> */
.L_x_17558:
[----:B------:R-:W-:Y:S05]  /*3450*/  BSYNC B1 ;  /* 0x0000000000017941 */ /* 0x000fea0003800000 */
.L_x_17557:
        /* <DEDUP_REMOVED lines=8> */
.L_x_17553:
        /* <DEDUP_REMOVED lines=12> */
.L_x_17562:
[----:B------:R-:W-:-:S07]  /*35a0*/  MOV R94, R98 ;  /* 0x00000062005e7202 */ /* 0x000fce0000000f00 */
.L_x_17563:
[----:B------:R-:W-:Y:S05]  /*35b0*/  BSYNC B1 ;  /* 0x0000000000017941 */ /* 0x000fea0003800000 */
.L_x_17561:
        /* <DEDUP_REMOVED lines=16> */
.L_x_17567:
[----:B------:R-:W-:Y:S05]  /*36c0*/  BSYNC B2 ;  /* 0x0000000000027941 */ /* 0x000fea0003800000 */
.L_x_17566:
        /* <DEDUP_REMOVED lines=44> */
.L_x_17565:
[----:B------:R-:W-:Y:S05]  /*3990*/  BSYNC B1 ;  /* 0x0000000000017941 */ /* 0x000fea0003800000 */
.L_x_17564:
        /* <DEDUP_REMOVED lines=11> */
.L_x_17568:
        /* <DEDUP_REMOVED lines=12> */
.L_x_17571:
[----:B------:R-:W-:-:S07]  /*3b10*/  IMAD.MOV.U32 R87, RZ, RZ, R98 ;  /* 0x000000ffff577224 */ /* 0x000fce00078e0062 */
.L_x_17572:
[----:B------:R-:W-:Y:S05]  /*3b20*/  BSYNC B1 ;  /* 0x0000000000017941 */ /* 0x000fea0003800000 */
.L_x_17570:
        /* <DEDUP_REMOVED lines=16> */
.L_x_17576:
[----:B------:R-:W-:Y:S05]  /*3c30*/  BSYNC B2 ;  /* 0x0000000000027941 */ /* 0x000fea0003800000 */
.L_x_17575:
        /* <DEDUP_REMOVED lines=44> */
.L_x_17574:
[----:B------:R-:W-:Y:S05]  /*3f00*/  BSYNC B1 ;  /* 0x0000000000017941 */ /* 0x000fea0003800000 */
.L_x_17573:
        /* <DEDUP_REMOVED lines=8> */
.L_x_17569:
        /* <DEDUP_REMOVED lines=19> */
[----:B------:R-:W-:Y:S02]  /*40c0*/  LOP3.LUT R112, R89, 0xff, RZ, 0xc0, !PT ;  /* 0x000000ff59707812 */ /* 0x000fe400078ec0ff */
[----:B------:R-:W-:Y:S01]  /*40d0*/  LOP3.LUT R59, R90, 0xff, RZ, 0xc0, !PT ;  /* 0x000000ff5a3b7812 */ /* 0x000fe200078ec0ff */
[----:B------:R-:W-:Y:S01]  /*40e0*/  IMAD R57, R56, 0x1000000, R57 ;  /* 0x0100000038397824 */ /* 0x000fe200078e0239 */
[----:B------:R-:W-:-:S03]  /*40f0*/  IADD3 R56, P0, R117, UR16, RZ ;  /* 0x0000001075387c10 */ /* 0x000fc6000ff1e0ff */
[----:B------:R-:W-:Y:S01]  /*4100*/  IMAD R112, R112, 0x100, R57 ;  /* 0x0000010070707824 */ /* 0x000fe200078e0239 */
[----:B------:R-:W-:-:S04]  /*4110*/  IADD3.X R57, R115, UR17, RZ, P0, !PT ;  /* 0x0000001173397c10 */ /* 0x000fc800087fe4ff */
[----:B------:R-:W-:-:S05]  /*4120*/  IADD3 R59, R112, R59, RZ ;  /* 0x0000003b703b7210 */ /* 0x000fca0007ffe0ff */
[----:B------:R1:W-:Y:S02]  /*4130*/  STG.E desc[UR4][R56.64], R59 ;  /* 0x0000003b38007986 */ /* 0x0003e4000c101904 */
.L_x_17577:
[----:B01----:R-:W-:-:S07]  /*4140*/  VIADD R59, R110, 0x80 ;  /* 0x000000806e3b7836 */ /* 0x003fce0000000000 */
.L_x_17512:
[----:B------:R-:W-:Y:S05]  /*4150*/  BSYNC B0 ;  /* 0x0000000000007941 */ /* 0x000fea0003800000 */
.L_x_17511:
[----:B------:R-:W-:Y:S01]  /*4160*/  ISETP.NE.AND P0, PT, R108, RZ, PT ;  /* 0x000000ff6c00720c */ /* 0x000fe20003f05270 */
[----:B------:R-:W-:-:S12]  /*4170*/  BSSY B0, `(.L_x_17578) ;  /* 0x00002de000007945 */ /* 0x000fd80003800000 */
[----:B------:R-:W-:Y:S05]  /*4180*/  @!P0 BRA `(.L_x_17579) ;  /* 0x0000002c00708947 */ /* 0x000fea0003800000 */
        /* <DEDUP_REMOVED lines=26> */
.L_x_17581:
[----:B------:R-:W-:-:S07]  /*4330*/  MOV R120, R98 ;  /* 0x0000006200787202 */ /* 0x000fce0000000f00 */
.L_x_17582:
[----:B------:R-:W-:Y:S05]  /*4340*/  BSYNC B1 ;  /* 0x0000000000017941 */ /* 0x000fea0003800000 */
.L_x_17580:
        /* <DEDUP_REMOVED lines=16> */
.L_x_17586:
[----:B------:R-:W-:Y:S05]  /*4450*/  BSYNC B2 ;  /* 0x0000000000027941 */ /* 0x000fea0003800000 */
.L_x_17585:
        /* <DEDUP_REMOVED lines=44> */
.L_x_17584:
[----:B------:R-:W-:Y:S05]  /*4720*/  BSYNC B1 ;  /* 0x0000000000017941 */ /* 0x000fea0003800000 */
.L_x_17583:
        /* <DEDUP_REMOVED lines=17> */
.L_x_17587:
        /* <DEDUP_REMOVED lines=12> */
.L_x_17590:
[----:B------:R-:W-:-:S07]  /*4900*/  MOV R94, R98 ;  /* 0x00000062005e7202 */ /* 0x000fce0000000f00 */
.L_x_17591:
[----:B------:R-:W-:Y:S05]  /*4910*/  BSYNC B1 ;  /* 0x0000000000017941 */ /* 0x000fea0003800000 */
.L_x_17589:
        /* <DEDUP_REMOVED lines=16> */
.L_x_17595:
[----:B------:R-:W-:Y:S05]  /*4a20*/  BSYNC B2 ;  /* 0x0000000000027941 */ /* 0x000fea0003800000 */
.L_x_17594:
        /* <DEDUP_REMOVED lines=44> */
.L_x_17593:
[----:B------:R-:W-:Y:S05]  /*4cf0*/  BSYNC B1 ;  /* 0x0000000000017941 */ /* 0x000fea0003800000 */
.L_x_17592:
        /* <DEDUP_REMOVED lines=8> */
.L_x_17588:
        /* <DEDUP_REMOVED lines=12> */
.L_x_17597:
[----:B------:R-:W-:-:S07]  /*4e40*/  MOV R94, R98 ;  /* 0x00000062005e7202 */ /* 0x000fce0000000f00 */
.L_x_17598:
[----:B------:R-:W-:Y:S05]  /*4e50*/  BSYNC B1 ;  /* 0x0000000000017941 */ /* 0x000fea0003800000 */
.L_x_17596:
        /* <DEDUP_REMOVED lines=16> */
.L_x_17602:
[----:B------:R-:W-:Y:S05]  /*4f60*/  BSYNC B2 ;  /* 0x0000000000027941 */ /* 0x000fea0003800000 */
.L_x_17601:
        /* <DEDUP_REMOVED lines=44> */
.L_x_17600:
[----:B------:R-:W-:Y:S05]  /*5230*/  BSYNC B1 ;  /* 0x0000000000017941 */ /* 0x000fea0003800000 */
.L_x_17599:
        /* <DEDUP_REMOVED lines=11> */
.L_x_17603:
        /* <DEDUP_REMOVED lines=12> */
.L_x_17606:
[----:B------:R-:W-:-:S07]  /*53b0*/  IMAD.MOV.U32 R89, RZ, RZ, R98 ;  /* 0x000000ffff597224 */ /* 0x000fce00078e0062 */
.L_x_17607:
[----:B------:R-:W-:Y:S05]  /*53c0*/  BSYNC B1 ;  /* 0x0000000000017941 */ /* 0x000fea0003800000 */
.L_x_17605:
        /* <DEDUP_REMOVED lines=16> */
.L_x_17611:
[----:B------:R-:W-:Y:S05]  /*54d0*/  BSYNC B2 ;  /* 0x0000000000027941 */ /* 0x000fea0003800000 */
.L_x_17610:
        /* <DEDUP_REMOVED lines=44> */
.L_x_17609:
[----:B------:R-:W-:Y:S05]  /*57a0*/  BSYNC B1 ;  /* 0x0000000000017941 */ /* 0x000fea0003800000 */
.L_x_17608:
        /* <DEDUP_REMOVED lines=8> */
.L_x_17604:
        /* <DEDUP_REMOVED lines=12> */
.L_x_17613:
[----:B------:R-:W-:-:S07]  /*58f0*/  IMAD.MOV.U32 R94, RZ, RZ, R98 ;  /* 0x000000ffff5e7224 */ /* 0x000fce00078e0062 */
.L_x_17614:
[----:B------:R-:W-:Y:S05]  /*5900*/  BSYNC B1 ;  /* 0x0000000000017941 */ /* 0x000fea0003800000 */
.L_x_17612:
        /* <DEDUP_REMOVED lines=16> */
.L_x_17618:
[----:B------:R-:W-:Y:S05]  /*5a10*/  BSYNC B2 ;  /* 0x0000000000027941 */ /* 0x000fea0003800000 */
.L_x_17617:
        /* <DEDUP_REMOVED lines=44> */
.L_x_17616:
[----:B------:R-:W-:Y:S05]  /*5ce0*/  BSYNC B1 ;  /* 0x0000000000017941 */ /* 0x000fea0003800000 */
.L_x_17615:
        /* <DEDUP_REMOVED lines=11> */
.L_x_17619:
        /* <DEDUP_REMOVED lines=12> */
.L_x_17622:
[----:B------:R-:W-:-:S07]  /*5e60*/  IMAD.MOV.U32 R88, RZ, RZ, R98 ;  /* 0x000000ffff587224 */ /* 0x000fce00078e0062 */
.L_x_17623:
[----:B------:R-:W-:Y:S05]  /*5e70*/  BSYNC B1 ;  /* 0x0000000000017941 */ /* 0x000fea0003800000 */
.L_x_17621:
        /* <DEDUP_REMOVED lines=16> */
.L_x_17627:
[----:B------:R-:W-:Y:S05]  /*5f80*/  BSYNC B2 ;  /* 0x0000000000027941 */ /* 0x000fea0003800000 */
.L_x_17626:
        /* <DEDUP_REMOVED lines=44> */
.L_x_17625:
[----:B------:R-:W-:Y:S05]  /*6250*/  BSYNC B1 ;  /* 0x0000000000017941 */ /* 0x000fea0003800000 */
.L_x_17624:
        /* <DEDUP_REMOVED lines=8> */
.L_x_17620:
        /* <DEDUP_REMOVED lines=12> */
.L_x_17629:
[----:B------:R-:W-:-:S07]  /*63a0*/  IMAD.MOV.U32 R94, RZ, RZ, R98 ;  /* 0x000000ffff5e7224 */ /* 0x000fce00078e0062 */
.L_x_17630:
[----:B------:R-:W-:Y:S05]  /*63b0*/  BSYNC B1 ;  /* 0x0000000000017941 */ /* 0x000fea0003800000 */
.L_x_17628:
        /* <DEDUP_REMOVED lines=16> */
.L_x_17634:
[----:B------:R-:W-:Y:S05]  /*64c0*/  BSYNC B2 ;  /* 0x0000000000027941 */ /* 0x000fea0003800000 */
.L_x_17633:
        /* <DEDUP_REMOVED lines=44> */
.L_x_17632:
[----:B------:R-:W-:Y:S05]  /*6790*/  BSYNC B1 ;  /* 0x0000000000017941 */ /* 0x000fea0003800000 */
.L_x_17631:
        /* <DEDUP_REMOVED lines=11> */
.L_x_17635:
        /* <DEDUP_REMOVED lines=12> */
.L_x_17638:
[----:B------:R-:W-:-:S07]  /*6910*/  MOV R87, R98 ;  /* 0x0000006200577202 */ /* 0x000fce0000000f00 */
.L_x_17639:
[----:B------:R-:W-:Y:S05]  /*6920*/  BSYNC B1 ;  /* 0x0000000000017941 */ /* 0x000fea0003800000 */
.L_x_17637:
        /* <DEDUP_REMOVED lines=16> */
.L_x_17643:
[----:B------:R-:W-:Y:S05]  /*6a30*/  BSYNC B2 ;  /* 0x0000000000027941 */ /* 0x000fea0003800000 */
.L_x_17642:
        /* <DEDUP_REMOVED lines=44> */
.L_x_17641:
[----:B------:R-:W-:Y:S05]  /*6d00*/  BSYNC B1 ;  /* 0x0000000000017941 */ /* 0x000fea0003800000 */
.L_x_17640:
        /* <DEDUP_REMOVED lines=8> */
.L_x_17636:
        /* <DEDUP_REMOVED lines=17> */
[----:B------:R-:W-:Y:S02]  /*6ea0*/  LOP3.LUT R56, R87, 0xffff, RZ, 0xc0, !PT ;  /* 0x0000ffff57387812 */ /* 0x000fe400078ec0ff */
[----:B------:R-:W-:Y:S02]  /*6eb0*/  LOP3.LUT R112, R89, 0xff, RZ, 0xc0, !PT ;  /* 0x000000ff59707812 */ /* 0x000fe400078ec0ff */
[----:B------:R-:W-:Y:S02]  /*6ec0*/  LOP3.LUT R57, R57, 0xff0000, RZ, 0xc0, !PT ;  /* 0x00ff000039397812 */ /* 0x000fe400078ec0ff */
[----:B------:R-:W-:-:S03]  /*6ed0*/  LOP3.LUT R111, R90, 0xff, RZ, 0xc0, !PT ;  /* 0x000000ff5a6f7812 */ /* 0x000fc600078ec0ff */
[----:B------:R-:W-:Y:S01]  /*6ee0*/  IMAD R57, R56, 0x1000000, R57 ;  /* 0x0100000038397824 */ /* 0x000fe200078e0239 */
[----:B------:R-:W-:-:S04]  /*6ef0*/  IADD3 R56, P0, R117, UR16, RZ ;  /* 0x0000001075387c10 */ /* 0x000fc8000ff1e0ff */
[----:B------:R-:W-:Y:S02]  /*6f00*/  LEA R112, R112, R57, 0x8 ;  /* 0x0000003970707211 */ /* 0x000fe400078e40ff */
[----:B------:R-:W-:-:S03]  /*6f10*/  IADD3.X R57, R118, UR17, RZ, P0, !PT ;  /* 0x0000001176397c10 */ /* 0x000fc600087fe4ff */
[----:B------:R-:W-:-:S05]  /*6f20*/  IMAD.IADD R111, R112, 0x1, R111 ;  /* 0x00000001706f7824 */ /* 0x000fca00078e026f */
[----:B------:R1:W-:Y:S02]  /*6f30*/  STG.E desc[UR4][R56.64], R111 ;  /* 0x0000006f38007986 */ /* 0x0003e4000c101904 */
.L_x_17644:
[----:B------:R-:W-:-:S07]  /*6f40*/  VIADD R59, R59, 0x80 ;  /* 0x000000803b3b7836 */ /* 0x000fce0000000000 */
.L_x_17579:
[----:B------:R-:W-:Y:S05]  /*6f50*/  BSYNC B0 ;  /* 0x0000000000007941 */ /* 0x000fea0003800000 */
.L_x_17578:
[----:B------:R-:W-:Y:S01]  /*6f60*/  ISETP.NE.AND P0, PT, R107, RZ, PT ;  /* 0x000000ff6b00720c */ /* 0x000fe20003f05270 */
[----:B------:R-:W-:-:S12]  /*6f70*/  BSSY B0, `(.L_x_17645) ;  /* 0x00002de000007945 */ /* 0x000fd80003800000 */
[----:B------:R-:W-:Y:S05]  /*6f80*/  @!P0 BRA `(.L_x_17646) ;  /* 0x0000002c00708947 */ /* 0x000fea0003800000 */
[----:B01----:R-:W0:Y:S01]  /*6f90*/  LDC.64 R56, c[0x0][0x228] ;  /* 0x00008a00ff387b82 */ /* 0x003e220000000a00 */
        /* <DEDUP_REMOVED lines=25> */
.L_x_17648:
[----:B------:R-:W-:-:S07]  /*7130*/  IMAD.MOV.U32 R120, RZ, RZ, R98 ;  /* 0x000000ffff787224 */ /* 0x000fce00078e0062 */
.L_x_17649:
[----:B------:R-:W-:Y:S05]  /*7140*/  BSYNC B1 ;  /* 0x0000000000017941 */ /* 0x000fea0003800000 */
.L_x_17647:
        /* <DEDUP_REMOVED lines=16> */
.L_x_17653:
[----:B------:R-:W-:Y:S05]  /*7250*/  BSYNC B2 ;  /* 0x0000000000027941 */ /* 0x000fea0003800000 */
.L_x_17652:
        /* <DEDUP_REMOVED lines=44> */
.L_x_17651:
[----:B------:R-:W-:Y:S05]  /*7520*/  BSYNC B1 ;  /* 0x0000000000017941 */ /* 0x000fea0003800000 */
.L_x_17650:
        /* <DEDUP_REMOVED lines=17> */
.L_x_17654:
        /* <DEDUP_REMOVED lines=12> */
.L_x_17657:
[----:B------:R-:W-:-:S07]  /*7700*/  IMAD.MOV.U32 R94, RZ, RZ, R98 ;  /* 0x000000ffff5e7224 */ /* 0x000fce00078e0062 */
.L_x_17658:
[----:B------:R-:W-:Y:S05]  /*7710*/  BSYNC B1 ;  /* 0x0000000000017941 */ /* 0x000fea0003800000 */
.L_x_17656:
        /* <DEDUP_REMOVED lines=16> */
.L_x_17662:
[----:B------:R-:W-:Y:S05]  /*7820*/  BSYNC B2 ;  /* 0x0000000000027941 */ /* 0x000fea0003800000 */
.L_x_17661:
        /* <DEDUP_REMOVED lines=44> */
.L_x_17660:
[----:B------:R-:W-:Y:S05]  /*7af0*/  BSYNC B1 ;  /* 0x0000000000017941 */ /* 0x000fea0003800000 */
.L_x_17659:
        /* <DEDUP_REMOVED lines=8> */
.L_x_17655:
        /* <DEDUP_REMOVED lines=12> */
.L_x_17664:
[----:B------:R-:W-:-:S07]  /*7c40*/  IMAD.MOV.U32 R94, RZ, RZ, R98 ;  /* 0x000000ffff5e7224 */ /* 0x000fce00078e0062 */
.L_x_17665:
[----:B------:R-:W-:Y:S05]  /*7c50*/  BSYNC B1 ;  /* 0x0000000000017941 */ /* 0x000fea0003800000 */
.L_x_17663:
        /* <DEDUP_REMOVED lines=16> */
.L_x_17669:
[----:B------:R-:W-:Y:S05]  /*7d60*/  BSYNC B2 ;  /* 0x0000000000027941 */ /* 0x000fea0003800000 */
.L_x_17668:
        /* <DEDUP_REMOVED lines=44> */
.L_x_17667:
[----:B------:R-:W-:Y:S05]  /*8030*/  BSYNC B1 ;  /* 0x0000000000017941 */ /* 0x000fea0003800000 */
.L_x_17666:
        /* <DEDUP_REMOVED lines=11> */
.L_x_17670:
        /* <DEDUP_REMOVED lines=12> */
.L_x_17673:
[----:B------:R-:W-:-:S07]  /*81b0*/  MOV R89, R98 ;  /* 0x0000006200597202 */ /* 0x000fce0000000f00 */
.L_x_17674:
[----:B------:R-:W-:Y:S05]  /*81c0*/  BSYNC B1 ;  /* 0x0000000000017941 */ /* 0x000fea0003800000 */
.L_x_17672:
        /* <DEDUP_REMOVED lines=16> */
.L_x_17678:
[----:B------:R-:W-:Y:S05]  /*82d0*/  BSYNC B2 ;  /* 0x0000000000027941 */ /* 0x000fea0003800000 */
.L_x_17677:
        /* <DEDUP_REMOVED lines=44> */
.L_x_17676:
[----:B------:R-:W-:Y:S05]  /*85a0*/  BSYNC B1 ;  /* 0x0000000000017941 */ /* 0x000fea0003800000 */
.L_x_17675:
        /* <DEDUP_REMOVED lines=8> */
.L_x_17671:
        /* <DEDUP_REMOVED lines=12> */
.L_x_17680:
[----:B------:R-:W-:-:S07]  /*86f0*/  MOV R94, R98 ;  /* 0x00000062005e7202 */ /* 0x000fce0000000f00 */
.L_x_17681:
[----:B------:R-:W-:Y:S05]  /*8700*/  BSYNC B1 ;  /* 0x0000000000017941 */ /* 0x000fea0003800000 */
.L_x_17679:
        /* <DEDUP_REMOVED lines=16> */
.L_x_17685:
[----:B------:R-:W-:Y:S05]  /*8810*/  BSYNC B2 ;  /* 0x0000000000027941 */ /* 0x000fea0003800000 */
.L_x_17684:
        /* <DEDUP_REMOVED lines=44> */
.L_x_17683:
[----:B------:R-:W-:Y:S05]  /*8ae0*/  BSYNC B1 ;  /* 0x0000000000017941 */ /* 0x000fea0003800000 */
.L_x_17682:
        /* <DEDUP_REMOVED lines=11> */
.L_x_17686:
        /* <DEDUP_REMOVED lines=12> */
.L_x_17689:
[----:B------:R-:W-:-:S07]  /*8c60*/  IMAD.MOV.U32 R88, RZ, RZ, R98 ;  /* 0x000000ffff587224 */ /* 0x000fce00078e0062 */
.L_x_17690:
[----:B------:R-:W-:Y:S05]  /*8c70*/  BSYNC B1 ;  /* 0x0000000000017941 */ /* 0x000fea0003800000 */
.L_x_17688:
        /* <DEDUP_REMOVED lines=16> */
.L_x_17694:
[----:B------:R-:W-:Y:S05]  /*8d80*/  BSYNC B2 ;  /* 0x0000000000027941 */ /* 0x000fea0003800000 */
.L_x_17693:
        /* <DEDUP_REMOVED lines=44> */
.L_x_17692:
[----:B------:R-:W-:Y:S05]  /*9050*/  BSYNC B1 ;  /* 0x0000000000017941 */ /* 0x000fea0003800000 */
.L_x_17691:
        /* <DEDUP_REMOVED lines=8> */
.L_x_17687:
        /* <DEDUP_REMOVED lines=12> */
.L_x_17696:
[----:B------:R-:W-:-:S07]  /*91a0*/  IMAD.MOV.U32 R94, RZ, RZ, R98 ;  /* 0x000000ffff5e7224 */ /* 0x000fce00078e0062 */
.L_x_17697:
[----:B------:R-:W-:Y:S05]  /*91b0*/  BSYNC B1 ;  /* 0x0000000000017941 */ /* 0x000fea0003800000 */
.L_x_17695:
        /* <DEDUP_REMOVED lines=16> */
.L_x_17701:
[----:B------:R-:W-:Y:S05]  /*92c0*/  BSYNC B2 ;  /* 0x0000000000027941 */ /* 0x000fea0003800000 */
.L_x_17700:
        /* <DEDUP_REMOVED lines=44> */
.L_x_17699:
[----:B------:R-:W-:Y:S05]  /*9590*/  BSYNC B1 ;  /* 0x0000000000017941 */ /* 0x000fea0003800000 */
.L_x_17698:
        /* <DEDUP_REMOVED lines=11> */
.L_x_17702:
        /* <DEDUP_REMOVED lines=12> */
.L_x_17705:
[----:B------:R-:W-:-:S07]  /*9710*/  IMAD.MOV.U32 R87, RZ, RZ, R98 ;  /* 0x000000ffff577224 */ /* 0x000fce00078e0062 */
.L_x_17706:
[----:B------:R-:W-:Y:S05]  /*9720*/  BSYNC B1 ;  /* 0x0000000000017941 */ /* 0x000fea0003800000 */
.L_x_17704:
        /* <DEDUP_REMOVED lines=16> */
.L_x_17710:
[----:B------:R-:W-:Y:S05]  /*9830*/  BSYNC B2 ;  /* 0x0000000000027941 */ /* 0x000fea0003800000 */
.L_x_17709:
        /* <DEDUP_REMOVED lines=44> */
.L_x_17708:
[----:B------:R-:W-:Y:S05]  /*9b00*/  BSYNC B1 ;  /* 0x0000000000017941 */ /* 0x000fea0003800000 */
.L_x_17707:
        /* <DEDUP_REMOVED lines=8> */
.L_x_17703:
[----:B------:R-:W-:Y:S02]  /*9b90*/  ISETP.NE.AND P0, PT, R120, RZ, PT ;  /* 0x000000ff7800720c */ /* 0x000fe40003f05270 */
[----:B------:R-:W-:Y:S02]  /*9ba0*/  SEL R111, RZ, 0x1000000, P5 ;  /* 0x01000000ff6f7807 */ /* 0x000fe40002800000 */
[----:B------:R-:W-:Y:S02]  /*9bb0*/  SEL R116, RZ, 0x1, P0 ;  /* 0x00000001ff747807 */ /* 0x000fe40000000000 */
[----:B------:R-:W-:Y:S02]  /*9bc0*/  SEL R114, RZ, 0x10000, P4 ;  /* 0x00010000ff727807 */ /* 0x000fe40002000000 */
[----:B------:R-:W-:Y:S02]  /*9bd0*/  SEL R115, RZ, 0x100, P3 ;  /* 0x00000100ff737807 */ /* 0x000fe40001800000 */
[----:B------:R-:W-:-:S02]  /*9be0*/  LEA R112, P0, R59, UR10, 0x4 ;  /* 0x0000000a3b707c11 */ /* 0x000fc4000f8020ff */
[C---:B------:R-:W-:Y:S02]  /*9bf0*/  SHF.L.U32 R117, R59.reuse, 0x2, RZ ;  /* 0x000000023b757819 */ /* 0x040fe400000006ff */
[----:B------:R-:W-:Y:S02]  /*9c00*/  LEA.HI.X R113, R59, UR11, RZ, 0x4, P0 ;  /* 0x0000000b3b717c11 */ /* 0x000fe400080f24ff */
        /* <DEDUP_REMOVED lines=9> */
[----:B------:R-:W-:Y:S02]  /*9ca0*/  LOP3.LUT R56, R87, 0xffff, RZ, 0xc0, !PT ;  /* 0x0000ffff57387812 */ /* 0x000fe400078ec0ff */
[----:B------:R-:W-:Y:S02]  /*9cb0*/  LOP3.LUT R112, R89, 0xff, RZ, 0xc0, !PT ;  /* 0x000000ff59707812 */ /* 0x000fe400078ec0ff */
[----:B------:R-:W-:Y:S02]  /*9cc0*/  LOP3.LUT R57, R57, 0xff0000, RZ, 0xc0, !PT ;  /* 0x00ff000039397812 */ /* 0x000fe400078ec0ff */
[----:B------:R-:W-:Y:S02]  /*9cd0*/  LOP3.LUT R111, R90, 0xff, RZ, 0xc0, !PT ;  /* 0x000000ff5a6f7812 */ /* 0x000fe400078ec0ff */
[----:B------:R-:W-:Y:S02]  /*9ce0*/  LEA R57, R56, R57, 0x18 ;  /* 0x0000003938397211 */ /* 0x000fe400078ec0ff */
[----:B------:R-:W-:-:S03]  /*9cf0*/  IADD3 R56, P0, R117, UR16, RZ ;  /* 0x0000001075387c10 */ /* 0x000fc6000ff1e0ff */
[----:B------:R-:W-:Y:S01]  /*9d00*/  IMAD R112, R112, 0x100, R57 ;  /* 0x0000010070707824 */ /* 0x000fe200078e0239 */
[----:B------:R-:W-:-:S03]  /*9d10*/  IADD3.X R57, R118, UR17, RZ, P0, !PT ;  /* 0x0000001176397c10 */ /* 0x000fc600087fe4ff */
[----:B------:R-:W-:-:S05]  /*9d20*/  IMAD.IADD R111, R112, 0x1, R111 ;  /* 0x00000001706f7824 */ /* 0x000fca00078e026f */
[----:B------:R1:W-:Y:S02]  /*9d30*/  STG.E desc[UR4][R56.64], R111 ;  /* 0x0000006f38007986 */ /* 0x0003e4000c101904 */
.L_x_17711:
[----:B------:R-:W-:-:S07]  /*9d40*/  IADD3 R59, R59, 0x80, RZ ;  /* 0x000000803b3b7810 */ /* 0x000fce0007ffe0ff */
.L_x_17646:
[----:B------:R-:W-:Y:S05]  /*9d50*/  BSYNC B0 ;  /* 0x0000000000007941 */ /* 0x000fea0003800000 */
.L_x_17645:
        /* <DEDUP_REMOVED lines=29> */
.L_x_17715:
[----:B------:R-:W-:-:S07]  /*9f30*/  IMAD.MOV.U32 R120, RZ, RZ, R98 ;  /* 0x000000ffff787224 */ /* 0x000fce00078e0062 */
.L_x_17716:
[----:B------:R-:W-:Y:S05]  /*9f40*/  BSYNC B1 ;  /* 0x0000000000017941 */ /* 0x000fea0003800000 */
.L_x_17714:
        /* <DEDUP_REMOVED lines=16> */
.L_x_17720:
[----:B------:R-:W-:Y:S05]  /*a050*/  BSYNC B2 ;  /* 0x0000000000027941 */ /* 0x000fea0003800000 */
.L_x_17719:
        /* <DEDUP_REMOVED lines=44> */
.L_x_17718:
[----:B------:R-:W-:Y:S05]  /*a320*/  BSYNC B1 ;  /* 0x0000000000017941 */ /* 0x000fea0003800000 */
.L_x_17717:
        /* <DEDUP_REMOVED lines=17> */
.L_x_17721:
        /* <DEDUP_REMOVED lines=12> */
.L_x_17724:
[----:B------:R-:W-:-:S07]  /*a500*/  IMAD.MOV.U32 R94, RZ, RZ, R98 ;  /* 0x000000ffff5e7224 */ /* 0x000fce00078e0062 */
.L_x_17725:
[----:B------:R-:W-:Y:S05]  /*a510*/  BSYNC B1 ;  /* 0x0000000000017941 */ /* 0x000fea0003800000 */
.L_x_17723:
        /* <DEDUP_REMOVED lines=16> */
.L_x_17729:
[----:B------:R-:W-:Y:S05]  /*a620*/  BSYNC B2 ;  /* 0x0000000000027941 */ /* 0x000fea0003800000 */
.L_x_17728:
        /* <DEDUP_REMOVED lines=44> */
.L_x_17727:
[----:B------:R-:W-:Y:S05]  /*a8f0*/  BSYNC B1 ;  /* 0x0000000000017941 */ /* 0x000fea0003800000 */
.L_x_17726:
        /* <DEDUP_REMOVED lines=8> */
.L_x_17722:
        /* <DEDUP_REMOVED lines=12> */
.L_x_17731:
[----:B------:R-:W-:-:S07]  /*aa40*/  IMAD.MOV.U32 R94, RZ, RZ, R98 ;  /* 0x000000ffff5e7224 */ /* 0x000fce00078e0062 */
.L_x_17732:
[----:B------:R-:W-:Y:S05]  /*aa50*/  BSYNC B1 ;  /* 0x0000000000017941 */ /* 0x000fea0003800000 */
.L_x_17730:
        /* <DEDUP_REMOVED lines=16> */
.L_x_17736:
[----:B------:R-:W-:Y:S05]  /*ab60*/  BSYNC B2 ;  /* 0x0000000000027941 */ /* 0x000fea0003800000 */
.L_x_17735:
        /* <DEDUP_REMOVED lines=44> */
.L_x_17734:
[----:B------:R-:W-:Y:S05]  /*ae30*/  BSYNC B1 ;  /* 0x0000000000017941 */ /* 0x000fea0003800000 */
.L_x_17733:
        /* <DEDUP_REMOVED lines=11> */
.L_x_17737:
        /* <DEDUP_REMOVED lines=12> */
.L_x_17740:
[----:B------:R-:W-:-:S07]  /*afb0*/  IMAD.MOV.U32 R89, RZ, RZ, R98 ;  /* 0x000000ffff597224 */ /* 0x000fce00078e0062 */
.L_x_17741:
[----:B------:R-:W-:Y:S05]  /*afc0*/  BSYNC B1 ;  /* 0x0000000000017941 */ /* 0x000fea0003800000 */
.L_x_17739:
        /* <DEDUP_REMOVED lines=16> */
.L_x_17745:
[----:B------:R-:W-:Y:S05]  /*b0d0*/  BSYNC B2 ;  /* 0x0000000000027941 */ /* 0x000fea0003800000 */
.L_x_17744:
        /* <DEDUP_REMOVED lines=44> */
.L_x_17743:
[----:B------:R-:W-:Y:S05]  /*b3a0*/  BSYNC B1 ;  /* 0x0000000000017941 */ /* 0x000fea0003800000 */
.L_x_17742:
        /* <DEDUP_REMOVED lines=8> */
.L_x_17738:
        /* <DEDUP_REMOVED lines=12> */
.L_x_17747:
[----:B------:R-:W-:-:S07]  /*b4f0*/  IMAD.MOV.U32 R94, RZ, RZ, R98 ;  /* 0x000000ffff5e7224 */ /* 0x000fce00078e0062 */
.L_x_17748:
[----:B------:R-:W-:Y:S05]  /*b500*/  BSYNC B1 ;  /* 0x0000000000017941 */ /* 0x000fea0003800000 */
.L_x_17746:
        /* <DEDUP_REMOVED lines=16> */
.L_x_17752:
[----:B------:R-:W-:Y:S05]  /*b610*/  BSYNC B2 ;  /* 0x0000000000027941 */ /* 0x000fea0003800000 */
.L_x_17751:
        /* <DEDUP_REMOVED lines=44> */
.L_x_17750:
[----:B------:R-:W-:Y:S05]  /*b8e0*/  BSYNC B1 ;  /* 0x0000000000017941 */ /* 0x000fea0003800000 */
.L_x_17749:
        /* <DEDUP_REMOVED lines=11> */
.L_x_17753:
        /* <DEDUP_REMOVED lines=12> */
.L_x_17756:
[----:B------:R-:W-:-:S07]  /*ba60*/  MOV R88, R98 ;  /* 0x0000006200587202 */ /* 0x000fce0000000f00 */
.L_x_17757:
[----:B------:R-:W-:Y:S05]  /*ba70*/  BSYNC B1 ;  /* 0x0000000000017941 */ /* 0x000fea0003800000 */
.L_x_17755:
        /* <DEDUP_REMOVED lines=16> */
.L_x_17761:
[----:B------:R-:W-:Y:S05]  /*bb80*/  BSYNC B2 ;  /* 0x0000000000027941 */ /* 0x000fea0003800000 */
.L_x_17760:
        /* <DEDUP_REMOVED lines=44> */
.L_x_17759:
[----:B------:R-:W-:Y:S05]  /*be50*/  BSYNC B1 ;  /* 0x0000000000017941 */ /* 0x000fea0003800000 */
.L_x_17758:
        /* <DEDUP_REMOVED lines=8> */
.L_x_17754:
        /* <DEDUP_REMOVED lines=12> */
.L_x_17763:
[----:B------:R-:W-:-:S07]  /*bfa0*/  MOV R94, R98 ;  /* 0x00000062005e7202 */ /* 0x000fce0000000f00 */
.L_x_17764:
[----:B------:R-:W-:Y:S05]  /*bfb0*/  BSYNC B1 ;  /* 0x0000000000017941 */ /* 0x000fea0003800000 */
.L_x_17762:
        /* <DEDUP_REMOVED lines=16> */
.L_x_17768:
[----:B------:R-:W-:Y:S05]  /*c0c0*/  BSYNC B2 ;  /* 0x0000000000027941 */ /* 0x000fea0003800000 */
.L_x_17767:
        /* <DEDUP_REMOVED lines=44> */
.L_x_17766:
[----:B------:R-:W-:Y:S05]  /*c390*/  BSYNC B1 ;  /* 0x0000000000017941 */ /* 0x000fea0003800000 */
.L_x_17765:
        /* <DEDUP_REMOVED lines=11> */
.L_x_17769:
        /* <DEDUP_REMOVED lines=12> */
.L_x_17772:
[----:B------:R-:W-:-:S07]  /*c510*/  IMAD.MOV.U32 R87, RZ, RZ, R98 ;  /* 0x000000ffff577224 */ /* 0x000fce00078e0062 */
.L_x_17773:
[----:B------:R-:W-:Y:S05]  /*c520*/  BSYNC B1 ;  /* 0x0000000000017941 */ /* 0x000fea0003800000 */
.L_x_17771:
        /* <DEDUP_REMOVED lines=16> */
.L_x_17777:
[----:B------:R-:W-:Y:S05]  /*c630*/  BSYNC B2 ;  /* 0x0000000000027941 */ /* 0x000fea0003800000 */
.L_x_17776:
        /* <DEDUP_REMOVED lines=44> */
.L_x_17775:
[----:B------:R-:W-:Y:S05]  /*c900*/  BSYNC B1 ;  /* 0x0000000000017941 */ /* 0x000fea0003800000 */
.L_x_17774:
        /* <DEDUP_REMOVED lines=8> */
.L_x_17770:
        /* <DEDUP_REMOVED lines=27> */
.L_x_17778:
[----:B------:R-:W-:-:S07]  /*cb40*/  VIADD R59, R59, 0x80 ;  /* 0x000000803b3b7836 */ /* 0x000fce0000000000 */
.L_x_17713:
[----:B------:R-:W-:Y:S05]  /*cb50*/  BSYNC B0 ;  /* 0x0000000000007941 */ /* 0x000fea0003800000 */
.L_x_17712:
        /* <DEDUP_REMOVED lines=29> */
.L_x_17782:
[----:B------:R-:W-:-:S07]  /*cd30*/  MOV R120, R98 ;  /* 0x0000006200787202 */ /* 0x000fce0000000f00 */
.L_x_17783:
[----:B------:R-:W-:Y:S05]  /*cd40*/  BSYNC B1 ;  /* 0x0000000000017941 */ /* 0x000fea0003800000 */
.L_x_17781:
        /* <DEDUP_REMOVED lines=16> */
.L_x_17787:
[----:B------:R-:W-:Y:S05]  /*ce50*/  BSYNC B2 ;  /* 0x0000000000027941 */ /* 0x000fea0003800000 */
.L_x_17786:
        /* <DEDUP_REMOVED lines=44> */
.L_x_17785:
[----:B------:R-:W-:Y:S05]  /*d120*/  BSYNC B1 ;  /* 0x0000000000017941 */ /* 0x000fea0003800000 */
.L_x_17784:
        /* <DEDUP_REMOVED lines=17> */
.L_x_17788:
        /* <DEDUP_REMOVED lines=12> */
.L_x_17791:
[----:B------:R-:W-:-:S07]  /*d300*/  MOV R94, R98 ;  /* 0x00000062005e7202 */ /* 0x000fce0000000f00 */
.L_x_17792:
[----:B------:R-:W-:Y:S05]  /*d310*/  BSYNC B1 ;  /* 0x0000000000017941 */ /* 0x000fea0003800000 */
.L_x_17790:
        /* <DEDUP_REMOVED lines=16> */
.L_x_17796:
[----:B------:R-:W-:Y:S05]  /*d420*/  BSYNC B2 ;  /* 0x0000000000027941 */ /* 0x000fea0003800000 */
.L_x_17795:
        /* <DEDUP_REMOVED lines=44> */
.L_x_17794:
[----:B------:R-:W-:Y:S05]  /*d6f0*/  BSYNC B1 ;  /* 0x0000000000017941 */ /* 0x000fea0003800000 */
.L_x_17793:
        /* <DEDUP_REMOVED lines=8> */
.L_x_17789:
        /* <DEDUP_REMOVED lines=12> */
.L_x_17798:
[----:B------:R-:W-:-:S07]  /*d840*/  MOV R94, R98 ;  /* 0x00000062005e7202 */ /* 0x000fce0000000f00 */
.L_x_17799:
[----:B------:R-:W-:Y:S05]  /*d850*/  BSYNC B1 ;  /* 0x0000000000017941 */ /* 0x000fea0003800000 */
.L_x_17797:
        /* <DEDUP_REMOVED lines=16> */
.L_x_17803:
[----:B------:R-:W-:Y:S05]  /*d960*/  BSYNC B2 ;  /* 0x0000000000027941 */ /* 0x000fea0003800000 */
.L_x_17802:
        /* <DEDUP_REMOVED lines=44> */
.L_x_17801:
[----:B------:R-:W-:Y:S05]  /*dc30*/  BSYNC B1 ;  /* 0x0000000000017941 */ /* 0x000fea0003800000 */
.L_x_17800:
        /* <DEDUP_REMOVED lines=11> */
.L_x_17804:
        /* <DEDUP_REMOVED lines=12> */
.L_x_17807:
[----:B------:R-:W-:-:S07]  /*ddb0*/  IMAD.MOV.U32 R89, RZ, RZ, R98 ;  /* 0x000000ffff597224 */ /* 0x000fce00078e0062 */
.L_x_17808:
[----:B------:R-:W-:Y:S05]  /*ddc0*/  BSYNC B1 ;  /* 0x0000000000017941 */ /* 0x000fea0003800000 */
.L_x_17806:
        /* <DEDUP_REMOVED lines=16> */
.L_x_17812:
[----:B------:R-:W-:Y:S05]  /*ded0*/  BSYNC B2 ;  /* 0x0000000000027941 */ /* 0x000fea0003800000 */
.L_x_17811:
        /* <DEDUP_REMOVED lines=44> */
.L_x_17810:
[----:B------:R-:W-:Y:S05]  /*e1a0*/  BSYNC B1 ;  /* 0x0000000000017941 */ /* 0x000fea0003800000 */
.L_x_17809:
        /* <DEDUP_REMOVED lines=8> */
.L_x_17805:
        /* <DEDUP_REMOVED lines=12> */
.L_x_17814:
[----:B------:R-:W-:-:S07]  /*e2f0*/  IMAD.MOV.U32 R94, RZ, RZ, R98 ;  /* 0x000000ffff5e7224 */ /* 0x000fce00078e0062 */
.L_x_17815:
[----:B------:R-:W-:Y:S05]  /*e300*/  BSYNC B1 ;  /* 0x0000000000017941 */ /* 0x000fea0003800000 */
.L_x_17813:
        /* <DEDUP_REMOVED lines=16> */
.L_x_17819:
[----:B------:R-:W-:Y:S05]  /*e410*/  BSYNC B2 ;  /* 0x0000000000027941 */ /* 0x000fea0003800000 */
.L_x_17818:
        /* <DEDUP_REMOVED lines=44> */
.L_x_17817:
[----:B------:R-:W-:Y:S05]  /*e6e0*/  BSYNC B1 ;  /* 0x0000000000017941 */ /* 0x000fea0003800000 */
.L_x_17816:
        /* <DEDUP_REMOVED lines=11> */
.L_x_17820:
        /* <DEDUP_REMOVED lines=12> */
.L_x_17823:
[----:B------:R-:W-:-:S07]  /*e860*/  IMAD.MOV.U32 R88, RZ, RZ, R98 ;  /* 0x000000ffff587224 */ /* 0x000fce00078e0062 */
.L_x_17824:
[----:B------:R-:W-:Y:S05]  /*e870*/  BSYNC B1 ;  /* 0x0000000000017941 */ /* 0x000fea0003800000 */
.L_x_17822:
        /* <DEDUP_REMOVED lines=16> */
.L_x_17828:
[----:B------:R-:W-:Y:S05]  /*e980*/  BSYNC B2 ;  /* 0x0000000000027941 */ /* 0x000fea0003800000 */
.L_x_17827:
        /* <DEDUP_REMOVED lines=44> */
.L_x_17826:
[----:B------:R-:W-:Y:S05]  /*ec50*/  BSYNC B1 ;  /* 0x0000000000017941 */ /* 0x000fea0003800000 */
.L_x_17825:
        /* <DEDUP_REMOVED lines=8> */
.L_x_17821:
        /* <DEDUP_REMOVED lines=12> */
.L_x_17830:
[----:B------:R-:W-:-:S07]  /*eda0*/  IMAD.MOV.U32 R94, RZ, RZ, R98 ;  /* 0x000000ffff5e7224 */ /* 0x000fce00078e0062 */
.L_x_17831:
[----:B------:R-:W-:Y:S05]  /*edb0*/  BSYNC B1 ;  /* 0x0000000000017941 */ /* 0x000fea0003800000 */
.L_x_17829:
        /* <DEDUP_REMOVED lines=16> */
.L_x_17835:
[----:B------:R-:W-:Y:S05]  /*eec0*/  BSYNC B2 ;  /* 0x0000000000027941 */ /* 0x000fea0003800000 */
.L_x_17834:
        /* <DEDUP_REMOVED lines=44> */
.L_x_17833:
[----:B------:R-:W-:Y:S05]  /*f190*/  BSYNC B1 ;  /* 0x0000000000017941 */ /* 0x000fea0003800000 */
.L_x_17832:
        /* <DEDUP_REMOVED lines=11> */
.L_x_17836:
        /* <DEDUP_REMOVED lines=12> */
.L_x_17839:
[----:B------:R-:W-:-:S07]  /*f310*/  MOV R87, R98 ;  /* 0x0000006200577202 */ /* 0x000fce0000000f00 */
.L_x_17840:
[----:B------:R-:W-:Y:S05]  /*f320*/  BSYNC B1 ;  /* 0x0000000000017941 */ /* 0x000fea0003800000 */
.L_x_17838:
        /* <DEDUP_REMOVED lines=16> */
.L_x_17844:
[----:B------:R-:W-:Y:S05]  /*f430*/  BSYNC B2 ;  /* 0x0000000000027941 */ /* 0x000fea0003800000 */
.L_x_17843:
        /* <DEDUP_REMOVED lines=44> */
.L_x_17842:
[----:B------:R-:W-:Y:S05]  /*f700*/  BSYNC B1 ;  /* 0x0000000000017941 */ /* 0x000fea0003800000 */
.L_x_17841:
        /* <DEDUP_REMOVED lines=8> */
.L_x_17837:
        /* <DEDUP_REMOVED lines=27> */
.L_x_17845:
[----:B------:R-:W-:-:S07]  /*f940*/  VIADD R59, R59, 0x80 ;  /* 0x000000803b3b7836 */ /* 0x000fce0000000000 */
.L_x_17780:
[----:B------:R-:W-:Y:S05]  /*f950*/  BSYNC B0 ;  /* 0x0000000000007941 */ /* 0x000fea0003800000 */
.L_x_17779:
        /* <DEDUP_REMOVED lines=29> */
.L_x_17849:
[----:B------:R-:W-:-:S07]  /*fb30*/  IMAD.MOV.U32 R120, RZ, RZ, R98 ;  /* 0x000000ffff787224 */ /* 0x000fce00078e0062 */
.L_x_17850:
[----:B------:R-:W-:Y:S05]  /*fb40*/  BSYNC B1 ;  /* 0x0000000000017941 */ /* 0x000fea0003800000 */
.L_x_17848:
        /* <DEDUP_REMOVED lines=16> */
.L_x_17854:
[----:B------:R-:W-:Y:S05]  /*fc50*/  BSYNC B2 ;  /* 0x0000000000027941 */ /* 0x000fea0003800000 */
.L_x_17853:
        /* <DEDUP_REMOVED lines=41> */
[----:B------:R-:W-:Y:S01]  /*fef0*/  LOP3.LUT R91, R117, UR36, R118, 0x96, !PT ;  /* 0x00000024755b7c12 */ /* 0x000fe2000f8e9676 */
[----:B------:R-:W-:Y:S01]  /*ff00*/  IMAD.MOV.U32 R96, RZ, RZ, R112 ;  /* 0x000000ffff607224 */ /* 0x000fe200078e0070 */
[----:B------:R-:W-:-:S08]  /*ff10*/  LOP3.LUT R92, R113, UR37, R114, 0x96, !PT ;  /* 0x00000025715c7c12 */ /* 0x000fd0000f8e9672 */
.L_x_17852:
[----:B------:R-:W-:Y:S05]  /*ff20*/  BSYNC B1 ;  /* 0x0000000000017941 */ /* 0x000fea0003800000 */
.L_x_17851:
        /* <DEDUP_REMOVED lines=17> */
.L_x_17855:
        /* <DEDUP_REMOVED lines=12> */
.L_x_17858:
[----:B------:R-:W-:-:S07]  /*10100*/  MOV R94, R98 ;  /* 0x00000062005e7202 */ /* 0x000fce0000000f00 */
.L_x_17859:
[----:B------:R-:W-:Y:S05]  /*10110*/  BSYNC B1 ;  /* 0x0000000000017941 */ /* 0x000fea0003800000 */
.L_x_17857:
        /* <DEDUP_REMOVED lines=16> */
.L_x_17863:
[----:B------:R-:W-:Y:S05]  /*10220*/  BSYNC B2 ;  /* 0x0000000000027941 */ /* 0x000fea0003800000 */
.L_x_17862:
        /* <DEDUP_REMOVED lines=44> */
.L_x_17861:
[----:B------:R-:W-:Y:S05]  /*104f0*/  BSYNC B1 ;  /* 0x0000000000017941 */ /* 0x000fea0003800000 */
.L_x_17860:
        /* <DEDUP_REMOVED lines=8> */
.L_x_17856:
        /* <DEDUP_REMOVED lines=12> */
.L_x_17865:
[----:B------:R-:W-:-:S07]  /*10640*/  IMAD.MOV.U32 R94, RZ, RZ, R98 ;  /* 0x000000ffff5e7224 */ /* 0x000fce00078e0062 */
.L_x_17866:
[----:B------:R-:W-:Y:S05]  /*10650*/  BSYNC B1 ;  /* 0x0000000000017941 */ /* 0x000fea0003800000 */
.L_x_17864:
        /* <DEDUP_REMOVED lines=16> */
.L_x_17870:
[----:B------:R-:W-:Y:S05]  /*10760*/  BSYNC B2 ;  /* 0x0000000000027941 */ /* 0x000fea0003800000 */
.L_x_17869:
        /* <DEDUP_REMOVED lines=44> */
.L_x_17868:
[----:B------:R-:W-:Y:S05]  /*10a30*/  BSYNC B1 ;  /* 0x0000000000017941 */ /* 0x000fea0003800000 */
.L_x_17867:
        /* <DEDUP_REMOVED lines=11> */
.L_x_17871:
        /* <DEDUP_REMOVED lines=12> */
.L_x_17874:
[----:B------:R-:W-:-:S07]  /*10bb0*/  MOV R89, R98 ;  /* 0x0000006200597202 */ /* 0x000fce0000000f00 */
.L_x_17875:
[----:B------:R-:W-:Y:S05]  /*10bc0*/  BSYNC B1 ;  /* 0x0000000000017941 */ /* 0x000fea0003800000 */
.L_x_17873:
        /* <DEDUP_REMOVED lines=16> */
.L_x_17879:
[----:B------:R-:W-:Y:S05]  /*10cd0*/  BSYNC B2 ;  /* 0x0000000000027941 */ /* 0x000fea0003800000 */
.L_x_17878:
        /* <DEDUP_REMOVED lines=44> */
.L_x_17877:
[----:B------:R-:W-:Y:S05]  /*10fa0*/  BSYNC B1 ;  /* 0x0000000000017941 */ /* 0x000fea0003800000 */
.L_x_17876:
        /* <DEDUP_REMOVED lines=8> */
.L_x_17872:
        /* <DEDUP_REMOVED lines=12> */
.L_x_17881:
[----:B------:R-:W-:-:S07]  /*110f0*/  IMAD.MOV.U32 R94, RZ, RZ, R98 ;  /* 0x000000ffff5e7224 */ /* 0x000fce00078e0062 */
.L_x_17882:
[----:B------:R-:W-:Y:S05]  /*11100*/  BSYNC B1 ;  /* 0x0000000000017941 */ /* 0x000fea0003800000 */
.L_x_17880:
        /* <DEDUP_REMOVED lines=16> */
.L_x_17886:
[----:B------:R-:W-:Y:S05]  /*11210*/  BSYNC B2 ;  /* 0x0000000000027941 */ /* 0x000fea0003800000 */
.L_x_17885:
        /* <DEDUP_REMOVED lines=44> */
.L_x_17884:
[----:B------:R-:W-:Y:S05]  /*114e0*/  BSYNC B1 ;  /* 0x0000000000017941 */ /* 0x000fea0003800000 */
.L_x_17883:
        /* <DEDUP_REMOVED lines=11> */
.L_x_17887:
        /* <DEDUP_REMOVED lines=12> */
.L_x_17890:
[----:B------:R-:W-:-:S07]  /*11660*/  MOV R88, R98 ;  /* 0x0000006200587202 */ /* 0x000fce0000000f00 */
.L_x_17891:
[----:B------:R-:W-:Y:S05]  /*11670*/  BSYNC B1 ;  /* 0x0000000000017941 */ /* 0x000fea0003800000 */
.L_x_17889:
        /* <DEDUP_REMOVED lines=16> */
.L_x_17895:
[----:B------:R-:W-:Y:S05]  /*11780*/  BSYNC B2 ;  /* 0x0000000000027941 */ /* 0x000fea0003800000 */
.L_x_17894:
        /* <DEDUP_REMOVED lines=44> */
.L_x_17893:
[----:B------:R-:W-:Y:S05]  /*11a50*/  BSYNC B1 ;  /* 0x0000000000017941 */ /* 0x000fea0003800000 */
.L_x_17892:
        /* <DEDUP_REMOVED lines=8> */
.L_x_17888:
        /* <DEDUP_REMOVED lines=12> */
.L_x_17897:
[----:B------:R-:W-:-:S07]  /*11ba0*/  IMAD.MOV.U32 R94, RZ, RZ, R98 ;  /* 0x000000ffff5e7224 */ /* 0x000fce00078e0062 */
.L_x_17898:
[----:B------:R-:W-:Y:S05]  /*11bb0*/  BSYNC B1 ;  /* 0x0000000000017941 */ /* 0x000fea0003800000 */
.L_x_17896:
        /* <DEDUP_REMOVED lines=16> */
.L_x_17902:
[----:B------:R-:W-:Y:S05]  /*11cc0*/  BSYNC B2 ;  /* 0x0000000000027941 */ /* 0x000fea0003800000 */
.L_x_17901:
        /* <DEDUP_REMOVED lines=44> */
.L_x_17900:
[----:B------:R-:W-:Y:S05]  /*11f90*/  BSYNC B1 ;  /* 0x0000000000017941 */ /* 0x000fea0003800000 */
.L_x_17899:
        /* <DEDUP_REMOVED lines=11> */
.L_x_17903:
        /* <DEDUP_REMOVED lines=12> */
.L_x_17906:
[----:B------:R-:W-:-:S07]  /*12110*/  MOV R87, R98 ;  /* 0x0000006200577202 */ /* 0x000fce0000000f00 */
.L_x_17907:
[----:B------:R-:W-:Y:S05]  /*12120*/  BSYNC B1 ;  /* 0x0000000000017941 */ /* 0x000fea0003800000 */
.L_x_17905:
        /* <DEDUP_REMOVED lines=16> */
.L_x_17911:
[----:B------:R-:W-:Y:S05]  /*12230*/  BSYNC B2 ;  /* 0x0000000000027941 */ /* 0x000fea0003800000 */
.L_x_17910:
        /* <DEDUP_REMOVED lines=44> */
.L_x_17909:
[----:B------:R-:W-:Y:S05]  /*12500*/  BSYNC B1 ;  /* 0x0000000000017941 */ /* 0x000fea0003800000 */
.L_x_17908:
        /* <DEDUP_REMOVED lines=8> */
.L_x_17904:
        /* <DEDUP_REMOVED lines=27> */
.L_x_17847:
[----:B------:R-:W-:Y:S05]  /*12740*/  BSYNC B0 ;  /* 0x0000000000007941 */ /* 0x000fea0003800000 */
.L_x_17846:
        /* <DEDUP_REMOVED lines=8> */
[----:B------:R-:W-:Y:S02]  /*127d0*/  ISETP.GT.U32.AND P2, PT, R84, 0x27f, PT ;  /* 0x0000027f5400780c */ /* 0x000fe40003f44070 */
[----:B------:R-:W-:Y:S01]  /*127e0*/  LOP3.LUT P1, RZ, R58, 0xff, RZ, 0xc0, !PT ;  /* 0x000000ff3aff7812 */ /* 0x000fe2000782c0ff */
[----:B------:R-:W-:Y:S01]  /*127f0*/  FADD.FTZ R56, R35, R56 ;  /* 0x0000003823387221 */ /* 0x000fe20000010000 */
[----:B------:R-:W-:-:S02]  /*12800*/  SHF.R.U32.HI R111, RZ, 0x5, R86 ;  /* 0x00000005ff6f7819 */ /* 0x000fc40000011656 */
[----:B------:R-:W-:Y:S02]  /*12810*/  LOP3.LUT P6, RZ, R86, 0x1f, RZ, 0xc0, !PT ;  /* 0x0000001f56ff7812 */ /* 0x000fe400078cc0ff */
[----:B------:R-:W-:Y:S02]  /*12820*/  FSEL R57, R56, RZ, P0 ;  /* 0x000000ff38397208 */ /* 0x000fe40000000000 */
        /* <DEDUP_REMOVED lines=17> */
[----:B------:R-:W-:Y:S02]  /*12940*/  @P2 FADD.FTZ R57, R51, R56 ;  /* 0x0000003833392221 */ /* 0x000fe40000010000 */
[----:B------:R-:W-:Y:S02]  /*12950*/  @!P1 VIADD R59, R59, 0x4 ;  /* 0x000000043b3b9836 */ /* 0x000fe40000000000 */
[----:B------:R-:W-:-:S04]  /*12960*/  FADD.FTZ R56, R52, R57 ;  /* 0x0000003934387221 */ /* 0x000fc80000010000 */
[----:B------:R-:W-:-:S04]  /*12970*/  FADD.FTZ R113, R53, R56 ;  /* 0x0000003835717221 */ /* 0x000fc80000010000 */
[----:B------:R-:W-:-:S04]  /*12980*/  FADD.FTZ R56, R54, R113 ;  /* 0x0000007136387221 */ /* 0x000fc80000010000 */
[----:B------:R-:W-:Y:S01]  /*12990*/  @P0 FADD.FTZ R57, R55, R56 ;  /* 0x0000003837390221 */ /* 0x000fe20000010000 */
[----:B------:R-:W-:Y:S01]  /*129a0*/  P2R R56, PR, RZ, 0x40 ;  /* 0x00000040ff387803 */ /* 0x000fe20000000000 */
        /* <DEDUP_REMOVED lines=71> */
.L_x_17936:
[----:B------:R-:W-:Y:S01]  /*12e20*/  LOP3.LUT P0, RZ, R86, 0x1f, RZ, 0xc0, !PT ;  /* 0x0000001f56ff7812 */ /* 0x000fe2000780c0ff */
[----:B------:R-:W-:Y:S05]  /*12e30*/  WARPSYNC.ALL ;  /* 0x0000000000007948 */ /* 0x000fea0003800000 */
[----:B------:R-:W-:-:S07]  /*12e40*/  LOP3.LUT R58, R111, 0x3, RZ, 0xc0, !PT ;  /* 0x000000036f3a7812 */ /* 0x000fce00078ec0ff */
[----:B------:R-:W2:Y:S01]  /*12e50*/  @!P0 S2R R112, SR_CgaCtaId ;  /* 0x0000000000708919 */ /* 0x000ea20000008800 */
[----:B------:R-:W-:Y:S02]  /*12e60*/  @!P0 MOV R57, 0x400 ;  /* 0x0000040000398802 */ /* 0x000fe40000000f00 */
[----:B------:R-:W-:Y:S02]  /*12e70*/  @!P0 IADD3 R111, R59, R58, RZ ;  /* 0x0000003a3b6f8210 */ /* 0x000fe40007ffe0ff */
[----:B--2---:R-:W-:Y:S01]  /*12e80*/  @!P0 LEA R112, R112, R57, 0x18 ;  /* 0x0000003970708211 */ /* 0x004fe200078ec0ff */
[----:B-1----:R-:W-:-:S04]  /*12e90*/  FADD.FTZ R57, R115, R114 ;  /* 0x0000007273397221 */ /* 0x002fc80000010000 */
        /* <DEDUP_REMOVED lines=12> */
[----:B------:R-:W2:Y:S01]  /*12f60*/  SHFL.DOWN PT, R116, R111, 0x2, 0x1f ;  /* 0x08401f006f747f89 */ /* 0x000ea200000e0000 */
[----:B------:R-:W-:Y:S02]  /*12f70*/  I2FP.F32.S32 R121, R111 ;  /* 0x0000006f00797245 */ /* 0x000fe40000201400 */
[----:B-1----:R-:W-:Y:S02]  /*12f80*/  @!P0 LEA R112, R57, R56, 0x18 ;  /* 0x0000003839708211 */ /* 0x002fe400078ec0ff */
[----:B------:R-:W-:-:S03]  /*12f90*/  CS2R R56, SRZ ;  /* 0x0000000000387805 */ /* 0x000fc6000001ff00 */
[----:B------:R-:W-:Y:S01]  /*12fa0*/  @!P0 IMAD R112, R59, 0x8, R112 ;  /* 0x000000083b708824 */ /* 0x000fe200078e0270 */
[----:B--2---:R-:W-:Y:S02]  /*12fb0*/  IADD3 R113, R116, R111, RZ ;  /* 0x0000006f74717210 */ /* 0x004fe40007ffe0ff */
[----:B0-----:R-:W-:Y:S02]  /*12fc0*/  I2FP.F32.S32 R115, R116 ;  /* 0x0000007400737245 */ /* 0x001fe40000201400 */
[----:B------:R-:W-:Y:S01]  /*12fd0*/  @!P0 LDS.64 R56, [R112] ;  /* 0x0000000070388984 */ /* 0x000fe20000000a00 */
[----:B------:R-:W-:Y:S02]  /*12fe0*/  I2FP.F32.S32 R59, R113 ;  /* 0x00000071003b7245 */ /* 0x000fe40000201400 */
[----:B------:R-:W-:Y:S01]  /*12ff0*/  PLOP3.LUT P0, PT, PT, PT, UP0, 0x40, 0x0 ;  /* 0x000000000000781c */ /* 0x000fe20003f0e808 */
[----:B------:R-:W0:Y:S01]  /*13000*/  SHFL.DOWN PT, R122, R113, 0x1, 0x1f ;  /* 0x08201f00717a7f89 */ /* 0x000e2200000e0000 */
[----:B------:R-:W1:Y:S01]  /*13010*/  MUFU.RCP R114, R59 ;  /* 0x0000003b00727308 */ /* 0x000e620000001000 */
[----:B0-----:R-:W-:Y:S01]  /*13020*/  IMAD.IADD R111, R113, 0x1, R122 ;  /* 0x00000001716f7824 */ /* 0x001fe200078e027a */
[----:B------:R-:W-:-:S04]  /*13030*/  I2FP.F32.S32 R119, R122 ;  /* 0x0000007a00777245 */ /* 0x000fc80000201400 */
[----:B------:R-:W-:-:S06]  /*13040*/  I2FP.F32.S32 R118, R111 ;  /* 0x0000006f00767245 */ /* 0x000fcc0000201400 */
[----:B------:R-:W0:Y:S01]  /*13050*/  MUFU.RCP R118, R118 ;  /* 0x0000007600767308 */ /* 0x000e220000001000 */
[----:B------:R-:W2:Y:S04]  /*13060*/  SHFL.DOWN PT, R120, R56, 0x2, 0x1f ;  /* 0x08401f0038787f89 */ /* 0x000ea800000e0000 */
[----:B------:R-:W3:Y:S01]  /*13070*/  SHFL.DOWN PT, R122, R57, 0x2, 0x1f ;  /* 0x08401f00397a7f89 */ /* 0x000ee200000e0000 */
[----:B--2---:R-:W-:-:S04]  /*13080*/  FMUL.FTZ R112, R120, R115 ;  /* 0x0000007378707220 */ /* 0x004fc80000410000 */
[----:B------:R-:W-:Y:S01]  /*13090*/  FFMA.FTZ R117, R121, R56, R112 ;  /* 0x0000003879757223 */ /* 0x000fe20000010070 */
[----:B------:R-:W-:-:S03]  /*130a0*/  FADD.FTZ R56, -R120, R56 ;  /* 0x0000003878387221 */ /* 0x000fc60000010100 */
[----:B-1----:R-:W-:Y:S01]  /*130b0*/  FMUL.FTZ R117, R114, R117 ;  /* 0x0000007572757220 */ /* 0x002fe20000410000 */
[----:B------:R-:W-:-:S04]  /*130c0*/  FMUL.FTZ R56, R56, R56 ;  /* 0x0000003838387220 */ /* 0x000fc80000410000 */
[----:B------:R-:W1:Y:S01]  /*130d0*/  SHFL.DOWN PT, R116, R117, 0x1, 0x1f ;  /* 0x08201f0075747f89 */ /* 0x000e6200000e0000 */
[----:B------:R-:W-:Y:S01]  /*130e0*/  FMUL.FTZ R56, R56, R121 ;  /* 0x0000007938387220 */ /* 0x000fe20000410000 */
[----:B---3--:R-:W-:-:S03]  /*130f0*/  FADD.FTZ R121, R122, R57 ;  /* 0x000000397a797221 */ /* 0x008fc60000010000 */
[----:B------:R-:W-:-:S04]  /*13100*/  FMUL.FTZ R56, R56, R115 ;  /* 0x0000007338387220 */ /* 0x000fc80000410000 */
[----:B------:R-:W-:-:S05]  /*13110*/  FFMA.FTZ R56, R114, R56, R121 ;  /* 0x0000003872387223 */ /* 0x000fca0000010079 */
[----:B------:R-:W2:Y:S01]  /*13120*/  SHFL.DOWN PT, R115, R56, 0x1, 0x1f ;  /* 0x08201f0038737f89 */ /* 0x000ea200000e0000 */
[----:B-1----:R-:W-:Y:S01]  /*13130*/  FMUL.FTZ R112, R116, R119 ;  /* 0x0000007774707220 */ /* 0x002fe20000410000 */
[----:B------:R-:W-:-:S03]  /*13140*/  FADD.FTZ R116, R117, -R116 ;  /* 0x8000007475747221 */ /* 0x000fc60000010000 */
[C---:B------:R-:W-:Y:S01]  /*13150*/  FFMA.FTZ R111, R59.reuse, R117, R112 ;  /* 0x000000753b6f7223 */ /* 0x040fe20000010070 */
[----:B------:R-:W-:Y:S01]  /*13160*/  FMUL.FTZ R116, R116, R116 ;  /* 0x0000007474747220 */ /* 0x000fe20000410000 */
[----:B------:R-:W1:Y:S02]  /*13170*/  LDC R117, c[0x0][0x2d8] ;  /* 0x0000b600ff757b82 */ /* 0x000e640000000800 */
[----:B0-----:R-:W-:Y:S01]  /*13180*/  FMUL.FTZ R113, R118, R111 ;  /* 0x0000006f76717220 */ /* 0x001fe20000410000 */
[----:B------:R-:W-:-:S04]  /*13190*/  FMUL.FTZ R116, R59, R116 ;  /* 0x000000743b747220 */ /* 0x000fc80000410000 */
[----:B------:R-:W-:Y:S01]  /*131a0*/  FMUL.FTZ R116, R116, R119 ;  /* 0x0000007774747220 */ /* 0x000fe20000410000 */
[----:B------:R-:W0:Y:S01]  /*131b0*/  SHFL.IDX PT, R113, R113, RZ, 0x1f ;  /* 0x00001fff71717589 */ /* 0x000e2200000e0000 */
[----:B--2---:R-:W-:-:S04]  /*131c0*/  FADD.FTZ R115, R56, R115 ;  /* 0x0000007338737221 */ /* 0x004fc80000010000 */
[----:B------:R-:W-:-:S05]  /*131d0*/  FFMA.FTZ R115, R118, R116, R115 ;  /* 0x0000007476737223 */ /* 0x000fca0000010073 */
[----:B------:R-:W1:Y:S01]  /*131e0*/  SHFL.IDX PT, R114, R115, RZ, 0x1f ;  /* 0x00001fff73727589 */ /* 0x000e6200000e0000 */
[----:B0-----:R-:W-:-:S05]  /*131f0*/  FMUL.FTZ R112, R113, R113 ;  /* 0x0000007171707220 */ /* 0x001fca0000410000 */
[----:B------:R-:W-:Y:S02]  /*13200*/  FSEL R112, R112, RZ, !P0 ;  /* 0x000000ff70707208 */ /* 0x000fe40004000000 */
[----:B------:R-:W-:Y:S01]  /*13210*/  PLOP3.LUT P0, PT, PT, PT, UP0, 0x40, 0x0 ;  /* 0x000000000000781c */ /* 0x000fe20003f0e808 */
[----:B-1----:R-:W-:-:S03]  /*13220*/  FFMA.FTZ R117, R114, UR15, R117 ;  /* 0x0000000f72757c23 */ /* 0x002fc60008010075 */
[----:B------:R-:W-:Y:S02]  /*13230*/  FSEL R111, R113, RZ, P0 ;  /* 0x000000ff716f7208 */ /* 0x000fe40000000000 */
[----:B------:R-:W-:Y:S01]  /*13240*/  LOP3.LUT P0, RZ, R58, 0x1f, R86, 0xf8, !PT ;  /* 0x0000001f3aff7812 */ /* 0x000fe2000780f856 */
[----:B------:R-:W-:-:S06]  /*13250*/  FADD.FTZ R112, R117, R112 ;  /* 0x0000007075707221 */ /* 0x000fcc0000010000 */
[----:B------:R-:W0:Y:S06]  /*13260*/  MUFU.RSQ R112, R112 ;  /* 0x0000007000707308 */ /* 0x000e2c0000001400 */
        /* <DEDUP_REMOVED lines=20> */
[C---:B0-----:R-:W-:Y:S01]  /*133b0*/  IMAD.WIDE.U32 R114, R110.reuse, 0x10, R114 ;  /* 0x000000106e727825 */ /* 0x041fe200078e0072 */
[----:B------:R-:W-:-:S04]  /*133c0*/  IADD3 R110, R110, 0x80, RZ ;  /* 0x000000806e6e7810 */ /* 0x000fc80007ffe0ff */
[----:B------:R0:W-:Y:S03]  /*133d0*/  STG.E.128 desc[UR4][R114.64], R56 ;  /* 0x0000003872007986 */ /* 0x0001e6000c101d04 */
.L_x_17914:
[----:B------:R-:W-:Y:S05]  /*133e0*/  BSYNC B0 ;  /* 0x0000000000007941 */ /* 0x000fea0003800000 */
.L_x_17913:
[----:B------:R-:W-:Y:S01]  /*133f0*/  ISETP.NE.AND P0, PT, R108, RZ, PT ;  /* 0x000000ff6c00720c */ /* 0x000fe20003f05270 */
        /* <DEDUP_REMOVED lines=15> */
[----:B0-----:R-:W-:-:S04]  /*134f0*/  IMAD.WIDE.U32 R114, R110, 0x10, R114 ;  /* 0x000000106e727825 */ /* 0x001fc800078e0072 */
[----:B------:R-:W-:Y:S01]  /*13500*/  VIADD R110, R110, 0x80 ;  /* 0x000000806e6e7836 */ /* 0x000fe20000000000 */
[----:B------:R2:W-:Y:S06]  /*13510*/  STG.E.128 desc[UR4][R114.64], R56 ;  /* 0x0000003872007986 */ /* 0x0005ec000c101d04 */
.L_x_17916:
[----:B------:R-:W-:Y:S05]  /*13520*/  BSYNC B0 ;  /* 0x0000000000007941 */ /* 0x000fea0003800000 */
.L_x_17915:
[----:B------:R-:W-:Y:S01]  /*13530*/  ISETP.NE.AND P0, PT, R107, RZ, PT ;  /* 0x000000ff6b00720c */ /* 0x000fe20003f05270 */
        /* <DEDUP_REMOVED lines=18> */
.L_x_17918:
[----:B------:R-:W-:Y:S05]  /*13660*/  BSYNC B0 ;  /* 0x0000000000007941 */ /* 0x000fea0003800000 */
.L_x_17917:
[----:B------:R-:W-:Y:S01]  /*13670*/  ISETP.NE.AND P0, PT, R106, RZ, PT ;  /* 0x000000ff6a00720c */ /* 0x000fe20003f05270 */
        /* <DEDUP_REMOVED lines=18> */
.L_x_17920:
[----:B------:R-:W-:Y:S05]  /*137a0*/  BSYNC B0 ;  /* 0x0000000000007941 */ /* 0x000fea0003800000 */
.L_x_17919:
[----:B------:R-:W-:Y:S01]  /*137b0*/  ISETP.NE.AND P0, PT, R105, RZ, PT ;  /* 0x000000ff6900720c */ /* 0x000fe20003f05270 */
        /* <DEDUP_REMOVED lines=18> */
.L_x_17922:
[----:B------:R-:W-:Y:S05]  /*138e0*/  BSYNC B0 ;  /* 0x0000000000007941 */ /* 0x000fea0003800000 */
.L_x_17921:
[----:B------:R-:W-:Y:S01]  /*138f0*/  ISETP.NE.AND P0, PT, R104, RZ, PT ;  /* 0x000000ff6800720c */ /* 0x000fe20003f05270 */
        /* <DEDUP_REMOVED lines=10> */
[----:B------:R-:W-:-:S03]  /*139a0*/  FMUL.FTZ R112, R112, R111 ;  /* 0x0000006f70707220 */ /* 0x000fc60000410000 */
[----:B------:R-:W-:Y:S01]  /*139b0*/  FFMA.FTZ R58, R14, R58, R71 ;  /* 0x0000003a0e3a7223 */ /* 0x000fe20000010047 */
[----:B0-----:R-:W-:-:S04]  /*139c0*/  IMAD.WIDE.U32 R110, R110, 0x10, R56 ;  /* 0x000000106e6e7825 */ /* 0x001fc800078e0038 */
[----:B------:R-:W-:Y:S01]  /*139d0*/  FFMA.FTZ R56, R16, R59, R73 ;  /* 0x0000003b10387223 */ /* 0x000fe20000010049 */
[----:B------:R-:W-:Y:S01]  /*139e0*/  FFMA.FTZ R57, R15, R113, R2 ;  /* 0x000000710f397223 */ /* 0x000fe20000010002 */
[----:B------:R-:W-:-:S05]  /*139f0*/  FFMA.FTZ R59, R13, R112, R0 ;  /* 0x000000700d3b7223 */ /* 0x000fca0000010000 */
[----:B------:R0:W-:Y:S02]  /*13a00*/  STG.E.128 desc[UR4][R110.64], R56 ;  /* 0x000000386e007986 */ /* 0x0001e4000c101d04 */
.L_x_17924:
[----:B------:R-:W-:Y:S05]  /*13a10*/  BSYNC B0 ;  /* 0x0000000000007941 */ /* 0x000fea0003800000 */
.L_x_17923:
[----:B------:R-:W-:Y:S01]  /*13a20*/  VIADD R102, R102, UR18 ;  /* 0x0000001266667c36 */ /* 0x000fe20008000000 */
[----:B01234-:R-:W-:-:S04]  /*13a30*/  SEL R58, RZ, 0x1, P1 ;  /* 0x00000001ff3a7807 */ /* 0x01ffc80000800000 */
[----:B------:R-:W-:-:S13]  /*13a40*/  ISETP.GE.AND P0, PT, R102, UR19, PT ;  /* 0x0000001366007c0c */ /* 0x000fda000bf06270 */
[----:B------:R-:W-:Y:S05]  /*13a50*/  @!P0 BRA `(.L_x_17925) ;  /* 0xfffffed8002c8947 */ /* 0x000fea000383ffff */
[----:B------:R-:W-:Y:S05]  /*13a60*/  EXIT ;  /* 0x000000000000794d */ /* 0x000fea0003800000 */
.L_x_17912:
[----:B------:R-:W-:Y:S01]  /*13a70*/  HFMA2.MMA R119, -RZ, RZ, 0, 1.847743988037109375e-06 ;  /* 0x0000001fff777435 */ /* 0x000fe200000001ff */
[----:B------:R-:W-:Y:S01]  /*13a80*/  MOV R117, R57 ;  /* 0x0000003900757202 */ /* 0x000fe20000000f00 */
[----:B------:R-:W-:Y:S02]  /*13a90*/  IMAD.MOV.U32 R118, RZ, RZ, 0x1 ;  /* 0x00000001ff767424 */ /* 0x000fe400078e00ff */
[----:B------:R-:W-:-:S07]  /*13aa0*/  IMAD.MOV.U32 R116, RZ, RZ, -0x1 ;  /* 0xffffffffff747424 */ /* 0x000fce00078e00ff */
[----:B------:R-:W-:Y:S05]  /*13ab0*/  WARPSYNC.COLLECTIVE R116, `(.L_x_17926) ;  /* 0x0000000074087348 */ /* 0x000fea0003c00000 */
[----:B------:R0:W1:Y:S02]  /*13ac0*/  SHFL.BFLY P6, R114, R117, R118, R119 ;  /* 0x0c00007675727389 */ /* 0x00006400000c0077 */
[----:B01----:R-:W-:Y:S01]  /*13ad0*/  ENDCOLLECTIVE ;  /* 0x000000000000791b */ /* 0x003fe20003800000 */
.L_x_17926:
[----:B------:R-:W-:Y:S01]  /*13ae0*/  HFMA2.MMA R118, -RZ, RZ, 0, 1.1920928955078125e-07 ;  /* 0x00000002ff767435 */ /* 0x000fe200000001ff */
[----:B------:R-:W-:-:S05]  /*13af0*/  MOV R56, R114 ;  /* 0x0000007200387202 */ /* 0x000fca0000000f00 */
[----:B------:R-:W-:-:S04]  /*13b00*/  FADD.FTZ R58, R57, R56 ;  /* 0x00000038393a7221 */ /* 0x000fc80000010000 */
[----:B------:R-:W-:-:S07]  /*13b10*/  IMAD.MOV.U32 R117, RZ, RZ, R58 ;  /* 0x000000ffff757224 */ /* 0x000fce00078e003a */
[----:B------:R-:W-:Y:S05]  /*13b20*/  WARPSYNC.COLLECTIVE R116, `(.L_x_17927) ;  /* 0x0000000074087348 */ /* 0x000fea0003c00000 */
[----:B------:R0:W1:Y:S02]  /*13b30*/  SHFL.BFLY P6, R114, R117, R118, R119 ;  /* 0x0c00007675727389 */ /* 0x00006400000c0077 */
[----:B01----:R-:W-:Y:S01]  /*13b40*/  ENDCOLLECTIVE ;  /* 0x000000000000791b */ /* 0x003fe20003800000 */
.L_x_17927:
[----:B------:R-:W-:Y:S02]  /*13b50*/  IMAD.MOV.U32 R118, RZ, RZ, 0x4 ;  /* 0x00000004ff767424 */ /* 0x000fe400078e00ff */
[----:B------:R-:W-:-:S04]  /*13b60*/  IMAD.MOV.U32 R113, RZ, RZ, R114 ;  /* 0x000000ffff717224 */ /* 0x000fc800078e0072 */
[----:B------:R-:W-:-:S05]  /*13b70*/  FADD.FTZ R113, R58, R113 ;  /* 0x000000713a717221 */ /* 0x000fca0000010000 */
[----:B------:R-:W-:-:S07]  /*13b80*/  MOV R117, R113 ;  /* 0x0000007100757202 */ /* 0x000fce0000000f00 */
[----:B------:R-:W-:Y:S05]  /*13b90*/  WARPSYNC.COLLECTIVE R116, `(.L_x_17928) ;  /* 0x0000000074087348 */ /* 0x000fea0003c00000 */
[----:B------:R0:W1:Y:S02]  /*13ba0*/  SHFL.BFLY P6, R114, R117, R118, R119 ;  /* 0x0c00007675727389 */ /* 0x00006400000c0077 */
[----:B01----:R-:W-:Y:S01]  /*13bb0*/  ENDCOLLECTIVE ;  /* 0x000000000000791b */ /* 0x003fe20003800000 */
.L_x_17928:
[----:B------:R-:W-:Y:S01]  /*13bc0*/  HFMA2.MMA R118, -RZ, RZ, 0, 4.76837158203125e-07 ;  /* 0x00000008ff767435 */ /* 0x000fe200000001ff */
[----:B------:R-:W-:-:S05]  /*13bd0*/  MOV R56, R114 ;  /* 0x0000007200387202 */ /* 0x000fca0000000f00 */
[----:B------:R-:W-:-:S04]  /*13be0*/  FADD.FTZ R112, R113, R56 ;  /* 0x0000003871707221 */ /* 0x000fc80000010000 */
[----:B------:R-:W-:-:S07]  /*13bf0*/  IMAD.MOV.U32 R117, RZ, RZ, R112 ;  /* 0x000000ffff757224 */ /* 0x000fce00078e0070 */
[----:B------:R-:W-:Y:S05]  /*13c00*/  WARPSYNC.COLLECTIVE R116, `(.L_x_17929) ;  /* 0x0000000074087348 */ /* 0x000fea0003c00000 */
[----:B------:R0:W1:Y:S02]  /*13c10*/  SHFL.BFLY P6, R114, R117, R118, R119 ;  /* 0x0c00007675727389 */ /* 0x00006400000c0077 */
[----:B01----:R-:W-:Y:S01]  /*13c20*/  ENDCOLLECTIVE ;  /* 0x000000000000791b */ /* 0x003fe20003800000 */
.L_x_17929:
[----:B------:R-:W-:Y:S02]  /*13c30*/  IMAD.MOV.U32 R118, RZ, RZ, 0x10 ;  /* 0x00000010ff767424 */ /* 0x000fe400078e00ff */
[----:B------:R-:W-:-:S04]  /*13c40*/  IMAD.MOV.U32 R115, RZ, RZ, R114 ;  /* 0x000000ffff737224 */ /* 0x000fc800078e0072 */
[----:B------:R-:W-:-:S05]  /*13c50*/  FADD.FTZ R115, R112, R115 ;  /* 0x0000007370737221 */ /* 0x000fca0000010000 */
[----:B------:R-:W-:-:S07]  /*13c60*/  MOV R117, R115 ;  /* 0x0000007300757202 */ /* 0x000fce0000000f00 */
[----:B------:R-:W-:Y:S05]  /*13c70*/  WARPSYNC.COLLECTIVE R116, `(.L_x_17930) ;  /* 0x0000000074087348 */ /* 0x000fea0003c00000 */
[----:B------:R0:W1:Y:S02]  /*13c80*/  SHFL.BFLY P6, R114, R117, R118, R119 ;  /* 0x0c00007675727389 */ /* 0x00006400000c0077 */
[----:B01----:R-:W-:Y:S01]  /*13c90*/  ENDCOLLECTIVE ;  /* 0x000000000000791b */ /* 0x003fe20003800000 */
.L_x_17930:
[----:B------:R-:W-:Y:S01]  /*13ca0*/  HFMA2.MMA R118, -RZ, RZ, 0, 5.9604644775390625e-08 ;  /* 0x00000001ff767435 */ /* 0x000fe200000001ff */
[----:B------:R-:W-:Y:S02]  /*13cb0*/  MOV R56, R114 ;  /* 0x0000007200387202 */ /* 0x000fe40000000f00 */
[----:B------:R-:W-:-:S03]  /*13cc0*/  ISETP.NE.AND P6, PT, R109, RZ, PT ;  /* 0x000000ff6d00720c */ /* 0x000fc60003fc5270 */
        /* <DEDUP_REMOVED lines=55> */
.L_x_17931:
[----:B------:R-:W-:Y:S02]  /*14040*/  IMAD.MOV.U32 R118, RZ, RZ, 0x2 ;  /* 0x00000002ff767424 */ /* 0x000fe400078e00ff */
[----:B------:R-:W-:-:S04]  /*14050*/  IMAD.MOV.U32 R58, RZ, RZ, R114 ;  /* 0x000000ffff3a7224 */ /* 0x000fc800078e0072 */
[----:B------:R-:W-:-:S05]  /*14060*/  FADD.FTZ R58, R57, R58 ;  /* 0x0000003a393a7221 */ /* 0x000fca0000010000 */
[----:B------:R-:W-:-:S07]  /*14070*/  MOV R117, R58 ;  /* 0x0000003a00757202 */ /* 0x000fce0000000f00 */
[----:B------:R-:W-:Y:S05]  /*14080*/  WARPSYNC.COLLECTIVE R116, `(.L_x_17932) ;  /* 0x0000000074087348 */ /* 0x000fea0003c00000 */
[----:B------:R0:W1:Y:S02]  /*14090*/  SHFL.BFLY P6, R114, R117, R118, R119 ;  /* 0x0c00007675727389 */ /* 0x00006400000c0077 */
[----:B01----:R-:W-:Y:S01]  /*140a0*/  ENDCOLLECTIVE ;  /* 0x000000000000791b */ /* 0x003fe20003800000 */
.L_x_17932:
[----:B------:R-:W-:Y:S01]  /*140b0*/  HFMA2.MMA R118, -RZ, RZ, 0, 2.384185791015625e-07 ;  /* 0x00000004ff767435 */ /* 0x000fe200000001ff */
[----:B------:R-:W-:-:S05]  /*140c0*/  MOV R113, R114 ;  /* 0x0000007200717202 */ /* 0x000fca0000000f00 */
[----:B------:R-:W-:-:S04]  /*140d0*/  FADD.FTZ R113, R58, R113 ;  /* 0x000000713a717221 */ /* 0x000fc80000010000 */
[----:B------:R-:W-:-:S07]  /*140e0*/  IMAD.MOV.U32 R117, RZ, RZ, R113 ;  /* 0x000000ffff757224 */ /* 0x000fce00078e0071 */
[----:B------:R-:W-:Y:S05]  /*140f0*/  WARPSYNC.COLLECTIVE R116, `(.L_x_17933) ;  /* 0x0000000074087348 */ /* 0x000fea0003c00000 */
[----:B------:R0:W1:Y:S02]  /*14100*/  SHFL.BFLY P6, R114, R117, R118, R119 ;  /* 0x0c00007675727389 */ /* 0x00006400000c0077 */
[----:B01----:R-:W-:Y:S01]  /*14110*/  ENDCOLLECTIVE ;  /* 0x000000000000791b */ /* 0x003fe20003800000 */
.L_x_17933:
[----:B------:R-:W-:Y:S02]  /*14120*/  IMAD.MOV.U32 R118, RZ, RZ, 0x8 ;  /* 0x00000008ff767424 */ /* 0x000fe400078e00ff */
[----:B------:R-:W-:-:S04]  /*14130*/  IMAD.MOV.U32 R112, RZ, RZ, R114 ;  /* 0x000000ffff707224 */ /* 0x000fc800078e0072 */
[----:B------:R-:W-:-:S05]  /*14140*/  FADD.FTZ R112, R113, R112 ;  /* 0x0000007071707221 */ /* 0x000fca0000010000 */
[----:B------:R-:W-:-:S07]  /*14150*/  MOV R117, R112 ;  /* 0x0000007000757202 */ /* 0x000fce0000000f00 */
[----:B------:R-:W-:Y:S05]  /*14160*/  WARPSYNC.COLLECTIVE R116, `(.L_x_17934) ;  /* 0x0000000074087348 */ /* 0x000fea0003c00000 */
[----:B------:R0:W1:Y:S02]  /*14170*/  SHFL.BFLY P6, R114, R117, R118, R119 ;  /* 0x0c00007675727389 */ /* 0x00006400000c0077 */
[----:B01----:R-:W-:Y:S01]  /*14180*/  ENDCOLLECTIVE ;  /* 0x000000000000791b */ /* 0x003fe20003800000 */
.L_x_17934:
[----:B------:R-:W-:Y:S01]  /*14190*/  HFMA2.MMA R118, -RZ, RZ, 0, 9.5367431640625e-07 ;  /* 0x00000010ff767435 */ /* 0x000fe200000001ff */
[----:B------:R-:W-:-:S05]  /*141a0*/  MOV R115, R114 ;  /* 0x0000007200737202 */ /* 0x000fca0000000f00 */
[----:B------:R-:W-:-:S04]  /*141b0*/  FADD.FTZ R115, R112, R115 ;  /* 0x0000007370737221 */ /* 0x000fc80000010000 */
[----:B------:R-:W-:-:S07]  /*141c0*/  IMAD.MOV.U32 R117, RZ, RZ, R115 ;  /* 0x000000ffff757224 */ /* 0x000fce00078e0073 */
[----:B------:R-:W-:Y:S05]  /*141d0*/  WARPSYNC.COLLECTIVE R116, `(.L_x_17935) ;  /* 0x0000000074087348 */ /* 0x000fea0003c00000 */
[----:B------:R0:W1:Y:S02]  /*141e0*/  SHFL.BFLY P6, R114, R117, R118, R119 ;  /* 0x0c00007675727389 */ /* 0x00006400000c0077 */
[----:B01----:R-:W-:Y:S01]  /*141f0*/  ENDCOLLECTIVE ;  /* 0x000000000000791b */ /* 0x003fe20003800000 */
.L_x_17935:
[----:B------:R-:W-:Y:S05]  /*14200*/  BRA `(.L_x_17936) ;  /* 0xffffffec00047947 */ /* 0x000fea000383ffff */
.L_x_17937:
        /* <DEDUP_REMOVED lines=15> */
.L_x_20610:


//--------------------- .text._ZN10layer_norm31ln_parallel_residual_fwd_kernelINS_13Kernel_traitsI6__halfffffjLj3072ELj1ELj1ELj4ELj16ENS_18Kernel_traits_baseILj3072ES2_ffffjLj128EEEEELb1ELb1ELb1EEEvNS_9FwdParamsE --------------------------
	.section	.text._ZN10layer_norm31ln_parallel_residual_fwd_kernelINS_13Kernel_traitsI6__halfffffjLj3072ELj1ELj1ELj4ELj16ENS_18Kernel_traits_baseILj3072ES2_ffffjLj128EEEEELb1ELb1ELb1EEEvNS_9FwdParamsE,"ax",@progbits
	.align	128
        .global         _ZN10layer_norm31ln_parallel_residual_fwd_kernelINS_13Kernel_traitsI6__halfffffjLj3072ELj1ELj1ELj4ELj16ENS_18Kernel_traits_baseILj3072ES2_ffffjLj128EEEEELb1ELb1ELb1EEEvNS_9FwdParamsE
        .type           _ZN10layer_norm31ln_parallel_residual_fwd_kernelINS_13Kernel_traitsI6__halfffffjLj3072ELj1ELj1ELj4ELj16ENS_18Kernel_traits_baseILj3072ES2_ffffjLj128EEEEELb1ELb1ELb1EEEvNS_9FwdParamsE,@function
        .size           _ZN10layer_norm31ln_parallel_residual_fwd_kernelINS_13Kernel_traitsI6__halfffffjLj3072ELj1ELj1ELj4ELj16ENS_18Kernel_traits_baseILj3072ES2_ffffjLj128EEEEELb1ELb1ELb1EEEvNS_9FwdParamsE,(.L_x_20611 - _ZN10layer_norm31ln_parallel_residual_fwd_kernelINS_13Kernel_traitsI6__halfffffjLj3072ELj1ELj1ELj4ELj16ENS_18Kernel_traits_baseILj3072ES2_ffffjLj128EEEEELb1ELb1ELb1EEEvNS_9FwdParamsE)
        .other          _ZN10layer_norm31ln_parallel_residual_fwd_kernelINS_13Kernel_traitsI6__halfffffjLj3072ELj1ELj1ELj4ELj16ENS_18Kernel_traits_baseILj3072ES2_ffffjLj128EEEEELb1ELb1ELb1EEEvNS_9FwdParamsE,@"STO_CUDA_ENTRY STV_DEFAULT"
_ZN10layer_norm31ln_parallel_residual_fwd_kernelINS_13Kernel_traitsI6__halfffffjLj3072ELj1ELj1ELj4ELj16ENS_18Kernel_traits_baseILj3072ES2_ffffjLj128EEEEELb1ELb1ELb1EEEvNS_9FwdParamsE:
.text._ZN10layer_norm31ln_parallel_residual_fwd_kernelINS_13Kernel_traitsI6__halfffffjLj3072ELj1ELj1ELj4ELj16ENS_18Kernel_traits_baseILj3072ES2_ffffjLj128EEEEELb1ELb1ELb1EEEvNS_9FwdParamsE:
        /* <DEDUP_REMOVED lines=56> */
[----:B------:R-:W-:Y:S01]  /*0380*/  IMAD.WIDE.U32 R6, R7, -0x2daee0ad, RZ ;  /* 0xd2511f5307067825 */ /* 0x000fe200078e00ff */
[----:B------:R-:W-:Y:S01]  /*0390*/  SHF.L.U32 R2, R0, 0x3, RZ ;  /* 0x0000000300027819 */ /* 0x000fe200000006ff */
[----:B------:R-:W-:Y:S01]  /*03a0*/  UIADD3 UR33, UR6, 0x1715609d, URZ ;  /* 0x1715609d06217890 */ /* 0x000fe2000fffe03f */
[----:B------:R-:W-:Y:S01]  /*03b0*/  ISETP.NE.U32.AND P0, PT, RZ, UR10, PT ;  /* 0x0000000aff007c0c */ /* 0x000fe2000bf05070 */
[----:B------:R-:W-:Y:S01]  /*03c0*/  IMAD.WIDE.U32 R8, R8, -0x326172a9, RZ ;  /* 0xcd9e8d5708087825 */ /* 0x000fe200078e00ff */
[----:B------:R-:W-:Y:S02]  /*03d0*/  LOP3.LUT R16, R2, 0x3f8, RZ, 0xc0, !PT ;  /* 0x000003f802107812 */ /* 0x000fe400078ec0ff */
[----:B------:R-:W-:Y:S02]  /*03e0*/  ISETP.NE.AND.EX P0, PT, RZ, UR11, PT, P0 ;  /* 0x0000000bff007c0c */ /* 0x000fe4000bf05300 */
[----:B------:R-:W-:-:S02]  /*03f0*/  LOP3.LUT R11, R7, UR34, R4, 0x96, !PT ;  /* 0x00000022070b7c12 */ /* 0x000fc4000f8e9604 */
[----:B------:R-:W-:Y:S02]  /*0400*/  LOP3.LUT R4, R9, UR33, R10, 0x96, !PT ;  /* 0x0000002109047c12 */ /* 0x000fe4000f8e960a */
[----:B------:R-:W-:Y:S01]  /*0410*/  IADD3 R2, P1, R16, UR10, RZ ;  /* 0x0000000a10027c10 */ /* 0x000fe2000ff3e0ff */
[----:B------:R-:W-:Y:S02]  /*0420*/  UIADD3 UR36, UR7, 0x646e171e, URZ ;  /* 0x646e171e07247890 */ /* 0x000fe4000fffe03f */
[----:B------:R-:W-:Y:S01]  /*0430*/  IMAD.WIDE.U32 R4, R4, -0x2daee0ad, RZ ;  /* 0xd2511f5304047825 */ /* 0x000fe200078e00ff */
[----:B------:R-:W-:Y:S02]  /*0440*/  UIADD3 UR35, UR6, -0x4ab325aa, URZ ;  /* 0xb54cda5606237890 */ /* 0x000fe4000fffe03f */
[----:B------:R-:W-:Y:S01]  /*0450*/  UIADD3 UR38, UR7, 0x1fd5c5a3, URZ ;  /* 0x1fd5c5a307267890 */ /* 0x000fe2000fffe03f */
[----:B------:R-:W-:Y:S01]  /*0460*/  IMAD.X R3, RZ, RZ, UR11, P1 ;  /* 0x0000000bff037e24 */ /* 0x000fe200088e06ff */
[----:B------:R-:W-:Y:S01]  /*0470*/  LOP3.LUT R12, R5, UR36, R6, 0x96, !PT ;  /* 0x00000024050c7c12 */ /* 0x000fe2000f8e9606 */
[----:B------:R-:W-:Y:S01]  /*0480*/  IMAD.WIDE.U32 R10, R11, -0x326172a9, RZ ;  /* 0xcd9e8d570b0a7825 */ /* 0x000fe200078e00ff */
[----:B------:R-:W-:Y:S01]  /*0490*/  IADD3 R6, P2, R16, UR8, RZ ;  /* 0x0000000810067c10 */ /* 0x000fe2000ff5e0ff */
[----:B------:R-:W-:Y:S01]  /*04a0*/  ULDC UR10, c[0x0][0x214] ;  /* 0x00008500000a7ab9 */ /* 0x000fe20000000800 */
[----:B------:R0:W5:Y:S04]  /*04b0*/  @P0 LDG.E.64 R28, desc[UR4][R2.64] ;  /* 0x00000004021c0981 */ /* 0x000168000c1e1b00 */
[----:B------:R0:W5:Y:S04]  /*04c0*/  @P0 LDG.E.64 R26, desc[UR4][R2.64+0x400] ;  /* 0x00040004021a0981 */ /* 0x000168000c1e1b00 */
[----:B------:R0:W5:Y:S04]  /*04d0*/  @P0 LDG.E.64 R24, desc[UR4][R2.64+0x800] ;  /* 0x0008000402180981 */ /* 0x000168000c1e1b00 */
[----:B------:R0:W5:Y:S04]  /*04e0*/  @P0 LDG.E.64 R22, desc[UR4][R2.64+0xc00] ;  /* 0x000c000402160981 */ /* 0x000168000c1e1b00 */
[----:B------:R0:W5:Y:S04]  /*04f0*/  @P0 LDG.E.64 R14, desc[UR4][R2.64+0x1000] ;  /* 0x00100004020e0981 */ /* 0x000168000c1e1b00 */
[----:B------:R0:W5:Y:S01]  /*0500*/  @P0 LDG.E.64 R16, desc[UR4][R2.64+0x1400] ;  /* 0x0014000402100981 */ /* 0x000162000c1e1b00 */
[----:B------:R-:W-:Y:S01]  /*0510*/  LOP3.LUT R8, R11, UR35, R8, 0x96, !PT ;  /* 0x000000230b087c12 */ /* 0x000fe2000f8e9608 */
[----:B------:R-:W-:Y:S01]  /*0520*/  UIADD3 UR37, UR6, 0x5384540f, URZ ;  /* 0x5384540f06257890 */ /* 0x000fe2000fffe03f */
[----:B------:R-:W-:Y:S01]  /*0530*/  IMAD.WIDE.U32 R12, R12, -0x326172a9, RZ ;  /* 0xcd9e8d570c0c7825 */ /* 0x000fe200078e00ff */
[----:B------:R-:W-:-:S03]  /*0540*/  ISETP.GE.AND P1, PT, R98, UR10, PT ;  /* 0x0000000a62007c0c */ /* 0x000fc6000bf26270 */
[----:B------:R-:W-:-:S05]  /*0550*/  IMAD.WIDE.U32 R8, R8, -0x2daee0ad, RZ ;  /* 0xd2511f5308087825 */ /* 0x000fca00078e00ff */
[----:B------:R-:W-:Y:S02]  /*0560*/  LOP3.LUT R11, R9, UR38, R4, 0x96, !PT ;  /* 0x00000026090b7c12 */ /* 0x000fe4000f8e9604 */
[----:B------:R-:W-:Y:S01]  /*0570*/  LOP3.LUT R4, R13, UR37, R10, 0x96, !PT ;  /* 0x000000250d047c12 */ /* 0x000fe2000f8e960a */
[----:B------:R-:W-:Y:S02]  /*0580*/  UIADD3 UR39, UR6, -0xe443238, URZ ;  /* 0xf1bbcdc806277890 */ /* 0x000fe4000fffe03f */
[----:B------:R-:W-:Y:S01]  /*0590*/  UIADD3 UR40, UR7, -0x24c28bd8, URZ ;  /* 0xdb3d742807287890 */ /* 0x000fe2000fffe03f */
[----:B------:R-:W-:-:S04]  /*05a0*/  IMAD.HI.U32 R9, R11, -0x326172a9, RZ ;  /* 0xcd9e8d570b097827 */ /* 0x000fc800078e00ff */
        /* <DEDUP_REMOVED lines=10> */
[----:B------:R0:W4:Y:S01]  /*0650*/  LDG.E.64 R20, desc[UR4][R6.64+0x1400] ;  /* 0x0014000406147981 */ /* 0x000122000c1e1b00 */
[----:B------:R-:W-:Y:S01]  /*0660*/  UIADD3 UR41, UR6, -0x700cb87f, URZ ;  /* 0x8ff3478106297890 */ /* 0x000fe2000fffe03f */
[----:B-----5:R-:W-:Y:S01]  /*0670*/  @!P0 CS2R R24, SRZ ;  /* 0x0000000000188805 */ /* 0x020fe2000001ff00 */
[----:B------:R-:W-:Y:S01]  /*0680*/  IMAD R3, R11, -0x326172a9, RZ ;  /* 0xcd9e8d570b037824 */ /* 0x000fe200078e02ff */
[----:B------:R-:W-:Y:S01]  /*0690*/  @!P0 CS2R R28, SRZ ;  /* 0x00000000001c8805 */ /* 0x000fe2000001ff00 */
[----:B------:R-:W-:Y:S01]  /*06a0*/  IMAD.HI.U32 R2, R30, -0x326172a9, RZ ;  /* 0xcd9e8d571e027827 */ /* 0x000fe200078e00ff */
[----:B------:R-:W-:-:S02]  /*06b0*/  @!P0 CS2R R26, SRZ ;  /* 0x00000000001a8805 */ /* 0x000fc4000001ff00 */
[----:B------:R-:W-:Y:S02]  /*06c0*/  @!P0 CS2R R22, SRZ ;  /* 0x0000000000168805 */ /* 0x000fe4000001ff00 */
[----:B------:R-:W-:Y:S02]  /*06d0*/  @!P0 CS2R R14, SRZ ;  /* 0x00000000000e8805 */ /* 0x000fe4000001ff00 */
[----:B------:R-:W-:Y:S01]  /*06e0*/  @!P0 CS2R R16, SRZ ;  /* 0x0000000000108805 */ /* 0x000fe2000001ff00 */
[----:B------:R-:W-:Y:S01]  /*06f0*/  UIADD3 UR42, UR7, -0x695add53, URZ ;  /* 0x96a522ad072a7890 */ /* 0x000fe2000fffe03f */
[----:B------:R-:W-:Y:S01]  /*0700*/  IMAD R4, R4, -0x2daee0ad, RZ ;  /* 0xd2511f5304047824 */ /* 0x000fe200078e02ff */
[----:B------:R-:W-:Y:S01]  /*0710*/  LOP3.LUT R3, R2, UR41, R3, 0x96, !PT ;  /* 0x0000002902037c12 */ /* 0x000fe2000f8e9603 */
[----:B------:R-:W-:Y:S01]  /*0720*/  IMAD.HI.U32 R5, R56, -0x2daee0ad, RZ ;  /* 0xd2511f5338057827 */ /* 0x000fe200078e00ff */
[----:B------:R-:W-:Y:S01]  /*0730*/  SHF.R.U64 R61, R24, 0x10, R25 ;  /* 0x00000010183d7819 */ /* 0x000fe20000001219 */
[----:B------:R-:W-:Y:S01]  /*0740*/  ULDC.64 UR8, c[0x0][0x228] ;  /* 0x00008a0000087ab9 */ /* 0x000fe20000000a00 */
[--C-:B------:R-:W-:Y:S01]  /*0750*/  SHF.R.U64 R57, R28, 0x10, R29.reuse ;  /* 0x000000101c397819 */ /* 0x100fe2000000121d */
[----:B------:R-:W-:Y:S01]  /*0760*/  HADD2.F32 R9, -RZ, R24.H0_H0 ;  /* 0x20000018ff097230 */ /* 0x000fe20000004100 */
[----:B------:R-:W-:Y:S01]  /*0770*/  SHF.R.U32.HI R58, RZ, 0x10, R29 ;  /* 0x00000010ff3a7819 */ /* 0x000fe2000001161d */
[----:B------:R-:W-:Y:S01]  /*0780*/  HADD2.F32 R13, -RZ, R14.H0_H0 ;  /* 0x2000000eff0d7230 */ /* 0x000fe20000004100 */
[--C-:B------:R-:W-:Y:S01]  /*0790*/  SHF.R.U64 R59, R26, 0x10, R27.reuse ;  /* 0x000000101a3b7819 */ /* 0x100fe2000000121b */
[----:B------:R-:W-:Y:S01]  /*07a0*/  HFMA2.MMA R78, -RZ, RZ, 0, 5.9604644775390625e-08 ;  /* 0x00000001ff4e7435 */ /* 0x000fe200000001ff */
[----:B------:R-:W-:Y:S01]  /*07b0*/  SHF.R.U32.HI R60, RZ, 0x10, R27 ;  /* 0x00000010ff3c7819 */ /* 0x000fe2000001161b */
[----:B------:R-:W-:Y:S01]  /*07c0*/  HADD2.F32 R11, -RZ, R22.H0_H0 ;  /* 0x20000016ff0b7230 */ /* 0x000fe20000004100 */
[----:B------:R-:W-:Y:S01]  /*07d0*/  SHF.R.U32.HI R62, RZ, 0x10, R25 ;  /* 0x00000010ff3e7819 */ /* 0x000fe20000011619 */
[----:B------:R-:W-:Y:S01]  /*07e0*/  HADD2.F32 R12, -RZ, R23.H0_H0 ;  /* 0x20000017ff0c7230 */ /* 0x000fe20000004100 */
[--C-:B------:R-:W-:Y:S01]  /*07f0*/  SHF.R.U64 R63, R22, 0x10, R23.reuse ;  /* 0x00000010163f7819 */ /* 0x100fe20000001217 */
[----:B0-----:R-:W-:Y:S01]  /*0800*/  HADD2.F32 R6, -RZ, R29.H0_H0 ;  /* 0x2000001dff067230 */ /* 0x001fe20000004100 */
        /* <DEDUP_REMOVED lines=10> */
[----:B------:R-:W-:Y:S01]  /*08b0*/  ISETP.NE.U32.AND P0, PT, RZ, UR8, PT ;  /* 0x00000008ff007c0c */ /* 0x000fe2000bf05070 */
[----:B------:R-:W-:Y:S01]  /*08c0*/  HADD2.F32 R10, -RZ, R25.H0_H0 ;  /* 0x20000019ff0a7230 */ /* 0x000fe20000004100 */
[----:B------:R-:W-:Y:S01]  /*08d0*/  LOP3.LUT R4, R5, UR42, R4, 0x96, !PT ;  /* 0x0000002a05047c12 */ /* 0x000fe2000f8e9604 */
[----:B------:R-:W-:Y:S01]  /*08e0*/  HADD2.F32 R5, -RZ, R28.H0_H0 ;  /* 0x2000001cff057230 */ /* 0x000fe20000004100 */
[----:B------:R-:W-:Y:S01]  /*08f0*/  LOP3.LUT R100, R100, 0x3, RZ, 0xc0, !PT ;  /* 0x0000000364647812 */ /* 0x000fe200078ec0ff */
[----:B------:R-:W-:Y:S01]  /*0900*/  ULDC.U8 UR18, c[0x0][0x2a0] ;  /* 0x0000a80000127ab9 */ /* 0x000fe20000000000 */
[----:B------:R-:W-:Y:S01]  /*0910*/  IMAD R22, R30, -0x326172a9, RZ ;  /* 0xcd9e8d571e167824 */ /* 0x000fe200078e02ff */
[----:B------:R-:W-:Y:S01]  /*0920*/  LOP3.LUT R99, R0, 0x7f, RZ, 0xc0, !PT ;  /* 0x0000007f00637812 */ /* 0x000fe200078ec0ff */
[----:B------:R-:W-:Y:S01]  /*0930*/  IMAD R56, R56, -0x2daee0ad, RZ ;  /* 0xd2511f5338387824 */ /* 0x000fe200078e02ff */
[----:B------:R-:W-:Y:S01]  /*0940*/  ISETP.NE.AND.EX P0, PT, RZ, UR9, PT, P0 ;  /* 0x00000009ff007c0c */ /* 0x000fe2000bf05300 */
[----:B------:R-:W-:Y:S01]  /*0950*/  IMAD.MOV.U32 R23, RZ, RZ, RZ ;  /* 0x000000ffff177224 */ /* 0x000fe200078e00ff */
[----:B------:R-:W-:Y:S01]  /*0960*/  UISETP.NE.AND UP0, UPT, UR18, URZ, UPT ;  /* 0x0000003f1200728c */ /* 0x000fe2000bf05270 */
        /* <DEDUP_REMOVED lines=57> */
.L_x_18329:
[----:B------:R-:W0:Y:S01]  /*0d00*/  @P0 LDC.64 R24, c[0x0][0x228] ;  /* 0x00008a00ff180b82 */ /* 0x000e220000000a00 */
        /* <DEDUP_REMOVED lines=27> */
.L_x_17939:
[----:B------:R-:W-:-:S07]  /*0ec0*/  MOV R36, R22 ;  /* 0x0000001600247202 */ /* 0x000fce0000000f00 */
.L_x_17940:
[----:B------:R-:W-:Y:S05]  /*0ed0*/  BSYNC B0 ;  /* 0x0000000000007941 */ /* 0x000fea0003800000 */
.L_x_17938:
        /* <DEDUP_REMOVED lines=16> */
.L_x_17944:
[----:B------:R-:W-:Y:S05]  /*0fe0*/  BSYNC B1 ;  /* 0x0000000000017941 */ /* 0x000fea0003800000 */
.L_x_17943:
        /* <DEDUP_REMOVED lines=44> */
.L_x_17942:
[----:B------:R-:W-:Y:S05]  /*12b0*/  BSYNC B0 ;  /* 0x0000000000007941 */ /* 0x000fea0003800000 */
.L_x_17941:
        /* <DEDUP_REMOVED lines=17> */
.L_x_17945:
        /* <DEDUP_REMOVED lines=12> */
.L_x_17948:
[----:B------:R-:W-:-:S07]  /*1490*/  MOV R24, R22 ;  /* 0x0000001600187202 */ /* 0x000fce0000000f00 */
.L_x_17949:
[----:B------:R-:W-:Y:S05]  /*14a0*/  BSYNC B0 ;  /* 0x0000000000007941 */ /* 0x000fea0003800000 */
.L_x_17947:
        /* <DEDUP_REMOVED lines=16> */
.L_x_17953:
[----:B------:R-:W-:Y:S05]  /*15b0*/  BSYNC B1 ;  /* 0x0000000000017941 */ /* 0x000fea0003800000 */
.L_x_17952:
        /* <DEDUP_REMOVED lines=44> */
.L_x_17951:
[----:B------:R-:W-:Y:S05]  /*1880*/  BSYNC B0 ;  /* 0x0000000000007941 */ /* 0x000fea0003800000 */
.L_x_17950:
        /* <DEDUP_REMOVED lines=8> */
.L_x_17946:
        /* <DEDUP_REMOVED lines=12> */
.L_x_17955:
[----:B------:R-:W-:-:S07]  /*19d0*/  MOV R24, R22 ;  /* 0x0000001600187202 */ /* 0x000fce0000000f00 */
.L_x_17956:
[----:B------:R-:W-:Y:S05]  /*19e0*/  BSYNC B0 ;  /* 0x0000000000007941 */ /* 0x000fea0003800000 */
.L_x_17954:
        /* <DEDUP_REMOVED lines=16> */
.L_x_17960:
[----:B------:R-:W-:Y:S05]  /*1af0*/  BSYNC B1 ;  /* 0x0000000000017941 */ /* 0x000fea0003800000 */
.L_x_17959:
        /* <DEDUP_REMOVED lines=44> */
.L_x_17958:
[----:B------:R-:W-:Y:S05]  /*1dc0*/  BSYNC B0 ;  /* 0x0000000000007941 */ /* 0x000fea0003800000 */
.L_x_17957:
        /* <DEDUP_REMOVED lines=11> */
.L_x_17961:
        /* <DEDUP_REMOVED lines=12> */
.L_x_17964:
[----:B------:R-:W-:-:S07]  /*1f40*/  IMAD.MOV.U32 R35, RZ, RZ, R22 ;  /* 0x000000ffff237224 */ /* 0x000fce00078e0016 */
.L_x_17965:
[----:B------:R-:W-:Y:S05]  /*1f50*/  BSYNC B0 ;  /* 0x0000000000007941 */ /* 0x000fea0003800000 */
.L_x_17963:
        /* <DEDUP_REMOVED lines=16> */
.L_x_17969:
[----:B------:R-:W-:Y:S05]  /*2060*/  BSYNC B1 ;  /* 0x0000000000017941 */ /* 0x000fea0003800000 */
.L_x_17968:
        /* <DEDUP_REMOVED lines=44> */
.L_x_17967:
[----:B------:R-:W-:Y:S05]  /*2330*/  BSYNC B0 ;  /* 0x0000000000007941 */ /* 0x000fea0003800000 */
.L_x_17966:
        /* <DEDUP_REMOVED lines=8> */
.L_x_17962:
        /* <DEDUP_REMOVED lines=12> */
.L_x_17971:
[----:B------:R-:W-:-:S07]  /*2480*/  IMAD.MOV.U32 R35, RZ, RZ, R22 ;  /* 0x000000ffff237224 */ /* 0x000fce00078e0016 */
.L_x_17972:
[----:B------:R-:W-:Y:S05]  /*2490*/  BSYNC B0 ;  /* 0x0000000000007941 */ /* 0x000fea0003800000 */
.L_x_17970:
        /* <DEDUP_REMOVED lines=16> */
.L_x_17976:
[----:B------:R-:W-:Y:S05]  /*25a0*/  BSYNC B1 ;  /* 0x0000000000017941 */ /* 0x000fea0003800000 */
.L_x_17975:
        /* <DEDUP_REMOVED lines=44> */
.L_x_17974:
[----:B------:R-:W-:Y:S05]  /*2870*/  BSYNC B0 ;  /* 0x0000000000007941 */ /* 0x000fea0003800000 */
.L_x_17973:
        /* <DEDUP_REMOVED lines=11> */
.L_x_17977:
        /* <DEDUP_REMOVED lines=12> */
.L_x_17980:
[----:B------:R-:W-:-:S07]  /*29f0*/  IMAD.MOV.U32 R26, RZ, RZ, R22 ;  /* 0x000000ffff1a7224 */ /* 0x000fce00078e0016 */
.L_x_17981:
[----:B------:R-:W-:Y:S05]  /*2a00*/  BSYNC B0 ;  /* 0x0000000000007941 */ /* 0x000fea0003800000 */
.L_x_17979:
        /* <DEDUP_REMOVED lines=16> */
.L_x_17985:
[----:B------:R-:W-:Y:S05]  /*2b10*/  BSYNC B1 ;  /* 0x0000000000017941 */ /* 0x000fea0003800000 */
.L_x_17984:
        /* <DEDUP_REMOVED lines=44> */
.L_x_17983:
[----:B------:R-:W-:Y:S05]  /*2de0*/  BSYNC B0 ;  /* 0x0000000000007941 */ /* 0x000fea0003800000 */
.L_x_17982:
        /* <DEDUP_REMOVED lines=8> */
.L_x_17978:
        /* <DEDUP_REMOVED lines=12> */
.L_x_17987:
[----:B------:R-:W-:-:S07]  /*2f30*/  IMAD.MOV.U32 R26, RZ, RZ, R22 ;  /* 0x000000ffff1a7224 */ /* 0x000fce00078e0016 */
.L_x_17988:
[----:B------:R-:W-:Y:S05]  /*2f40*/  BSYNC B0 ;  /* 0x0000000000007941 */ /* 0x000fea0003800000 */
.L_x_17986:
        /* <DEDUP_REMOVED lines=16> */
.L_x_17992:
[----:B------:R-:W-:Y:S05]  /*3050*/  BSYNC B1 ;  /* 0x0000000000017941 */ /* 0x000fea0003800000 */
.L_x_17991:
        /* <DEDUP_REMOVED lines=44> */
.L_x_17990:
[----:B------:R-:W-:Y:S05]  /*3320*/  BSYNC B0 ;  /* 0x0000000000007941 */ /* 0x000fea0003800000 */
.L_x_17989:
        /* <DEDUP_REMOVED lines=11> */
.L_x_17993:
        /* <DEDUP_REMOVED lines=12> */
.L_x_17996:
[----:B------:R-:W-:-:S07]  /*34a0*/  MOV R32, R22 ;  /* 0x0000001600207202 */ /* 0x000fce0000000f00 */
.L_x_17997:
[----:B------:R-:W-:Y:S05]  /*34b0*/  BSYNC B0 ;  /* 0x0000000000007941 */ /* 0x000fea0003800000 */
.L_x_17995:
        /* <DEDUP_REMOVED lines=18> */
.L_x_18001:
[----:B------:R-:W-:Y:S05]  /*35e0*/  BSYNC B1 ;  /* 0x0000000000017941 */ /* 0x000fea0003800000 */
.L_x_18000:
        /* <DEDUP_REMOVED lines=44> */
.L_x_17999:
[----:B------:R-:W-:Y:S05]  /*38b0*/  BSYNC B0 ;  /* 0x0000000000007941 */ /* 0x000fea0003800000 */
.L_x_17998:
        /* <DEDUP_REMOVED lines=8> */
.L_x_17994:
[----:B------:R-:W-:Y:S01]  /*3940*/  SEL R28, RZ, 0x1000000, P5 ;  /* 0x01000000ff1c7807 */ /* 0x000fe20002800000 */
[C---:B------:R-:W-:Y:S01]  /*3950*/  IMAD.SHL.U32 R54, R101.reuse, 0x4, RZ ;  /* 0x0000000465367824 */ /* 0x040fe200078e00ff */
[----:B------:R-:W-:Y:S01]  /*3960*/  SEL R29, RZ, 0x10000, P4 ;  /* 0x00010000ff1d7807 */ /* 0x000fe20002000000 */
[----:B------:R-:W0:Y:S01]  /*3970*/  @P0 LDC.64 R26, c[0x0][0x228] ;  /* 0x00008a00ff1a0b82 */ /* 0x000e220000000a00 */
[----:B------:R-:W-:Y:S02]  /*3980*/  SEL R30, RZ, 0x100, P3 ;  /* 0x00000100ff1e7807 */ /* 0x000fe40001800000 */
[----:B------:R-:W-:Y:S02]  /*3990*/  ISETP.NE.AND P6, PT, R34, RZ, PT ;  /* 0x000000ff2200720c */ /* 0x000fe40003fc5270 */
[----:B------:R-:W-:Y:S02]  /*39a0*/  LEA R36, P3, R101, UR12, 0x4 ;  /* 0x0000000c65247c11 */ /* 0x000fe4000f8620ff */
[----:B------:R-:W-:Y:S01]  /*39b0*/  IADD3 R29, R30, R28, R29 ;  /* 0x0000001c1e1d7210 */ /* 0x000fe20007ffe01d */
[----:B------:R-:W1:Y:S01]  /*39c0*/  @P1 LDC.64 R24, c[0x0][0x230] ;  /* 0x00008c00ff181b82 */ /* 0x000e620000000a00 */
[----:B------:R-:W-:-:S02]  /*39d0*/  SEL R30, RZ, 0x1, P6 ;  /* 0x00000001ff1e7807 */ /* 0x000fc40003000000 */
[----:B------:R-:W-:Y:S02]  /*39e0*/  LEA.HI.X R37, R101, UR13, RZ, 0x4, P3 ;  /* 0x0000000d65257c11 */ /* 0x000fe400098f24ff */
[----:B------:R-:W-:Y:S01]  /*39f0*/  SHF.R.U32.HI R55, RZ, 0x1e, R101 ;  /* 0x0000001eff377819 */ /* 0x000fe20000011665 */
[----:B------:R-:W-:Y:S01]  /*3a00*/  IMAD.IADD R39, R29, 0x1, R30 ;  /* 0x000000011d277824 */ /* 0x000fe200078e021e */
[----:B------:R-:W-:Y:S01]  /*3a10*/  IADD3 R28, P3, R54, UR14, RZ ;  /* 0x0000000e361c7c10 */ /* 0x000fe2000ff7e0ff */
[----:B------:R2:W-:Y:S01]  /*3a20*/  STG.E.128 desc[UR4][R36.64], R40 ;  /* 0x0000002824007986 */ /* 0x0005e2000c101d04 */
[----:B------:R-:W-:Y:S02]  /*3a30*/  IADD3 R102, R101, 0x80, RZ ;  /* 0x0000008065667810 */ /* 0x000fe40007ffe0ff */
[----:B------:R-:W-:-:S03]  /*3a40*/  IADD3.X R29, R55, UR15, RZ, P3, !PT ;  /* 0x0000000f371d7c10 */ /* 0x000fc60009ffe4ff */
[C---:B------:R-:W-:Y:S02]  /*3a50*/  IMAD.WIDE.U32 R30, R102.reuse, 0x10, R52 ;  /* 0x00000010661e7825 */ /* 0x040fe400078e0034 */
[----:B------:R2:W-:Y:S02]  /*3a60*/  STG.E desc[UR4][R28.64], R39 ;  /* 0x000000271c007986 */ /* 0x0005e4000c101904 */
[----:B0-----:R-:W-:-:S04]  /*3a70*/  @P0 IMAD.WIDE.U32 R32, R102, 0x10, R26 ;  /* 0x0000001066200825 */ /* 0x001fc800078e001a */
[----:B-1----:R-:W-:Y:S01]  /*3a80*/  @P1 IMAD.WIDE.U32 R34, R102, 0x10, R24 ;  /* 0x0000001066221825 */ /* 0x002fe200078e0018 */
[----:B--2---:R-:W-:Y:S06]  /*3a90*/  @!P0 BRA `(.L_x_18002) ;  /* 0x00000000002c8947 */ /* 0x004fec0003800000 */
        /* <DEDUP_REMOVED lines=11> */
.L_x_18002:
[----:B------:R1:W5:Y:S04]  /*3b50*/  @P0 LDG.E.128 R44, desc[UR4][R32.64] ;  /* 0x00000004202c0981 */ /* 0x000368000c1e1d00 */
[----:B------:R1:W5:Y:S04]  /*3b60*/  @P1 LDG.E.128 R48, desc[UR4][R34.64] ;  /* 0x0000000422301981 */ /* 0x000368000c1e1d00 */
[----:B0-----:R1:W5:Y:S01]  /*3b70*/  LDG.E.128 R24, desc[UR4][R30.64] ;  /* 0x000000041e187981 */ /* 0x001362000c1e1d00 */
[----:B------:R-:W-:Y:S01]  /*3b80*/  ISETP.NE.AND P3, PT, R38, 0x1, PT ;  /* 0x000000012600780c */ /* 0x000fe20003f65270 */
[----:B------:R-:W-:Y:S01]  /*3b90*/  BSSY B0, `(.L_x_18003) ;  /* 0x000000d000007945 */ /* 0x000fe20003800000 */
[----:B------:R-:W-:-:S02]  /*3ba0*/  LOP3.LUT R99, R0, 0x7f, RZ, 0xc0, !PT ;  /* 0x0000007f00637812 */ /* 0x000fc400078ec0ff */
[----:B------:R-:W-:-:S09]  /*3bb0*/  IADD3 R28, R38, 0x1, RZ ;  /* 0x00000001261c7810 */ /* 0x000fd20007ffe0ff */
        /* <DEDUP_REMOVED lines=9> */
.L_x_18004:
[----:B------:R-:W-:-:S07]  /*3c50*/  IMAD.MOV.U32 R36, RZ, RZ, R22 ;  /* 0x000000ffff247224 */ /* 0x000fce00078e0016 */
.L_x_18005:
[----:B------:R-:W-:Y:S05]  /*3c60*/  BSYNC B0 ;  /* 0x0000000000007941 */ /* 0x000fea0003800000 */
.L_x_18003:
        /* <DEDUP_REMOVED lines=16> */
.L_x_18009:
[----:B------:R-:W-:Y:S05]  /*3d70*/  BSYNC B1 ;  /* 0x0000000000017941 */ /* 0x000fea0003800000 */
.L_x_18008:
        /* <DEDUP_REMOVED lines=44> */
.L_x_18007:
[----:B------:R-:W-:Y:S05]  /*4040*/  BSYNC B0 ;  /* 0x0000000000007941 */ /* 0x000fea0003800000 */
.L_x_18006:
        /* <DEDUP_REMOVED lines=12> */
.L_x_18010:
        /* <DEDUP_REMOVED lines=12> */
.L_x_18013:
[----:B------:R-:W-:-:S07]  /*41d0*/  MOV R24, R22 ;  /* 0x0000001600187202 */ /* 0x000fce0000000f00 */
.L_x_18014:
[----:B------:R-:W-:Y:S05]  /*41e0*/  BSYNC B0 ;  /* 0x0000000000007941 */ /* 0x000fea0003800000 */
.L_x_18012:
        /* <DEDUP_REMOVED lines=16> */
.L_x_18018:
[----:B------:R-:W-:Y:S05]  /*42f0*/  BSYNC B1 ;  /* 0x0000000000017941 */ /* 0x000fea0003800000 */
.L_x_18017:
        /* <DEDUP_REMOVED lines=44> */
.L_x_18016:
[----:B------:R-:W-:Y:S05]  /*45c0*/  BSYNC B0 ;  /* 0x0000000000007941 */ /* 0x000fea0003800000 */
.L_x_18015:
        /* <DEDUP_REMOVED lines=8> */
.L_x_18011:
        /* <DEDUP_REMOVED lines=12> */
.L_x_18020:
[----:B------:R-:W-:-:S07]  /*4710*/  MOV R24, R22 ;  /* 0x0000001600187202 */ /* 0x000fce0000000f00 */
.L_x_18021:
[----:B------:R-:W-:Y:S05]  /*4720*/  BSYNC B0 ;  /* 0x0000000000007941 */ /* 0x000fea0003800000 */
.L_x_18019:
        /* <DEDUP_REMOVED lines=16> */
.L_x_18025:
[----:B------:R-:W-:Y:S05]  /*4830*/  BSYNC B1 ;  /* 0x0000000000017941 */ /* 0x000fea0003800000 */
.L_x_18024:
        /* <DEDUP_REMOVED lines=44> */
.L_x_18023:
[----:B------:R-:W-:Y:S05]  /*4b00*/  BSYNC B0 ;  /* 0x0000000000007941 */ /* 0x000fea0003800000 */
.L_x_18022:
        /* <DEDUP_REMOVED lines=11> */
.L_x_18026:
        /* <DEDUP_REMOVED lines=12> */
.L_x_18029:
[----:B------:R-:W-:-:S07]  /*4c80*/  IMAD.MOV.U32 R35, RZ, RZ, R22 ;  /* 0x000000ffff237224 */ /* 0x000fce00078e0016 */
.L_x_18030:
[----:B------:R-:W-:Y:S05]  /*4c90*/  BSYNC B0 ;  /* 0x0000000000007941 */ /* 0x000fea0003800000 */
.L_x_18028:
        /* <DEDUP_REMOVED lines=16> */
.L_x_18034:
[----:B------:R-:W-:Y:S05]  /*4da0*/  BSYNC B1 ;  /* 0x0000000000017941 */ /* 0x000fea0003800000 */
.L_x_18033:
        /* <DEDUP_REMOVED lines=44> */
.L_x_18032:
[----:B------:R-:W-:Y:S05]  /*5070*/  BSYNC B0 ;  /* 0x0000000000007941 */ /* 0x000fea0003800000 */
.L_x_18031:
        /* <DEDUP_REMOVED lines=8> */
.L_x_18027:
        /* <DEDUP_REMOVED lines=12> */
.L_x_18036:
[----:B------:R-:W-:-:S07]  /*51c0*/  IMAD.MOV.U32 R35, RZ, RZ, R22 ;  /* 0x000000ffff237224 */ /* 0x000fce00078e0016 */
.L_x_18037:
[----:B------:R-:W-:Y:S05]  /*51d0*/  BSYNC B0 ;  /* 0x0000000000007941 */ /* 0x000fea0003800000 */
.L_x_18035:
        /* <DEDUP_REMOVED lines=16> */
.L_x_18041:
[----:B------:R-:W-:Y:S05]  /*52e0*/  BSYNC B1 ;  /* 0x0000000000017941 */ /* 0x000fea0003800000 */
.L_x_18040:
        /* <DEDUP_REMOVED lines=44> */
.L_x_18039:
[----:B------:R-:W-:Y:S05]  /*55b0*/  BSYNC B0 ;  /* 0x0000000000007941 */ /* 0x000fea0003800000 */
.L_x_18038:
        /* <DEDUP_REMOVED lines=11> */
.L_x_18042:
        /* <DEDUP_REMOVED lines=12> */
.L_x_18045:
[----:B------:R-:W-:-:S07]  /*5730*/  IMAD.MOV.U32 R26, RZ, RZ, R22 ;  /* 0x000000ffff1a7224 */ /* 0x000fce00078e0016 */
.L_x_18046:
[----:B------:R-:W-:Y:S05]  /*5740*/  BSYNC B0 ;  /* 0x0000000000007941 */ /* 0x000fea0003800000 */
.L_x_18044:
        /* <DEDUP_REMOVED lines=16> */
.L_x_18050:
[----:B------:R-:W-:Y:S05]  /*5850*/  BSYNC B1 ;  /* 0x0000000000017941 */ /* 0x000fea0003800000 */
.L_x_18049:
        /* <DEDUP_REMOVED lines=44> */
.L_x_18048:
[----:B------:R-:W-:Y:S05]  /*5b20*/  BSYNC B0 ;  /* 0x0000000000007941 */ /* 0x000fea0003800000 */
.L_x_18047:
        /* <DEDUP_REMOVED lines=8> */
.L_x_18043:
        /* <DEDUP_REMOVED lines=12> */
.L_x_18052:
[----:B------:R-:W-:-:S07]  /*5c70*/  MOV R26, R22 ;  /* 0x00000016001a7202 */ /* 0x000fce0000000f00 */
.L_x_18053:
[----:B------:R-:W-:Y:S05]  /*5c80*/  BSYNC B0 ;  /* 0x0000000000007941 */ /* 0x000fea0003800000 */
.L_x_18051:
        /* <DEDUP_REMOVED lines=16> */
.L_x_18057:
[----:B------:R-:W-:Y:S05]  /*5d90*/  BSYNC B1 ;  /* 0x0000000000017941 */ /* 0x000fea0003800000 */
.L_x_18056:
        /* <DEDUP_REMOVED lines=44> */
.L_x_18055:
[----:B------:R-:W-:Y:S05]  /*6060*/  BSYNC B0 ;  /* 0x0000000000007941 */ /* 0x000fea0003800000 */
.L_x_18054:
        /* <DEDUP_REMOVED lines=11> */
.L_x_18058:
        /* <DEDUP_REMOVED lines=12> */
.L_x_18061:
[----:B------:R-:W-:-:S07]  /*61e0*/  IMAD.MOV.U32 R32, RZ, RZ, R22 ;  /* 0x000000ffff207224 */ /* 0x000fce00078e0016 */
.L_x_18062:
[----:B------:R-:W-:Y:S05]  /*61f0*/  BSYNC B0 ;  /* 0x0000000000007941 */ /* 0x000fea0003800000 */
.L_x_18060:
        /* <DEDUP_REMOVED lines=18> */
.L_x_18066:
[----:B------:R-:W-:Y:S05]  /*6320*/  BSYNC B1 ;  /* 0x0000000000017941 */ /* 0x000fea0003800000 */
.L_x_18065:
        /* <DEDUP_REMOVED lines=44> */
.L_x_18064:
[----:B------:R-:W-:Y:S05]  /*65f0*/  BSYNC B0 ;  /* 0x0000000000007941 */ /* 0x000fea0003800000 */
.L_x_18063:
        /* <DEDUP_REMOVED lines=8> */
.L_x_18059:
        /* <DEDUP_REMOVED lines=21> */
[----:B------:R-:W-:Y:S02]  /*67d0*/  SHF.L.U32 R27, R2, 0x10, RZ ;  /* 0x00000010021b7819 */ /* 0x000fe400000006ff */
[----:B------:R-:W-:Y:S02]  /*67e0*/  LOP3.LUT R26, R69, 0xffff, RZ, 0xc0, !PT ;  /* 0x0000ffff451a7812 */ /* 0x000fe400078ec0ff */
[----:B------:R-:W-:Y:S02]  /*67f0*/  LOP3.LUT R27, R27, 0xff0000, RZ, 0xc0, !PT ;  /* 0x00ff00001b1b7812 */ /* 0x000fe400078ec0ff */
[----:B------:R-:W-:-:S03]  /*6800*/  LOP3.LUT R31, R77, 0xff, RZ, 0xc0, !PT ;  /* 0x000000ff4d1f7812 */ /* 0x000fc600078ec0ff */
[----:B------:R-:W-:Y:S01]  /*6810*/  IMAD R26, R26, 0x1000000, R27 ;  /* 0x010000001a1a7824 */ /* 0x000fe200078e021b */
[----:B------:R-:W-:-:S04]  /*6820*/  LOP3.LUT R27, R76, 0xff, RZ, 0xc0, !PT ;  /* 0x000000ff4c1b7812 */ /* 0x000fc800078ec0ff */
[----:B------:R-:W-:-:S05]  /*6830*/  LEA R26, R31, R26, 0x8 ;  /* 0x0000001a1f1a7211 */ /* 0x000fca00078e40ff */
[----:B------:R-:W-:Y:S02]  /*6840*/  IMAD.IADD R27, R26, 0x1, R27 ;  /* 0x000000011a1b7824 */ /* 0x000fe400078e021b */
[----:B0-----:R-:W-:-:S05]  /*6850*/  IMAD.WIDE.U32 R24, R102, 0x4, R24 ;  /* 0x0000000466187825 */ /* 0x001fca00078e0018 */
[----:B------:R0:W-:Y:S02]  /*6860*/  STG.E desc[UR4][R24.64], R27 ;  /* 0x0000001b18007986 */ /* 0x0001e4000c101904 */
.L_x_18067:
        /* <DEDUP_REMOVED lines=15> */
.L_x_18069:
[----:B------:R-:W-:-:S07]  /*6960*/  MOV R54, R22 ;  /* 0x0000001600367202 */ /* 0x000fce0000000f00 */
.L_x_18070:
[----:B------:R-:W-:Y:S05]  /*6970*/  BSYNC B0 ;  /* 0x0000000000007941 */ /* 0x000fea0003800000 */
.L_x_18068:
        /* <DEDUP_REMOVED lines=16> */
.L_x_18074:
[----:B------:R-:W-:Y:S05]  /*6a80*/  BSYNC B1 ;  /* 0x0000000000017941 */ /* 0x000fea0003800000 */
.L_x_18073:
        /* <DEDUP_REMOVED lines=44> */
.L_x_18072:
[----:B------:R-:W-:Y:S05]  /*6d50*/  BSYNC B0 ;  /* 0x0000000000007941 */ /* 0x000fea0003800000 */
.L_x_18071:
[----:B------:R-:W-:Y:S01]  /*6d60*/  I2FP.F32.U32 R28, R54 ;  /* 0x00000036001c7245 */ /* 0x000fe20000201000 */
[----:B-----5:R-:W-:-:S04]  /*6d70*/  FMUL.FTZ R24, R24, R79 ;  /* 0x0000004f18187220 */ /* 0x020fc80000410000 */
[----:B------:R-:W-:-:S05]  /*6d80*/  FFMA.FTZ R29, R28, R81, 1.1641532182693481445e-10 ;  /* 0x2f0000001c1d7423 */ /* 0x000fca0000010051 */
        /* <DEDUP_REMOVED lines=9> */
.L_x_18075:
        /* <DEDUP_REMOVED lines=12> */
.L_x_18078:
[----:B------:R-:W-:-:S07]  /*6ee0*/  IMAD.MOV.U32 R24, RZ, RZ, R22 ;  /* 0x000000ffff187224 */ /* 0x000fce00078e0016 */
.L_x_18079:
[----:B------:R-:W-:Y:S05]  /*6ef0*/  BSYNC B0 ;  /* 0x0000000000007941 */ /* 0x000fea0003800000 */
.L_x_18077:
        /* <DEDUP_REMOVED lines=16> */
.L_x_18083:
[----:B------:R-:W-:Y:S05]  /*7000*/  BSYNC B1 ;  /* 0x0000000000017941 */ /* 0x000fea0003800000 */
.L_x_18082:
        /* <DEDUP_REMOVED lines=44> */
.L_x_18081:
[----:B------:R-:W-:Y:S05]  /*72d0*/  BSYNC B0 ;  /* 0x0000000000007941 */ /* 0x000fea0003800000 */
.L_x_18080:
        /* <DEDUP_REMOVED lines=8> */
.L_x_18076:
        /* <DEDUP_REMOVED lines=12> */
.L_x_18085:
[----:B------:R-:W-:-:S07]  /*7420*/  MOV R24, R22 ;  /* 0x0000001600187202 */ /* 0x000fce0000000f00 */
.L_x_18086:
[----:B------:R-:W-:Y:S05]  /*7430*/  BSYNC B0 ;  /* 0x0000000000007941 */ /* 0x000fea0003800000 */
.L_x_18084:
        /* <DEDUP_REMOVED lines=16> */
.L_x_18090:
[----:B------:R-:W-:Y:S05]  /*7540*/  BSYNC B1 ;  /* 0x0000000000017941 */ /* 0x000fea0003800000 */
.L_x_18089:
        /* <DEDUP_REMOVED lines=44> */
.L_x_18088:
[----:B------:R-:W-:Y:S05]  /*7810*/  BSYNC B0 ;  /* 0x0000000000007941 */ /* 0x000fea0003800000 */
.L_x_18087:
        /* <DEDUP_REMOVED lines=11> */
.L_x_18091:
        /* <DEDUP_REMOVED lines=12> */
.L_x_18094:
[----:B------:R-:W-:-:S07]  /*7990*/  IMAD.MOV.U32 R54, RZ, RZ, R22 ;  /* 0x000000ffff367224 */ /* 0x000fce00078e0016 */
.L_x_18095:
[----:B------:R-:W-:Y:S05]  /*79a0*/  BSYNC B0 ;  /* 0x0000000000007941 */ /* 0x000fea0003800000 */
.L_x_18093:
        /* <DEDUP_REMOVED lines=16> */
.L_x_18099:
[----:B------:R-:W-:Y:S05]  /*7ab0*/  BSYNC B1 ;  /* 0x0000000000017941 */ /* 0x000fea0003800000 */
.L_x_18098:
        /* <DEDUP_REMOVED lines=44> */
.L_x_18097:
[----:B------:R-:W-:Y:S05]  /*7d80*/  BSYNC B0 ;  /* 0x0000000000007941 */ /* 0x000fea0003800000 */
.L_x_18096:
        /* <DEDUP_REMOVED lines=8> */
.L_x_18092:
        /* <DEDUP_REMOVED lines=12> */
.L_x_18101:
[----:B------:R-:W-:-:S07]  /*7ed0*/  MOV R54, R22 ;  /* 0x0000001600367202 */ /* 0x000fce0000000f00 */
.L_x_18102:
[----:B------:R-:W-:Y:S05]  /*7ee0*/  BSYNC B0 ;  /* 0x0000000000007941 */ /* 0x000fea0003800000 */
.L_x_18100:
        /* <DEDUP_REMOVED lines=16> */
.L_x_18106:
[----:B------:R-:W-:Y:S05]  /*7ff0*/  BSYNC B1 ;  /* 0x0000000000017941 */ /* 0x000fea0003800000 */
.L_x_18105:
        /* <DEDUP_REMOVED lines=44> */
.L_x_18104:
[----:B------:R-:W-:Y:S05]  /*82c0*/  BSYNC B0 ;  /* 0x0000000000007941 */ /* 0x000fea0003800000 */
.L_x_18103:
        /* <DEDUP_REMOVED lines=11> */
.L_x_18107:
        /* <DEDUP_REMOVED lines=12> */
.L_x_18110:
[----:B------:R-:W-:-:S07]  /*8440*/  IMAD.MOV.U32 R26, RZ, RZ, R22 ;  /* 0x000000ffff1a7224 */ /* 0x000fce00078e0016 */
.L_x_18111:
[----:B------:R-:W-:Y:S05]  /*8450*/  BSYNC B0 ;  /* 0x0000000000007941 */ /* 0x000fea0003800000 */
.L_x_18109:
        /* <DEDUP_REMOVED lines=16> */
.L_x_18115:
[----:B------:R-:W-:Y:S05]  /*8560*/  BSYNC B1 ;  /* 0x0000000000017941 */ /* 0x000fea0003800000 */
.L_x_18114:
        /* <DEDUP_REMOVED lines=44> */
.L_x_18113:
[----:B------:R-:W-:Y:S05]  /*8830*/  BSYNC B0 ;  /* 0x0000000000007941 */ /* 0x000fea0003800000 */
.L_x_18112:
        /* <DEDUP_REMOVED lines=8> */
.L_x_18108:
        /* <DEDUP_REMOVED lines=12> */
.L_x_18117:
[----:B------:R-:W-:-:S07]  /*8980*/  MOV R26, R22 ;  /* 0x00000016001a7202 */ /* 0x000fce0000000f00 */
.L_x_18118:
[----:B------:R-:W-:Y:S05]  /*8990*/  BSYNC B0 ;  /* 0x0000000000007941 */ /* 0x000fea0003800000 */
.L_x_18116:
        /* <DEDUP_REMOVED lines=16> */
.L_x_18122:
[----:B------:R-:W-:Y:S05]  /*8aa0*/  BSYNC B1 ;  /* 0x0000000000017941 */ /* 0x000fea0003800000 */
.L_x_18121:
        /* <DEDUP_REMOVED lines=44> */
.L_x_18120:
[----:B------:R-:W-:Y:S05]  /*8d70*/  BSYNC B0 ;  /* 0x0000000000007941 */ /* 0x000fea0003800000 */
.L_x_18119:
        /* <DEDUP_REMOVED lines=11> */
.L_x_18123:
        /* <DEDUP_REMOVED lines=12> */
.L_x_18126:
[----:B------:R-:W-:-:S07]  /*8ef0*/  IMAD.MOV.U32 R54, RZ, RZ, R22 ;  /* 0x000000ffff367224 */ /* 0x000fce00078e0016 */
.L_x_18127:
[----:B------:R-:W-:Y:S05]  /*8f00*/  BSYNC B0 ;  /* 0x0000000000007941 */ /* 0x000fea0003800000 */
.L_x_18125:
        /* <DEDUP_REMOVED lines=18> */
.L_x_18131:
[----:B------:R-:W-:Y:S05]  /*9030*/  BSYNC B1 ;  /* 0x0000000000017941 */ /* 0x000fea0003800000 */
.L_x_18130:
        /* <DEDUP_REMOVED lines=44> */
.L_x_18129:
[----:B------:R-:W-:Y:S05]  /*9300*/  BSYNC B0 ;  /* 0x0000000000007941 */ /* 0x000fea0003800000 */
.L_x_18128:
        /* <DEDUP_REMOVED lines=8> */
.L_x_18124:
[----:B------:R-:W-:Y:S01]  /*9390*/  SEL R28, RZ, 0x1000000, P5 ;  /* 0x01000000ff1c7807 */ /* 0x000fe20002800000 */
[C---:B------:R-:W-:Y:S01]  /*93a0*/  IMAD.WIDE.U32 R112, R103.reuse, 0x10, R110 ;  /* 0x0000001067707825 */ /* 0x040fe200078e006e */
[----:B------:R-:W-:Y:S01]  /*93b0*/  SEL R29, RZ, 0x10000, P4 ;  /* 0x00010000ff1d7807 */ /* 0x000fe20002000000 */
[----:B------:R-:W0:Y:S01]  /*93c0*/  @P0 LDC.64 R26, c[0x0][0x228] ;  /* 0x00008a00ff1a0b82 */ /* 0x000e220000000a00 */
[----:B------:R-:W-:Y:S02]  /*93d0*/  SEL R30, RZ, 0x100, P3 ;  /* 0x00000100ff1e7807 */ /* 0x000fe40001800000 */
[----:B------:R-:W-:Y:S01]  /*93e0*/  ISETP.NE.AND P6, PT, R100, RZ, PT ;  /* 0x000000ff6400720c */ /* 0x000fe20003fc5270 */
[----:B------:R1:W-:Y:S01]  /*93f0*/  STG.E.128 desc[UR4][R112.64], R32 ;  /* 0x0000002070007986 */ /* 0x0003e2000c101d04 */
[----:B------:R-:W-:Y:S01]  /*9400*/  IADD3 R28, R30, R28, R29 ;  /* 0x0000001c1e1c7210 */ /* 0x000fe20007ffe01d */
[----:B------:R-:W-:Y:S01]  /*9410*/  IMAD.WIDE.U32 R30, R103, 0x4, R108 ;  /* 0x00000004671e7825 */ /* 0x000fe200078e006c */
[----:B------:R-:W-:Y:S01]  /*9420*/  SEL R29, RZ, 0x1, P6 ;  /* 0x00000001ff1d7807 */ /* 0x000fe20003000000 */
[----:B------:R-:W2:Y:S01]  /*9430*/  @P1 LDC.64 R24, c[0x0][0x230] ;  /* 0x00008c00ff181b82 */ /* 0x000ea20000000a00 */
[----:B------:R-:W-:-:S03]  /*9440*/  IADD3 R104, R101, 0x180, RZ ;  /* 0x0000018065687810 */ /* 0x000fc60007ffe0ff */
[----:B------:R-:W-:Y:S02]  /*9450*/  IMAD.IADD R115, R28, 0x1, R29 ;  /* 0x000000011c737824 */ /* 0x000fe400078e021d */
[----:B------:R-:W-:-:S03]  /*9460*/  IMAD.WIDE.U32 R28, R104, 0x10, R52 ;  /* 0x00000010681c7825 */ /* 0x000fc600078e0034 */
[----:B------:R1:W-:Y:S01]  /*9470*/  STG.E desc[UR4][R30.64], R115 ;  /* 0x000000731e007986 */ /* 0x0003e2000c101904 */
[----:B0-----:R-:W-:-:S04]  /*9480*/  @P0 IMAD.WIDE.U32 R54, R104, 0x10, R26 ;  /* 0x0000001068360825 */ /* 0x001fc800078e001a */
[----:B--2---:R-:W-:Y:S01]  /*9490*/  @P1 IMAD.WIDE.U32 R106, R104, 0x10, R24 ;  /* 0x00000010686a1825 */ /* 0x004fe200078e0018 */
[----:B-1----:R-:W-:Y:S06]  /*94a0*/  @!P0 BRA `(.L_x_18132) ;  /* 0x00000000002c8947 */ /* 0x002fec0003800000 */
        /* <DEDUP_REMOVED lines=11> */
.L_x_18132:
        /* <DEDUP_REMOVED lines=15> */
.L_x_18134:
[----:B------:R-:W-:-:S07]  /*9650*/  MOV R100, R22 ;  /* 0x0000001600647202 */ /* 0x000fce0000000f00 */
.L_x_18135:
[----:B------:R-:W-:Y:S05]  /*9660*/  BSYNC B0 ;  /* 0x0000000000007941 */ /* 0x000fea0003800000 */
.L_x_18133:
        /* <DEDUP_REMOVED lines=16> */
.L_x_18139:
[----:B------:R-:W-:Y:S05]  /*9770*/  BSYNC B1 ;  /* 0x0000000000017941 */ /* 0x000fea0003800000 */
.L_x_18138:
        /* <DEDUP_REMOVED lines=44> */
.L_x_18137:
[----:B------:R-:W-:Y:S05]  /*9a40*/  BSYNC B0 ;  /* 0x0000000000007941 */ /* 0x000fea0003800000 */
.L_x_18136:
        /* <DEDUP_REMOVED lines=12> */
.L_x_18140:
        /* <DEDUP_REMOVED lines=12> */
.L_x_18143:
[----:B------:R-:W-:-:S07]  /*9bd0*/  IMAD.MOV.U32 R24, RZ, RZ, R22 ;  /* 0x000000ffff187224 */ /* 0x000fce00078e0016 */
.L_x_18144:
[----:B------:R-:W-:Y:S05]  /*9be0*/  BSYNC B0 ;  /* 0x0000000000007941 */ /* 0x000fea0003800000 */
.L_x_18142:
        /* <DEDUP_REMOVED lines=16> */
.L_x_18148:
[----:B------:R-:W-:Y:S05]  /*9cf0*/  BSYNC B1 ;  /* 0x0000000000017941 */ /* 0x000fea0003800000 */
.L_x_18147:
        /* <DEDUP_REMOVED lines=44> */
.L_x_18146:
[----:B------:R-:W-:Y:S05]  /*9fc0*/  BSYNC B0 ;  /* 0x0000000000007941 */ /* 0x000fea0003800000 */
.L_x_18145:
        /* <DEDUP_REMOVED lines=8> */
.L_x_18141:
        /* <DEDUP_REMOVED lines=12> */
.L_x_18150:
[----:B------:R-:W-:-:S07]  /*a110*/  MOV R24, R22 ;  /* 0x0000001600187202 */ /* 0x000fce0000000f00 */
.L_x_18151:
[----:B------:R-:W-:Y:S05]  /*a120*/  BSYNC B0 ;  /* 0x0000000000007941 */ /* 0x000fea0003800000 */
.L_x_18149:
        /* <DEDUP_REMOVED lines=16> */
.L_x_18155:
[----:B------:R-:W-:Y:S05]  /*a230*/  BSYNC B1 ;  /* 0x0000000000017941 */ /* 0x000fea0003800000 */
.L_x_18154:
        /* <DEDUP_REMOVED lines=44> */
.L_x_18153:
[----:B------:R-:W-:Y:S05]  /*a500*/  BSYNC B0 ;  /* 0x0000000000007941 */ /* 0x000fea0003800000 */
.L_x_18152:
        /* <DEDUP_REMOVED lines=11> */
.L_x_18156:
        /* <DEDUP_REMOVED lines=12> */
.L_x_18159:
[----:B------:R-:W-:-:S07]  /*a680*/  IMAD.MOV.U32 R77, RZ, RZ, R22 ;  /* 0x000000ffff4d7224 */ /* 0x000fce00078e0016 */
.L_x_18160:
[----:B------:R-:W-:Y:S05]  /*a690*/  BSYNC B0 ;  /* 0x0000000000007941 */ /* 0x000fea0003800000 */
.L_x_18158:
        /* <DEDUP_REMOVED lines=16> */
.L_x_18164:
[----:B------:R-:W-:Y:S05]  /*a7a0*/  BSYNC B1 ;  /* 0x0000000000017941 */ /* 0x000fea0003800000 */
.L_x_18163:
        /* <DEDUP_REMOVED lines=44> */
.L_x_18162:
[----:B------:R-:W-:Y:S05]  /*aa70*/  BSYNC B0 ;  /* 0x0000000000007941 */ /* 0x000fea0003800000 */
.L_x_18161:
        /* <DEDUP_REMOVED lines=8> */
.L_x_18157:
        /* <DEDUP_REMOVED lines=12> */
.L_x_18166:
[----:B------:R-:W-:-:S07]  /*abc0*/  MOV R100, R22 ;  /* 0x0000001600647202 */ /* 0x000fce0000000f00 */
.L_x_18167:
[----:B------:R-:W-:Y:S05]  /*abd0*/  BSYNC B0 ;  /* 0x0000000000007941 */ /* 0x000fea0003800000 */
.L_x_18165:
        /* <DEDUP_REMOVED lines=16> */
.L_x_18171:
[----:B------:R-:W-:Y:S05]  /*ace0*/  BSYNC B1 ;  /* 0x0000000000017941 */ /* 0x000fea0003800000 */
.L_x_18170:
        /* <DEDUP_REMOVED lines=44> */
.L_x_18169:
[----:B------:R-:W-:Y:S05]  /*afb0*/  BSYNC B0 ;  /* 0x0000000000007941 */ /* 0x000fea0003800000 */
.L_x_18168:
        /* <DEDUP_REMOVED lines=11> */
.L_x_18172:
        /* <DEDUP_REMOVED lines=12> */
.L_x_18175:
[----:B------:R-:W-:-:S07]  /*b130*/  IMAD.MOV.U32 R26, RZ, RZ, R22 ;  /* 0x000000ffff1a7224 */ /* 0x000fce00078e0016 */
.L_x_18176:
[----:B------:R-:W-:Y:S05]  /*b140*/  BSYNC B0 ;  /* 0x0000000000007941 */ /* 0x000fea0003800000 */
.L_x_18174:
        /* <DEDUP_REMOVED lines=16> */
.L_x_18180:
[----:B------:R-:W-:Y:S05]  /*b250*/  BSYNC B1 ;  /* 0x0000000000017941 */ /* 0x000fea0003800000 */
.L_x_18179:
        /* <DEDUP_REMOVED lines=44> */
.L_x_18178:
[----:B------:R-:W-:Y:S05]  /*b520*/  BSYNC B0 ;  /* 0x0000000000007941 */ /* 0x000fea0003800000 */
.L_x_18177:
        /* <DEDUP_REMOVED lines=8> */
.L_x_18173:
        /* <DEDUP_REMOVED lines=12> */
.L_x_18182:
[----:B------:R-:W-:-:S07]  /*b670*/  MOV R26, R22 ;  /* 0x00000016001a7202 */ /* 0x000fce0000000f00 */
.L_x_18183:
[----:B------:R-:W-:Y:S05]  /*b680*/  BSYNC B0 ;  /* 0x0000000000007941 */ /* 0x000fea0003800000 */
.L_x_18181:
        /* <DEDUP_REMOVED lines=16> */
.L_x_18187:
[----:B------:R-:W-:Y:S05]  /*b790*/  BSYNC B1 ;  /* 0x0000000000017941 */ /* 0x000fea0003800000 */
.L_x_18186:
        /* <DEDUP_REMOVED lines=44> */
.L_x_18185:
[----:B------:R-:W-:Y:S05]  /*ba60*/  BSYNC B0 ;  /* 0x0000000000007941 */ /* 0x000fea0003800000 */
.L_x_18184:
        /* <DEDUP_REMOVED lines=11> */
.L_x_18188:
        /* <DEDUP_REMOVED lines=12> */
.L_x_18191:
[----:B------:R-:W-:-:S07]  /*bbe0*/  IMAD.MOV.U32 R69, RZ, RZ, R22 ;  /* 0x000000ffff457224 */ /* 0x000fce00078e0016 */
.L_x_18192:
[----:B------:R-:W-:Y:S05]  /*bbf0*/  BSYNC B0 ;  /* 0x0000000000007941 */ /* 0x000fea0003800000 */
.L_x_18190:
        /* <DEDUP_REMOVED lines=18> */
.L_x_18196:
[----:B------:R-:W-:Y:S05]  /*bd20*/  BSYNC B1 ;  /* 0x0000000000017941 */ /* 0x000fea0003800000 */
.L_x_18195:
        /* <DEDUP_REMOVED lines=44> */
.L_x_18194:
[----:B------:R-:W-:Y:S05]  /*bff0*/  BSYNC B0 ;  /* 0x0000000000007941 */ /* 0x000fea0003800000 */
.L_x_18193:
        /* <DEDUP_REMOVED lines=8> */
.L_x_18189:
[----:B------:R-:W-:Y:S01]  /*c080*/  ISETP.NE.AND P6, PT, R105, RZ, PT ;  /* 0x000000ff6900720c */ /* 0x000fe20003fc5270 */
[C---:B------:R-:W-:Y:S01]  /*c090*/  IMAD.WIDE.U32 R116, R104.reuse, 0x10, R110 ;  /* 0x0000001068747825 */ /* 0x040fe200078e006e */
[----:B------:R-:W-:Y:S01]  /*c0a0*/  SEL R54, RZ, 0x1000000, P5 ;  /* 0x01000000ff367807 */ /* 0x000fe20002800000 */
[----:B------:R-:W0:Y:S01]  /*c0b0*/  @P0 LDC.64 R26, c[0x0][0x228] ;  /* 0x00008a00ff1a0b82 */ /* 0x000e220000000a00 */
[----:B------:R-:W-:Y:S01]  /*c0c0*/  SEL R55, RZ, 0x10000, P4 ;  /* 0x00010000ff377807 */ /* 0x000fe20002000000 */
[----:B------:R-:W-:Y:S01]  /*c0d0*/  IMAD.WIDE.U32 R106, R104, 0x4, R108 ;  /* 0x00000004686a7825 */ /* 0x000fe200078e006c */
[----:B------:R-:W-:Y:S01]  /*c0e0*/  SEL R105, RZ, 0x100, P3 ;  /* 0x00000100ff697807 */ /* 0x000fe20001800000 */
[----:B------:R1:W-:Y:S03]  /*c0f0*/  STG.E.128 desc[UR4][R116.64], R28 ;  /* 0x0000001c74007986 */ /* 0x0003e6000c101d04 */
[----:B------:R-:W-:Y:S01]  /*c100*/  IADD3 R54, R105, R54, R55 ;  /* 0x0000003669367210 */ /* 0x000fe20007ffe037 */
[----:B------:R-:W2:Y:S01]  /*c110*/  @P1 LDC.64 R24, c[0x0][0x230] ;  /* 0x00008c00ff181b82 */ /* 0x000ea20000000a00 */
[----:B------:R-:W-:-:S02]  /*c120*/  SEL R55, RZ, 0x1, P6 ;  /* 0x00000001ff377807 */ /* 0x000fc40003000000 */
        /* <DEDUP_REMOVED lines=18> */
.L_x_18197:
        /* <DEDUP_REMOVED lines=15> */
.L_x_18199:
[----:B------:R-:W-:-:S07]  /*c340*/  MOV R116, R22 ;  /* 0x0000001600747202 */ /* 0x000fce0000000f00 */
.L_x_18200:
[----:B------:R-:W-:Y:S05]  /*c350*/  BSYNC B0 ;  /* 0x0000000000007941 */ /* 0x000fea0003800000 */
.L_x_18198:
        /* <DEDUP_REMOVED lines=16> */
.L_x_18204:
[----:B------:R-:W-:Y:S05]  /*c460*/  BSYNC B1 ;  /* 0x0000000000017941 */ /* 0x000fea0003800000 */
.L_x_18203:
        /* <DEDUP_REMOVED lines=44> */
.L_x_18202:
[----:B------:R-:W-:Y:S05]  /*c730*/  BSYNC B0 ;  /* 0x0000000000007941 */ /* 0x000fea0003800000 */
.L_x_18201:
        /* <DEDUP_REMOVED lines=12> */
.L_x_18205:
        /* <DEDUP_REMOVED lines=12> */
.L_x_18208:
[----:B------:R-:W-:-:S07]  /*c8c0*/  IMAD.MOV.U32 R76, RZ, RZ, R22 ;  /* 0x000000ffff4c7224 */ /* 0x000fce00078e0016 */
.L_x_18209:
[----:B------:R-:W-:Y:S05]  /*c8d0*/  BSYNC B0 ;  /* 0x0000000000007941 */ /* 0x000fea0003800000 */
.L_x_18207:
        /* <DEDUP_REMOVED lines=16> */
.L_x_18213:
[----:B------:R-:W-:Y:S05]  /*c9e0*/  BSYNC B1 ;  /* 0x0000000000017941 */ /* 0x000fea0003800000 */
.L_x_18212:
        /* <DEDUP_REMOVED lines=44> */
.L_x_18211:
[----:B------:R-:W-:Y:S05]  /*ccb0*/  BSYNC B0 ;  /* 0x0000000000007941 */ /* 0x000fea0003800000 */
.L_x_18210:
        /* <DEDUP_REMOVED lines=8> */
.L_x_18206:
        /* <DEDUP_REMOVED lines=12> */
.L_x_18215:
[----:B------:R-:W-:-:S07]  /*ce00*/  MOV R100, R22 ;  /* 0x0000001600647202 */ /* 0x000fce0000000f00 */
.L_x_18216:
[----:B------:R-:W-:Y:S05]  /*ce10*/  BSYNC B0 ;  /* 0x0000000000007941 */ /* 0x000fea0003800000 */
.L_x_18214:
        /* <DEDUP_REMOVED lines=16> */
.L_x_18220:
[----:B------:R-:W-:Y:S05]  /*cf20*/  BSYNC B1 ;  /* 0x0000000000017941 */ /* 0x000fea0003800000 */
.L_x_18219:
        /* <DEDUP_REMOVED lines=44> */
.L_x_18218:
[----:B------:R-:W-:Y:S05]  /*d1f0*/  BSYNC B0 ;  /* 0x0000000000007941 */ /* 0x000fea0003800000 */
.L_x_18217:
        /* <DEDUP_REMOVED lines=11> */
.L_x_18221:
        /* <DEDUP_REMOVED lines=12> */
.L_x_18224:
[----:B------:R-:W-:-:S07]  /*d370*/  IMAD.MOV.U32 R77, RZ, RZ, R22 ;  /* 0x000000ffff4d7224 */ /* 0x000fce00078e0016 */
.L_x_18225:
[----:B------:R-:W-:Y:S05]  /*d380*/  BSYNC B0 ;  /* 0x0000000000007941 */ /* 0x000fea0003800000 */
.L_x_18223:
        /* <DEDUP_REMOVED lines=16> */
.L_x_18229:
[----:B------:R-:W-:Y:S05]  /*d490*/  BSYNC B1 ;  /* 0x0000000000017941 */ /* 0x000fea0003800000 */
.L_x_18228:
        /* <DEDUP_REMOVED lines=44> */
.L_x_18227:
[----:B------:R-:W-:Y:S05]  /*d760*/  BSYNC B0 ;  /* 0x0000000000007941 */ /* 0x000fea0003800000 */
.L_x_18226:
        /* <DEDUP_REMOVED lines=8> */
.L_x_18222:
        /* <DEDUP_REMOVED lines=12> */
.L_x_18231:
[----:B------:R-:W-:-:S07]  /*d8b0*/  MOV R100, R22 ;  /* 0x0000001600647202 */ /* 0x000fce0000000f00 */
.L_x_18232:
[----:B------:R-:W-:Y:S05]  /*d8c0*/  BSYNC B0 ;  /* 0x0000000000007941 */ /* 0x000fea0003800000 */
.L_x_18230:
        /* <DEDUP_REMOVED lines=16> */
.L_x_18236:
[----:B------:R-:W-:Y:S05]  /*d9d0*/  BSYNC B1 ;  /* 0x0000000000017941 */ /* 0x000fea0003800000 */
.L_x_18235:
        /* <DEDUP_REMOVED lines=44> */
.L_x_18234:
[----:B------:R-:W-:Y:S05]  /*dca0*/  BSYNC B0 ;  /* 0x0000000000007941 */ /* 0x000fea0003800000 */
.L_x_18233:
        /* <DEDUP_REMOVED lines=11> */
.L_x_18237:
        /* <DEDUP_REMOVED lines=12> */
.L_x_18240:
[----:B------:R-:W-:-:S07]  /*de20*/  IMAD.MOV.U32 R100, RZ, RZ, R22 ;  /* 0x000000ffff647224 */ /* 0x000fce00078e0016 */
.L_x_18241:
[----:B------:R-:W-:Y:S05]  /*de30*/  BSYNC B0 ;  /* 0x0000000000007941 */ /* 0x000fea0003800000 */
.L_x_18239:
        /* <DEDUP_REMOVED lines=16> */
.L_x_18245:
[----:B------:R-:W-:Y:S05]  /*df40*/  BSYNC B1 ;  /* 0x0000000000017941 */ /* 0x000fea0003800000 */
.L_x_18244:
        /* <DEDUP_REMOVED lines=44> */
.L_x_18243:
[----:B------:R-:W-:Y:S05]  /*e210*/  BSYNC B0 ;  /* 0x0000000000007941 */ /* 0x000fea0003800000 */
.L_x_18242:
        /* <DEDUP_REMOVED lines=8> */
.L_x_18238:
        /* <DEDUP_REMOVED lines=12> */
.L_x_18247:
[----:B------:R-:W-:-:S07]  /*e360*/  MOV R100, R22 ;  /* 0x0000001600647202 */ /* 0x000fce0000000f00 */
.L_x_18248:
[----:B------:R-:W-:Y:S05]  /*e370*/  BSYNC B0 ;  /* 0x0000000000007941 */ /* 0x000fea0003800000 */
.L_x_18246:
        /* <DEDUP_REMOVED lines=16> */
.L_x_18252:
[----:B------:R-:W-:Y:S05]  /*e480*/  BSYNC B1 ;  /* 0x0000000000017941 */ /* 0x000fea0003800000 */
.L_x_18251:
        /* <DEDUP_REMOVED lines=44> */
.L_x_18250:
[----:B------:R-:W-:Y:S05]  /*e750*/  BSYNC B0 ;  /* 0x0000000000007941 */ /* 0x000fea0003800000 */
.L_x_18249:
        /* <DEDUP_REMOVED lines=11> */
.L_x_18253:
        /* <DEDUP_REMOVED lines=12> */
.L_x_18256:
[----:B------:R-:W-:-:S07]  /*e8d0*/  IMAD.MOV.U32 R69, RZ, RZ, R22 ;  /* 0x000000ffff457224 */ /* 0x000fce00078e0016 */
.L_x_18257:
[----:B------:R-:W-:Y:S05]  /*e8e0*/  BSYNC B0 ;  /* 0x0000000000007941 */ /* 0x000fea0003800000 */
.L_x_18255:
        /* <DEDUP_REMOVED lines=18> */
.L_x_18261:
[----:B------:R-:W-:Y:S05]  /*ea10*/  BSYNC B1 ;  /* 0x0000000000017941 */ /* 0x000fea0003800000 */
.L_x_18260:
        /* <DEDUP_REMOVED lines=44> */
.L_x_18259:
[----:B------:R-:W-:Y:S05]  /*ece0*/  BSYNC B0 ;  /* 0x0000000000007941 */ /* 0x000fea0003800000 */
.L_x_18258:
        /* <DEDUP_REMOVED lines=8> */
.L_x_18254:
[----:B------:R-:W-:Y:S01]  /*ed70*/  SEL R106, RZ, 0x1000000, P5 ;  /* 0x01000000ff6a7807 */ /* 0x000fe20002800000 */
[C---:B------:R-:W-:Y:S01]  /*ed80*/  IMAD.WIDE.U32 R118, R105.reuse, 0x10, R110 ;  /* 0x0000001069767825 */ /* 0x040fe200078e006e */
[----:B------:R-:W-:Y:S01]  /*ed90*/  SEL R107, RZ, 0x10000, P4 ;  /* 0x00010000ff6b7807 */ /* 0x000fe20002000000 */
[----:B------:R-:W0:Y:S01]  /*eda0*/  @P0 LDC.64 R112, c[0x0][0x228] ;  /* 0x00008a00ff700b82 */ /* 0x000e220000000a00 */
[----:B------:R-:W-:Y:S02]  /*edb0*/  SEL R114, RZ, 0x100, P3 ;  /* 0x00000100ff727807 */ /* 0x000fe40001800000 */
[----:B------:R-:W-:Y:S01]  /*edc0*/  ISETP.NE.AND P6, PT, R116, RZ, PT ;  /* 0x000000ff7400720c */ /* 0x000fe20003fc5270 */
[----:B------:R-:W-:Y:S01]  /*edd0*/  IMAD.WIDE.U32 R116, R105, 0x4, R108 ;  /* 0x0000000469747825 */ /* 0x000fe200078e006c */
[----:B------:R-:W-:Y:S01]  /*ede0*/  IADD3 R106, R114, R106, R107 ;  /* 0x0000006a726a7210 */ /* 0x000fe20007ffe06b */
[----:B------:R1:W-:Y:S01]  /*edf0*/  STG.E.128 desc[UR4][R118.64], R24 ;  /* 0x0000001876007986 */ /* 0x0003e2000c101d04 */
[----:B------:R-:W-:Y:S01]  /*ee00*/  SEL R107, RZ, 0x1, P6 ;  /* 0x00000001ff6b7807 */ /* 0x000fe20003000000 */
[----:B------:R-:W2:Y:S03]  /*ee10*/  @P1 LDC.64 R54, c[0x0][0x230] ;  /* 0x00008c00ff361b82 */ /* 0x000ea60000000a00 */
[----:B------:R-:W-:Y:S01]  /*ee20*/  IADD3 R121, R106, R107, RZ ;  /* 0x0000006b6a797210 */ /* 0x000fe20007ffe0ff */
[----:B------:R-:W-:-:S04]  /*ee30*/  VIADD R107, R101, 0x280 ;  /* 0x00000280656b7836 */ /* 0x000fc80000000000 */
[----:B------:R1:W-:Y:S01]  /*ee40*/  STG.E desc[UR4][R116.64], R121 ;  /* 0x0000007974007986 */ /* 0x0003e2000c101904 */
[----:B------:R-:W-:-:S04]  /*ee50*/  IMAD.WIDE.U32 R52, R107, 0x10, R52 ;  /* 0x000000106b347825 */ /* 0x000fc800078e0034 */
[----:B0-----:R-:W-:-:S04]  /*ee60*/  @P0 IMAD.WIDE.U32 R112, R107, 0x10, R112 ;  /* 0x000000106b700825 */ /* 0x001fc800078e0070 */
[----:B--2---:R-:W-:Y:S01]  /*ee70*/  @P1 IMAD.WIDE.U32 R114, R107, 0x10, R54 ;  /* 0x000000106b721825 */ /* 0x004fe200078e0036 */
[----:B-1----:R-:W-:Y:S06]  /*ee80*/  @!P0 BRA `(.L_x_18262) ;  /* 0x00000000002c8947 */ /* 0x002fec0003800000 */
        /* <DEDUP_REMOVED lines=11> */
.L_x_18262:
[----:B------:R1:W5:Y:S04]  /*ef40*/  @P0 LDG.E.128 R44, desc[UR4][R112.64] ;  /* 0x00000004702c0981 */ /* 0x000368000c1e1d00 */
[----:B------:R1:W5:Y:S04]  /*ef50*/  @P1 LDG.E.128 R48, desc[UR4][R114.64] ;  /* 0x0000000472301981 */ /* 0x000368000c1e1d00 */
[----:B0-----:R-:W5:Y:S01]  /*ef60*/  LDG.E.128 R52, desc[UR4][R52.64] ;  /* 0x0000000434347981 */ /* 0x001f62000c1e1d00 */
        /* <DEDUP_REMOVED lines=12> */
.L_x_18264:
[----:B------:R-:W-:-:S07]  /*f030*/  MOV R106, R22 ;  /* 0x00000016006a7202 */ /* 0x000fce0000000f00 */
.L_x_18265:
[----:B------:R-:W-:Y:S05]  /*f040*/  BSYNC B0 ;  /* 0x0000000000007941 */ /* 0x000fea0003800000 */
.L_x_18263:
        /* <DEDUP_REMOVED lines=16> */
.L_x_18269:
[----:B------:R-:W-:Y:S05]  /*f150*/  BSYNC B1 ;  /* 0x0000000000017941 */ /* 0x000fea0003800000 */
.L_x_18268:
        /* <DEDUP_REMOVED lines=44> */
.L_x_18267:
[----:B------:R-:W-:Y:S05]  /*f420*/  BSYNC B0 ;  /* 0x0000000000007941 */ /* 0x000fea0003800000 */
.L_x_18266:
        /* <DEDUP_REMOVED lines=12> */
.L_x_18270:
        /* <DEDUP_REMOVED lines=12> */
.L_x_18273:
[----:B------:R-:W-:-:S07]  /*f5b0*/  IMAD.MOV.U32 R76, RZ, RZ, R22 ;  /* 0x000000ffff4c7224 */ /* 0x000fce00078e0016 */
.L_x_18274:
[----:B------:R-:W-:Y:S05]  /*f5c0*/  BSYNC B0 ;  /* 0x0000000000007941 */ /* 0x000fea0003800000 */
.L_x_18272:
        /* <DEDUP_REMOVED lines=16> */
.L_x_18278:
[----:B------:R-:W-:Y:S05]  /*f6d0*/  BSYNC B1 ;  /* 0x0000000000017941 */ /* 0x000fea0003800000 */
.L_x_18277:
        /* <DEDUP_REMOVED lines=44> */
.L_x_18276:
[----:B------:R-:W-:Y:S05]  /*f9a0*/  BSYNC B0 ;  /* 0x0000000000007941 */ /* 0x000fea0003800000 */
.L_x_18275:
        /* <DEDUP_REMOVED lines=8> */
.L_x_18271:
        /* <DEDUP_REMOVED lines=12> */
.L_x_18280:
[----:B------:R-:W-:-:S07]  /*faf0*/  MOV R100, R22 ;  /* 0x0000001600647202 */ /* 0x000fce0000000f00 */
.L_x_18281:
[----:B------:R-:W-:Y:S05]  /*fb00*/  BSYNC B0 ;  /* 0x0000000000007941 */ /* 0x000fea0003800000 */
.L_x_18279:
        /* <DEDUP_REMOVED lines=16> */
.L_x_18285:
[----:B------:R-:W-:Y:S05]  /*fc10*/  BSYNC B1 ;  /* 0x0000000000017941 */ /* 0x000fea0003800000 */
.L_x_18284:
        /* <DEDUP_REMOVED lines=44> */
.L_x_18283:
[----:B------:R-:W-:Y:S05]  /*fee0*/  BSYNC B0 ;  /* 0x0000000000007941 */ /* 0x000fea0003800000 */
.L_x_18282:
        /* <DEDUP_REMOVED lines=11> */
.L_x_18286:
        /* <DEDUP_REMOVED lines=12> */
.L_x_18289:
[----:B------:R-:W-:-:S07]  /*10060*/  IMAD.MOV.U32 R77, RZ, RZ, R22 ;  /* 0x000000ffff4d7224 */ /* 0x000fce00078e0016 */
.L_x_18290:
[----:B------:R-:W-:Y:S05]  /*10070*/  BSYNC B0 ;  /* 0x0000000000007941 */ /* 0x000fea0003800000 */
.L_x_18288:
        /* <DEDUP_REMOVED lines=16> */
.L_x_18294:
[----:B------:R-:W-:Y:S05]  /*10180*/  BSYNC B1 ;  /* 0x0000000000017941 */ /* 0x000fea0003800000 */
.L_x_18293:
        /* <DEDUP_REMOVED lines=44> */
.L_x_18292:
[----:B------:R-:W-:Y:S05]  /*10450*/  BSYNC B0 ;  /* 0x0000000000007941 */ /* 0x000fea0003800000 */
.L_x_18291:
        /* <DEDUP_REMOVED lines=8> */
.L_x_18287:
        /* <DEDUP_REMOVED lines=12> */
.L_x_18296:
[----:B------:R-:W-:-:S07]  /*105a0*/  MOV R100, R22 ;  /* 0x0000001600647202 */ /* 0x000fce0000000f00 */
.L_x_18297:
[----:B------:R-:W-:Y:S05]  /*105b0*/  BSYNC B0 ;  /* 0x0000000000007941 */ /* 0x000fea0003800000 */
.L_x_18295:
        /* <DEDUP_REMOVED lines=16> */
.L_x_18301:
[----:B------:R-:W-:Y:S05]  /*106c0*/  BSYNC B1 ;  /* 0x0000000000017941 */ /* 0x000fea0003800000 */
.L_x_18300:
        /* <DEDUP_REMOVED lines=44> */
.L_x_18299:
[----:B------:R-:W-:Y:S05]  /*10990*/  BSYNC B0 ;  /* 0x0000000000007941 */ /* 0x000fea0003800000 */
.L_x_18298:
        /* <DEDUP_REMOVED lines=11> */
.L_x_18302:
        /* <DEDUP_REMOVED lines=12> */
.L_x_18305:
[----:B------:R-:W-:-:S07]  /*10b10*/  IMAD.MOV.U32 R100, RZ, RZ, R22 ;  /* 0x000000ffff647224 */ /* 0x000fce00078e0016 */
.L_x_18306:
[----:B------:R-:W-:Y:S05]  /*10b20*/  BSYNC B0 ;  /* 0x0000000000007941 */ /* 0x000fea0003800000 */
.L_x_18304:
        /* <DEDUP_REMOVED lines=16> */
.L_x_18310:
[----:B------:R-:W-:Y:S05]  /*10c30*/  BSYNC B1 ;  /* 0x0000000000017941 */ /* 0x000fea0003800000 */
.L_x_18309:
        /* <DEDUP_REMOVED lines=44> */
.L_x_18308:
[----:B------:R-:W-:Y:S05]  /*10f00*/  BSYNC B0 ;  /* 0x0000000000007941 */ /* 0x000fea0003800000 */
.L_x_18307:
        /* <DEDUP_REMOVED lines=8> */
.L_x_18303:
        /* <DEDUP_REMOVED lines=12> */
.L_x_18312:
[----:B------:R-:W-:-:S07]  /*11050*/  MOV R100, R22 ;  /* 0x0000001600647202 */ /* 0x000fce0000000f00 */
.L_x_18313:
[----:B------:R-:W-:Y:S05]  /*11060*/  BSYNC B0 ;  /* 0x0000000000007941 */ /* 0x000fea0003800000 */
.L_x_18311:
        /* <DEDUP_REMOVED lines=16> */
.L_x_18317:
[----:B------:R-:W-:Y:S05]  /*11170*/  BSYNC B1 ;  /* 0x0000000000017941 */ /* 0x000fea0003800000 */
.L_x_18316:
        /* <DEDUP_REMOVED lines=44> */
.L_x_18315:
[----:B------:R-:W-:Y:S05]  /*11440*/  BSYNC B0 ;  /* 0x0000000000007941 */ /* 0x000fea0003800000 */
.L_x_18314:
        /* <DEDUP_REMOVED lines=11> */
.L_x_18318:
        /* <DEDUP_REMOVED lines=12> */
.L_x_18321:
[----:B------:R-:W-:-:S07]  /*115c0*/  IMAD.MOV.U32 R69, RZ, RZ, R22 ;  /* 0x000000ffff457224 */ /* 0x000fce00078e0016 */
.L_x_18322:
[----:B------:R-:W-:Y:S05]  /*115d0*/  BSYNC B0 ;  /* 0x0000000000007941 */ /* 0x000fea0003800000 */
.L_x_18320:
        /* <DEDUP_REMOVED lines=16> */
.L_x_18326:
[----:B------:R-:W-:Y:S05]  /*116e0*/  BSYNC B1 ;  /* 0x0000000000017941 */ /* 0x000fea0003800000 */
.L_x_18325:
        /* <DEDUP_REMOVED lines=44> */
.L_x_18324:
[----:B------:R-:W-:Y:S05]  /*119b0*/  BSYNC B0 ;  /* 0x0000000000007941 */ /* 0x000fea0003800000 */
.L_x_18323:
        /* <DEDUP_REMOVED lines=8> */
.L_x_18319:
[----:B------:R-:W-:Y:S01]  /*11a40*/  FADD.FTZ R80, RZ, R40 ;  /* 0x00000028ff507221 */ /* 0x000fe20000010000 */
[----:B------:R-:W-:Y:S01]  /*11a50*/  ISETP.NE.AND P1, PT, R106, RZ, PT ;  /* 0x000000ff6a00720c */ /* 0x000fe20003f25270 */
[----:B------:R-:W-:Y:S01]  /*11a60*/  IMAD.WIDE.U32 R110, R107, 0x10, R110 ;  /* 0x000000106b6e7825 */ /* 0x000fe200078e006e */
[----:B------:R-:W-:-:S03]  /*11a70*/  LOP3.LUT P2, RZ, R0, 0x1f, RZ, 0xc0, !PT ;  /* 0x0000001f00ff7812 */ /* 0x000fc6000784c0ff */
[----:B------:R-:W-:Y:S01]  /*11a80*/  FADD.FTZ R79, R80, R41 ;  /* 0x00000029504f7221 */ /* 0x000fe20000010000 */
[----:B------:R-:W-:Y:S01]  /*11a90*/  SEL R106, RZ, 0x1, P1 ;  /* 0x00000001ff6a7807 */ /* 0x000fe20000800000 */
[----:B------:R-:W-:Y:S01]  /*11aa0*/  IMAD.WIDE.U32 R108, R107, 0x4, R108 ;  /* 0x000000046b6c7825 */ /* 0x000fe200078e006c */
[----:B------:R0:W-:Y:S03]  /*11ab0*/  STG.E.128 desc[UR4][R110.64], R52 ;  /* 0x000000346e007986 */ /* 0x0001e6000c101d04 */
        /* <DEDUP_REMOVED lines=14> */
[----:B------:R-:W-:-:S03]  /*11ba0*/  SEL R79, RZ, 0x1000000, P5 ;  /* 0x01000000ff4f7807 */ /* 0x000fc60002800000 */
[----:B------:R-:W-:Y:S01]  /*11bb0*/  FADD.FTZ R81, R80, R31 ;  /* 0x0000001f50517221 */ /* 0x000fe20000010000 */
[----:B------:R-:W-:-:S03]  /*11bc0*/  SEL R80, RZ, 0x10000, P4 ;  /* 0x00010000ff507807 */ /* 0x000fc60002000000 */
[----:B------:R-:W-:Y:S01]  /*11bd0*/  FADD.FTZ R112, R81, R24 ;  /* 0x0000001851707221 */ /* 0x000fe20000010000 */
[----:B------:R-:W-:-:S03]  /*11be0*/  SEL R81, RZ, 0x100, P3 ;  /* 0x00000100ff517807 */ /* 0x000fc60001800000 */
[----:B------:R-:W-:Y:S01]  /*11bf0*/  FADD.FTZ R113, R112, R25 ;  /* 0x0000001970717221 */ /* 0x000fe20000010000 */
[----:B------:R-:W-:-:S03]  /*11c00*/  IADD3 R79, R81, R79, R80 ;  /* 0x0000004f514f7210 */ /* 0x000fc60007ffe050 */
[----:B------:R-:W-:Y:S01]  /*11c10*/  FADD.FTZ R80, R113, R26 ;  /* 0x0000001a71507221 */ /* 0x000fe20000010000 */
[----:B------:R-:W-:-:S03]  /*11c20*/  IADD3 R79, R79, R106, RZ ;  /* 0x0000006a4f4f7210 */ /* 0x000fc60007ffe0ff */
[----:B------:R-:W-:Y:S02]  /*11c30*/  FADD.FTZ R81, R80, R27 ;  /* 0x0000001b50517221 */ /* 0x000fe40000010000 */
[----:B------:R0:W-:Y:S02]  /*11c40*/  STG.E desc[UR4][R108.64], R79 ;  /* 0x0000004f6c007986 */ /* 0x0001e4000c101904 */
[----:B------:R-:W-:Y:S01]  /*11c50*/  FADD.FTZ R80, R81, R52 ;  /* 0x0000003451507221 */ /* 0x000fe20000010000 */
[----:B------:R-:W-:-:S03]  /*11c60*/  SHF.R.U32.HI R81, RZ, 0x5, R0 ;  /* 0x00000005ff517819 */ /* 0x000fc60000011600 */
[----:B------:R-:W-:Y:S01]  /*11c70*/  FADD.FTZ R113, R80, R53 ;  /* 0x0000003550717221 */ /* 0x000fe20000010000 */
[----:B------:R-:W-:-:S03]  /*11c80*/  LOP3.LUT R80, R81, 0x7fffffc, RZ, 0xc0, !PT ;  /* 0x07fffffc51507812 */ /* 0x000fc600078ec0ff */
[----:B------:R-:W-:Y:S01]  /*11c90*/  FADD.FTZ R106, R113, R54 ;  /* 0x00000036716a7221 */ /* 0x000fe20000010000 */
[----:B------:R-:W-:Y:S06]  /*11ca0*/  @!P0 BRA `(.L_x_18327) ;  /* 0x00000000002c8947 */ /* 0x000fec0003800000 */
[----:B0-----:R-:W0:Y:S01]  /*11cb0*/  LDC.64 R78, c[0x0][0x248] ;  /* 0x00009200ff4e7b82 */ /* 0x001e220000000a00 */
[----:B------:R-:W-:Y:S01]  /*11cc0*/  IMAD.U32 R109, R2, 0x10000, RZ ;  /* 0x00010000026d7824 */ /* 0x000fe200078e00ff */
[----:B------:R-:W-:Y:S02]  /*11cd0*/  LOP3.LUT R108, R69, 0xffff, RZ, 0xc0, !PT ;  /* 0x0000ffff456c7812 */ /* 0x000fe400078ec0ff */
[----:B------:R-:W-:Y:S02]  /*11ce0*/  LOP3.LUT R111, R77, 0xff, RZ, 0xc0, !PT ;  /* 0x000000ff4d6f7812 */ /* 0x000fe400078ec0ff */
[----:B------:R-:W-:-:S04]  /*11cf0*/  LOP3.LUT R109, R109, 0xff0000, RZ, 0xc0, !PT ;  /* 0x00ff00006d6d7812 */ /* 0x000fc800078ec0ff */
[----:B------:R-:W-:Y:S02]  /*11d00*/  LEA R108, R108, R109, 0x18 ;  /* 0x0000006d6c6c7211 */ /* 0x000fe400078ec0ff */
[----:B------:R-:W-:-:S03]  /*11d10*/  LOP3.LUT R109, R76, 0xff, RZ, 0xc0, !PT ;  /* 0x000000ff4c6d7812 */ /* 0x000fc600078ec0ff */
[----:B------:R-:W-:-:S05]  /*11d20*/  IMAD R108, R111, 0x100, R108 ;  /* 0x000001006f6c7824 */ /* 0x000fca00078e026c */
[----:B------:R-:W-:Y:S01]  /*11d30*/  IADD3 R109, R108, R109, RZ ;  /* 0x0000006d6c6d7210 */ /* 0x000fe20007ffe0ff */
[----:B0-----:R-:W-:-:S05]  /*11d40*/  IMAD.WIDE.U32 R78, R107, 0x4, R78 ;  /* 0x000000046b4e7825 */ /* 0x001fca00078e004e */
[----:B------:R1:W-:Y:S02]  /*11d50*/  STG.E desc[UR4][R78.64], R109 ;  /* 0x0000006d4e007986 */ /* 0x0003e4000c101904 */
.L_x_18327:
        /* <DEDUP_REMOVED lines=17> */
[----:B------:R-:W-:Y:S02]  /*11e70*/  FADD.FTZ R108, -R78, R42 ;  /* 0x0000002a4e6c7221 */ /* 0x000fe40000010100 */
[----:B------:R-:W-:-:S04]  /*11e80*/  FFMA.FTZ R79, R79, R79, RZ ;  /* 0x0000004f4f4f7223 */ /* 0x000fc800000100ff */
        /* <DEDUP_REMOVED lines=53> */
.L_x_18340:
        /* <DEDUP_REMOVED lines=10> */
[----:B------:R-:W-:-:S03]  /*12280*/  @!P3 IADD3 R80, R80, R113, RZ ;  /* 0x000000715050b210 */ /* 0x000fc60007ffe0ff */
[----:B------:R-:W-:Y:S02]  /*12290*/  @!P2 IMAD R106, R79, 0x8, R106 ;  /* 0x000000084f6aa824 */ /* 0x000fe400078e026a */
[----:B-1----:R-:W-:-:S05]  /*122a0*/  FADD.FTZ R79, R111, R110 ;  /* 0x0000006e6f4f7221 */ /* 0x002fca0000010000 */
[----:B------:R-:W-:Y:S01]  /*122b0*/  @!P2 STS.64 [R106], R78 ;  /* 0x0000004e6a00a388 */ /* 0x000fe20000000a00 */
[----:B------:R-:W-:Y:S01]  /*122c0*/  BAR.SYNC.DEFER_BLOCKING 0x0 ;  /* 0x0000000000007b1d */ /* 0x000fe20000010000 */
[----:B------:R-:W-:Y:S02]  /*122d0*/  LOP3.LUT P2, RZ, R109, 0x1f, R0, 0xf8, !PT ;  /* 0x0000001f6dff7812 */ /* 0x000fe4000784f800 */
[----:B0-----:R-:W-:Y:S01]  /*122e0*/  @!P3 LEA R111, R108, R81, 0x18 ;  /* 0x000000516c6fb211 */ /* 0x001fe200078ec0ff */
[----:B------:R-:W-:-:S04]  /*122f0*/  HFMA2.MMA R108, -RZ, RZ, 0, 0 ;  /* 0x00000000ff6c7435 */ /* 0x000fc800000001ff */
[----:B------:R-:W-:Y:S01]  /*12300*/  @!P3 IMAD R110, R80, 0x8, R111 ;  /* 0x00000008506eb824 */ /* 0x000fe200078e026f */
[----:B------:R-:W-:Y:S01]  /*12310*/  CS2R R80, SRZ ;  /* 0x0000000000507805 */ /* 0x000fe2000001ff00 */
[----:B------:R-:W-:-:S04]  /*12320*/  @!P3 IMAD.MOV.U32 R108, RZ, RZ, 0x300 ;  /* 0x00000300ff6cb424 */ /* 0x000fc800078e00ff */
[----:B------:R-:W0:Y:S01]  /*12330*/  @!P2 LDC.64 R120, c[0x0][0x250] ;  /* 0x00009400ff78ab82 */ /* 0x000e220000000a00 */
[----:B------:R-:W1:Y:S07]  /*12340*/  SHFL.DOWN PT, R111, R108, 0x2, 0x1f ;  /* 0x08401f006c6f7f89 */ /* 0x000e6e00000e0000 */
[----:B------:R-:W2:Y:S01]  /*12350*/  @!P2 LDC.64 R124, c[0x0][0x258] ;  /* 0x00009600ff7cab82 */ /* 0x000ea20000000a00 */
[----:B------:R3:W4:Y:S01]  /*12360*/  @!P3 LDS.64 R80, [R110] ;  /* 0x000000006e50b984 */ /* 0x0007220000000a00 */
[----:B------:R-:W-:-:S02]  /*12370*/  PLOP3.LUT P3, PT, PT, PT, UP0, 0x40, 0x0 ;  /* 0x000000000000781c */ /* 0x000fc40003f6e808 */
[-C--:B---3--:R-:W-:Y:S02]  /*12380*/  I2FP.F32.S32 R110, R108.reuse ;  /* 0x0000006c006e7245 */ /* 0x088fe40000201400 */
[----:B-1----:R-:W-:Y:S02]  /*12390*/  IADD3 R112, R111, R108, RZ ;  /* 0x0000006c6f707210 */ /* 0x002fe40007ffe0ff */
[----:B------:R-:W-:Y:S02]  /*123a0*/  I2FP.F32.S32 R116, R111 ;  /* 0x0000006f00747245 */ /* 0x000fe40000201400 */
[----:B------:R-:W-:Y:S01]  /*123b0*/  I2FP.F32.S32 R78, R112 ;  /* 0x00000070004e7245 */ /* 0x000fe20000201400 */
[----:B------:R-:W1:Y:S01]  /*123c0*/  SHFL.DOWN PT, R79, R112, 0x1, 0x1f ;  /* 0x08201f00704f7f89 */ /* 0x000e6200000e0000 */
[----:B--2---:R-:W-:Y:S02]  /*123d0*/  @!P2 IMAD.WIDE R124, R98, 0x4, R124 ;  /* 0x00000004627ca825 */ /* 0x004fe400078e027c */
[----:B------:R-:W2:Y:S01]  /*123e0*/  MUFU.RCP R114, R78 ;  /* 0x0000004e00727308 */ /* 0x000ea20000001000 */
[----:B----4-:R-:W3:Y:S04]  /*123f0*/  SHFL.DOWN PT, R113, R80, 0x2, 0x1f ;  /* 0x08401f0050717f89 */ /* 0x010ee800000e0000 */
[----:B------:R-:W4:Y:S01]  /*12400*/  SHFL.DOWN PT, R106, R81, 0x2, 0x1f ;  /* 0x08401f00516a7f89 */ /* 0x000f2200000e0000 */
[----:B-1----:R-:W-:-:S05]  /*12410*/  IMAD.IADD R112, R112, 0x1, R79 ;  /* 0x0000000170707824 */ /* 0x002fca00078e024f */
[----:B------:R-:W-:-:S06]  /*12420*/  I2FP.F32.S32 R112, R112 ;  /* 0x0000007000707245 */ /* 0x000fcc0000201400 */
[----:B------:R-:W1:Y:S01]  /*12430*/  MUFU.RCP R112, R112 ;  /* 0x0000007000707308 */ /* 0x000e620000001000 */
[C---:B---3--:R-:W-:Y:S01]  /*12440*/  FMUL.FTZ R111, R113.reuse, R116 ;  /* 0x00000074716f7220 */ /* 0x048fe20000410000 */
[----:B------:R-:W-:-:S03]  /*12450*/  FADD.FTZ R113, -R113, R80 ;  /* 0x0000005071717221 */ /* 0x000fc60000010100 */
[----:B------:R-:W-:Y:S01]  /*12460*/  FFMA.FTZ R111, R110, R80, R111 ;  /* 0x000000506e6f7223 */ /* 0x000fe2000001006f */
[----:B------:R-:W-:Y:S01]  /*12470*/  FMUL.FTZ R113, R113, R113 ;  /* 0x0000007171717220 */ /* 0x000fe20000410000 */
[----:B----4-:R-:W-:Y:S02]  /*12480*/  FADD.FTZ R81, R106, R81 ;  /* 0x000000516a517221 */ /* 0x010fe40000010000 */
[----:B--2---:R-:W-:Y:S01]  /*12490*/  FMUL.FTZ R111, R114, R111 ;  /* 0x0000006f726f7220 */ /* 0x004fe20000410000 */
[----:B------:R-:W-:-:S04]  /*124a0*/  FMUL.FTZ R113, R113, R110 ;  /* 0x0000006e71717220 */ /* 0x000fc80000410000 */
[----:B------:R-:W2:Y:S01]  /*124b0*/  SHFL.DOWN PT, R80, R111, 0x1, 0x1f ;  /* 0x08201f006f507f89 */ /* 0x000ea200000e0000 */
[----:B------:R-:W-:-:S04]  /*124c0*/  FMUL.FTZ R113, R113, R116 ;  /* 0x0000007471717220 */ /* 0x000fc80000410000 */
[----:B------:R-:W-:Y:S01]  /*124d0*/  FFMA.FTZ R81, R114, R113, R81 ;  /* 0x0000007172517223 */ /* 0x000fe20000010051 */
[----:B------:R-:W-:-:S04]  /*124e0*/  I2FP.F32.S32 R113, R79 ;  /* 0x0000004f00717245 */ /* 0x000fc80000201400 */
[----:B------:R-:W3:Y:S01]  /*124f0*/  SHFL.DOWN PT, R106, R81, 0x1, 0x1f ;  /* 0x08201f00516a7f89 */ /* 0x000ee200000e0000 */
[----:B--2---:R-:W-:Y:S01]  /*12500*/  FADD.FTZ R79, R111, -R80 ;  /* 0x800000506f4f7221 */ /* 0x004fe20000010000 */
[----:B------:R-:W-:Y:S02]  /*12510*/  FMUL.FTZ R115, R80, R113 ;  /* 0x0000007150737220 */ /* 0x000fe40000410000 */
[----:B------:R-:W2:Y:S01]  /*12520*/  LDC R80, c[0x0][0x2d8] ;  /* 0x0000b600ff507b82 */ /* 0x000ea20000000800 */
[----:B------:R-:W-:Y:S01]  /*12530*/  FMUL.FTZ R79, R79, R79 ;  /* 0x0000004f4f4f7220 */ /* 0x000fe20000410000 */
[----:B------:R-:W-:-:S03]  /*12540*/  FFMA.FTZ R115, R78, R111, R115 ;  /* 0x0000006f4e737223 */ /* 0x000fc60000010073 */
[----:B------:R-:W-:Y:S01]  /*12550*/  FMUL.FTZ R78, R78, R79 ;  /* 0x0000004f4e4e7220 */ /* 0x000fe20000410000 */
[----:B-1----:R-:W-:Y:S01]  /*12560*/  FMUL.FTZ R115, R112, R115 ;  /* 0x0000007370737220 */ /* 0x002fe20000410000 */
[----:B---3--:R-:W-:Y:S02]  /*12570*/  FADD.FTZ R79, R81, R106 ;  /* 0x0000006a514f7221 */ /* 0x008fe40000010000 */
[----:B------:R-:W-:Y:S02]  /*12580*/  FMUL.FTZ R113, R78, R113 ;  /* 0x000000714e717220 */ /* 0x000fe40000410000 */
[----:B------:R-:W1:Y:S02]  /*12590*/  SHFL.IDX PT, R78, R115, RZ, 0x1f ;  /* 0x00001fff734e7589 */ /* 0x000e6400000e0000 */
[----:B------:R-:W-:-:S06]  /*125a0*/  FFMA.FTZ R113, R112, R113, R79 ;  /* 0x0000007170717223 */ /* 0x000fcc000001004f */
[----:B------:R-:W2:Y:S01]  /*125b0*/  SHFL.IDX PT, R113, R113, RZ, 0x1f ;  /* 0x00001fff71717589 */ /* 0x000ea200000e0000 */
[C---:B-1----:R-:W-:Y:S01]  /*125c0*/  FSEL R79, R78.reuse, RZ, P3 ;  /* 0x000000ff4e4f7208 */ /* 0x042fe20001800000 */
[----:B------:R-:W-:Y:S01]  /*125d0*/  FMUL.FTZ R81, R78, R78 ;  /* 0x0000004e4e517220 */ /* 0x000fe20000410000 */
[----:B------:R-:W-:-:S03]  /*125e0*/  PLOP3.LUT P3, PT, PT, PT, UP0, 0x40, 0x0 ;  /* 0x000000000000781c */ /* 0x000fc60003f6e808 */
[----:B------:R-:W-:Y:S01]  /*125f0*/  FADD.FTZ R114, -R79, R24 ;  /* 0x000000184f727221 */ /* 0x000fe20000010100 */
[----:B------:R-:W-:Y:S01]  /*12600*/  FSEL R81, R81, RZ, !P3 ;  /* 0x000000ff51517208 */ /* 0x000fe20005800000 */
[----:B------:R-:W-:Y:S01]  /*12610*/  FADD.FTZ R116, -R79, R25 ;  /* 0x000000194f747221 */ /* 0x000fe20000010100 */
[----:B--2---:R-:W-:Y:S01]  /*12620*/  FFMA.FTZ R80, R113, UR24, R80 ;  /* 0x0000001871507c23 */ /* 0x004fe20008010050 */
[----:B0-----:R-:W-:-:S04]  /*12630*/  @!P2 IMAD.WIDE R24, R98, 0x4, R120 ;  /* 0x000000046218a825 */ /* 0x001fc800078e0278 */
[C---:B------:R-:W-:Y:S01]  /*12640*/  FADD.FTZ R40, -R79.reuse, R40 ;  /* 0x000000284f287221 */ /* 0x040fe20000010100 */
[C---:B------:R-:W-:Y:S01]  /*12650*/  FADD.FTZ R41, -R79.reuse, R41 ;  /* 0x000000294f297221 */ /* 0x040fe20000010100 */
[----:B------:R-:W-:Y:S01]  /*12660*/  FADD.FTZ R81, R80, R81 ;  /* 0x0000005150517221 */ /* 0x000fe20000010000 */
[C---:B------:R-:W-:Y:S01]  /*12670*/  FADD.FTZ R42, -R79.reuse, R42 ;  /* 0x0000002a4f2a7221 */ /* 0x040fe20000010100 */
[----:B------:R0:W-:Y:S01]  /*12680*/  @!P2 STG.E desc[UR4][R24.64], R78 ;  /* 0x0000004e1800a986 */ /* 0x0001e2000c101904 */
        /* <DEDUP_REMOVED lines=9> */
[----:B------:R-:W-:Y:S01]  /*12720*/  LEA R28, P3, R101, UR18, 0x4 ;  /* 0x00000012651c7c11 */ /* 0x000fe2000f8620ff */
[C---:B------:R-:W-:Y:S01]  /*12730*/  FADD.FTZ R36, -R79.reuse, R36 ;  /* 0x000000244f247221 */ /* 0x040fe20000010100 */
[----:B0-----:R-:W0:Y:S01]  /*12740*/  LDC.64 R24, c[0x0][0x2b8] ;  /* 0x0000ae00ff187b82 */ /* 0x001e220000000a00 */
[----:B------:R-:W-:Y:S01]  /*12750*/  IADD3 R98, R98, UR20, RZ ;  /* 0x0000001462627c10 */ /* 0x000fe2000fffe0ff */
        /* <DEDUP_REMOVED lines=13> */
[----:B------:R-:W-:Y:S01]  /*12830*/  FMUL.FTZ R42, R81, R34 ;  /* 0x00000022512a7220 */ /* 0x000fe20000410000 */
[----:B------:R1:W-:Y:S01]  /*12840*/  @!P2 STG.E desc[UR4][R124.64], R81 ;  /* 0x000000517c00a986 */ /* 0x0003e2000c101904 */
[----:B------:R-:W-:Y:S01]  /*12850*/  FADD.FTZ R120, -R79, R52 ;  /* 0x000000344f787221 */ /* 0x000fe20000010100 */
[----:B------:R-:W-:Y:S01]  /*12860*/  LEA.HI.X R29, R101, UR19, RZ, 0x4, P3 ;  /* 0x00000013651d7c11 */ /* 0x000fe200098f24ff */
[----:B------:R-:W-:Y:S01]  /*12870*/  FFMA.FTZ R35, R91, R35, R58 ;  /* 0x000000235b237223 */ /* 0x000fe2000001003a */
[----:B------:R-:W-:Y:S01]  /*12880*/  FFMA.FTZ R34, R93, R27, R6 ;  /* 0x0000001b5d227223 */ /* 0x000fe20000010006 */
[----:B------:R-:W-:Y:S01]  /*12890*/  FFMA.FTZ R33, R92, R33, R57 ;  /* 0x000000215c217223 */ /* 0x000fe20000010039 */
[----:B------:R-:W-:Y:S01]  /*128a0*/  FFMA.FTZ R32, R94, R40, R5 ;  /* 0x000000285e207223 */ /* 0x000fe20000010005 */
[----:B------:R-:W-:Y:S01]  /*128b0*/  ISETP.GE.AND P2, PT, R98, UR21, PT ;  /* 0x0000001562007c0c */ /* 0x000fe2000bf46270 */
        /* <DEDUP_REMOVED lines=12> */
[----:B0-----:R-:W-:-:S04]  /*12980*/  IMAD.WIDE.U32 R122, R102, 0x10, R24 ;  /* 0x00000010667a7825 */ /* 0x001fc800078e0018 */
[C---:B------:R-:W-:Y:S01]  /*12990*/  FMUL.FTZ R114, R81.reuse, R114 ;  /* 0x0000007251727220 */ /* 0x040fe20000410000 */
[C---:B------:R-:W-:Y:S01]  /*129a0*/  FMUL.FTZ R116, R81.reuse, R116 ;  /* 0x0000007451747220 */ /* 0x040fe20000410000 */
[----:B------:R-:W-:Y:S01]  /*129b0*/  FMUL.FTZ R38, R81, R26 ;  /* 0x0000001a51267220 */ /* 0x000fe20000410000 */
[----:B-1----:R-:W-:-:S04]  /*129c0*/  IMAD.WIDE.U32 R124, R104, 0x10, R24 ;  /* 0x00000010687c7825 */ /* 0x002fc800078e0018 */
[C---:B------:R-:W-:Y:S01]  /*129d0*/  FMUL.FTZ R118, R81.reuse, R118 ;  /* 0x0000007651767220 */ /* 0x040fe20000410000 */
[C---:B------:R-:W-:Y:S01]  /*129e0*/  FMUL.FTZ R120, R81.reuse, R120 ;  /* 0x0000007851787220 */ /* 0x040fe20000410000 */
[----:B------:R-:W-:Y:S01]  /*129f0*/  FMUL.FTZ R54, R81, R54 ;  /* 0x0000003651367220 */ /* 0x000fe20000410000 */
[----:B------:R-:W-:-:S04]  /*12a00*/  IMAD.WIDE.U32 R102, R103, 0x10, R24 ;  /* 0x0000001067667825 */ /* 0x000fc800078e0018 */
[----:B------:R-:W-:Y:S01]  /*12a10*/  FMUL.FTZ R52, R81, R52 ;  /* 0x0000003451347220 */ /* 0x000fe20000410000 */
[----:B------:R0:W-:Y:S01]  /*12a20*/  STG.E.128 desc[UR4][R28.64], R32 ;  /* 0x000000201c007986 */ /* 0x0001e2000c101d04 */
[----:B------:R-:W-:Y:S01]  /*12a30*/  FFMA.FTZ R27, R87, R53, R60 ;  /* 0x00000035571b7223 */ /* 0x000fe2000001003c */
[----:B------:R-:W-:-:S04]  /*12a40*/  IMAD.WIDE.U32 R104, R105, 0x10, R24 ;  /* 0x0000001069687825 */ /* 0x000fc800078e0018 */
[----:B------:R-:W-:Y:S01]  /*12a50*/  FFMA.FTZ R26, R89, R43, R8 ;  /* 0x0000002b591a7223 */ /* 0x000fe20000010008 */
[----:B------:R-:W-:Y:S01]  /*12a60*/  FFMA.FTZ R30, R85, R42, R10 ;  /* 0x0000002a551e7223 */ /* 0x000fe2000001000a */
[----:B------:R-:W-:Y:S01]  /*12a70*/  FFMA.FTZ R38, R19, R38, R14 ;  /* 0x0000002613267223 */ /* 0x000fe2000001000e */
[----:B------:R-:W-:-:S04]  /*12a80*/  IMAD.WIDE.U32 R78, R107, 0x10, R24 ;  /* 0x000000106b4e7825 */ /* 0x000fc800078e0018 */
        /* <DEDUP_REMOVED lines=8> */
[----:B------:R-:W-:Y:S01]  /*12b10*/  STG.E.128 desc[UR4][R122.64], R24 ;  /* 0x000000187a007986 */ /* 0x000fe2000c101d04 */
[----:B------:R-:W-:Y:S01]  /*12b20*/  SEL R52, RZ, 0x1, P1 ;  /* 0x00000001ff347807 */ /* 0x000fe20000800000 */
        /* <DEDUP_REMOVED lines=8> */
[----:B------:R-:W-:Y:S04]  /*12bb0*/  STG.E.128 desc[UR4][R102.64], R28 ;  /* 0x0000001c66007986 */ /* 0x000fe8000c101d04 */
[----:B------:R-:W-:Y:S04]  /*12bc0*/  STG.E.128 desc[UR4][R124.64], R32 ;  /* 0x000000207c007986 */ /* 0x000fe8000c101d04 */
[----:B------:R-:W-:Y:S04]  /*12bd0*/  STG.E.128 desc[UR4][R104.64], R36 ;  /* 0x0000002468007986 */ /* 0x000fe8000c101d04 */
[----:B------:R0:W-:Y:S02]  /*12be0*/  STG.E.128 desc[UR4][R78.64], R40 ;  /* 0x000000284e007986 */ /* 0x0001e4000c101d04 */
[----:B0-----:R-:W-:Y:S01]  /*12bf0*/  PRMT R78, R52, 0x7610, R78 ;  /* 0x00007610344e7816 */ /* 0x001fe2000000004e */
[----:B------:R-:W-:Y:S06]  /*12c00*/  @!P2 BRA `(.L_x_18329) ;  /* 0xfffffee0003ca947 */ /* 0x000fec000383ffff */
[----:B------:R-:W-:Y:S05]  /*12c10*/  EXIT ;  /* 0x000000000000794d */ /* 0x000fea0003800000 */
.L_x_18328:
[----:B------:R-:W-:Y:S01]  /*12c20*/  IMAD.MOV.U32 R115, RZ, RZ, R106 ;  /* 0x000000ffff737224 */ /* 0x000fe200078e006a */
[----:B------:R-:W-:Y:S01]  /*12c30*/  MOV R114, 0x1 ;  /* 0x0000000100727802 */ /* 0x000fe20000000f00 */
[----:B------:R-:W-:Y:S01]  /*12c40*/  IMAD.MOV.U32 R117, RZ, RZ, 0x1f ;  /* 0x0000001fff757424 */ /* 0x000fe200078e00ff */
[----:B------:R-:W-:-:S07]  /*12c50*/  MOV R112, 0xffffffff ;  /* 0xffffffff00707802 */ /* 0x000fce0000000f00 */
[----:B01----:R-:W-:Y:S05]  /*12c60*/  WARPSYNC.COLLECTIVE R112, `(.L_x_18330) ;  /* 0x0000000070087348 */ /* 0x003fea0003c00000 */
[----:B------:R2:W3:Y:S02]  /*12c70*/  SHFL.BFLY P3, R113, R115, R114, R117 ;  /* 0x0c00007273717389 */ /* 0x0004e40000060075 */
[----:B0123--:R-:W-:Y:S01]  /*12c80*/  ENDCOLLECTIVE ;  /* 0x000000000000791b */ /* 0x00ffe20003800000 */
.L_x_18330:
[----:B------:R-:W-:Y:S02]  /*12c90*/  IMAD.MOV.U32 R114, RZ, RZ, 0x2 ;  /* 0x00000002ff727424 */ /* 0x000fe400078e00ff */
[----:B------:R-:W-:-:S04]  /*12ca0*/  IMAD.MOV.U32 R79, RZ, RZ, R113 ;  /* 0x000000ffff4f7224 */ /* 0x000fc800078e0071 */
[----:B------:R-:W-:-:S05]  /*12cb0*/  FADD.FTZ R108, R106, R79 ;  /* 0x0000004f6a6c7221 */ /* 0x000fca0000010000 */
[----:B------:R-:W-:-:S07]  /*12cc0*/  MOV R115, R108 ;  /* 0x0000006c00737202 */ /* 0x000fce0000000f00 */
[----:B------:R-:W-:Y:S05]  /*12cd0*/  WARPSYNC.COLLECTIVE R112, `(.L_x_18331) ;  /* 0x0000000070087348 */ /* 0x000fea0003c00000 */
[----:B------:R0:W1:Y:S02]  /*12ce0*/  SHFL.BFLY P3, R113, R115, R114, R117 ;  /* 0x0c00007273717389 */ /* 0x0000640000060075 */
[----:B01----:R-:W-:Y:S01]  /*12cf0*/  ENDCOLLECTIVE ;  /* 0x000000000000791b */ /* 0x003fe20003800000 */
.L_x_18331:
[----:B------:R-:W-:Y:S01]  /*12d00*/  HFMA2.MMA R114, -RZ, RZ, 0, 2.384185791015625e-07 ;  /* 0x00000004ff727435 */ /* 0x000fe200000001ff */
[----:B------:R-:W-:-:S05]  /*12d10*/  MOV R79, R113 ;  /* 0x00000071004f7202 */ /* 0x000fca0000000f00 */
[----:B------:R-:W-:-:S04]  /*12d20*/  FADD.FTZ R109, R108, R79 ;  /* 0x0000004f6c6d7221 */ /* 0x000fc80000010000 */
[----:B------:R-:W-:-:S07]  /*12d30*/  IMAD.MOV.U32 R115, RZ, RZ, R109 ;  /* 0x000000ffff737224 */ /* 0x000fce00078e006d */
[----:B------:R-:W-:Y:S05]  /*12d40*/  WARPSYNC.COLLECTIVE R112, `(.L_x_18332) ;  /* 0x0000000070087348 */ /* 0x000fea0003c00000 */
[----:B------:R0:W1:Y:S02]  /*12d50*/  SHFL.BFLY P3, R113, R115, R114, R117 ;  /* 0x0c00007273717389 */ /* 0x0000640000060075 */
[----:B01----:R-:W-:Y:S01]  /*12d60*/  ENDCOLLECTIVE ;  /* 0x000000000000791b */ /* 0x003fe20003800000 */
.L_x_18332:
[----:B------:R-:W-:Y:S02]  /*12d70*/  IMAD.MOV.U32 R114, RZ, RZ, 0x8 ;  /* 0x00000008ff727424 */ /* 0x000fe400078e00ff */
[----:B------:R-:W-:-:S04]  /*12d80*/  IMAD.MOV.U32 R78, RZ, RZ, R113 ;  /* 0x000000ffff4e7224 */ /* 0x000fc800078e0071 */
[----:B------:R-:W-:-:S05]  /*12d90*/  FADD.FTZ R110, R109, R78 ;  /* 0x0000004e6d6e7221 */ /* 0x000fca0000010000 */
[----:B------:R-:W-:-:S07]  /*12da0*/  MOV R115, R110 ;  /* 0x0000006e00737202 */ /* 0x000fce0000000f00 */
[----:B------:R-:W-:Y:S05]  /*12db0*/  WARPSYNC.COLLECTIVE R112, `(.L_x_18333) ;  /* 0x0000000070087348 */ /* 0x000fea0003c00000 */
[----:B------:R0:W1:Y:S02]  /*12dc0*/  SHFL.BFLY P3, R113, R115, R114, R117 ;  /* 0x0c00007273717389 */ /* 0x0000640000060075 */
[----:B01----:R-:W-:Y:S01]  /*12dd0*/  ENDCOLLECTIVE ;  /* 0x000000000000791b */ /* 0x003fe20003800000 */
.L_x_18333:
[----:B------:R-:W-:Y:S01]  /*12de0*/  HFMA2.MMA R114, -RZ, RZ, 0, 9.5367431640625e-07 ;  /* 0x00000010ff727435 */ /* 0x000fe200000001ff */
[----:B------:R-:W-:-:S05]  /*12df0*/  MOV R79, R113 ;  /* 0x00000071004f7202 */ /* 0x000fca0000000f00 */
[----:B------:R-:W-:-:S04]  /*12e00*/  FADD.FTZ R111, R110, R79 ;  /* 0x0000004f6e6f7221 */ /* 0x000fc80000010000 */
[----:B------:R-:W-:-:S07]  /*12e10*/  IMAD.MOV.U32 R115, RZ, RZ, R111 ;  /* 0x000000ffff737224 */ /* 0x000fce00078e006f */
[----:B------:R-:W-:Y:S05]  /*12e20*/  WARPSYNC.COLLECTIVE R112, `(.L_x_18334) ;  /* 0x0000000070087348 */ /* 0x000fea0003c00000 */
[----:B------:R0:W1:Y:S02]  /*12e30*/  SHFL.BFLY P3, R113, R115, R114, R117 ;  /* 0x0c00007273717389 */ /* 0x0000640000060075 */
[----:B01----:R-:W-:Y:S01]  /*12e40*/  ENDCOLLECTIVE ;  /* 0x000000000000791b */ /* 0x003fe20003800000 */
.L_x_18334:
        /* <DEDUP_REMOVED lines=56> */
.L_x_18335:
[----:B------:R-:W-:Y:S01]  /*131d0*/  HFMA2.MMA R114, -RZ, RZ, 0, 1.1920928955078125e-07 ;  /* 0x00000002ff727435 */ /* 0x000fe200000001ff */
[----:B------:R-:W-:-:S05]  /*131e0*/  MOV R106, R113 ;  /* 0x00000071006a7202 */ /* 0x000fca0000000f00 */
[----:B------:R-:W-:-:S04]  /*131f0*/  FADD.FTZ R106, R79, R106 ;  /* 0x0000006a4f6a7221 */ /* 0x000fc80000010000 */
[----:B------:R-:W-:-:S07]  /*13200*/  IMAD.MOV.U32 R115, RZ, RZ, R106 ;  /* 0x000000ffff737224 */ /* 0x000fce00078e006a */
[----:B------:R-:W-:Y:S05]  /*13210*/  WARPSYNC.COLLECTIVE R112, `(.L_x_18336) ;  /* 0x0000000070087348 */ /* 0x000fea0003c00000 */
[----:B------:R0:W1:Y:S02]  /*13220*/  SHFL.BFLY P3, R113, R115, R114, R117 ;  /* 0x0c00007273717389 */ /* 0x0000640000060075 */
[----:B01----:R-:W-:Y:S01]  /*13230*/  ENDCOLLECTIVE ;  /* 0x000000000000791b */ /* 0x003fe20003800000 */
.L_x_18336:
[----:B------:R-:W-:Y:S02]  /*13240*/  IMAD.MOV.U32 R114, RZ, RZ, 0x4 ;  /* 0x00000004ff727424 */ /* 0x000fe400078e00ff */
[----:B------:R-:W-:-:S04]  /*13250*/  IMAD.MOV.U32 R109, RZ, RZ, R113 ;  /* 0x000000ffff6d7224 */ /* 0x000fc800078e0071 */
[----:B------:R-:W-:-:S05]  /*13260*/  FADD.FTZ R109, R106, R109 ;  /* 0x0000006d6a6d7221 */ /* 0x000fca0000010000 */
[----:B------:R-:W-:-:S07]  /*13270*/  MOV R115, R109 ;  /* 0x0000006d00737202 */ /* 0x000fce0000000f00 */
[----:B------:R-:W-:Y:S05]  /*13280*/  WARPSYNC.COLLECTIVE R112, `(.L_x_18337) ;  /* 0x0000000070087348 */ /* 0x000fea0003c00000 */
[----:B------:R0:W1:Y:S02]  /*13290*/  SHFL.BFLY P3, R113, R115, R114, R117 ;  /* 0x0c00007273717389 */ /* 0x0000640000060075 */
[----:B01----:R-:W-:Y:S01]  /*132a0*/  ENDCOLLECTIVE ;  /* 0x000000000000791b */ /* 0x003fe20003800000 */
.L_x_18337:
[----:B------:R-:W-:Y:S01]  /*132b0*/  HFMA2.MMA R114, -RZ, RZ, 0, 4.76837158203125e-07 ;  /* 0x00000008ff727435 */ /* 0x000fe200000001ff */
[----:B------:R-:W-:-:S05]  /*132c0*/  MOV R108, R113 ;  /* 0x00000071006c7202 */ /* 0x000fca0000000f00 */
[----:B------:R-:W-:-:S04]  /*132d0*/  FADD.FTZ R108, R109, R108 ;  /* 0x0000006c6d6c7221 */ /* 0x000fc80000010000 */
[----:B------:R-:W-:-:S07]  /*132e0*/  IMAD.MOV.U32 R115, RZ, RZ, R108 ;  /* 0x000000ffff737224 */ /* 0x000fce00078e006c */
[----:B------:R-:W-:Y:S05]  /*132f0*/  WARPSYNC.COLLECTIVE R112, `(.L_x_18338) ;  /* 0x0000000070087348 */ /* 0x000fea0003c00000 */
[----:B------:R0:W1:Y:S02]  /*13300*/  SHFL.BFLY P3, R113, R115, R114, R117 ;  /* 0x0c00007273717389 */ /* 0x0000640000060075 */
[----:B01----:R-:W-:Y:S01]  /*13310*/  ENDCOLLECTIVE ;  /* 0x000000000000791b */ /* 0x003fe20003800000 */
.L_x_18338:
[----:B------:R-:W-:Y:S02]  /*13320*/  IMAD.MOV.U32 R114, RZ, RZ, 0x10 ;  /* 0x00000010ff727424 */ /* 0x000fe400078e00ff */
[----:B------:R-:W-:-:S04]  /*13330*/  IMAD.MOV.U32 R111, RZ, RZ, R113 ;  /* 0x000000ffff6f7224 */ /* 0x000fc800078e0071 */
[----:B------:R-:W-:-:S05]  /*13340*/  FADD.FTZ R111, R108, R111 ;  /* 0x0000006f6c6f7221 */ /* 0x000fca0000010000 */
[----:B------:R-:W-:-:S07]  /*13350*/  MOV R115, R111 ;  /* 0x0000006f00737202 */ /* 0x000fce0000000f00 */
[----:B------:R-:W-:Y:S05]  /*13360*/  WARPSYNC.COLLECTIVE R112, `(.L_x_18339) ;  /* 0x0000000070087348 */ /* 0x000fea0003c00000 */
[----:B------:R0:W1:Y:S02]  /*13370*/  SHFL.BFLY P3, R113, R115, R114, R117 ;  /* 0x0c00007273717389 */ /* 0x0000640000060075 */
[----:B01----:R-:W-:Y:S01]  /*13380*/  ENDCOLLECTIVE ;  /* 0x000000000000791b */ /* 0x003fe20003800000 */
.L_x_18339:
[----:B------:R-:W-:Y:S01]  /*13390*/  MOV R110, R113 ;  /* 0x00000071006e7202 */ /* 0x000fe20000000f00 */
[----:B------:R-:W-:Y:S06]  /*133a0*/  BRA `(.L_x_18340) ;  /* 0xffffffec008c7947 */ /* 0x000fec000383ffff */
.L_x_18341:
        /* <DEDUP_REMOVED lines=13> */
.L_x_20611:


//--------------------- .text._ZN10layer_norm31ln_parallel_residual_fwd_kernelINS_13Kernel_traitsIfffffjLj3072ELj1ELj1ELj4ELj16ENS_18Kernel_traits_baseILj3072EfffffjLj128EEEEELb0ELb0ELb0EEEvNS_9FwdParamsE --------------------------
	.section	.text._ZN10layer_norm31ln_parallel_residual_fwd_kernelINS_13Kernel_traitsIfffffjLj3072ELj1ELj1ELj4ELj16ENS_18Kernel_traits_baseILj3072EfffffjLj128EEEEELb0ELb0ELb0EEEvNS_9FwdParamsE,"ax",@progbits
	.align	128
        .global         _ZN10layer_norm31ln_parallel_residual_fwd_kernelINS_13Kernel_traitsIfffffjLj3072ELj1ELj1ELj4ELj16ENS_18Kernel_traits_baseILj3072EfffffjLj128EEEEELb0ELb0ELb0EEEvNS_9FwdParamsE
        .type           _ZN10layer_norm31ln_parallel_residual_fwd_kernelINS_13Kernel_traitsIfffffjLj3072ELj1ELj1ELj4ELj16ENS_18Kernel_traits_baseILj3072EfffffjLj128EEEEELb0ELb0ELb0EEEvNS_9FwdParamsE,@function
        .size           _ZN10layer_norm31ln_parallel_residual_fwd_kernelINS_13Kernel_traitsIfffffjLj3072ELj1ELj1ELj4ELj16ENS_18Kernel_traits_baseILj3072EfffffjLj128EEEEELb0ELb0ELb0EEEvNS_9FwdParamsE,(.L_x_20612 - _ZN10layer_norm31ln_parallel_residual_fwd_kernelINS_13Kernel_traitsIfffffjLj3072ELj1ELj1ELj4ELj16ENS_18Kernel_traits_baseILj3072EfffffjLj128EEEEELb0ELb0ELb0EEEvNS_9FwdParamsE)
        .other          _ZN10layer_norm31ln_parallel_residual_fwd_kernelINS_13Kernel_traitsIfffffjLj3072ELj1ELj1ELj4ELj16ENS_18Kernel_traits_baseILj3072EfffffjLj128EEEEELb0ELb0ELb0EEEvNS_9FwdParamsE,@"STO_CUDA_ENTRY STV_DEFAULT"
_ZN10layer_norm31ln_parallel_residual_fwd_kernelINS_13Kernel_traitsIfffffjLj3072ELj1ELj1ELj4ELj16ENS_18Kernel_traits_baseILj3072EfffffjLj128EEEEELb0ELb0ELb0EEEvNS_9FwdParamsE:
.text._ZN10layer_norm31ln_parallel_residual_fwd_kernelINS_13Kernel_traitsIfffffjLj3072ELj1ELj1ELj4ELj16ENS_18Kernel_traits_baseILj3072EfffffjLj128EEEEELb0ELb0ELb0EEEvNS_9FwdParamsE:
        /* <DEDUP_REMOVED lines=8> */
[----:B0-----:R-:W-:-:S04]  /*0080*/  LOP3.LUT R3, R0, 0x7f, RZ, 0xc, !PT ;  /* 0x0000007f00037812 */ /* 0x001fc800078e0cff */
[----:B------:R-:W-:Y:S02]  /*0090*/  LEA.HI.SX32 R2, R4, R3, 0x1e ;  /* 0x0000000304027211 */ /* 0x000fe400078ff2ff */
[----:B------:R-:W-:Y:S02]  /*00a0*/  LOP3.LUT R3, R0, 0x7f, RZ, 0xc0, !PT ;  /* 0x0000007f00037812 */ /* 0x000fe400078ec0ff */
[C---:B------:R-:W-:Y:S02]  /*00b0*/  LOP3.LUT P1, RZ, R2.reuse, 0xffffff80, RZ, 0xc0, !PT ;  /* 0xffffff8002ff7812 */ /* 0x040fe4000782c0ff */
[C---:B------:R-:W-:Y:S02]  /*00c0*/  ISETP.GE.U32.AND P6, PT, R2.reuse, 0x100, PT ;  /* 0x000001000200780c */ /* 0x040fe40003fc6070 */
[C---:B------:R-:W-:Y:S02]  /*00d0*/  ISETP.GE.U32.AND P5, PT, R2.reuse, 0x180, PT ;  /* 0x000001800200780c */ /* 0x040fe40003fa6070 */
[----:B------:R-:W-:-:S02]  /*00e0*/  ISETP.GE.U32.AND P4, PT, R2, 0x200, PT ;  /* 0x000002000200780c */ /* 0x000fc40003f86070 */
[----:B------:R-:W-:Y:S02]  /*00f0*/  P2R R5, PR, RZ, 0x40 ;  /* 0x00000040ff057803 */ /* 0x000fe40000000000 */
[----:B------:R-:W-:Y:S02]  /*0100*/  P2R R5, PR, RZ, 0x20 ;  /* 0x00000020ff057803 */ /* 0x000fe40000000000 */
[----:B------:R-:W-:Y:S02]  /*0110*/  MOV R5, R3 ;  /* 0x0000000300057202 */ /* 0x000fe40000000f00 */
[----:B------:R-:W-:Y:S01]  /*0120*/  P2R R6, PR, RZ, 0x10 ;  /* 0x00000010ff067803 */ /* 0x000fe20000000000 */
[----:B--2---:R-:W-:Y:S06]  /*0130*/  @!P1 BRA `(.L_x_18343) ;  /* 0x0000000000689947 */ /* 0x004fec0003800000 */
[----:B------:R-:W-:Y:S01]  /*0140*/  ULDC.64 UR6, c[0x0][0x2c8] ;  /* 0x0000b20000067ab9 */ /* 0x000fe20000000a00 */
[----:B------:R-:W0:Y:S01]  /*0150*/  LDC.64 R92, c[0x0][0x260] ;  /* 0x00009800ff5c7b82 */ /* 0x000e220000000a00 */
        /* <DEDUP_REMOVED lines=8> */
[C---:B------:R-:W-:Y:S02]  /*01e0*/  SHF.L.U64.HI R9, R5.reuse, 0x4, RZ ;  /* 0x0000000405097819 */ /* 0x040fe400000102ff */
[----:B------:R-:W-:Y:S02]  /*01f0*/  CS2R R96, SRZ ;  /* 0x0000000000607805 */ /* 0x000fe4000001ff00 */
[----:B------:R-:W-:Y:S02]  /*0200*/  ISETP.NE.AND.EX P2, PT, RZ, UR9, PT, P2 ;  /* 0x00000009ff007c0c */ /* 0x000fe4000bf45320 */
[----:B------:R-:W-:-:S04]  /*0210*/  @P0 LEA R6, P3, R5, UR6, 0x4 ;  /* 0x0000000605060c11 */ /* 0x000fc8000f8620ff */
[C---:B------:R-:W-:Y:S01]  /*0220*/  @P0 LEA.HI.X R7, R5.reuse, UR7, RZ, 0x4, P3 ;  /* 0x0000000705070c11 */ /* 0x040fe200098f24ff */
[----:B------:R-:W-:Y:S01]  /*0230*/  ULDC.64 UR6, c[0x0][0x268] ;  /* 0x00009a0000067ab9 */ /* 0x000fe20000000a00 */
[----:B0-----:R-:W-:Y:S01]  /*0240*/  IMAD.WIDE.U32 R92, R5, 0x10, R92 ;  /* 0x00000010055c7825 */ /* 0x001fe200078e005c */
[C---:B------:R-:W-:Y:S02]  /*0250*/  IADD3 R88, P3, R8.reuse, UR6, RZ ;  /* 0x0000000608587c10 */ /* 0x040fe4000ff7e0ff */
[----:B------:R0:W5:Y:S02]  /*0260*/  @P0 LDG.E.128 R100, desc[UR4][R6.64] ;  /* 0x0000000406640981 */ /* 0x000164000c1e1d00 */
[C---:B------:R-:W-:Y:S02]  /*0270*/  IADD3.X R89, R9.reuse, UR7, RZ, P3, !PT ;  /* 0x0000000709597c10 */ /* 0x040fe40009ffe4ff */
[----:B------:R-:W-:Y:S01]  /*0280*/  @P2 IADD3 R8, P3, R8, UR8, RZ ;  /* 0x0000000808082c10 */ /* 0x000fe2000ff7e0ff */
[----:B------:R-:W5:Y:S03]  /*0290*/  LDG.E.128 R92, desc[UR4][R92.64] ;  /* 0x000000045c5c7981 */ /* 0x000f66000c1e1d00 */
[----:B------:R-:W-:Y:S01]  /*02a0*/  @P2 IADD3.X R9, R9, UR9, RZ, P3, !PT ;  /* 0x0000000909092c10 */ /* 0x000fe20009ffe4ff */
[----:B------:R-:W5:Y:S04]  /*02b0*/  LDG.E.128 R88, desc[UR4][R88.64] ;  /* 0x0000000458587981 */ /* 0x000f68000c1e1d00 */
[----:B------:R0:W5:Y:S01]  /*02c0*/  @P2 LDG.E.128 R96, desc[UR4][R8.64] ;  /* 0x0000000408602981 */ /* 0x000162000c1e1d00 */
[----:B------:R-:W-:-:S07]  /*02d0*/  LOP3.LUT R5, R5, 0x80, RZ, 0xfc, !PT ;  /* 0x0000008005057812 */ /* 0x000fce00078efcff */
.L_x_18343:
[----:B------:R-:W-:Y:S05]  /*02e0*/  BSYNC B0 ;  /* 0x0000000000007941 */ /* 0x000fea0003800000 */
.L_x_18342:
[----:B------:R-:W-:Y:S04]  /*02f0*/  BSSY B0, `(.L_x_18344) ;  /* 0x000001c000007945 */ /* 0x000fe80003800000 */
[----:B------:R-:W-:Y:S05]  /*0300*/  @!P6 BRA `(.L_x_18345) ;  /* 0x000000000068e947 */ /* 0x000fea0003800000 */
[----:B------:R-:W-:Y:S01]  /*0310*/  ULDC.64 UR6, c[0x0][0x2c8] ;  /* 0x0000b20000067ab9 */ /* 0x000fe20000000a00 */
[----:B------:R-:W1:Y:S01]  /*0320*/  LDC.64 R10, c[0x0][0x260] ;  /* 0x00009800ff0a7b82 */ /* 0x000e620000000a00 */
[----:B------:R-:W-:Y:S01]  /*0330*/  ISETP.NE.U32.AND P0, PT, RZ, UR6, PT ;  /* 0x00000006ff007c0c */ /* 0x000fe2000bf05070 */
[----:B------:R-:W-:Y:S01]  /*0340*/  ULDC.64 UR8, c[0x0][0x2d0] ;  /* 0x0000b40000087ab9 */ /* 0x000fe20000000a00 */
[----:B0-----:R-:W-:Y:S02]  /*0350*/  SHF.L.U32 R8, R5, 0x4, RZ ;  /* 0x0000000405087819 */ /* 0x001fe400000006ff */
        /* <DEDUP_REMOVED lines=11> */
[----:B-1----:R-:W-:Y:S01]  /*0410*/  IMAD.WIDE.U32 R10, R5, 0x10, R10 ;  /* 0x00000010050a7825 */ /* 0x002fe200078e000a */
[C---:B------:R-:W-:Y:S02]  /*0420*/  IADD3 R72, P3, R8.reuse, UR6, RZ ;  /* 0x0000000608487c10 */ /* 0x040fe4000ff7e0ff */
[----:B------:R1:W5:Y:S02]  /*0430*/  @P0 LDG.E.128 R84, desc[UR4][R6.64] ;  /* 0x0000000406540981 */ /* 0x000364000c1e1d00 */
[C---:B------:R-:W-:Y:S02]  /*0440*/  IADD3.X R73, R9.reuse, UR7, RZ, P3, !PT ;  /* 0x0000000709497c10 */ /* 0x040fe40009ffe4ff */
[----:B------:R-:W-:Y:S01]  /*0450*/  @P2 IADD3 R8, P3, R8, UR8, RZ ;  /* 0x0000000808082c10 */ /* 0x000fe2000ff7e0ff */
[----:B------:R1:W5:Y:S03]  /*0460*/  LDG.E.128 R76, desc[UR4][R10.64] ;  /* 0x000000040a4c7981 */ /* 0x000366000c1e1d00 */
[----:B------:R-:W-:Y:S01]  /*0470*/  @P2 IADD3.X R9, R9, UR9, RZ, P3, !PT ;  /* 0x0000000909092c10 */ /* 0x000fe20009ffe4ff */
[----:B------:R-:W5:Y:S04]  /*0480*/  LDG.E.128 R72, desc[UR4][R72.64] ;  /* 0x0000000448487981 */ /* 0x000f68000c1e1d00 */
[----:B------:R1:W5:Y:S01]  /*0490*/  @P2 LDG.E.128 R80, desc[UR4][R8.64] ;  /* 0x0000000408502981 */ /* 0x000362000c1e1d00 */
[----:B------:R-:W-:-:S07]  /*04a0*/  IADD3 R5, R5, 0x80, RZ ;  /* 0x0000008005057810 */ /* 0x000fce0007ffe0ff */
.L_x_18345:
[----:B------:R-:W-:Y:S05]  /*04b0*/  BSYNC B0 ;  /* 0x0000000000007941 */ /* 0x000fea0003800000 */
.L_x_18344:
[----:B------:R-:W-:Y:S04]  /*04c0*/  BSSY B0, `(.L_x_18346) ;  /* 0x000001c000007945 */ /* 0x000fe80003800000 */
[----:B------:R-:W-:Y:S05]  /*04d0*/  @!P5 BRA `(.L_x_18347) ;  /* 0x000000000068d947 */ /* 0x000fea0003800000 */
[----:B------:R-:W-:Y:S01]  /*04e0*/  ULDC.64 UR6, c[0x0][0x2c8] ;  /* 0x0000b20000067ab9 */ /* 0x000fe20000000a00 */
[----:B-1----:R-:W1:Y:S01]  /*04f0*/  LDC.64 R10, c[0x0][0x260] ;  /* 0x00009800ff0a7b82 */ /* 0x002e620000000a00 */
        /* <DEDUP_REMOVED lines=23> */
[----:B------:R-:W-:-:S07]  /*0670*/  VIADD R5, R5, 0x80 ;  /* 0x0000008005057836 */ /* 0x000fce0000000000 */
.L_x_18347:
[----:B------:R-:W-:Y:S05]  /*0680*/  BSYNC B0 ;  /* 0x0000000000007941 */ /* 0x000fea0003800000 */
.L_x_18346:
[----:B------:R-:W-:Y:S04]  /*0690*/  BSSY B0, `(.L_x_18348) ;  /* 0x000001c000007945 */ /* 0x000fe80003800000 */
[----:B------:R-:W-:Y:S05]  /*06a0*/  @!P4 BRA `(.L_x_18349) ;  /* 0x000000000068c947 */ /* 0x000fea0003800000 */
[----:B------:R-:W-:Y:S01]  /*06b0*/  ULDC.64 UR6, c[0x0][0x2c8] ;  /* 0x0000b20000067ab9 */ /* 0x000fe20000000a00 */
[----:B-12---:R-:W1:Y:S01]  /*06c0*/  LDC.64 R10, c[0x0][0x260] ;  /* 0x00009800ff0a7b82 */ /* 0x006e620000000a00 */
        /* <DEDUP_REMOVED lines=24> */
.L_x_18349:
[----:B------:R-:W-:Y:S05]  /*0850*/  BSYNC B0 ;  /* 0x0000000000007941 */ /* 0x000fea0003800000 */
.L_x_18348:
[----:B------:R-:W-:Y:S01]  /*0860*/  ISETP.GE.U32.AND P0, PT, R2, 0x280, PT ;  /* 0x000002800200780c */ /* 0x000fe20003f06070 */
[----:B------:R-:W-:Y:S03]  /*0870*/  BSSY B0, `(.L_x_18350) ;  /* 0x000001d000007945 */ /* 0x000fe60003800000 */
[----:B0123--:R-:W-:-:S09]  /*0880*/  P2R R6, PR, RZ, 0x1 ;  /* 0x00000001ff067803 */ /* 0x00ffd20000000000 */
[----:B------:R-:W-:Y:S05]  /*0890*/  @!P0 BRA `(.L_x_18351) ;  /* 0x0000000000688947 */ /* 0x000fea0003800000 */
[----:B------:R-:W-:Y:S01]  /*08a0*/  ULDC.64 UR6, c[0x0][0x2c8] ;  /* 0x0000b20000067ab9 */ /* 0x000fe20000000a00 */
[----:B------:R-:W0:Y:S01]  /*08b0*/  LDC.64 R10, c[0x0][0x260] ;  /* 0x00009800ff0a7b82 */ /* 0x000e220000000a00 */
[----:B------:R-:W-:Y:S01]  /*08c0*/  ISETP.NE.U32.AND P0, PT, RZ, UR6, PT ;  /* 0x00000006ff007c0c */ /* 0x000fe2000bf05070 */
[----:B------:R-:W-:Y:S01]  /*08d0*/  ULDC.64 UR8, c[0x0][0x2d0] ;  /* 0x0000b40000087ab9 */ /* 0x000fe20000000a00 */
[----:B------:R-:W-:Y:S02]  /*08e0*/  CS2R R38, SRZ ;  /* 0x0000000000267805 */ /* 0x000fe4000001ff00 */
[----:B------:R-:W-:Y:S02]  /*08f0*/  CS2R R36, SRZ ;  /* 0x0000000000247805 */ /* 0x000fe4000001ff00 */
[----:B------:R-:W-:Y:S02]  /*0900*/  ISETP.NE.AND.EX P0, PT, RZ, UR7, PT, P0 ;  /* 0x00000007ff007c0c */ /* 0x000fe4000bf05300 */
[----:B------:R-:W-:-:S11]  /*0910*/  SHF.L.U32 R8, R5, 0x4, RZ ;  /* 0x0000000405087819 */ /* 0x000fd600000006ff */
[----:B------:R-:W-:-:S04]  /*0920*/  @P0 LEA R6, P2, R5, UR6, 0x4 ;  /* 0x0000000605060c11 */ /* 0x000fc8000f8420ff */
[C---:B------:R-:W-:Y:S01]  /*0930*/  @P0 LEA.HI.X R7, R5.reuse, UR7, RZ, 0x4, P2 ;  /* 0x0000000705070c11 */ /* 0x040fe200090f24ff */
[----:B------:R-:W-:Y:S01]  /*0940*/  ULDC.64 UR6, c[0x0][0x268] ;  /* 0x00009a0000067ab9 */ /* 0x000fe20000000a00 */
[----:B------:R-:W-:Y:S02]  /*0950*/  ISETP.NE.U32.AND P2, PT, RZ, UR8, PT ;  /* 0x00000008ff007c0c */ /* 0x000fe4000bf45070 */
[----:B------:R-:W-:Y:S01]  /*0960*/  SHF.L.U64.HI R9, R5, 0x4, RZ ;  /* 0x0000000405097819 */ /* 0x000fe200000102ff */
[----:B------:R1:W5:Y:S01]  /*0970*/  @P0 LDG.E.128 R36, desc[UR4][R6.64] ;  /* 0x0000000406240981 */ /* 0x000362000c1e1d00 */
[----:B------:R-:W-:Y:S02]  /*0980*/  ISETP.NE.AND.EX P2, PT, RZ, UR9, PT, P2 ;  /* 0x00000009ff007c0c */ /* 0x000fe4000bf45320 */
[----:B------:R-:W-:-:S04]  /*0990*/  IADD3 R24, P0, R8, UR6, RZ ;  /* 0x0000000608187c10 */ /* 0x000fc8000ff1e0ff */
[----:B------:R-:W-:Y:S02]  /*09a0*/  IADD3.X R25, R9, UR7, RZ, P0, !PT ;  /* 0x0000000709197c10 */ /* 0x000fe400087fe4ff */
[----:B------:R-:W-:Y:S02]  /*09b0*/  CS2R R34, SRZ ;  /* 0x0000000000227805 */ /* 0x000fe4000001ff00 */
[----:B------:R-:W-:Y:S01]  /*09c0*/  CS2R R32, SRZ ;  /* 0x0000000000207805 */ /* 0x000fe2000001ff00 */
[----:B0-----:R-:W-:Y:S01]  /*09d0*/  IMAD.WIDE.U32 R10, R5, 0x10, R10 ;  /* 0x00000010050a7825 */ /* 0x001fe200078e000a */
[----:B------:R-:W5:Y:S01]  /*09e0*/  LDG.E.128 R24, desc[UR4][R24.64] ;  /* 0x0000000418187981 */ /* 0x000f62000c1e1d00 */
[----:B------:R-:W-:-:S03]  /*09f0*/  @P2 IADD3 R8, P0, R8, UR8, RZ ;  /* 0x0000000808082c10 */ /* 0x000fc6000ff1e0ff */
[----:B------:R1:W5:Y:S01]  /*0a00*/  LDG.E.128 R28, desc[UR4][R10.64] ;  /* 0x000000040a1c7981 */ /* 0x000362000c1e1d00 */
[----:B------:R-:W-:-:S05]  /*0a10*/  @P2 IADD3.X R9, R9, UR9, RZ, P0, !PT ;  /* 0x0000000909092c10 */ /* 0x000fca00087fe4ff */
[----:B------:R1:W5:Y:S01]  /*0a20*/  @P2 LDG.E.128 R32, desc[UR4][R8.64] ;  /* 0x0000000408202981 */ /* 0x000362000c1e1d00 */
[----:B------:R-:W-:-:S07]  /*0a30*/  IADD3 R5, R5, 0x80, RZ ;  /* 0x0000008005057810 */ /* 0x000fce0007ffe0ff */
.L_x_18351:
[----:B------:R-:W-:Y:S05]  /*0a40*/  BSYNC B0 ;  /* 0x0000000000007941 */ /* 0x000fea0003800000 */
.L_x_18350:
[----:B------:R-:W-:Y:S01]  /*0a50*/  ISETP.GE.U32.AND P0, PT, R2, 0x300, PT ;  /* 0x000003000200780c */ /* 0x000fe20003f06070 */
[----:B------:R-:W-:Y:S03]  /*0a60*/  BSSY B0, `(.L_x_18352) ;  /* 0x000001c000007945 */ /* 0x000fe60003800000 */
[----:B-1----:R-:W-:-:S09]  /*0a70*/  P2R R6, PR, RZ, 0x1 ;  /* 0x00000001ff067803 */ /* 0x002fd20000000000 */
[----:B------:R-:W-:Y:S05]  /*0a80*/  @!P0 BRA `(.L_x_18353) ;  /* 0x0000000000648947 */ /* 0x000fea0003800000 */
[----:B------:R-:W-:Y:S01]  /*0a90*/  IMAD.SHL.U32 R104, R5, 0x10, RZ ;  /* 0x0000001005687824 */ /* 0x000fe200078e00ff */
[----:B------:R-:W-:Y:S01]  /*0aa0*/  ULDC.64 UR6, c[0x0][0x268] ;  /* 0x00009a0000067ab9 */ /* 0x000fe20000000a00 */
[----:B------:R-:W-:Y:S01]  /*0ab0*/  SHF.R.U32.HI R6, RZ, 0x1c, R5 ;  /* 0x0000001cff067819 */ /* 0x000fe20000011605 */
[----:B------:R-:W-:Y:S01]  /*0ac0*/  ULDC.64 UR8, c[0x0][0x2d0] ;  /* 0x0000b40000087ab9 */ /* 0x000fe20000000a00 */
[----:B------:R-:W0:Y:S01]  /*0ad0*/  LDC.64 R12, c[0x0][0x260] ;  /* 0x00009800ff0c7b82 */ /* 0x000e220000000a00 */
[----:B------:R-:W-:Y:S02]  /*0ae0*/  IADD3 R8, P0, R104, UR6, RZ ;  /* 0x0000000668087c10 */ /* 0x000fe4000ff1e0ff */
[----:B------:R-:W-:Y:S02]  /*0af0*/  CS2R R22, SRZ ;  /* 0x0000000000167805 */ /* 0x000fe4000001ff00 */
[----:B------:R-:W-:Y:S02]  /*0b00*/  CS2R R20, SRZ ;  /* 0x0000000000147805 */ /* 0x000fe4000001ff00 */
[----:B------:R-:W-:Y:S01]  /*0b10*/  IADD3.X R9, R6, UR7, RZ, P0, !PT ;  /* 0x0000000706097c10 */ /* 0x000fe200087fe4ff */
[----:B------:R-:W-:Y:S01]  /*0b20*/  ULDC.64 UR6, c[0x0][0x2c8] ;  /* 0x0000b20000067ab9 */ /* 0x000fe20000000a00 */
[----:B------:R-:W-:-:S04]  /*0b30*/  ISETP.NE.U32.AND P0, PT, RZ, UR8, PT ;  /* 0x00000008ff007c0c */ /* 0x000fc8000bf05070 */
[----:B------:R-:W-:Y:S02]  /*0b40*/  ISETP.NE.AND.EX P0, PT, RZ, UR9, PT, P0 ;  /* 0x00000009ff007c0c */ /* 0x000fe4000bf05300 */
[----:B------:R-:W-:Y:S02]  /*0b50*/  CS2R R18, SRZ ;  /* 0x0000000000127805 */ /* 0x000fe4000001ff00 */
[----:B------:R-:W-:Y:S01]  /*0b60*/  CS2R R16, SRZ ;  /* 0x0000000000107805 */ /* 0x000fe2000001ff00 */
[----:B------:R-:W5:Y:S08]  /*0b70*/  LDG.E.128 R8, desc[UR4][R8.64] ;  /* 0x0000000408087981 */ /* 0x000f70000c1e1d00 */
[----:B------:R-:W-:-:S04]  /*0b80*/  @P0 IADD3 R104, P2, R104, UR8, RZ ;  /* 0x0000000868680c10 */ /* 0x000fc8000ff5e0ff */
[----:B------:R-:W-:Y:S02]  /*0b90*/  @P0 IADD3.X R105, R6, UR9, RZ, P2, !PT ;  /* 0x0000000906690c10 */ /* 0x000fe400097fe4ff */
[----:B------:R-:W-:Y:S01]  /*0ba0*/  ISETP.NE.U32.AND P2, PT, RZ, UR6, PT ;  /* 0x00000006ff007c0c */ /* 0x000fe2000bf45070 */
[----:B0-----:R-:W-:Y:S02]  /*0bb0*/  IMAD.WIDE.U32 R12, R5, 0x10, R12 ;  /* 0x00000010050c7825 */ /* 0x001fe400078e000c */
[----:B------:R0:W5:Y:S01]  /*0bc0*/  @P0 LDG.E.128 R16, desc[UR4][R104.64] ;  /* 0x0000000468100981 */ /* 0x000162000c1e1d00 */
[----:B------:R-:W-:-:S03]  /*0bd0*/  ISETP.NE.AND.EX P2, PT, RZ, UR7, PT, P2 ;  /* 0x00000007ff007c0c */ /* 0x000fc6000bf45320 */
[----:B------:R-:W5:Y:S10]  /*0be0*/  LDG.E.128 R12, desc[UR4][R12.64] ;  /* 0x000000040c0c7981 */ /* 0x000f74000c1e1d00 */
[----:B------:R-:W-:-:S04]  /*0bf0*/  @P2 LEA R6, P3, R5, UR6, 0x4 ;  /* 0x0000000605062c11 */ /* 0x000fc8000f8620ff */
[----:B------:R-:W-:-:S05]  /*0c00*/  @P2 LEA.HI.X R7, R5, UR7, RZ, 0x4, P3 ;  /* 0x0000000705072c11 */ /* 0x000fca00098f24ff */
[----:B------:R0:W5:Y:S04]  /*0c10*/  @P2 LDG.E.128 R20, desc[UR4][R6.64] ;  /* 0x0000000406142981 */ /* 0x000168000c1e1d00 */
.L_x_18353:
[----:B------:R-:W-:Y:S05]  /*0c20*/  BSYNC B0 ;  /* 0x0000000000007941 */ /* 0x000fea0003800000 */
.L_x_18352:
[----:B------:R-:W1:Y:S01]  /*0c30*/  S2UR UR6, SR_CTAID.X ;  /* 0x00000000000679c3 */ /* 0x000e620000002500 */
[----:B------:R-:W-:Y:S02]  /*0c40*/  ULDC.64 UR8, c[0x0][0x230] ;  /* 0x00008c0000087ab9 */ /* 0x000fe40000000a00 */
[----:B------:R-:W-:-:S04]  /*0c50*/  LOP3.LUT P0, RZ, R106, UR8, RZ, 0xfc, !PT ;  /* 0x000000086aff7c12 */ /* 0x000fc8000f80fcff */
[----:B------:R-:W-:Y:S02]  /*0c60*/  LOP3.LUT P0, RZ, R107, UR9, RZ, 0xfc, P0 ;  /* 0x000000096bff7c12 */ /* 0x000fe4000800fcff */
[----:B-1----:R-:W-:Y:S01]  /*0c70*/  LEA.HI R5, R0, UR6, RZ, 0x19 ;  /* 0x0000000600057c11 */ /* 0x002fe2000f8fc8ff */
[----:B------:R-:W-:-:S03]  /*0c80*/  ULDC UR6, c[0x0][0x214] ;  /* 0x0000850000067ab9 */ /* 0x000fc60000000800 */
[----:B------:R-:W-:-:S13]  /*0c90*/  ISETP.GE.AND P2, PT, R5, UR6, PT ;  /* 0x0000000605007c0c */ /* 0x000fda000bf46270 */
[----:B------:R-:W-:Y:S05]  /*0ca0*/  @P2 EXIT ;  /* 0x000000000000294d */ /* 0x000fea0003800000 */
[----:B------:R-:W-:Y:S01]  /*0cb0*/  SHF.R.S32.HI R4, RZ, 0x2, R4 ;  /* 0x00000002ff047819 */ /* 0x000fe20000011404 */
[----:B------:R-:W-:Y:S01]  /*0cc0*/  ULDC.U8 UR6, c[0x0][0x2a0] ;  /* 0x0000a80000067ab9 */ /* 0x000fe20000000000 */
[----:B0-----:R-:W-:Y:S01]  /*0cd0*/  LOP3.LUT R7, R0, 0x60, RZ, 0xc0, !PT ;  /* 0x0000006000077812 */ /* 0x001fe200078ec0ff */
        /* <DEDUP_REMOVED lines=11> */
[----:B------:R-:W-:-:S02]  /*0d90*/  SHF.L.U32 R4, R0, 0x5, RZ ;  /* 0x0000000500047819 */ /* 0x000fc400000006ff */
[----:B------:R-:W-:Y:S02]  /*0da0*/  IADD3 R7, R7, R104, RZ ;  /* 0x0000006807077210 */ /* 0x000fe40007ffe0ff */
[----:B------:R-:W-:Y:S02]  /*0db0*/  LOP3.LUT R105, R4, 0x3e0, RZ, 0xc0, !PT ;  /* 0x000003e004697812 */ /* 0x000fe400078ec0ff */
[----:B------:R-:W-:Y:S02]  /*0dc0*/  SHF.L.U32 R7, R7, 0x2, RZ ;  /* 0x0000000207077819 */ /* 0x000fe400000006ff */
[----:B------:R-:W-:Y:S02]  /*0dd0*/  VIADDMNMX R105, R6, -R105, RZ, !PT ;  /* 0x8000006906697246 */ /* 0x000fe400078001ff */
[----:B------:R-:W-:Y:S01]  /*0de0*/  I2FP.F32.U32 R4, R7 ;  /* 0x0000000700047245 */ /* 0x000fe20000201000 */
[----:B------:R-:W-:Y:S01]  /*0df0*/  HFMA2.MMA R7, -RZ, RZ, 0, 5.9604644775390625e-08 ;  /* 0x00000001ff077435 */ /* 0x000fe200000001ff */
[----:B------:R-:W-:-:S04]  /*0e00*/  VIMNMX R105, R105, 0x20, PT ;  /* 0x0000002069697848 */ /* 0x000fc80003fe0100 */
[----:B------:R-:W0:Y:S01]  /*0e10*/  MUFU.RCP R4, R4 ;  /* 0x0000000400047308 */ /* 0x000e220000001000 */
[----:B------:R-:W-:-:S05]  /*0e20*/  IADD3 R6, R104, R105, RZ ;  /* 0x0000006968067210 */ /* 0x000fca0007ffe0ff */
[----:B------:R-:W-:-:S07]  /*0e30*/  IMAD.SHL.U32 R6, R6, 0x4, RZ ;  /* 0x0000000406067824 */ /* 0x000fce00078e00ff */
.L_x_18475:
[----:B01234-:R-:W-:Y:S01]  /*0e40*/  IMAD R140, R5, UR7, RZ ;  /* 0x00000007058c7c24 */ /* 0x01ffe2000f8e02ff */
[----:B------:R-:W-:Y:S04]  /*0e50*/  BSSY B0, `(.L_x_18354) ;  /* 0x0000046000007945 */ /* 0x000fe80003800000 */
[----:B------:R-:W-:-:S04]  /*0e60*/  SHF.R.S32.HI R141, RZ, 0x1f, R140 ;  /* 0x0000001fff8d7819 */ /* 0x000fc8000001148c */
[----:B------:R-:W-:-:S04]  /*0e70*/  LEA.HI R140, R141, R140, RZ, 0x2 ;  /* 0x0000008c8d8c7211 */ /* 0x000fc800078f10ff */
[----:B------:R-:W-:-:S04]  /*0e80*/  LEA.HI.SX32 R150, R140, R3, 0x1e ;  /* 0x000000038c967211 */ /* 0x000fc800078ff2ff */
[----:B------:R-:W-:Y:S01]  /*0e90*/  MOV R140, R150 ;  /* 0x00000096008c7202 */ /* 0x000fe20000000f00 */
[----:B------:R-:W-:Y:S06]  /*0ea0*/  @!P1 BRA `(.L_x_18355) ;  /* 0x0000000400009947 */ /* 0x000fec0003800000 */
        /* <DEDUP_REMOVED lines=21> */
.L_x_18357:
[----:B-----5:R-:W-:Y:S01]  /*1000*/  FADD.FTZ R108, R112, R108 ;  /* 0x0000006c706c7221 */ /* 0x020fe20000010000 */
[----:B------:R-:W-:Y:S06]  /*1010*/  BRA `(.L_x_18358) ;  /* 0x0000000000087947 */ /* 0x000fec0003800000 */
.L_x_18356:
[----:B-----5:R-:W-:-:S04]  /*1020*/  FADD.FTZ R108, R104, R108 ;  /* 0x0000006c686c7221 */ /* 0x020fc80000010000 */
[----:B------:R-:W-:-:S07]  /*1030*/  @P2 FADD.FTZ R108, R112, R108 ;  /* 0x0000006c706c2221 */ /* 0x000fce0000010000 */
.L_x_18358:
[----:B-----5:R-:W-:-:S07]  /*1040*/  MOV R116, R108 ;  /* 0x0000006c00747202 */ /* 0x020fce0000000f00 */
.L_x_18359:
[----:B------:R-:W-:Y:S05]  /*1050*/  @P3 BRA `(.L_x_18360) ;  /* 0x00000000001c3947 */ /* 0x000fea0003800000 */
[----:B------:R-:W-:-:S04]  /*1060*/  ISETP.NE.U32.AND P4, PT, RZ, UR12, PT ;  /* 0x0000000cff007c0c */ /* 0x000fc8000bf85070 */
[----:B------:R-:W-:-:S13]  /*1070*/  ISETP.NE.AND.EX P4, PT, RZ, UR13, PT, P4 ;  /* 0x0000000dff007c0c */ /* 0x000fda000bf85340 */
[----:B------:R-:W-:Y:S05]  /*1080*/  @P4 BRA `(.L_x_18361) ;  /* 0x0000000000084947 */ /* 0x000fea0003800000 */
[----:B------:R-:W-:Y:S05]  /*1090*/  @P0 BRA `(.L_x_18362) ;  /* 0x0000000000140947 */ /* 0x000fea0003800000 */
[----:B------:R-:W-:Y:S05]  /*10a0*/  BRA `(.L_x_18363) ;  /* 0x0000000000147947 */ /* 0x000fea0003800000 */
.L_x_18361:
[----:B-----5:R-:W-:Y:S01]  /*10b0*/  FADD.FTZ R109, R113, R109 ;  /* 0x0000006d716d7221 */ /* 0x020fe20000010000 */
[----:B------:R-:W-:Y:S06]  /*10c0*/  BRA `(.L_x_18362) ;  /* 0x0000000000087947 */ /* 0x000fec0003800000 */
.L_x_18360:
[----:B-----5:R-:W-:-:S04]  /*10d0*/  FADD.FTZ R109, R105, R109 ;  /* 0x0000006d696d7221 */ /* 0x020fc80000010000 */
[----:B------:R-:W-:-:S07]  /*10e0*/  @P2 FADD.FTZ R109, R113, R109 ;  /* 0x0000006d716d2221 */ /* 0x000fce0000010000 */
.L_x_18362:
[----:B-----5:R-:W-:-:S07]  /*10f0*/  MOV R117, R109 ;  /* 0x0000006d00757202 */ /* 0x020fce0000000f00 */
.L_x_18363:
[----:B------:R-:W-:Y:S05]  /*1100*/  @P3 BRA `(.L_x_18364) ;  /* 0x00000000001c3947 */ /* 0x000fea0003800000 */
[----:B------:R-:W-:-:S04]  /*1110*/  ISETP.NE.U32.AND P4, PT, RZ, UR12, PT ;  /* 0x0000000cff007c0c */ /* 0x000fc8000bf85070 */
[----:B------:R-:W-:-:S13]  /*1120*/  ISETP.NE.AND.EX P4, PT, RZ, UR13, PT, P4 ;  /* 0x0000000dff007c0c */ /* 0x000fda000bf85340 */
[----:B------:R-:W-:Y:S05]  /*1130*/  @P4 BRA `(.L_x_18365) ;  /* 0x0000000000084947 */ /* 0x000fea0003800000 */
[----:B------:R-:W-:Y:S05]  /*1140*/  @P0 BRA `(.L_x_18366) ;  /* 0x0000000000140947 */ /* 0x000fea0003800000 */
[----:B------:R-:W-:Y:S05]  /*1150*/  BRA `(.L_x_18367) ;  /* 0x0000000000147947 */ /* 0x000fea0003800000 */
.L_x_18365:
[----:B-----5:R-:W-:Y:S01]  /*1160*/  FADD.FTZ R110, R114, R110 ;  /* 0x0000006e726e7221 */ /* 0x020fe20000010000 */
[----:B------:R-:W-:Y:S06]  /*1170*/  BRA `(.L_x_18366) ;  /* 0x0000000000087947 */ /* 0x000fec0003800000 */
.L_x_18364:
[----:B-----5:R-:W-:-:S04]  /*1180*/  FADD.FTZ R110, R106, R110 ;  /* 0x0000006e6a6e7221 */ /* 0x020fc80000010000 */
[----:B------:R-:W-:-:S07]  /*1190*/  @P2 FADD.FTZ R110, R114, R110 ;  /* 0x0000006e726e2221 */ /* 0x000fce0000010000 */
.L_x_18366:
[----:B-----5:R-:W-:-:S07]  /*11a0*/  MOV R118, R110 ;  /* 0x0000006e00767202 */ /* 0x020fce0000000f00 */
.L_x_18367:
[----:B------:R-:W-:Y:S05]  /*11b0*/  @P3 BRA `(.L_x_18368) ;  /* 0x00000000001c3947 */ /* 0x000fea0003800000 */
[----:B------:R-:W-:-:S04]  /*11c0*/  ISETP.NE.U32.AND P2, PT, RZ, UR12, PT ;  /* 0x0000000cff007c0c */ /* 0x000fc8000bf45070 */
[----:B------:R-:W-:-:S13]  /*11d0*/  ISETP.NE.AND.EX P2, PT, RZ, UR13, PT, P2 ;  /* 0x0000000dff007c0c */ /* 0x000fda000bf45320 */
[----:B------:R-:W-:Y:S05]  /*11e0*/  @P2 BRA `(.L_x_18369) ;  /* 0x0000000000082947 */ /* 0x000fea0003800000 */
[----:B------:R-:W-:Y:S05]  /*11f0*/  @P0 BRA `(.L_x_18370) ;  /* 0x0000000000140947 */ /* 0x000fea0003800000 */
[----:B------:R-:W-:Y:S05]  /*1200*/  BRA `(.L_x_18371) ;  /* 0x0000000000147947 */ /* 0x000fea0003800000 */
.L_x_18369:
[----:B-----5:R-:W-:Y:S01]  /*1210*/  FADD.FTZ R111, R115, R111 ;  /* 0x0000006f736f7221 */ /* 0x020fe20000010000 */
[----:B------:R-:W-:Y:S06]  /*1220*/  BRA `(.L_x_18370) ;  /* 0x0000000000087947 */ /* 0x000fec0003800000 */
.L_x_18368:
[----:B-----5:R-:W-:-:S04]  /*1230*/  FADD.FTZ R111, R107, R111 ;  /* 0x0000006f6b6f7221 */ /* 0x020fc80000010000 */
[----:B------:R-:W-:-:S07]  /*1240*/  @P2 FADD.FTZ R111, R115, R111 ;  /* 0x0000006f736f2221 */ /* 0x000fce0000010000 */
.L_x_18370:
[----:B-----5:R-:W-:-:S07]  /*1250*/  MOV R119, R111 ;  /* 0x0000006f00777202 */ /* 0x020fce0000000f00 */
.L_x_18371:
[----:B------:R-:W1:Y:S01]  /*1260*/  @P0 LDC.64 R142, c[0x0][0x238] ;  /* 0x00008e00ff8e0b82 */ /* 0x000e620000000a00 */
[C---:B------:R-:W-:Y:S01]  /*1270*/  VIADD R140, R150.reuse, 0x80 ;  /* 0x00000080968c7836 */ /* 0x040fe20000000000 */
[----:B-1----:R-:W-:-:S04]  /*1280*/  @P0 LEA R142, P2, R150, R142, 0x4 ;  /* 0x0000008e968e0211 */ /* 0x002fc800078420ff */
[----:B------:R-:W-:-:S05]  /*1290*/  @P0 LEA.HI.X R143, R150, R143, RZ, 0x4, P2 ;  /* 0x0000008f968f0211 */ /* 0x000fca00010f24ff */
[----:B------:R1:W-:Y:S04]  /*12a0*/  @P0 STG.E.128 desc[UR4][R142.64], R116 ;  /* 0x000000748e000986 */ /* 0x0003e8000c101d04 */
.L_x_18355:
[----:B------:R-:W-:Y:S05]  /*12b0*/  BSYNC B0 ;  /* 0x0000000000007941 */ /* 0x000fea0003800000 */
.L_x_18354:
[----:B------:R-:W-:Y:S01]  /*12c0*/  ISETP.GE.U32.AND P2, PT, R2, 0x100, PT ;  /* 0x000001000200780c */ /* 0x000fe20003f46070 */
[----:B------:R-:W-:-:S12]  /*12d0*/  BSSY B0, `(.L_x_18372) ;  /* 0x0000042000007945 */ /* 0x000fd80003800000 */
[----:B------:R-:W-:Y:S05]  /*12e0*/  @!P2 BRA `(.L_x_18373) ;  /* 0x000000040000a947 */ /* 0x000fea0003800000 */
[----:B------:R-:W-:Y:S01]  /*12f0*/  ISETP.NE.U32.AND P3, PT, RZ, UR10, PT ;  /* 0x0000000aff007c0c */ /* 0x000fe2000bf65070 */
[----:B------:R-:W2:Y:S03]  /*1300*/  LDC.64 R120, c[0x0][0x220] ;  /* 0x00008800ff787b82 */ /* 0x000ea60000000a00 */
[----:B------:R-:W-:-:S13]  /*1310*/  ISETP.NE.AND.EX P3, PT, RZ, UR11, PT, P3 ;  /* 0x0000000bff007c0c */ /* 0x000fda000bf65330 */
[----:B-1----:R-:W-:-:S04]  /*1320*/  @P3 LEA R142, P2, R140, UR10, 0x4 ;  /* 0x0000000a8c8e3c11 */ /* 0x002fc8000f8420ff */
[C---:B------:R-:W-:Y:S02]  /*1330*/  @P3 LEA.HI.X R143, R140.reuse, UR11, RZ, 0x4, P2 ;  /* 0x0000000b8c8f3c11 */ /* 0x040fe400090f24ff */
[----:B------:R-:W-:Y:S01]  /*1340*/  ISETP.NE.U32.AND P2, PT, RZ, UR12, PT ;  /* 0x0000000cff007c0c */ /* 0x000fe2000bf45070 */
[----:B--2---:R-:W-:Y:S02]  /*1350*/  IMAD.WIDE.U32 R120, R140, 0x10, R120 ;  /* 0x000000108c787825 */ /* 0x004fe400078e0078 */
[----:B-----5:R1:W5:Y:S01]  /*1360*/  @P3 LDG.E.128 R104, desc[UR4][R142.64] ;  /* 0x000000048e683981 */ /* 0x020362000c1e1d00 */
        /* <DEDUP_REMOVED lines=13> */
.L_x_18375:
[----:B-----5:R-:W-:Y:S01]  /*1440*/  FADD.FTZ R120, R112, R120 ;  /* 0x0000007870787221 */ /* 0x020fe20000010000 */
[----:B------:R-:W-:Y:S06]  /*1450*/  BRA `(.L_x_18376) ;  /* 0x0000000000087947 */ /* 0x000fec0003800000 */
.L_x_18374:
[----:B-----5:R-:W-:-:S04]  /*1460*/  FADD.FTZ R120, R104, R120 ;  /* 0x0000007868787221 */ /* 0x020fc80000010000 */
[----:B------:R-:W-:-:S07]  /*1470*/  @P2 FADD.FTZ R120, R112, R120 ;  /* 0x0000007870782221 */ /* 0x000fce0000010000 */
.L_x_18376:
[----:B-----5:R-:W-:-:S07]  /*1480*/  MOV R116, R120 ;  /* 0x0000007800747202 */ /* 0x020fce0000000f00 */
.L_x_18377:
[----:B------:R-:W-:Y:S05]  /*1490*/  @P3 BRA `(.L_x_18378) ;  /* 0x00000000001c3947 */ /* 0x000fea0003800000 */
[----:B------:R-:W-:-:S04]  /*14a0*/  ISETP.NE.U32.AND P4, PT, RZ, UR12, PT ;  /* 0x0000000cff007c0c */ /* 0x000fc8000bf85070 */
[----:B------:R-:W-:-:S13]  /*14b0*/  ISETP.NE.AND.EX P4, PT, RZ, UR13, PT, P4 ;  /* 0x0000000dff007c0c */ /* 0x000fda000bf85340 */
[----:B------:R-:W-:Y:S05]  /*14c0*/  @P4 BRA `(.L_x_18379) ;  /* 0x0000000000084947 */ /* 0x000fea0003800000 */
[----:B------:R-:W-:Y:S05]  /*14d0*/  @P0 BRA `(.L_x_18380) ;  /* 0x0000000000140947 */ /* 0x000fea0003800000 */
[----:B------:R-:W-:Y:S05]  /*14e0*/  BRA `(.L_x_18381) ;  /* 0x0000000000147947 */ /* 0x000fea0003800000 */
.L_x_18379:
[----:B-----5:R-:W-:Y:S01]  /*14f0*/  FADD.FTZ R121, R113, R121 ;  /* 0x0000007971797221 */ /* 0x020fe20000010000 */
[----:B------:R-:W-:Y:S06]  /*1500*/  BRA `(.L_x_18380) ;  /* 0x0000000000087947 */ /* 0x000fec0003800000 */
.L_x_18378:
[----:B-----5:R-:W-:-:S04]  /*1510*/  FADD.FTZ R121, R105, R121 ;  /* 0x0000007969797221 */ /* 0x020fc80000010000 */
[----:B------:R-:W-:-:S07]  /*1520*/  @P2 FADD.FTZ R121, R113, R121 ;  /* 0x0000007971792221 */ /* 0x000fce0000010000 */
.L_x_18380:
[----:B-----5:R-:W-:-:S07]  /*1530*/  MOV R117, R121 ;  /* 0x0000007900757202 */ /* 0x020fce0000000f00 */
.L_x_18381:
[----:B------:R-:W-:Y:S05]  /*1540*/  @P3 BRA `(.L_x_18382) ;  /* 0x00000000001c3947 */ /* 0x000fea0003800000 */
[----:B------:R-:W-:-:S04]  /*1550*/  ISETP.NE.U32.AND P4, PT, RZ, UR12, PT ;  /* 0x0000000cff007c0c */ /* 0x000fc8000bf85070 */
[----:B------:R-:W-:-:S13]  /*1560*/  ISETP.NE.AND.EX P4, PT, RZ, UR13, PT, P4 ;  /* 0x0000000dff007c0c */ /* 0x000fda000bf85340 */
[----:B------:R-:W-:Y:S05]  /*1570*/  @P4 BRA `(.L_x_18383) ;  /* 0x0000000000084947 */ /* 0x000fea0003800000 */
[----:B------:R-:W-:Y:S05]  /*1580*/  @P0 BRA `(.L_x_18384) ;  /* 0x0000000000140947 */ /* 0x000fea0003800000 */
[----:B------:R-:W-:Y:S05]  /*1590*/  BRA `(.L_x_18385) ;  /* 0x0000000000147947 */ /* 0x000fea0003800000 */
.L_x_18383:
[----:B-----5:R-:W-:Y:S01]  /*15a0*/  FADD.FTZ R122, R114, R122 ;  /* 0x0000007a727a7221 */ /* 0x020fe20000010000 */
[----:B------:R-:W-:Y:S06]  /*15b0*/  BRA `(.L_x_18384) ;  /* 0x0000000000087947 */ /* 0x000fec0003800000 */
.L_x_18382:
[----:B-----5:R-:W-:-:S04]  /*15c0*/  FADD.FTZ R122, R106, R122 ;  /* 0x0000007a6a7a7221 */ /* 0x020fc80000010000 */
[----:B------:R-:W-:-:S07]  /*15d0*/  @P2 FADD.FTZ R122, R114, R122 ;  /* 0x0000007a727a2221 */ /* 0x000fce0000010000 */
.L_x_18384:
[----:B-----5:R-:W-:-:S07]  /*15e0*/  MOV R118, R122 ;  /* 0x0000007a00767202 */ /* 0x020fce0000000f00 */
.L_x_18385:
[----:B------:R-:W-:Y:S05]  /*15f0*/  @P3 BRA `(.L_x_18386) ;  /* 0x00000000001c3947 */ /* 0x000fea0003800000 */
[----:B------:R-:W-:-:S04]  /*1600*/  ISETP.NE.U32.AND P2, PT, RZ, UR12, PT ;  /* 0x0000000cff007c0c */ /* 0x000fc8000bf45070 */
[----:B------:R-:W-:-:S13]  /*1610*/  ISETP.NE.AND.EX P2, PT, RZ, UR13, PT, P2 ;  /* 0x0000000dff007c0c */ /* 0x000fda000bf45320 */
[----:B------:R-:W-:Y:S05]  /*1620*/  @P2 BRA `(.L_x_18387) ;  /* 0x0000000000082947 */ /* 0x000fea0003800000 */
[----:B------:R-:W-:Y:S05]  /*1630*/  @P0 BRA `(.L_x_18388) ;  /* 0x0000000000140947 */ /* 0x000fea0003800000 */
[----:B------:R-:W-:Y:S05]  /*1640*/  BRA `(.L_x_18389) ;  /* 0x0000000000147947 */ /* 0x000fea0003800000 */
.L_x_18387:
[----:B-----5:R-:W-:Y:S01]  /*1650*/  FADD.FTZ R123, R115, R123 ;  /* 0x0000007b737b7221 */ /* 0x020fe20000010000 */
[----:B------:R-:W-:Y:S06]  /*1660*/  BRA `(.L_x_18388) ;  /* 0x0000000000087947 */ /* 0x000fec0003800000 */
.L_x_18386:
[----:B-----5:R-:W-:-:S04]  /*1670*/  FADD.FTZ R123, R107, R123 ;  /* 0x0000007b6b7b7221 */ /* 0x020fc80000010000 */
[----:B------:R-:W-:-:S07]  /*1680*/  @P2 FADD.FTZ R123, R115, R123 ;  /* 0x0000007b737b2221 */ /* 0x000fce0000010000 */
.L_x_18388:
[----:B-----5:R-:W-:-:S07]  /*1690*/  MOV R119, R123 ;  /* 0x0000007b00777202 */ /* 0x020fce0000000f00 */
.L_x_18389:
[----:B------:R-:W1:Y:S02]  /*16a0*/  @P0 LDC.64 R142, c[0x0][0x238] ;  /* 0x00008e00ff8e0b82 */ /* 0x000e640000000a00 */
[----:B-1----:R-:W-:-:S04]  /*16b0*/  @P0 LEA R142, P2, R140, R142, 0x4 ;  /* 0x0000008e8c8e0211 */ /* 0x002fc800078420ff */
[C---:B------:R-:W-:Y:S02]  /*16c0*/  @P0 LEA.HI.X R143, R140.reuse, R143, RZ, 0x4, P2 ;  /* 0x0000008f8c8f0211 */ /* 0x040fe400010f24ff */
[----:B------:R-:W-:-:S03]  /*16d0*/  IADD3 R140, R140, 0x80, RZ ;  /* 0x000000808c8c7810 */ /* 0x000fc60007ffe0ff */
[----:B------:R2:W-:Y:S04]  /*16e0*/  @P0 STG.E.128 desc[UR4][R142.64], R116 ;  /* 0x000000748e000986 */ /* 0x0005e8000c101d04 */
.L_x_18373:
[----:B------:R-:W-:Y:S05]  /*16f0*/  BSYNC B0 ;  /* 0x0000000000007941 */ /* 0x000fea0003800000 */
.L_x_18372:
[----:B------:R-:W-:Y:S01]  /*1700*/  ISETP.GE.U32.AND P2, PT, R2, 0x180, PT ;  /* 0x000001800200780c */ /* 0x000fe20003f46070 */
[----:B------:R-:W-:-:S12]  /*1710*/  BSSY B0, `(.L_x_18390) ;  /* 0x0000042000007945 */ /* 0x000fd80003800000 */
[----:B------:R-:W-:Y:S05]  /*1720*/  @!P2 BRA `(.L_x_18391) ;  /* 0x000000040000a947 */ /* 0x000fea0003800000 */
[----:B------:R-:W-:Y:S01]  /*1730*/  ISETP.NE.U32.AND P3, PT, RZ, UR10, PT ;  /* 0x0000000aff007c0c */ /* 0x000fe2000bf65070 */
[----:B------:R-:W3:Y:S03]  /*1740*/  LDC.64 R124, c[0x0][0x220] ;  /* 0x00008800ff7c7b82 */ /* 0x000ee60000000a00 */
[----:B------:R-:W-:-:S13]  /*1750*/  ISETP.NE.AND.EX P3, PT, RZ, UR11, PT, P3 ;  /* 0x0000000bff007c0c */ /* 0x000fda000bf65330 */
[----:B-12---:R-:W-:-:S04]  /*1760*/  @P3 LEA R142, P2, R140, UR10, 0x4 ;  /* 0x0000000a8c8e3c11 */ /* 0x006fc8000f8420ff */
[C---:B------:R-:W-:Y:S02]  /*1770*/  @P3 LEA.HI.X R143, R140.reuse, UR11, RZ, 0x4, P2 ;  /* 0x0000000b8c8f3c11 */ /* 0x040fe400090f24ff */
[----:B------:R-:W-:Y:S01]  /*1780*/  ISETP.NE.U32.AND P2, PT, RZ, UR12, PT ;  /* 0x0000000cff007c0c */ /* 0x000fe2000bf45070 */
[----:B---3--:R-:W-:Y:S02]  /*1790*/  IMAD.WIDE.U32 R124, R140, 0x10, R124 ;  /* 0x000000108c7c7825 */ /* 0x008fe400078e007c */
        /* <DEDUP_REMOVED lines=14> */
.L_x_18393:
[----:B-----5:R-:W-:Y:S01]  /*1880*/  FADD.FTZ R124, R112, R124 ;  /* 0x0000007c707c7221 */ /* 0x020fe20000010000 */
[----:B------:R-:W-:Y:S06]  /*1890*/  BRA `(.L_x_18394) ;  /* 0x0000000000087947 */ /* 0x000fec0003800000 */
.L_x_18392:
[----:B-----5:R-:W-:-:S04]  /*18a0*/  FADD.FTZ R124, R104, R124 ;  /* 0x0000007c687c7221 */ /* 0x020fc80000010000 */
[----:B------:R-:W-:-:S07]  /*18b0*/  @P2 FADD.FTZ R124, R112, R124 ;  /* 0x0000007c707c2221 */ /* 0x000fce0000010000 */
.L_x_18394:
[----:B-----5:R-:W-:-:S07]  /*18c0*/  IMAD.MOV.U32 R116, RZ, RZ, R124 ;  /* 0x000000ffff747224 */ /* 0x020fce00078e007c */
.L_x_18395:
[----:B------:R-:W-:Y:S05]  /*18d0*/  @P3 BRA `(.L_x_18396) ;  /* 0x00000000001c3947 */ /* 0x000fea0003800000 */
[----:B------:R-:W-:-:S04]  /*18e0*/  ISETP.NE.U32.AND P4, PT, RZ, UR12, PT ;  /* 0x0000000cff007c0c */ /* 0x000fc8000bf85070 */
[----:B------:R-:W-:-:S13]  /*18f0*/  ISETP.NE.AND.EX P4, PT, RZ, UR13, PT, P4 ;  /* 0x0000000dff007c0c */ /* 0x000fda000bf85340 */
[----:B------:R-:W-:Y:S05]  /*1900*/  @P4 BRA `(.L_x_18397) ;  /* 0x0000000000084947 */ /* 0x000fea0003800000 */
[----:B------:R-:W-:Y:S05]  /*1910*/  @P0 BRA `(.L_x_18398) ;  /* 0x0000000000140947 */ /* 0x000fea0003800000 */
[----:B------:R-:W-:Y:S05]  /*1920*/  BRA `(.L_x_18399) ;  /* 0x0000000000147947 */ /* 0x000fea0003800000 */
.L_x_18397:
[----:B-----5:R-:W-:Y:S01]  /*1930*/  FADD.FTZ R125, R113, R125 ;  /* 0x0000007d717d7221 */ /* 0x020fe20000010000 */
[----:B------:R-:W-:Y:S06]  /*1940*/  BRA `(.L_x_18398) ;  /* 0x0000000000087947 */ /* 0x000fec0003800000 */
.L_x_18396:
[----:B-----5:R-:W-:-:S04]  /*1950*/  FADD.FTZ R125, R105, R125 ;  /* 0x0000007d697d7221 */ /* 0x020fc80000010000 */
[----:B------:R-:W-:-:S07]  /*1960*/  @P2 FADD.FTZ R125, R113, R125 ;  /* 0x0000007d717d2221 */ /* 0x000fce0000010000 */
.L_x_18398:
[----:B-----5:R-:W-:-:S07]  /*1970*/  MOV R117, R125 ;  /* 0x0000007d00757202 */ /* 0x020fce0000000f00 */
.L_x_18399:
[----:B------:R-:W-:Y:S05]  /*1980*/  @P3 BRA `(.L_x_18400) ;  /* 0x00000000001c3947 */ /* 0x000fea0003800000 */
[----:B------:R-:W-:-:S04]  /*1990*/  ISETP.NE.U32.AND P4, PT, RZ, UR12, PT ;  /* 0x0000000cff007c0c */ /* 0x000fc8000bf85070 */
[----:B------:R-:W-:-:S13]  /*19a0*/  ISETP.NE.AND.EX P4, PT, RZ, UR13, PT, P4 ;  /* 0x0000000dff007c0c */ /* 0x000fda000bf85340 */
[----:B------:R-:W-:Y:S05]  /*19b0*/  @P4 BRA `(.L_x_18401) ;  /* 0x0000000000084947 */ /* 0x000fea0003800000 */
[----:B------:R-:W-:Y:S05]  /*19c0*/  @P0 BRA `(.L_x_18402) ;  /* 0x0000000000140947 */ /* 0x000fea0003800000 */
[----:B------:R-:W-:Y:S05]  /*19d0*/  BRA `(.L_x_18403) ;  /* 0x0000000000147947 */ /* 0x000fea0003800000 */
.L_x_18401:
[----:B-----5:R-:W-:Y:S01]  /*19e0*/  FADD.FTZ R126, R114, R126 ;  /* 0x0000007e727e7221 */ /* 0x020fe20000010000 */
[----:B------:R-:W-:Y:S06]  /*19f0*/  BRA `(.L_x_18402) ;  /* 0x0000000000087947 */ /* 0x000fec0003800000 */
.L_x_18400:
[----:B-----5:R-:W-:-:S04]  /*1a00*/  FADD.FTZ R126, R106, R126 ;  /* 0x0000007e6a7e7221 */ /* 0x020fc80000010000 */
[----:B------:R-:W-:-:S07]  /*1a10*/  @P2 FADD.FTZ R126, R114, R126 ;  /* 0x0000007e727e2221 */ /* 0x000fce0000010000 */
.L_x_18402:
[----:B-----5:R-:W-:-:S07]  /*1a20*/  MOV R118, R126 ;  /* 0x0000007e00767202 */ /* 0x020fce0000000f00 */
.L_x_18403:
[----:B------:R-:W-:Y:S05]  /*1a30*/  @P3 BRA `(.L_x_18404) ;  /* 0x00000000001c3947 */ /* 0x000fea0003800000 */
[----:B------:R-:W-:-:S04]  /*1a40*/  ISETP.NE.U32.AND P2, PT, RZ, UR12, PT ;  /* 0x0000000cff007c0c */ /* 0x000fc8000bf45070 */
[----:B------:R-:W-:-:S13]  /*1a50*/  ISETP.NE.AND.EX P2, PT, RZ, UR13, PT, P2 ;  /* 0x0000000dff007c0c */ /* 0x000fda000bf45320 */
[----:B------:R-:W-:Y:S05]  /*1a60*/  @P2 BRA `(.L_x_18405) ;  /* 0x0000000000082947 */ /* 0x000fea0003800000 */
[----:B------:R-:W-:Y:S05]  /*1a70*/  @P0 BRA `(.L_x_18406) ;  /* 0x0000000000140947 */ /* 0x000fea0003800000 */
[----:B------:R-:W-:Y:S05]  /*1a80*/  BRA `(.L_x_18407) ;  /* 0x0000000000147947 */ /* 0x000fea0003800000 */
.L_x_18405:
[----:B-----5:R-:W-:Y:S01]  /*1a90*/  FADD.FTZ R127, R115, R127 ;  /* 0x0000007f737f7221 */ /* 0x020fe20000010000 */
[----:B------:R-:W-:Y:S06]  /*1aa0*/  BRA `(.L_x_18406) ;  /* 0x0000000000087947 */ /* 0x000fec0003800000 */
.L_x_18404:
[----:B-----5:R-:W-:-:S04]  /*1ab0*/  FADD.FTZ R127, R107, R127 ;  /* 0x0000007f6b7f7221 */ /* 0x020fc80000010000 */
[----:B------:R-:W-:-:S07]  /*1ac0*/  @P2 FADD.FTZ R127, R115, R127 ;  /* 0x0000007f737f2221 */ /* 0x000fce0000010000 */
.L_x_18406:
[----:B-----5:R-:W-:-:S07]  /*1ad0*/  MOV R119, R127 ;  /* 0x0000007f00777202 */ /* 0x020fce0000000f00 */
.L_x_18407:
[----:B------:R-:W1:Y:S02]  /*1ae0*/  @P0 LDC.64 R142, c[0x0][0x238] ;  /* 0x00008e00ff8e0b82 */ /* 0x000e640000000a00 */
[----:B-1----:R-:W-:-:S04]  /*1af0*/  @P0 LEA R142, P2, R140, R142, 0x4 ;  /* 0x0000008e8c8e0211 */ /* 0x002fc800078420ff */
[C---:B------:R-:W-:Y:S02]  /*1b00*/  @P0 LEA.HI.X R143, R140.reuse, R143, RZ, 0x4, P2 ;  /* 0x0000008f8c8f0211 */ /* 0x040fe400010f24ff */
[----:B------:R-:W-:-:S03]  /*1b10*/  IADD3 R140, R140, 0x80, RZ ;  /* 0x000000808c8c7810 */ /* 0x000fc60007ffe0ff */
[----:B------:R3:W-:Y:S04]  /*1b20*/  @P0 STG.E.128 desc[UR4][R142.64], R116 ;  /* 0x000000748e000986 */ /* 0x0007e8000c101d04 */
.L_x_18391:
[----:B------:R-:W-:Y:S05]  /*1b30*/  BSYNC B0 ;  /* 0x0000000000007941 */ /* 0x000fea0003800000 */
.L_x_18390:
[----:B------:R-:W-:Y:S01]  /*1b40*/  ISETP.GE.U32.AND P2, PT, R2, 0x200, PT ;  /* 0x000002000200780c */ /* 0x000fe20003f46070 */
[----:B------:R-:W-:-:S12]  /*1b50*/  BSSY B0, `(.L_x_18408) ;  /* 0x0000042000007945 */ /* 0x000fd80003800000 */
[----:B------:R-:W-:Y:S05]  /*1b60*/  @!P2 BRA `(.L_x_18409) ;  /* 0x000000040000a947 */ /* 0x000fea0003800000 */
[----:B------:R-:W-:Y:S01]  /*1b70*/  ISETP.NE.U32.AND P3, PT, RZ, UR10, PT ;  /* 0x0000000aff007c0c */ /* 0x000fe2000bf65070 */
[----:B------:R-:W4:Y:S03]  /*1b80*/  LDC.64 R128, c[0x0][0x220] ;  /* 0x00008800ff807b82 */ /* 0x000f260000000a00 */
[----:B------:R-:W-:-:S13]  /*1b90*/  ISETP.NE.AND.EX P3, PT, RZ, UR11, PT, P3 ;  /* 0x0000000bff007c0c */ /* 0x000fda000bf65330 */
[----:B-123--:R-:W-:-:S04]  /*1ba0*/  @P3 LEA R142, P2, R140, UR10, 0x4 ;  /* 0x0000000a8c8e3c11 */ /* 0x00efc8000f8420ff */
[C---:B------:R-:W-:Y:S02]  /*1bb0*/  @P3 LEA.HI.X R143, R140.reuse, UR11, RZ, 0x4, P2 ;  /* 0x0000000b8c8f3c11 */ /* 0x040fe400090f24ff */
[----:B------:R-:W-:Y:S01]  /*1bc0*/  ISETP.NE.U32.AND P2, PT, RZ, UR12, PT ;  /* 0x0000000cff007c0c */ /* 0x000fe2000bf45070 */
[----:B----4-:R-:W-:Y:S02]  /*1bd0*/  IMAD.WIDE.U32 R128, R140, 0x10, R128 ;  /* 0x000000108c807825 */ /* 0x010fe400078e0080 */
        /* <DEDUP_REMOVED lines=14> */
.L_x_18411:
[----:B-----5:R-:W-:Y:S01]  /*1cc0*/  FADD.FTZ R128, R112, R128 ;  /* 0x0000008070807221 */ /* 0x020fe20000010000 */
[----:B------:R-:W-:Y:S06]  /*1cd0*/  BRA `(.L_x_18412) ;  /* 0x0000000000087947 */ /* 0x000fec0003800000 */
.L_x_18410:
[----:B-----5:R-:W-:-:S04]  /*1ce0*/  FADD.FTZ R128, R104, R128 ;  /* 0x0000008068807221 */ /* 0x020fc80000010000 */
[----:B------:R-:W-:-:S07]  /*1cf0*/  @P2 FADD.FTZ R128, R112, R128 ;  /* 0x0000008070802221 */ /* 0x000fce0000010000 */
.L_x_18412:
[----:B-----5:R-:W-:-:S07]  /*1d00*/  MOV R116, R128 ;  /* 0x0000008000747202 */ /* 0x020fce0000000f00 */
.L_x_18413:
[----:B------:R-:W-:Y:S05]  /*1d10*/  @P3 BRA `(.L_x_18414) ;  /* 0x00000000001c3947 */ /* 0x000fea0003800000 */
[----:B------:R-:W-:-:S04]  /*1d20*/  ISETP.NE.U32.AND P4, PT, RZ, UR12, PT ;  /* 0x0000000cff007c0c */ /* 0x000fc8000bf85070 */
[----:B------:R-:W-:-:S13]  /*1d30*/  ISETP.NE.AND.EX P4, PT, RZ, UR13, PT, P4 ;  /* 0x0000000dff007c0c */ /* 0x000fda000bf85340 */
[----:B------:R-:W-:Y:S05]  /*1d40*/  @P4 BRA `(.L_x_18415) ;  /* 0x0000000000084947 */ /* 0x000fea0003800000 */
[----:B------:R-:W-:Y:S05]  /*1d50*/  @P0 BRA `(.L_x_18416) ;  /* 0x0000000000140947 */ /* 0x000fea0003800000 */
[----:B------:R-:W-:Y:S05]  /*1d60*/  BRA `(.L_x_18417) ;  /* 0x0000000000147947 */ /* 0x000fea0003800000 */
.L_x_18415:
[----:B-----5:R-:W-:Y:S01]  /*1d70*/  FADD.FTZ R129, R113, R129 ;  /* 0x0000008171817221 */ /* 0x020fe20000010000 */
[----:B------:R-:W-:Y:S06]  /*1d80*/  BRA `(.L_x_18416) ;  /* 0x0000000000087947 */ /* 0x000fec0003800000 */
.L_x_18414:
[----:B-----5:R-:W-:-:S04]  /*1d90*/  FADD.FTZ R129, R105, R129 ;  /* 0x0000008169817221 */ /* 0x020fc80000010000 */
[----:B------:R-:W-:-:S07]  /*1da0*/  @P2 FADD.FTZ R129, R113, R129 ;  /* 0x0000008171812221 */ /* 0x000fce0000010000 */
.L_x_18416:
[----:B-----5:R-:W-:-:S07]  /*1db0*/  IMAD.MOV.U32 R117, RZ, RZ, R129 ;  /* 0x000000ffff757224 */ /* 0x020fce00078e0081 */
.L_x_18417:
[----:B------:R-:W-:Y:S05]  /*1dc0*/  @P3 BRA `(.L_x_18418) ;  /* 0x00000000001c3947 */ /* 0x000fea0003800000 */
[----:B------:R-:W-:-:S04]  /*1dd0*/  ISETP.NE.U32.AND P4, PT, RZ, UR12, PT ;  /* 0x0000000cff007c0c */ /* 0x000fc8000bf85070 */
[----:B------:R-:W-:-:S13]  /*1de0*/  ISETP.NE.AND.EX P4, PT, RZ, UR13, PT, P4 ;  /* 0x0000000dff007c0c */ /* 0x000fda000bf85340 */
[----:B------:R-:W-:Y:S05]  /*1df0*/  @P4 BRA `(.L_x_18419) ;  /* 0x0000000000084947 */ /* 0x000fea0003800000 */
[----:B------:R-:W-:Y:S05]  /*1e00*/  @P0 BRA `(.L_x_18420) ;  /* 0x0000000000140947 */ /* 0x000fea0003800000 */
[----:B------:R-:W-:Y:S05]  /*1e10*/  BRA `(.L_x_18421) ;  /* 0x0000000000147947 */ /* 0x000fea0003800000 */
.L_x_18419:
[----:B-----5:R-:W-:Y:S01]  /*1e20*/  FADD.FTZ R130, R114, R130 ;  /* 0x0000008272827221 */ /* 0x020fe20000010000 */
[----:B------:R-:W-:Y:S06]  /*1e30*/  BRA `(.L_x_18420) ;  /* 0x0000000000087947 */ /* 0x000fec0003800000 */
.L_x_18418:
[----:B-----5:R-:W-:-:S04]  /*1e40*/  FADD.FTZ R130, R106, R130 ;  /* 0x000000826a827221 */ /* 0x020fc80000010000 */
[----:B------:R-:W-:-:S07]  /*1e50*/  @P2 FADD.FTZ R130, R114, R130 ;  /* 0x0000008272822221 */ /* 0x000fce0000010000 */
.L_x_18420:
[----:B-----5:R-:W-:-:S07]  /*1e60*/  MOV R118, R130 ;  /* 0x0000008200767202 */ /* 0x020fce0000000f00 */
.L_x_18421:
[----:B------:R-:W-:Y:S05]  /*1e70*/  @P3 BRA `(.L_x_18422) ;  /* 0x00000000001c3947 */ /* 0x000fea0003800000 */
[----:B------:R-:W-:-:S04]  /*1e80*/  ISETP.NE.U32.AND P2, PT, RZ, UR12, PT ;  /* 0x0000000cff007c0c */ /* 0x000fc8000bf45070 */
[----:B------:R-:W-:-:S13]  /*1e90*/  ISETP.NE.AND.EX P2, PT, RZ, UR13, PT, P2 ;  /* 0x0000000dff007c0c */ /* 0x000fda000bf45320 */
[----:B------:R-:W-:Y:S05]  /*1ea0*/  @P2 BRA `(.L_x_18423) ;  /* 0x0000000000082947 */ /* 0x000fea0003800000 */
[----:B------:R-:W-:Y:S05]  /*1eb0*/  @P0 BRA `(.L_x_18424) ;  /* 0x0000000000140947 */ /* 0x000fea0003800000 */
[----:B------:R-:W-:Y:S05]  /*1ec0*/  BRA `(.L_x_18425) ;  /* 0x0000000000147947 */ /* 0x000fea0003800000 */
.L_x_18423:
[----:B-----5:R-:W-:Y:S01]  /*1ed0*/  FADD.FTZ R131, R115, R131 ;  /* 0x0000008373837221 */ /* 0x020fe20000010000 */
[----:B------:R-:W-:Y:S06]  /*1ee0*/  BRA `(.L_x_18424) ;  /* 0x0000000000087947 */ /* 0x000fec0003800000 */
.L_x_18422:
[----:B-----5:R-:W-:-:S04]  /*1ef0*/  FADD.FTZ R131, R107, R131 ;  /* 0x000000836b837221 */ /* 0x020fc80000010000 */
[----:B------:R-:W-:-:S07]  /*1f00*/  @P2 FADD.FTZ R131, R115, R131 ;  /* 0x0000008373832221 */ /* 0x000fce0000010000 */
.L_x_18424:
[----:B-----5:R-:W-:-:S07]  /*1f10*/  MOV R119, R131 ;  /* 0x0000008300777202 */ /* 0x020fce0000000f00 */
.L_x_18425:
[----:B------:R-:W1:Y:S02]  /*1f20*/  @P0 LDC.64 R142, c[0x0][0x238] ;  /* 0x00008e00ff8e0b82 */ /* 0x000e640000000a00 */
[----:B-1----:R-:W-:-:S04]  /*1f30*/  @P0 LEA R142, P2, R140, R142, 0x4 ;  /* 0x0000008e8c8e0211 */ /* 0x002fc800078420ff */
[C---:B------:R-:W-:Y:S02]  /*1f40*/  @P0 LEA.HI.X R143, R140.reuse, R143, RZ, 0x4, P2 ;  /* 0x0000008f8c8f0211 */ /* 0x040fe400010f24ff */
[----:B------:R-:W-:-:S03]  /*1f50*/  IADD3 R140, R140, 0x80, RZ ;  /* 0x000000808c8c7810 */ /* 0x000fc60007ffe0ff */
[----:B------:R4:W-:Y:S04]  /*1f60*/  @P0 STG.E.128 desc[UR4][R142.64], R116 ;  /* 0x000000748e000986 */ /* 0x0009e8000c101d04 */
.L_x_18409:
[----:B------:R-:W-:Y:S05]  /*1f70*/  BSYNC B0 ;  /* 0x0000000000007941 */ /* 0x000fea0003800000 */
.L_x_18408:
[----:B------:R-:W-:Y:S01]  /*1f80*/  ISETP.GE.U32.AND P2, PT, R2, 0x280, PT ;  /* 0x000002800200780c */ /* 0x000fe20003f46070 */
[----:B------:R-:W-:-:S12]  /*1f90*/  BSSY B0, `(.L_x_18426) ;  /* 0x0000042000007945 */ /* 0x000fd80003800000 */
[----:B------:R-:W-:Y:S05]  /*1fa0*/  @!P2 BRA `(.L_x_18427) ;  /* 0x000000040000a947 */ /* 0x000fea0003800000 */
[----:B------:R-:W-:Y:S01]  /*1fb0*/  ISETP.NE.U32.AND P3, PT, RZ, UR10, PT ;  /* 0x0000000aff007c0c */ /* 0x000fe2000bf65070 */
[----:B------:R-:W0:Y:S03]  /*1fc0*/  LDC.64 R132, c[0x0][0x220] ;  /* 0x00008800ff847b82 */ /* 0x000e260000000a00 */
[----:B------:R-:W-:-:S13]  /*1fd0*/  ISETP.NE.AND.EX P3, PT, RZ, UR11, PT, P3 ;  /* 0x0000000bff007c0c */ /* 0x000fda000bf65330 */
[----:B-1234-:R-:W-:-:S04]  /*1fe0*/  @P3 LEA R142, P2, R140, UR10, 0x4 ;  /* 0x0000000a8c8e3c11 */ /* 0x01efc8000f8420ff */
[C---:B------:R-:W-:Y:S02]  /*1ff0*/  @P3 LEA.HI.X R143, R140.reuse, UR11, RZ, 0x4, P2 ;  /* 0x0000000b8c8f3c11 */ /* 0x040fe400090f24ff */
[----:B------:R-:W-:Y:S01]  /*2000*/  ISETP.NE.U32.AND P2, PT, RZ, UR12, PT ;  /* 0x0000000cff007c0c */ /* 0x000fe2000bf45070 */
[----:B0-----:R-:W-:Y:S02]  /*2010*/  IMAD.WIDE.U32 R132, R140, 0x10, R132 ;  /* 0x000000108c847825 */ /* 0x001fe400078e0084 */
        /* <DEDUP_REMOVED lines=14> */
.L_x_18429:
[----:B-----5:R-:W-:Y:S01]  /*2100*/  FADD.FTZ R132, R112, R132 ;  /* 0x0000008470847221 */ /* 0x020fe20000010000 */
[----:B------:R-:W-:Y:S06]  /*2110*/  BRA `(.L_x_18430) ;  /* 0x0000000000087947 */ /* 0x000fec0003800000 */
.L_x_18428:
[----:B-----5:R-:W-:-:S04]  /*2120*/  FADD.FTZ R132, R104, R132 ;  /* 0x0000008468847221 */ /* 0x020fc80000010000 */
[----:B------:R-:W-:-:S07]  /*2130*/  @P2 FADD.FTZ R132, R112, R132 ;  /* 0x0000008470842221 */ /* 0x000fce0000010000 */
.L_x_18430:
[----:B-----5:R-:W-:-:S07]  /*2140*/  MOV R116, R132 ;  /* 0x0000008400747202 */ /* 0x020fce0000000f00 */
.L_x_18431:
[----:B------:R-:W-:Y:S05]  /*2150*/  @P3 BRA `(.L_x_18432) ;  /* 0x00000000001c3947 */ /* 0x000fea0003800000 */
[----:B------:R-:W-:-:S04]  /*2160*/  ISETP.NE.U32.AND P4, PT, RZ, UR12, PT ;  /* 0x0000000cff007c0c */ /* 0x000fc8000bf85070 */
[----:B------:R-:W-:-:S13]  /*2170*/  ISETP.NE.AND.EX P4, PT, RZ, UR13, PT, P4 ;  /* 0x0000000dff007c0c */ /* 0x000fda000bf85340 */
[----:B------:R-:W-:Y:S05]  /*2180*/  @P4 BRA `(.L_x_18433) ;  /* 0x0000000000084947 */ /* 0x000fea0003800000 */
[----:B------:R-:W-:Y:S05]  /*2190*/  @P0 BRA `(.L_x_18434) ;  /* 0x0000000000140947 */ /* 0x000fea0003800000 */
[----:B------:R-:W-:Y:S05]  /*21a0*/  BRA `(.L_x_18435) ;  /* 0x0000000000147947 */ /* 0x000fea0003800000 */
.L_x_18433:
[----:B-----5:R-:W-:Y:S01]  /*21b0*/  FADD.FTZ R133, R113, R133 ;  /* 0x0000008571857221 */ /* 0x020fe20000010000 */
[----:B------:R-:W-:Y:S06]  /*21c0*/  BRA `(.L_x_18434) ;  /* 0x0000000000087947 */ /* 0x000fec0003800000 */
.L_x_18432:
[----:B-----5:R-:W-:-:S04]  /*21d0*/  FADD.FTZ R133, R105, R133 ;  /* 0x0000008569857221 */ /* 0x020fc80000010000 */
[----:B------:R-:W-:-:S07]  /*21e0*/  @P2 FADD.FTZ R133, R113, R133 ;  /* 0x0000008571852221 */ /* 0x000fce0000010000 */
.L_x_18434:
[----:B-----5:R-:W-:-:S07]  /*21f0*/  MOV R117, R133 ;  /* 0x0000008500757202 */ /* 0x020fce0000000f00 */
.L_x_18435:
[----:B------:R-:W-:Y:S05]  /*2200*/  @P3 BRA `(.L_x_18436) ;  /* 0x00000000001c3947 */ /* 0x000fea0003800000 */
[----:B------:R-:W-:-:S04]  /*2210*/  ISETP.NE.U32.AND P4, PT, RZ, UR12, PT ;  /* 0x0000000cff007c0c */ /* 0x000fc8000bf85070 */
[----:B------:R-:W-:-:S13]  /*2220*/  ISETP.NE.AND.EX P4, PT, RZ, UR13, PT, P4 ;  /* 0x0000000dff007c0c */ /* 0x000fda000bf85340 */
[----:B------:R-:W-:Y:S05]  /*2230*/  @P4 BRA `(.L_x_18437) ;  /* 0x0000000000084947 */ /* 0x000fea0003800000 */
[----:B------:R-:W-:Y:S05]  /*2240*/  @P0 BRA `(.L_x_18438) ;  /* 0x0000000000140947 */ /* 0x000fea0003800000 */
[----:B------:R-:W-:Y:S05]  /*2250*/  BRA `(.L_x_18439) ;  /* 0x0000000000147947 */ /* 0x000fea0003800000 */
.L_x_18437:
[----:B-----5:R-:W-:Y:S01]  /*2260*/  FADD.FTZ R134, R114, R134 ;  /* 0x0000008672867221 */ /* 0x020fe20000010000 */
[----:B------:R-:W-:Y:S06]  /*2270*/  BRA `(.L_x_18438) ;  /* 0x0000000000087947 */ /* 0x000fec0003800000 */
.L_x_18436:
[----:B-----5:R-:W-:-:S04]  /*2280*/  FADD.FTZ R134, R106, R134 ;  /* 0x000000866a867221 */ /* 0x020fc80000010000 */
[----:B------:R-:W-:-:S07]  /*2290*/  @P2 FADD.FTZ R134, R114, R134 ;  /* 0x0000008672862221 */ /* 0x000fce0000010000 */
.L_x_18438:
[----:B-----5:R-:W-:-:S07]  /*22a0*/  IMAD.MOV.U32 R118, RZ, RZ, R134 ;  /* 0x000000ffff767224 */ /* 0x020fce00078e0086 */
.L_x_18439:
[----:B------:R-:W-:Y:S05]  /*22b0*/  @P3 BRA `(.L_x_18440) ;  /* 0x00000000001c3947 */ /* 0x000fea0003800000 */
[----:B------:R-:W-:-:S04]  /*22c0*/  ISETP.NE.U32.AND P2, PT, RZ, UR12, PT ;  /* 0x0000000cff007c0c */ /* 0x000fc8000bf45070 */
[----:B------:R-:W-:-:S13]  /*22d0*/  ISETP.NE.AND.EX P2, PT, RZ, UR13, PT, P2 ;  /* 0x0000000dff007c0c */ /* 0x000fda000bf45320 */
[----:B------:R-:W-:Y:S05]  /*22e0*/  @P2 BRA `(.L_x_18441) ;  /* 0x0000000000082947 */ /* 0x000fea0003800000 */
[----:B------:R-:W-:Y:S05]  /*22f0*/  @P0 BRA `(.L_x_18442) ;  /* 0x0000000000140947 */ /* 0x000fea0003800000 */
[----:B------:R-:W-:Y:S05]  /*2300*/  BRA `(.L_x_18443) ;  /* 0x0000000000147947 */ /* 0x000fea0003800000 */
.L_x_18441:
[----:B-----5:R-:W-:Y:S01]  /*2310*/  FADD.FTZ R135, R115, R135 ;  /* 0x0000008773877221 */ /* 0x020fe20000010000 */
[----:B------:R-:W-:Y:S06]  /*2320*/  BRA `(.L_x_18442) ;  /* 0x0000000000087947 */ /* 0x000fec0003800000 */
.L_x_18440:
[----:B-----5:R-:W-:-:S04]  /*2330*/  FADD.FTZ R135, R107, R135 ;  /* 0x000000876b877221 */ /* 0x020fc80000010000 */
[----:B------:R-:W-:-:S07]  /*2340*/  @P2 FADD.FTZ R135, R115, R135 ;  /* 0x0000008773872221 */ /* 0x000fce0000010000 */
.L_x_18442:
[----:B-----5:R-:W-:-:S07]  /*2350*/  MOV R119, R135 ;  /* 0x0000008700777202 */ /* 0x020fce0000000f00 */
.L_x_18443:
[----:B------:R-:W0:Y:S02]  /*2360*/  @P0 LDC.64 R142, c[0x0][0x238] ;  /* 0x00008e00ff8e0b82 */ /* 0x000e240000000a00 */
[----:B0-----:R-:W-:-:S04]  /*2370*/  @P0 LEA R142, P2, R140, R142, 0x4 ;  /* 0x0000008e8c8e0211 */ /* 0x001fc800078420ff */
[C---:B------:R-:W-:Y:S02]  /*2380*/  @P0 LEA.HI.X R143, R140.reuse, R143, RZ, 0x4, P2 ;  /* 0x0000008f8c8f0211 */ /* 0x040fe400010f24ff */
[----:B------:R-:W-:-:S03]  /*2390*/  IADD3 R140, R140, 0x80, RZ ;  /* 0x000000808c8c7810 */ /* 0x000fc60007ffe0ff */
[----:B------:R0:W-:Y:S04]  /*23a0*/  @P0 STG.E.128 desc[UR4][R142.64], R116 ;  /* 0x000000748e000986 */ /* 0x0001e8000c101d04 */
.L_x_18427:
[----:B------:R-:W-:Y:S05]  /*23b0*/  BSYNC B0 ;  /* 0x0000000000007941 */ /* 0x000fea0003800000 */
.L_x_18426:
[----:B------:R-:W-:Y:S01]  /*23c0*/  ISETP.GE.U32.AND P2, PT, R2, 0x300, PT ;  /* 0x000003000200780c */ /* 0x000fe20003f46070 */
[----:B------:R-:W-:-:S12]  /*23d0*/  BSSY B0, `(.L_x_18444) ;  /* 0x0000041000007945 */ /* 0x000fd80003800000 */
[----:B------:R-:W-:Y:S05]  /*23e0*/  @!P2 BRA `(.L_x_18445) ;  /* 0x0000000000fca947 */ /* 0x000fea0003800000 */
[----:B------:R-:W-:Y:S01]  /*23f0*/  ISETP.NE.U32.AND P3, PT, RZ, UR10, PT ;  /* 0x0000000aff007c0c */ /* 0x000fe2000bf65070 */
[----:B------:R-:W0:Y:S03]  /*2400*/  LDC.64 R136, c[0x0][0x220] ;  /* 0x00008800ff887b82 */ /* 0x000e260000000a00 */
[----:B------:R-:W-:-:S13]  /*2410*/  ISETP.NE.AND.EX P3, PT, RZ, UR11, PT, P3 ;  /* 0x0000000bff007c0c */ /* 0x000fda000bf65330 */
[----:B01234-:R-:W-:-:S04]  /*2420*/  @P3 LEA R142, P2, R140, UR10, 0x4 ;  /* 0x0000000a8c8e3c11 */ /* 0x01ffc8000f8420ff */
[C---:B------:R-:W-:Y:S02]  /*2430*/  @P3 LEA.HI.X R143, R140.reuse, UR11, RZ, 0x4, P2 ;  /* 0x0000000b8c8f3c11 */ /* 0x040fe400090f24ff */
[----:B------:R-:W-:Y:S01]  /*2440*/  ISETP.NE.U32.AND P2, PT, RZ, UR12, PT ;  /* 0x0000000cff007c0c */ /* 0x000fe2000bf45070 */
[----:B------:R-:W-:Y:S02]  /*2450*/  IMAD.WIDE.U32 R136, R140, 0x10, R136 ;  /* 0x000000108c887825 */ /* 0x000fe400078e0088 */
        /* <DEDUP_REMOVED lines=14> */
.L_x_18447:
[----:B-----5:R-:W-:Y:S01]  /*2540*/  FADD.FTZ R136, R112, R136 ;  /* 0x0000008870887221 */ /* 0x020fe20000010000 */
[----:B------:R-:W-:Y:S06]  /*2550*/  BRA `(.L_x_18448) ;  /* 0x0000000000087947 */ /* 0x000fec0003800000 */
.L_x_18446:
[----:B-----5:R-:W-:-:S04]  /*2560*/  FADD.FTZ R136, R104, R136 ;  /* 0x0000008868887221 */ /* 0x020fc80000010000 */
[----:B------:R-:W-:-:S07]  /*2570*/  @P2 FADD.FTZ R136, R112, R136 ;  /* 0x0000008870882221 */ /* 0x000fce0000010000 */
.L_x_18448:
[----:B-----5:R-:W-:-:S07]  /*2580*/  MOV R116, R136 ;  /* 0x0000008800747202 */ /* 0x020fce0000000f00 */
.L_x_18449:
[----:B------:R-:W-:Y:S05]  /*2590*/  @P3 BRA `(.L_x_18450) ;  /* 0x00000000001c3947 */ /* 0x000fea0003800000 */
[----:B------:R-:W-:-:S04]  /*25a0*/  ISETP.NE.U32.AND P4, PT, RZ, UR12, PT ;  /* 0x0000000cff007c0c */ /* 0x000fc8000bf85070 */
[----:B------:R-:W-:-:S13]  /*25b0*/  ISETP.NE.AND.EX P4, PT, RZ, UR13, PT, P4 ;  /* 0x0000000dff007c0c */ /* 0x000fda000bf85340 */
[----:B------:R-:W-:Y:S05]  /*25c0*/  @P4 BRA `(.L_x_18451) ;  /* 0x0000000000084947 */ /* 0x000fea0003800000 */
[----:B------:R-:W-:Y:S05]  /*25d0*/  @P0 BRA `(.L_x_18452) ;  /* 0x0000000000140947 */ /* 0x000fea0003800000 */
[----:B------:R-:W-:Y:S05]  /*25e0*/  BRA `(.L_x_18453) ;  /* 0x0000000000147947 */ /* 0x000fea0003800000 */
.L_x_18451:
[----:B-----5:R-:W-:Y:S01]  /*25f0*/  FADD.FTZ R137, R113, R137 ;  /* 0x0000008971897221 */ /* 0x020fe20000010000 */
[----:B------:R-:W-:Y:S06]  /*2600*/  BRA `(.L_x_18452) ;  /* 0x0000000000087947 */ /* 0x000fec0003800000 */
.L_x_18450:
[----:B-----5:R-:W-:-:S04]  /*2610*/  FADD.FTZ R137, R105, R137 ;  /* 0x0000008969897221 */ /* 0x020fc80000010000 */
[----:B------:R-:W-:-:S07]  /*2620*/  @P2 FADD.FTZ R137, R113, R137 ;  /* 0x0000008971892221 */ /* 0x000fce0000010000 */
.L_x_18452:
[----:B-----5:R-:W-:-:S07]  /*2630*/  MOV R117, R137 ;  /* 0x0000008900757202 */ /* 0x020fce0000000f00 */
.L_x_18453:
[----:B------:R-:W-:Y:S05]  /*2640*/  @P3 BRA `(.L_x_18454) ;  /* 0x00000000001c3947 */ /* 0x000fea0003800000 */
[----:B------:R-:W-:-:S04]  /*2650*/  ISETP.NE.U32.AND P4, PT, RZ, UR12, PT ;  /* 0x0000000cff007c0c */ /* 0x000fc8000bf85070 */
[----:B------:R-:W-:-:S13]  /*2660*/  ISETP.NE.AND.EX P4, PT, RZ, UR13, PT, P4 ;  /* 0x0000000dff007c0c */ /* 0x000fda000bf85340 */
[----:B------:R-:W-:Y:S05]  /*2670*/  @P4 BRA `(.L_x_18455) ;  /* 0x0000000000084947 */ /* 0x000fea0003800000 */
[----:B------:R-:W-:Y:S05]  /*2680*/  @P0 BRA `(.L_x_18456) ;  /* 0x0000000000140947 */ /* 0x000fea0003800000 */
[----:B------:R-:W-:Y:S05]  /*2690*/  BRA `(.L_x_18457) ;  /* 0x0000000000147947 */ /* 0x000fea0003800000 */
.L_x_18455:
[----:B-----5:R-:W-:Y:S01]  /*26a0*/  FADD.FTZ R138, R114, R138 ;  /* 0x0000008a728a7221 */ /* 0x020fe20000010000 */
[----:B------:R-:W-:Y:S06]  /*26b0*/  BRA `(.L_x_18456) ;  /* 0x0000000000087947 */ /* 0x000fec0003800000 */
.L_x_18454:
[----:B-----5:R-:W-:-:S04]  /*26c0*/  FADD.FTZ R138, R106, R138 ;  /* 0x0000008a6a8a7221 */ /* 0x020fc80000010000 */
[----:B------:R-:W-:-:S07]  /*26d0*/  @P2 FADD.FTZ R138, R114, R138 ;  /* 0x0000008a728a2221 */ /* 0x000fce0000010000 */
.L_x_18456:
[----:B-----5:R-:W-:-:S07]  /*26e0*/  MOV R118, R138 ;  /* 0x0000008a00767202 */ /* 0x020fce0000000f00 */
.L_x_18457:
[----:B------:R-:W-:Y:S05]  /*26f0*/  @P3 BRA `(.L_x_18458) ;  /* 0x00000000001c3947 */ /* 0x000fea0003800000 */
[----:B------:R-:W-:-:S04]  /*2700*/  ISETP.NE.U32.AND P2, PT, RZ, UR12, PT ;  /* 0x0000000cff007c0c */ /* 0x000fc8000bf45070 */
[----:B------:R-:W-:-:S13]  /*2710*/  ISETP.NE.AND.EX P2, PT, RZ, UR13, PT, P2 ;  /* 0x0000000dff007c0c */ /* 0x000fda000bf45320 */
[----:B------:R-:W-:Y:S05]  /*2720*/  @P2 BRA `(.L_x_18459) ;  /* 0x0000000000082947 */ /* 0x000fea0003800000 */
[----:B------:R-:W-:Y:S05]  /*2730*/  @P0 BRA `(.L_x_18460) ;  /* 0x0000000000140947 */ /* 0x000fea0003800000 */
[----:B------:R-:W-:Y:S05]  /*2740*/  BRA `(.L_x_18461) ;  /* 0x0000000000147947 */ /* 0x000fea0003800000 */
.L_x_18459:
[----:B-----5:R-:W-:Y:S01]  /*2750*/  FADD.FTZ R139, R115, R139 ;  /* 0x0000008b738b7221 */ /* 0x020fe20000010000 */
[----:B------:R-:W-:Y:S06]  /*2760*/  BRA `(.L_x_18460) ;  /* 0x0000000000087947 */ /* 0x000fec0003800000 */
.L_x_18458:
[----:B-----5:R-:W-:-:S04]  /*2770*/  FADD.FTZ R139, R107, R139 ;  /* 0x0000008b6b8b7221 */ /* 0x020fc80000010000 */
[----:B------:R-:W-:-:S07]  /*2780*/  @P2 FADD.FTZ R139, R115, R139 ;  /* 0x0000008b738b2221 */ /* 0x000fce0000010000 */
.L_x_18460:
[----:B-----5:R-:W-:-:S07]  /*2790*/  IMAD.MOV.U32 R119, RZ, RZ, R139 ;  /* 0x000000ffff777224 */ /* 0x020fce00078e008b */
.L_x_18461:
[----:B------:R-:W0:Y:S02]  /*27a0*/  @P0 LDC.64 R142, c[0x0][0x238] ;  /* 0x00008e00ff8e0b82 */ /* 0x000e240000000a00 */
[----:B0-----:R-:W-:-:S04]  /*27b0*/  @P0 LEA R142, P2, R140, R142, 0x4 ;  /* 0x0000008e8c8e0211 */ /* 0x001fc800078420ff */
[----:B------:R-:W-:-:S05]  /*27c0*/  @P0 LEA.HI.X R143, R140, R143, RZ, 0x4, P2 ;  /* 0x0000008f8c8f0211 */ /* 0x000fca00010f24ff */
[----:B------:R0:W-:Y:S04]  /*27d0*/  @P0 STG.E.128 desc[UR4][R142.64], R116 ;  /* 0x000000748e000986 */ /* 0x0001e8000c101d04 */
.L_x_18445:
[----:B------:R-:W-:Y:S05]  /*27e0*/  BSYNC B0 ;  /* 0x0000000000007941 */ /* 0x000fea0003800000 */
.L_x_18444:
[----:B-----5:R-:W-:Y:S01]  /*27f0*/  FADD.FTZ R140, RZ, R108 ;  /* 0x0000006cff8c7221 */ /* 0x020fe20000010000 */
[C---:B------:R-:W-:Y:S01]  /*2800*/  ISETP.GT.U32.AND P2, PT, R2.reuse, 0xff, PT ;  /* 0x000000ff0200780c */ /* 0x040fe20003f44070 */
[----:B------:R-:W-:Y:S01]  /*2810*/  UMOV UR14, 0xffffffff ;  /* 0xffffffff000e7882 */ /* 0x000fe20000000000 */
[C---:B------:R-:W-:Y:S01]  /*2820*/  ISETP.GT.U32.AND P3, PT, R2.reuse, 0x1ff, PT ;  /* 0x000001ff0200780c */ /* 0x040fe20003f64070 */
[----:B------:R-:W-:Y:S01]  /*2830*/  FADD.FTZ R141, R109, R140 ;  /* 0x0000008c6d8d7221 */ /* 0x000fe20000010000 */
[----:B------:R-:W-:Y:S02]  /*2840*/  ISETP.GT.U32.AND P4, PT, R2, 0x27f, PT ;  /* 0x0000027f0200780c */ /* 0x000fe40003f84070 */
[----:B------:R-:W-:Y:S01]  /*2850*/  LOP3.LUT P5, RZ, R7, 0xff, RZ, 0xc0, !PT ;  /* 0x000000ff07ff7812 */ /* 0x000fe200078ac0ff */
[----:B------:R-:W-:Y:S01]  /*2860*/  FADD.FTZ R140, R110, R141 ;  /* 0x0000008d6e8c7221 */ /* 0x000fe20000010000 */
[----:B01234-:R-:W-:Y:S02]  /*2870*/  SHF.R.U32.HI R143, RZ, 0x5, R0 ;  /* 0x00000005ff8f7819 */ /* 0x01ffe40000011600 */
        /* <DEDUP_REMOVED lines=101> */
.L_x_18486:
[----:B------:R-:W-:Y:S01]  /*2ed0*/  LOP3.LUT P2, RZ, R0, 0x1f, RZ, 0xc0, !PT ;  /* 0x0000001f00ff7812 */ /* 0x000fe2000784c0ff */
[----:B------:R-:W-:Y:S05]  /*2ee0*/  WARPSYNC.ALL ;  /* 0x0000000000007948 */ /* 0x000fea0003800000 */
[----:B------:R-:W-:Y:S01]  /*2ef0*/  LOP3.LUT R144, R143, 0x3, RZ, 0xc0, !PT ;  /* 0x000000038f907812 */ /* 0x000fe200078ec0ff */
[----:B-1----:R-:W-:Y:S01]  /*2f00*/  FADD.FTZ R143, R146, R149 ;  /* 0x00000095928f7221 */ /* 0x002fe20000010000 */
[----:B0-----:R-:W-:-:S05]  /*2f10*/  LOP3.LUT R146, R0, 0x1f, RZ, 0xc0, !PT ;  /* 0x0000001f00927812 */ /* 0x001fca00078ec0ff */
[----:B------:R-:W0:Y:S01]  /*2f20*/  @!P2 S2R R145, SR_CgaCtaId ;  /* 0x000000000091a919 */ /* 0x000e220000008800 */
[----:B------:R-:W-:-:S04]  /*2f30*/  @!P2 MOV R140, 0x400 ;  /* 0x00000400008ca802 */ /* 0x000fc80000000f00 */
[----:B0-----:R-:W-:Y:S02]  /*2f40*/  @!P2 LEA R145, R145, R140, 0x18 ;  /* 0x0000008c9191a211 */ /* 0x001fe400078ec0ff */
[----:B------:R-:W-:-:S04]  /*2f50*/  @!P2 IADD3 R140, R141, R144, RZ ;  /* 0x000000908d8ca210 */ /* 0x000fc80007ffe0ff */
[----:B------:R-:W-:-:S05]  /*2f60*/  @!P2 LEA R140, R140, R145, 0x3 ;  /* 0x000000918c8ca211 */ /* 0x000fca00078e18ff */
[----:B------:R0:W-:Y:S01]  /*2f70*/  @!P2 STS.64 [R140], R142 ;  /* 0x0000008e8c00a388 */ /* 0x0001e20000000a00 */
[----:B------:R-:W-:-:S13]  /*2f80*/  ISETP.GT.U32.AND P2, PT, R146, 0x3, PT ;  /* 0x000000039200780c */ /* 0x000fda0003f44070 */
[----:B0-----:R-:W0:Y:S01]  /*2f90*/  @!P2 S2R R143, SR_CgaCtaId ;  /* 0x00000000008fa919 */ /* 0x001e220000008800 */
[----:B------:R-:W-:Y:S01]  /*2fa0*/  @!P2 MOV R140, 0x400 ;  /* 0x00000400008ca802 */ /* 0x000fe20000000f00 */
[----:B------:R-:W-:Y:S01]  /*2fb0*/  IMAD.MOV.U32 R142, RZ, RZ, RZ ;  /* 0x000000ffff8e7224 */ /* 0x000fe200078e00ff */
[----:B------:R-:W-:Y:S01]  /*2fc0*/  @!P2 IADD3 R146, R141, R146, RZ ;  /* 0x000000928d92a210 */ /* 0x000fe20007ffe0ff */
[----:B------:R-:W-:Y:S01]  /*2fd0*/  BAR.SYNC.DEFER_BLOCKING 0x0 ;  /* 0x0000000000007b1d */ /* 0x000fe20000010000 */
[----:B------:R-:W-:-:S04]  /*2fe0*/  @!P2 MOV R142, R6 ;  /* 0x00000006008ea202 */ /* 0x000fc80000000f00 */
[----:B------:R-:W-:Y:S01]  /*2ff0*/  I2FP.F32.S32 R155, R142 ;  /* 0x0000008e009b7245 */ /* 0x000fe20000201400 */
[----:B------:R-:W-:Y:S01]  /*3000*/  BSSY B0, `(.L_x_18463) ;  /* 0x000004f000007945 */ /* 0x000fe20003800000 */
[----:B------:R-:W1:Y:S01]  /*3010*/  SHFL.DOWN PT, R149, R142, 0x2, 0x1f ;  /* 0x08401f008e957f89 */ /* 0x000e6200000e0000 */
[----:B0-----:R-:W-:Y:S02]  /*3020*/  @!P2 LEA R143, R143, R140, 0x18 ;  /* 0x0000008c8f8fa211 */ /* 0x001fe400078ec0ff */
[----:B------:R-:W-:Y:S02]  /*3030*/  CS2R R140, SRZ ;  /* 0x00000000008c7805 */ /* 0x000fe4000001ff00 */
[----:B------:R-:W-:Y:S02]  /*3040*/  @!P2 LEA R143, R146, R143, 0x3 ;  /* 0x0000008f928fa211 */ /* 0x000fe400078e18ff */
[----:B-1----:R-:W-:Y:S02]  /*3050*/  IADD3 R148, R149, R142, RZ ;  /* 0x0000008e95947210 */ /* 0x002fe40007ffe0ff */
[----:B------:R-:W-:Y:S01]  /*3060*/  I2FP.F32.S32 R149, R149 ;  /* 0x0000009500957245 */ /* 0x000fe20000201400 */
[----:B------:R-:W-:Y:S01]  /*3070*/  @!P2 LDS.64 R140, [R143] ;  /* 0x000000008f8ca984 */ /* 0x000fe20000000a00 */
[----:B------:R-:W-:-:S02]  /*3080*/  I2FP.F32.S32 R145, R148 ;  /* 0x0000009400917245 */ /* 0x000fc40000201400 */
[----:B------:R-:W-:Y:S01]  /*3090*/  PLOP3.LUT P2, PT, PT, PT, UP0, 0x40, 0x0 ;  /* 0x000000000000781c */ /* 0x000fe20003f4e808 */
[----:B------:R-:W0:Y:S01]  /*30a0*/  SHFL.DOWN PT, R157, R148, 0x1, 0x1f ;  /* 0x08201f00949d7f89 */ /* 0x000e2200000e0000 */
[----:B------:R-:W1:Y:S01]  /*30b0*/  MUFU.RCP R146, R145 ;  /* 0x0000009100927308 */ /* 0x000e620000001000 */
[-C--:B0-----:R-:W-:Y:S02]  /*30c0*/  IADD3 R142, R148, R157.reuse, RZ ;  /* 0x0000009d948e7210 */ /* 0x081fe40007ffe0ff */
[----:B------:R-:W-:Y:S02]  /*30d0*/  I2FP.F32.S32 R154, R157 ;  /* 0x0000009d009a7245 */ /* 0x000fe40000201400 */
        /* <DEDUP_REMOVED lines=10> */
[----:B------:R-:W-:-:S04]  /*3180*/  FMUL.FTZ R140, R140, R155 ;  /* 0x0000009b8c8c7220 */ /* 0x000fc80000410000 */
[----:B------:R-:W-:Y:S01]  /*3190*/  FMUL.FTZ R140, R140, R149 ;  /* 0x000000958c8c7220 */ /* 0x000fe20000410000 */
[----:B---3--:R-:W-:-:S04]  /*31a0*/  FADD.FTZ R149, R156, R141 ;  /* 0x0000008d9c957221 */ /* 0x008fc80000010000 */
[----:B------:R-:W-:-:S05]  /*31b0*/  FFMA.FTZ R140, R146, R140, R149 ;  /* 0x0000008c928c7223 */ /* 0x000fca0000010095 */
[----:B------:R-:W2:Y:S01]  /*31c0*/  SHFL.DOWN PT, R149, R140, 0x1, 0x1f ;  /* 0x08201f008c957f89 */ /* 0x000ea200000e0000 */
[----:B-1----:R-:W-:Y:S01]  /*31d0*/  FMUL.FTZ R142, R147, R154 ;  /* 0x0000009a938e7220 */ /* 0x002fe20000410000 */
[----:B------:R-:W-:-:S03]  /*31e0*/  FADD.FTZ R147, R152, -R147 ;  /* 0x8000009398937221 */ /* 0x000fc60000010000 */
[----:B------:R-:W-:Y:S01]  /*31f0*/  FFMA.FTZ R142, R145, R152, R142 ;  /* 0x00000098918e7223 */ /* 0x000fe2000001008e */
        /* <DEDUP_REMOVED lines=24> */
[----:B-1----:R-:W0:Y:S01]  /*3380*/  LDC.64 R140, c[0x0][0x2b8] ;  /* 0x0000ae00ff8c7b82 */ /* 0x002e220000000a00 */
        /* <DEDUP_REMOVED lines=9> */
[-C--:B------:R-:W-:Y:S01]  /*3420*/  FFMA.FTZ R143, R95, R158.reuse, R103 ;  /* 0x0000009e5f8f7223 */ /* 0x080fe20000010067 */
[-C--:B------:R-:W-:Y:S01]  /*3430*/  FFMA.FTZ R142, R94, R157.reuse, R102 ;  /* 0x0000009d5e8e7223 */ /* 0x080fe20000010066 */
[----:B------:R-:W-:Y:S01]  /*3440*/  FFMA.FTZ R147, R91, R158, R99 ;  /* 0x0000009e5b937223 */ /* 0x000fe20000010063 */
[----:B------:R-:W-:Y:S01]  /*3450*/  FFMA.FTZ R146, R90, R157, R98 ;  /* 0x0000009d5a927223 */ /* 0x000fe20000010062 */
[----:B0-----:R-:W-:-:S04]  /*3460*/  IMAD.WIDE.U32 R152, R150, 0x10, R140 ;  /* 0x0000001096987825 */ /* 0x001fc800078e008c */
[----:B------:R-:W-:Y:S01]  /*3470*/  FFMA.FTZ R141, R93, R156, R101 ;  /* 0x0000009c5d8d7223 */ /* 0x000fe20000010065 */
[----:B------:R-:W-:-:S05]  /*3480*/  FFMA.FTZ R140, R92, R151, R100 ;  /* 0x000000975c8c7223 */ /* 0x000fca0000010064 */
[----:B------:R0:W-:Y:S01]  /*3490*/  STG.E.128 desc[UR4][R152.64], R140 ;  /* 0x0000008c98007986 */ /* 0x0001e2000c101d04 */
[----:B-1----:R-:W-:-:S04]  /*34a0*/  IMAD.WIDE.U32 R154, R150, 0x10, R144 ;  /* 0x00000010969a7825 */ /* 0x002fc800078e0090 */
[----:B------:R-:W-:Y:S01]  /*34b0*/  FFMA.FTZ R145, R89, R156, R97 ;  /* 0x0000009c59917223 */ /* 0x000fe20000010061 */
[----:B------:R-:W-:Y:S01]  /*34c0*/  FFMA.FTZ R144, R88, R151, R96 ;  /* 0x0000009758907223 */ /* 0x000fe20000010060 */
[----:B------:R-:W-:-:S04]  /*34d0*/  IADD3 R150, R150, 0x80, RZ ;  /* 0x0000008096967810 */ /* 0x000fc80007ffe0ff */
[----:B------:R0:W-:Y:S03]  /*34e0*/  STG.E.128 desc[UR4][R154.64], R144 ;  /* 0x000000909a007986 */ /* 0x0001e6000c101d04 */
.L_x_18464:
[----:B------:R-:W-:Y:S05]  /*34f0*/  BSYNC B0 ;  /* 0x0000000000007941 */ /* 0x000fea0003800000 */
.L_x_18463:
[----:B------:R-:W-:Y:S01]  /*3500*/  ISETP.GE.U32.AND P2, PT, R2, 0x100, PT ;  /* 0x000001000200780c */ /* 0x000fe20003f46070 */
[----:B------:R-:W-:-:S12]  /*3510*/  BSSY B0, `(.L_x_18465) ;  /* 0x0000019000007945 */ /* 0x000fd80003800000 */
[----:B------:R-:W-:Y:S05]  /*3520*/  @!P2 BRA `(.L_x_18466) ;  /* 0x00000000005ca947 */ /* 0x000fea0003800000 */
[----:B01----:R-:W0:Y:S01]  /*3530*/  LDC.64 R140, c[0x0][0x2b8] ;  /* 0x0000ae00ff8c7b82 */ /* 0x003e220000000a00 */
        /* <DEDUP_REMOVED lines=22> */
.L_x_18466:
[----:B------:R-:W-:Y:S05]  /*36a0*/  BSYNC B0 ;  /* 0x0000000000007941 */ /* 0x000fea0003800000 */
.L_x_18465:
[----:B------:R-:W-:Y:S01]  /*36b0*/  ISETP.GE.U32.AND P2, PT, R2, 0x180, PT ;  /* 0x000001800200780c */ /* 0x000fe20003f46070 */
[----:B------:R-:W-:-:S12]  /*36c0*/  BSSY B0, `(.L_x_18467) ;  /* 0x0000019000007945 */ /* 0x000fd80003800000 */
[----:B------:R-:W-:Y:S05]  /*36d0*/  @!P2 BRA `(.L_x_18468) ;  /* 0x00000000005ca947 */ /* 0x000fea0003800000 */
[----:B012---:R-:W0:Y:S01]  /*36e0*/  LDC.64 R140, c[0x0][0x2b8] ;  /* 0x0000ae00ff8c7b82 */ /* 0x007e220000000a00 */
        /* <DEDUP_REMOVED lines=20> */
[----:B------:R-:W-:-:S04]  /*3830*/  VIADD R150, R150, 0x80 ;  /* 0x0000008096967836 */ /* 0x000fc80000000000 */
[----:B------:R3:W-:Y:S03]  /*3840*/  STG.E.128 desc[UR4][R154.64], R144 ;  /* 0x000000909a007986 */ /* 0x0007e6000c101d04 */
.L_x_18468:
[----:B------:R-:W-:Y:S05]  /*3850*/  BSYNC B0 ;  /* 0x0000000000007941 */ /* 0x000fea0003800000 */
.L_x_18467:
[----:B------:R-:W-:Y:S01]  /*3860*/  ISETP.GE.U32.AND P2, PT, R2, 0x200, PT ;  /* 0x000002000200780c */ /* 0x000fe20003f46070 */
[----:B------:R-:W-:-:S12]  /*3870*/  BSSY B0, `(.L_x_18469) ;  /* 0x0000019000007945 */ /* 0x000fd80003800000 */
[----:B------:R-:W-:Y:S05]  /*3880*/  @!P2 BRA `(.L_x_18470) ;  /* 0x00000000005ca947 */ /* 0x000fea0003800000 */
[----:B0123--:R-:W0:Y:S01]  /*3890*/  LDC.64 R140, c[0x0][0x2b8] ;  /* 0x0000ae00ff8c7b82 */ /* 0x00fe220000000a00 */
        /* <DEDUP_REMOVED lines=22> */
.L_x_18470:
[----:B------:R-:W-:Y:S05]  /*3a00*/  BSYNC B0 ;  /* 0x0000000000007941 */ /* 0x000fea0003800000 */
.L_x_18469:
        /* <DEDUP_REMOVED lines=26> */
.L_x_18472:
[----:B------:R-:W-:Y:S05]  /*3bb0*/  BSYNC B0 ;  /* 0x0000000000007941 */ /* 0x000fea0003800000 */
.L_x_18471:
        /* <DEDUP_REMOVED lines=13> */
[----:B------:R-:W-:-:S02]  /*3c90*/  FFMA.FTZ R147, R11, R152, R19 ;  /* 0x000000980b937223 */ /* 0x000fc40000010013 */
[----:B------:R-:W-:Y:S01]  /*3ca0*/  FFMA.FTZ R146, R10, R145, R18 ;  /* 0x000000910a927223 */ /* 0x000fe20000010012 */
[----:B0-----:R-:W-:-:S04]  /*3cb0*/  IMAD.WIDE.U32 R148, R150, 0x10, R142 ;  /* 0x0000001096947825 */ /* 0x001fc800078e008e */
[----:B------:R-:W-:Y:S01]  /*3cc0*/  FFMA.FTZ R142, R14, R145, R22 ;  /* 0x000000910e8e7223 */ /* 0x000fe20000010016 */
[----:B------:R-:W-:Y:S01]  /*3cd0*/  FFMA.FTZ R143, R15, R152, R23 ;  /* 0x000000980f8f7223 */ /* 0x000fe20000010017 */
[----:B------:R-:W-:Y:S01]  /*3ce0*/  FFMA.FTZ R145, R9, R144, R17 ;  /* 0x0000009009917223 */ /* 0x000fe20000010011 */
[----:B-1----:R-:W-:-:S04]  /*3cf0*/  IMAD.WIDE.U32 R150, R150, 0x10, R140 ;  /* 0x0000001096967825 */ /* 0x002fc800078e008c */
[----:B------:R-:W-:Y:S01]  /*3d00*/  FFMA.FTZ R141, R13, R144, R21 ;  /* 0x000000900d8d7223 */ /* 0x000fe20000010015 */
[-C--:B------:R-:W-:Y:S01]  /*3d10*/  FFMA.FTZ R140, R12, R153.reuse, R20 ;  /* 0x000000990c8c7223 */ /* 0x080fe20000010014 */
[----:B------:R-:W-:-:S04]  /*3d20*/  FFMA.FTZ R144, R8, R153, R16 ;  /* 0x0000009908907223 */ /* 0x000fc80000010010 */
[----:B------:R0:W-:Y:S04]  /*3d30*/  STG.E.128 desc[UR4][R148.64], R140 ;  /* 0x0000008c94007986 */ /* 0x0001e8000c101d04 */
[----:B------:R0:W-:Y:S02]  /*3d40*/  STG.E.128 desc[UR4][R150.64], R144 ;  /* 0x0000009096007986 */ /* 0x0001e4000c101d04 */
.L_x_18474:
[----:B------:R-:W-:Y:S05]  /*3d50*/  BSYNC B0 ;  /* 0x0000000000007941 */ /* 0x000fea0003800000 */
.L_x_18473:
[----:B------:R-:W-:Y:S02]  /*3d60*/  ISETP.NE.AND P2, PT, R7, RZ, PT ;  /* 0x000000ff0700720c */ /* 0x000fe40003f45270 */
[----:B------:R-:W-:Y:S02]  /*3d70*/  IADD3 R5, R5, UR8, RZ ;  /* 0x0000000805057c10 */ /* 0x000fe4000fffe0ff */
[----:B------:R-:W-:Y:S02]  /*3d80*/  SEL R7, RZ, 0x1, P2 ;  /* 0x00000001ff077807 */ /* 0x000fe40001000000 */
[----:B------:R-:W-:-:S13]  /*3d90*/  ISETP.GE.AND P2, PT, R5, UR9, PT ;  /* 0x0000000905007c0c */ /* 0x000fda000bf46270 */
[----:B------:R-:W-:Y:S05]  /*3da0*/  @!P2 BRA `(.L_x_18475) ;  /* 0xffffffd00024a947 */ /* 0x000fea000383ffff */
[----:B------:R-:W-:Y:S05]  /*3db0*/  EXIT ;  /* 0x000000000000794d */ /* 0x000fea0003800000 */
.L_x_18462:
[----:B------:R-:W-:Y:S01]  /*3dc0*/  HFMA2.MMA R152, -RZ, RZ, 0, 5.9604644775390625e-08 ;  /* 0x00000001ff987435 */ /* 0x000fe200000001ff */
[----:B------:R-:W-:Y:S01]  /*3dd0*/  MOV R153, R145 ;  /* 0x0000009100997202 */ /* 0x000fe20000000f00 */
[----:B------:R-:W-:Y:S01]  /*3de0*/  IMAD.MOV.U32 R155, RZ, RZ, 0x1f ;  /* 0x0000001fff9b7424 */ /* 0x000fe200078e00ff */
[----:B------:R-:W-:-:S08]  /*3df0*/  MOV R148, 0xffffffff ;  /* 0xffffffff00947802 */ /* 0x000fd00000000f00 */
[----:B------:R-:W-:Y:S05]  /*3e00*/  WARPSYNC.COLLECTIVE R148, `(.L_x_18476) ;  /* 0x0000000094087348 */ /* 0x000fea0003c00000 */
[----:B------:R0:W1:Y:S02]  /*3e10*/  SHFL.BFLY P6, R151, R153, R152, R155 ;  /* 0x0c00009899977389 */ /* 0x00006400000c009b */
[----:B01----:R-:W-:Y:S01]  /*3e20*/  ENDCOLLECTIVE ;  /* 0x000000000000791b */ /* 0x003fe20003800000 */
.L_x_18476:
[----:B------:R-:W-:Y:S01]  /*3e30*/  HFMA2.MMA R152, -RZ, RZ, 0, 1.1920928955078125e-07 ;  /* 0x00000002ff987435 */ /* 0x000fe200000001ff */
[----:B------:R-:W-:-:S05]  /*3e40*/  MOV R140, R151 ;  /* 0x00000097008c7202 */ /* 0x000fca0000000f00 */
[----:B------:R-:W-:-:S05]  /*3e50*/  FADD.FTZ R144, R145, R140 ;  /* 0x0000008c91907221 */ /* 0x000fca0000010000 */
[----:B------:R-:W-:-:S07]  /*3e60*/  MOV R153, R144 ;  /* 0x0000009000997202 */ /* 0x000fce0000000f00 */
[----:B------:R-:W-:Y:S05]  /*3e70*/  WARPSYNC.COLLECTIVE R148, `(.L_x_18477) ;  /* 0x0000000094087348 */ /* 0x000fea0003c00000 */
[----:B------:R0:W1:Y:S02]  /*3e80*/  SHFL.BFLY P6, R151, R153, R152, R155 ;  /* 0x0c00009899977389 */ /* 0x00006400000c009b */
[----:B01----:R-:W-:Y:S01]  /*3e90*/  ENDCOLLECTIVE ;  /* 0x000000000000791b */ /* 0x003fe20003800000 */
.L_x_18477:
[----:B------:R-:W-:Y:S01]  /*3ea0*/  HFMA2.MMA R152, -RZ, RZ, 0, 2.384185791015625e-07 ;  /* 0x00000004ff987435 */ /* 0x000fe200000001ff */
[----:B------:R-:W-:-:S05]  /*3eb0*/  MOV R147, R151 ;  /* 0x0000009700937202 */ /* 0x000fca0000000f00 */
[----:B------:R-:W-:-:S04]  /*3ec0*/  FADD.FTZ R147, R144, R147 ;  /* 0x0000009390937221 */ /* 0x000fc80000010000 */
[----:B------:R-:W-:-:S07]  /*3ed0*/  IMAD.MOV.U32 R153, RZ, RZ, R147 ;  /* 0x000000ffff997224 */ /* 0x000fce00078e0093 */
[----:B------:R-:W-:Y:S05]  /*3ee0*/  WARPSYNC.COLLECTIVE R148, `(.L_x_18478) ;  /* 0x0000000094087348 */ /* 0x000fea0003c00000 */
[----:B------:R0:W1:Y:S02]  /*3ef0*/  SHFL.BFLY P6, R151, R153, R152, R155 ;  /* 0x0c00009899977389 */ /* 0x00006400000c009b */
[----:B01----:R-:W-:Y:S01]  /*3f00*/  ENDCOLLECTIVE ;  /* 0x000000000000791b */ /* 0x003fe20003800000 */
.L_x_18478:
[----:B------:R-:W-:Y:S01]  /*3f10*/  HFMA2.MMA R152, -RZ, RZ, 0, 4.76837158203125e-07 ;  /* 0x00000008ff987435 */ /* 0x000fe200000001ff */
[----:B------:R-:W-:-:S05]  /*3f20*/  MOV R140, R151 ;  /* 0x00000097008c7202 */ /* 0x000fca0000000f00 */
[----:B------:R-:W-:-:S05]  /*3f30*/  FADD.FTZ R146, R147, R140 ;  /* 0x0000008c93927221 */ /* 0x000fca0000010000 */
[----:B------:R-:W-:-:S07]  /*3f40*/  MOV R153, R146 ;  /* 0x0000009200997202 */ /* 0x000fce0000000f00 */
[----:B------:R-:W-:Y:S05]  /*3f50*/  WARPSYNC.COLLECTIVE R148, `(.L_x_18479) ;  /* 0x0000000094087348 */ /* 0x000fea0003c00000 */
[----:B------:R0:W1:Y:S02]  /*3f60*/  SHFL.BFLY P6, R151, R153, R152, R155 ;  /* 0x0c00009899977389 */ /* 0x00006400000c009b */
[----:B01----:R-:W-:Y:S01]  /*3f70*/  ENDCOLLECTIVE ;  /* 0x000000000000791b */ /* 0x003fe20003800000 */
.L_x_18479:
[----:B------:R-:W-:Y:S01]  /*3f80*/  HFMA2.MMA R152, -RZ, RZ, 0, 9.5367431640625e-07 ;  /* 0x00000010ff987435 */ /* 0x000fe200000001ff */
[----:B------:R-:W-:-:S05]  /*3f90*/  MOV R149, R151 ;  /* 0x0000009700957202 */ /* 0x000fca0000000f00 */
[----:B------:R-:W-:-:S04]  /*3fa0*/  FADD.FTZ R149, R146, R149 ;  /* 0x0000009592957221 */ /* 0x000fc80000010000 */
[----:B------:R-:W-:-:S07]  /*3fb0*/  IMAD.MOV.U32 R153, RZ, RZ, R149 ;  /* 0x000000ffff997224 */ /* 0x000fce00078e0095 */
[----:B------:R-:W-:Y:S05]  /*3fc0*/  WARPSYNC.COLLECTIVE R148, `(.L_x_18480) ;  /* 0x0000000094087348 */ /* 0x000fea0003c00000 */
[----:B------:R0:W1:Y:S02]  /*3fd0*/  SHFL.BFLY P6, R151, R153, R152, R155 ;  /* 0x0c00009899977389 */ /* 0x00006400000c009b */
[----:B01----:R-:W-:Y:S01]  /*3fe0*/  ENDCOLLECTIVE ;  /* 0x000000000000791b */ /* 0x003fe20003800000 */
.L_x_18480:
        /* <DEDUP_REMOVED lines=58> */
.L_x_18481:
[----:B------:R-:W-:Y:S01]  /*4390*/  HFMA2.MMA R152, -RZ, RZ, 0, 1.1920928955078125e-07 ;  /* 0x00000002ff987435 */ /* 0x000fe200000001ff */
[----:B------:R-:W-:-:S05]  /*43a0*/  MOV R145, R151 ;  /* 0x0000009700917202 */ /* 0x000fca0000000f00 */
[----:B------:R-:W-:-:S04]  /*43b0*/  FADD.FTZ R145, R140, R145 ;  /* 0x000000918c917221 */ /* 0x000fc80000010000 */
[----:B------:R-:W-:-:S07]  /*43c0*/  IMAD.MOV.U32 R153, RZ, RZ, R145 ;  /* 0x000000ffff997224 */ /* 0x000fce00078e0091 */
[----:B------:R-:W-:Y:S05]  /*43d0*/  WARPSYNC.COLLECTIVE R148, `(.L_x_18482) ;  /* 0x0000000094087348 */ /* 0x000fea0003c00000 */
[----:B------:R0:W1:Y:S02]  /*43e0*/  SHFL.BFLY P6, R151, R153, R152, R155 ;  /* 0x0c00009899977389 */ /* 0x00006400000c009b */
[----:B01----:R-:W-:Y:S01]  /*43f0*/  ENDCOLLECTIVE ;  /* 0x000000000000791b */ /* 0x003fe20003800000 */
.L_x_18482:
[----:B------:R-:W-:Y:S01]  /*4400*/  HFMA2.MMA R152, -RZ, RZ, 0, 2.384185791015625e-07 ;  /* 0x00000004ff987435 */ /* 0x000fe200000001ff */
[----:B------:R-:W-:-:S05]  /*4410*/  MOV R144, R151 ;  /* 0x0000009700907202 */ /* 0x000fca0000000f00 */
[----:B------:R-:W-:-:S05]  /*4420*/  FADD.FTZ R144, R145, R144 ;  /* 0x0000009091907221 */ /* 0x000fca0000010000 */
[----:B------:R-:W-:-:S07]  /*4430*/  MOV R153, R144 ;  /* 0x0000009000997202 */ /* 0x000fce0000000f00 */
[----:B------:R-:W-:Y:S05]  /*4440*/  WARPSYNC.COLLECTIVE R148, `(.L_x_18483) ;  /* 0x0000000094087348 */ /* 0x000fea0003c00000 */
[----:B------:R0:W1:Y:S02]  /*4450*/  SHFL.BFLY P6, R151, R153, R152, R155 ;  /* 0x0c00009899977389 */ /* 0x00006400000c009b */
[----:B01----:R-:W-:Y:S01]  /*4460*/  ENDCOLLECTIVE ;  /* 0x000000000000791b */ /* 0x003fe20003800000 */
.L_x_18483:
[----:B------:R-:W-:Y:S01]  /*4470*/  HFMA2.MMA R152, -RZ, RZ, 0, 4.76837158203125e-07 ;  /* 0x00000008ff987435 */ /* 0x000fe200000001ff */
[----:B------:R-:W-:-:S05]  /*4480*/  MOV R147, R151 ;  /* 0x0000009700937202 */ /* 0x000fca0000000f00 */
[----:B------:R-:W-:-:S04]  /*4490*/  FADD.FTZ R147, R144, R147 ;  /* 0x0000009390937221 */ /* 0x000fc80000010000 */
[----:B------:R-:W-:-:S07]  /*44a0*/  IMAD.MOV.U32 R153, RZ, RZ, R147 ;  /* 0x000000ffff997224 */ /* 0x000fce00078e0093 */
[----:B------:R-:W-:Y:S05]  /*44b0*/  WARPSYNC.COLLECTIVE R148, `(.L_x_18484) ;  /* 0x0000000094087348 */ /* 0x000fea0003c00000 */
[----:B------:R0:W1:Y:S02]  /*44c0*/  SHFL.BFLY P6, R151, R153, R152, R155 ;  /* 0x0c00009899977389 */ /* 0x00006400000c009b */
[----:B01----:R-:W-:Y:S01]  /*44d0*/  ENDCOLLECTIVE ;  /* 0x000000000000791b */ /* 0x003fe20003800000 */
.L_x_18484:
[----:B------:R-:W-:Y:S01]  /*44e0*/  HFMA2.MMA R152, -RZ, RZ, 0, 9.5367431640625e-07 ;  /* 0x00000010ff987435 */ /* 0x000fe200000001ff */
[----:B------:R-:W-:-:S05]  /*44f0*/  MOV R146, R151 ;  /* 0x0000009700927202 */ /* 0x000fca0000000f00 */
[----:B------:R-:W-:-:S05]  /*4500*/  FADD.FTZ R146, R147, R146 ;  /* 0x0000009293927221 */ /* 0x000fca0000010000 */
[----:B------:R-:W-:-:S07]  /*4510*/  MOV R153, R146 ;  /* 0x0000009200997202 */ /* 0x000fce0000000f00 */
[----:B------:R-:W-:Y:S05]  /*4520*/  WARPSYNC.COLLECTIVE R148, `(.L_x_18485) ;  /* 0x0000000094087348 */ /* 0x000fea0003c00000 */
[----:B------:R0:W1:Y:S02]  /*4530*/  SHFL.BFLY P6, R151, R153, R152, R155 ;  /* 0x0c00009899977389 */ /* 0x00006400000c009b */
[----:B01----:R-:W-:Y:S01]  /*4540*/  ENDCOLLECTIVE ;  /* 0x000000000000791b */ /* 0x003fe20003800000 */
.L_x_18485:
[----:B------:R-:W-:Y:S01]  /*4550*/  MOV R149, R151 ;  /* 0x0000009700957202 */ /* 0x000fe20000000f00 */
[----:B------:R-:W-:Y:S06]  /*4560*/  BRA `(.L_x_18486) ;  /* 0xffffffe800587947 */ /* 0x000fec000383ffff */
.L_x_18487:
        /* <DEDUP_REMOVED lines=9> */
.L_x_20612:


//--------------------- .text._ZN10layer_norm31ln_parallel_residual_fwd_kernelINS_13Kernel_traitsIfffffjLj3072ELj1ELj1ELj4ELj16ENS_18Kernel_traits_baseILj3072EfffffjLj128EEEEELb0ELb0ELb1EEEvNS_9FwdParamsE --------------------------
	.section	.text._ZN10layer_norm31ln_parallel_residual_fwd_kernelINS_13Kernel_traitsIfffffjLj3072ELj1ELj1ELj4ELj16ENS_18Kernel_traits_baseILj3072EfffffjLj128EEEEELb0ELb0ELb1EEEvNS_9FwdParamsE,"ax",@progbits
	.align	128
        .global         _ZN10layer_norm31ln_parallel_residual_fwd_kernelINS_13Kernel_traitsIfffffjLj3072ELj1ELj1ELj4ELj16ENS_18Kernel_traits_baseILj3072EfffffjLj128EEEEELb0ELb0ELb1EEEvNS_9FwdParamsE
        .type           _ZN10layer_norm31ln_parallel_residual_fwd_kernelINS_13Kernel_traitsIfffffjLj3072ELj1ELj1ELj4ELj16ENS_18Kernel_traits_baseILj3072EfffffjLj128EEEEELb0ELb0ELb1EEEvNS_9FwdParamsE,@function
        .size           _ZN10layer_norm31ln_parallel_residual_fwd_kernelINS_13Kernel_traitsIfffffjLj3072ELj1ELj1ELj4ELj16ENS_18Kernel_traits_baseILj3072EfffffjLj128EEEEELb0ELb0ELb1EEEvNS_9FwdParamsE,(.L_x_20613 - _ZN10layer_norm31ln_parallel_residual_fwd_kernelINS_13Kernel_traitsIfffffjLj3072ELj1ELj1ELj4ELj16ENS_18Kernel_traits_baseILj3072EfffffjLj128EEEEELb0ELb0ELb1EEEvNS_9FwdParamsE)
        .other          _ZN10layer_norm31ln_parallel_residual_fwd_kernelINS_13Kernel_traitsIfffffjLj3072ELj1ELj1ELj4ELj16ENS_18Kernel_traits_baseILj3072EfffffjLj128EEEEELb0ELb0ELb1EEEvNS_9FwdParamsE,@"STO_CUDA_ENTRY STV_DEFAULT"
_ZN10layer_norm31ln_parallel_residual_fwd_kernelINS_13Kernel_traitsIfffffjLj3072ELj1ELj1ELj4ELj16ENS_18Kernel_traits_baseILj3072EfffffjLj128EEEEELb0ELb0ELb1EEEvNS_9FwdParamsE:
.text._ZN10layer_norm31ln_parallel_residual_fwd_kernelINS_13Kernel_traitsIfffffjLj3072ELj1ELj1ELj4ELj16ENS_18Kernel_traits_baseILj3072EfffffjLj128EEEEELb0ELb0ELb1EEEvNS_9FwdParamsE:
        /* <DEDUP_REMOVED lines=20> */
[----:B0-----:R-:W-:-:S04]  /*0140*/  SHF.L.U32 R2, R0, 0x4, RZ ;  /* 0x0000000400027819 */ /* 0x001fc800000006ff */
[----:B------:R-:W-:-:S04]  /*0150*/  LOP3.LUT R2, R2, 0x7f0, RZ, 0xc0, !PT ;  /* 0x000007f002027812 */ /* 0x000fc800078ec0ff */
[C---:B------:R-:W-:Y:S02]  /*0160*/  IADD3 R4, P0, R2.reuse, UR6, RZ ;  /* 0x0000000602047c10 */ /* 0x040fe4000ff1e0ff */
[----:B------:R-:W-:Y:S02]  /*0170*/  IADD3 R6, P2, R2, UR4, RZ ;  /* 0x0000000402067c10 */ /* 0x000fe4000ff5e0ff */
[----:B------:R-:W-:Y:S01]  /*0180*/  IADD3.X R5, RZ, UR7, RZ, P0, !PT ;  /* 0x00000007ff057c10 */ /* 0x000fe200087fe4ff */
[----:B------:R-:W-:Y:S01]  /*0190*/  ULDC.64 UR6, c[0x0][0x2d0] ;  /* 0x0000b40000067ab9 */ /* 0x000fe20000000a00 */
[----:B------:R-:W-:Y:S02]  /*01a0*/  LOP3.LUT R2, R0, 0x7f, RZ, 0xc0, !PT ;  /* 0x0000007f00027812 */ /* 0x000fe400078ec0ff */
[----:B------:R-:W-:Y:S01]  /*01b0*/  IADD3.X R7, RZ, UR5, RZ, P2, !PT ;  /* 0x00000005ff077c10 */ /* 0x000fe200097fe4ff */
[----:B------:R-:W-:Y:S01]  /*01c0*/  ULDC.64 UR4, c[0x0][0x268] ;  /* 0x00009a0000047ab9 */ /* 0x000fe20000000a00 */
[----:B------:R-:W-:-:S02]  /*01d0*/  ISETP.NE.U32.AND P2, PT, RZ, UR6, PT ;  /* 0x00000006ff007c0c */ /* 0x000fc4000bf45070 */
[----:B------:R-:W-:Y:S02]  /*01e0*/  SHF.L.U32 R56, R2, 0x4, RZ ;  /* 0x0000000402387819 */ /* 0x000fe400000006ff */
[----:B------:R-:W-:Y:S02]  /*01f0*/  ISETP.NE.AND.EX P2, PT, RZ, UR7, PT, P2 ;  /* 0x00000007ff007c0c */ /* 0x000fe4000bf45320 */
        /* <DEDUP_REMOVED lines=14> */
[----:B------:R-:W-:Y:S02]  /*02e0*/  IADD3.X R57, RZ, UR7, RZ, P4, !PT ;  /* 0x00000007ff397c10 */ /* 0x000fe4000a7fe4ff */
[----:B------:R-:W-:Y:S01]  /*02f0*/  IADD3.X R105, RZ, UR5, RZ, P3, !PT ;  /* 0x00000005ff697c10 */ /* 0x000fe20009ffe4ff */
[----:B------:R-:W-:Y:S01]  /*0300*/  ULDC.64 UR4, c[0x0][0x208] ;  /* 0x0000820000047ab9 */ /* 0x000fe20000000a00 */
[----:B------:R-:W0:Y:S01]  /*0310*/  S2UR UR6, SR_CTAID.X ;  /* 0x00000000000679c3 */ /* 0x000e220000002500 */
[----:B------:R-:W5:Y:S01]  /*0320*/  @P2 LDG.E.128 R32, desc[UR4][R56.64] ;  /* 0x0000000438202981 */ /* 0x000f62000c1e1d00 */
[----:B------:R-:W-:Y:S01]  /*0330*/  SHF.R.U32.HI R3, RZ, 0x7, R0 ;  /* 0x00000007ff037819 */ /* 0x000fe20000011600 */
[----:B------:R-:W-:Y:S01]  /*0340*/  ULDC UR7, c[0x0][0x214] ;  /* 0x0000850000077ab9 */ /* 0x000fe20000000800 */
[----:B-1----:R-:W-:Y:S01]  /*0350*/  LOP3.LUT P0, RZ, R106, UR8, RZ, 0xfc, !PT ;  /* 0x000000086aff7c12 */ /* 0x002fe2000f80fcff */
[----:B------:R-:W5:Y:S03]  /*0360*/  @P2 LDG.E.128 R36, desc[UR4][R56.64+0x800] ;  /* 0x0008000438242981 */ /* 0x000f66000c1e1d00 */
[----:B------:R-:W-:Y:S01]  /*0370*/  LOP3.LUT P0, RZ, R107, UR9, RZ, 0xfc, P0 ;  /* 0x000000096bff7c12 */ /* 0x000fe2000800fcff */
[----:B------:R-:W5:Y:S04]  /*0380*/  @P2 LDG.E.128 R40, desc[UR4][R56.64+0x1000] ;  /* 0x0010000438282981 */ /* 0x000f68000c1e1d00 */
        /* <DEDUP_REMOVED lines=8> */
[----:B------:R0:W5:Y:S02]  /*0410*/  @P1 LDG.E.128 R28, desc[UR4][R6.64+0x2800] ;  /* 0x00280004061c1981 */ /* 0x000164000c1e1d00 */
[----:B0-----:R-:W-:-:S04]  /*0420*/  IADD3 R6, R3, UR6, RZ ;  /* 0x0000000603067c10 */ /* 0x001fc8000fffe0ff */
[----:B------:R-:W-:-:S13]  /*0430*/  ISETP.GE.AND P1, PT, R6, UR7, PT ;  /* 0x0000000706007c0c */ /* 0x000fda000bf26270 */
[----:B------:R-:W-:Y:S05]  /*0440*/  @P1 EXIT ;  /* 0x000000000000194d */ /* 0x000fea0003800000 */
[----:B------:R-:W5:Y:S04]  /*0450*/  LDG.E.128 R80, desc[UR4][R104.64] ;  /* 0x0000000468507981 */ /* 0x000f68000c1e1d00 */
[----:B------:R-:W5:Y:S04]  /*0460*/  LDG.E.128 R84, desc[UR4][R104.64+0x800] ;  /* 0x0008000468547981 */ /* 0x000f68000c1e1d00 */
[----:B------:R-:W5:Y:S04]  /*0470*/  LDG.E.128 R88, desc[UR4][R104.64+0x1000] ;  /* 0x0010000468587981 */ /* 0x000f68000c1e1d00 */
[----:B------:R-:W5:Y:S04]  /*0480*/  LDG.E.128 R92, desc[UR4][R104.64+0x1800] ;  /* 0x00180004685c7981 */ /* 0x000f68000c1e1d00 */
[----:B------:R-:W5:Y:S04]  /*0490*/  LDG.E.128 R96, desc[UR4][R104.64+0x2000] ;  /* 0x0020000468607981 */ /* 0x000f68000c1e1d00 */
[----:B------:R-:W5:Y:S01]  /*04a0*/  LDG.E.128 R100, desc[UR4][R104.64+0x2800] ;  /* 0x0028000468647981 */ /* 0x000f62000c1e1d00 */
[----:B------:R-:W-:Y:S01]  /*04b0*/  ISETP.NE.U32.AND P1, PT, R106, RZ, PT ;  /* 0x000000ff6a00720c */ /* 0x000fe20003f25070 */
[----:B------:R-:W-:-:S02]  /*04c0*/  ULDC.U8 UR6, c[0x0][0x2a0] ;  /* 0x0000a80000067ab9 */ /* 0x000fc40000000000 */
[----:B------:R-:W5:Y:S01]  /*04d0*/  LDG.E.128 R56, desc[UR4][R4.64] ;  /* 0x0000000404387981 */ /* 0x000f62000c1e1d00 */
[----:B------:R-:W-:-:S03]  /*04e0*/  HFMA2.MMA R144, -RZ, RZ, 0, 5.9604644775390625e-08 ;  /* 0x00000001ff907435 */ /* 0x000fc600000001ff */
[----:B------:R-:W5:Y:S04]  /*04f0*/  LDG.E.128 R60, desc[UR4][R4.64+0x800] ;  /* 0x00080004043c7981 */ /* 0x000f68000c1e1d00 */
[----:B------:R-:W5:Y:S04]  /*0500*/  LDG.E.128 R64, desc[UR4][R4.64+0x1000] ;  /* 0x0010000404407981 */ /* 0x000f68000c1e1d00 */
[----:B------:R-:W5:Y:S04]  /*0510*/  LDG.E.128 R68, desc[UR4][R4.64+0x1800] ;  /* 0x0018000404447981 */ /* 0x000f68000c1e1d00 */
[----:B------:R-:W5:Y:S04]  /*0520*/  LDG.E.128 R72, desc[UR4][R4.64+0x2000] ;  /* 0x0020000404487981 */ /* 0x000f68000c1e1d00 */
[----:B------:R0:W5:Y:S01]  /*0530*/  LDG.E.128 R76, desc[UR4][R4.64+0x2800] ;  /* 0x00280004044c7981 */ /* 0x000162000c1e1d00 */
[----:B------:R-:W-:Y:S01]  /*0540*/  ISETP.NE.AND.EX P1, PT, R107, RZ, PT, P1 ;  /* 0x000000ff6b00720c */ /* 0x000fe20003f25310 */
[----:B------:R-:W-:Y:S01]  /*0550*/  ULDC UR7, c[0x0][0x218] ;  /* 0x0000860000077ab9 */ /* 0x000fe20000000800 */
[----:B------:R-:W-:Y:S01]  /*0560*/  LEA R3, R3, 0x4, 0x2 ;  /* 0x0000000403037811 */ /* 0x000fe200078e10ff */
[----:B------:R-:W-:Y:S01]  /*0570*/  ULDC UR8, c[0x0][0x290] ;  /* 0x0000a40000087ab9 */ /* 0x000fe20000000800 */
[----:B------:R-:W-:Y:S01]  /*0580*/  ISETP.NE.AND P5, PT, RZ, UR6, PT ;  /* 0x00000006ff007c0c */ /* 0x000fe2000bfa5270 */
[----:B------:R-:W-:Y:S01]  /*0590*/  ULDC.64 UR18, c[0x0][0x230] ;  /* 0x00008c0000127ab9 */ /* 0x000fe20000000a00 */
[----:B------:R-:W-:Y:S01]  /*05a0*/  ULDC.64 UR16, c[0x0][0x228] ;  /* 0x00008a0000107ab9 */ /* 0x000fe20000000a00 */
[----:B------:R-:W-:Y:S01]  /*05b0*/  ULDC.64 UR10, c[0x0][0x2b8] ;  /* 0x0000ae00000a7ab9 */ /* 0x000fe20000000a00 */
[----:B------:R-:W-:Y:S01]  /*05c0*/  ULDC.64 UR12, c[0x0][0x2c0] ;  /* 0x0000b000000c7ab9 */ /* 0x000fe20000000a00 */
[----:B0-----:R-:W-:Y:S01]  /*05d0*/  SHF.R.U32.HI R5, RZ, 0x5, R0 ;  /* 0x00000005ff057819 */ /* 0x001fe20000011600 */
[----:B------:R-:W-:Y:S01]  /*05e0*/  ULDC.64 UR14, c[0x0][0x210] ;  /* 0x00008400000e7ab9 */ /* 0x000fe20000000a00 */
[----:B------:R-:W-:-:S02]  /*05f0*/  LOP3.LUT R4, R0, 0x1f, RZ, 0xc0, !PT ;  /* 0x0000001f00047812 */ /* 0x000fc400078ec0ff */
[----:B------:R-:W-:-:S07]  /*0600*/  LOP3.LUT R5, R5, 0x3, RZ, 0xc0, !PT ;  /* 0x0000000305057812 */ /* 0x000fce00078ec0ff */
.L_x_18585:
[----:B0-----:R-:W0:Y:S01]  /*0610*/  LDC.64 R116, c[0x0][0x220] ;  /* 0x00008800ff747b82 */ /* 0x001e220000000a00 */
[----:B------:R-:W-:Y:S01]  /*0620*/  ISETP.NE.U32.AND P2, PT, RZ, UR18, PT ;  /* 0x00000012ff007c0c */ /* 0x000fe2000bf45070 */
[----:B------:R-:W-:-:S03]  /*0630*/  IMAD R7, R6, UR7, RZ ;  /* 0x0000000706077c24 */ /* 0x000fc6000f8e02ff */
[----:B------:R-:W-:Y:S02]  /*0640*/  ISETP.NE.AND.EX P2, PT, RZ, UR19, PT, P2 ;  /* 0x00000013ff007c0c */ /* 0x000fe4000bf45320 */
[----:B------:R-:W-:-:S04]  /*0650*/  SHF.R.S32.HI R118, RZ, 0x1f, R7 ;  /* 0x0000001fff767819 */ /* 0x000fc80000011407 */
[----:B------:R-:W-:-:S04]  /*0660*/  LEA.HI R149, R118, R7, RZ, 0x2 ;  /* 0x0000000776957211 */ /* 0x000fc800078f10ff */
[----:B------:R-:W-:-:S04]  /*0670*/  LEA.HI.SX32 R149, R149, R2, 0x1e ;  /* 0x0000000295957211 */ /* 0x000fc800078ff2ff */
[C---:B------:R-:W-:Y:S02]  /*0680*/  @P1 LEA R118, P3, R149.reuse, UR16, 0x4 ;  /* 0x0000001095761c11 */ /* 0x040fe4000f8620ff */
[C---:B------:R-:W-:Y:S02]  /*0690*/  @P2 LEA R120, P4, R149.reuse, UR18, 0x4 ;  /* 0x0000001295782c11 */ /* 0x040fe4000f8820ff */
[C---:B------:R-:W-:Y:S01]  /*06a0*/  @P1 LEA.HI.X R119, R149.reuse, UR17, RZ, 0x4, P3 ;  /* 0x0000001195771c11 */ /* 0x040fe200098f24ff */
[C---:B0-----:R-:W-:Y:S01]  /*06b0*/  IMAD.WIDE.U32 R136, R149.reuse, 0x10, R116 ;  /* 0x0000001095887825 */ /* 0x041fe200078e0074 */
[----:B------:R-:W-:-:S03]  /*06c0*/  @P2 LEA.HI.X R121, R149, UR19, RZ, 0x4, P4 ;  /* 0x0000001395792c11 */ /* 0x000fc6000a0f24ff */
[----:B-----5:R0:W5:Y:S04]  /*06d0*/  @P1 LDG.E.128 R104, desc[UR4][R118.64] ;  /* 0x0000000476681981 */ /* 0x020168000c1e1d00 */
[----:B------:R-:W5:Y:S04]  /*06e0*/  LDG.E.128 R136, desc[UR4][R136.64] ;  /* 0x0000000488887981 */ /* 0x000f68000c1e1d00 */
        /* <DEDUP_REMOVED lines=9> */
.L_x_18489:
[----:B-----5:R-:W-:Y:S01]  /*0780*/  FADD.FTZ R136, R108, R136 ;  /* 0x000000886c887221 */ /* 0x020fe20000010000 */
[----:B------:R-:W-:Y:S06]  /*0790*/  BRA `(.L_x_18490) ;  /* 0x0000000000087947 */ /* 0x000fec0003800000 */
.L_x_18488:
[----:B-----5:R-:W-:-:S04]  /*07a0*/  FADD.FTZ R136, R104, R136 ;  /* 0x0000008868887221 */ /* 0x020fc80000010000 */
[----:B------:R-:W-:-:S07]  /*07b0*/  @P2 FADD.FTZ R136, R108, R136 ;  /* 0x000000886c882221 */ /* 0x000fce0000010000 */
.L_x_18490:
[----:B-----5:R-:W-:-:S07]  /*07c0*/  MOV R112, R136 ;  /* 0x0000008800707202 */ /* 0x020fce0000000f00 */
.L_x_18491:
[----:B------:R-:W-:Y:S05]  /*07d0*/  @P3 BRA `(.L_x_18492) ;  /* 0x00000000001c3947 */ /* 0x000fea0003800000 */
[----:B------:R-:W-:-:S04]  /*07e0*/  ISETP.NE.U32.AND P4, PT, RZ, UR18, PT ;  /* 0x00000012ff007c0c */ /* 0x000fc8000bf85070 */
[----:B------:R-:W-:-:S13]  /*07f0*/  ISETP.NE.AND.EX P4, PT, RZ, UR19, PT, P4 ;  /* 0x00000013ff007c0c */ /* 0x000fda000bf85340 */
[----:B------:R-:W-:Y:S05]  /*0800*/  @P4 BRA `(.L_x_18493) ;  /* 0x0000000000084947 */ /* 0x000fea0003800000 */
[----:B------:R-:W-:Y:S05]  /*0810*/  @P0 BRA `(.L_x_18494) ;  /* 0x0000000000140947 */ /* 0x000fea0003800000 */
[----:B------:R-:W-:Y:S05]  /*0820*/  BRA `(.L_x_18495) ;  /* 0x0000000000147947 */ /* 0x000fea0003800000 */
.L_x_18493:
[----:B-----5:R-:W-:Y:S01]  /*0830*/  FADD.FTZ R137, R109, R137 ;  /* 0x000000896d897221 */ /* 0x020fe20000010000 */
[----:B------:R-:W-:Y:S06]  /*0840*/  BRA `(.L_x_18494) ;  /* 0x0000000000087947 */ /* 0x000fec0003800000 */
.L_x_18492:
[----:B-----5:R-:W-:-:S04]  /*0850*/  FADD.FTZ R137, R105, R137 ;  /* 0x0000008969897221 */ /* 0x020fc80000010000 */
[----:B------:R-:W-:-:S07]  /*0860*/  @P2 FADD.FTZ R137, R109, R137 ;  /* 0x000000896d892221 */ /* 0x000fce0000010000 */
.L_x_18494:
[----:B-----5:R-:W-:-:S07]  /*0870*/  MOV R113, R137 ;  /* 0x0000008900717202 */ /* 0x020fce0000000f00 */
.L_x_18495:
[----:B------:R-:W-:Y:S05]  /*0880*/  @P3 BRA `(.L_x_18496) ;  /* 0x00000000001c3947 */ /* 0x000fea0003800000 */
[----:B------:R-:W-:-:S04]  /*0890*/  ISETP.NE.U32.AND P4, PT, RZ, UR18, PT ;  /* 0x00000012ff007c0c */ /* 0x000fc8000bf85070 */
[----:B------:R-:W-:-:S13]  /*08a0*/  ISETP.NE.AND.EX P4, PT, RZ, UR19, PT, P4 ;  /* 0x00000013ff007c0c */ /* 0x000fda000bf85340 */
[----:B------:R-:W-:Y:S05]  /*08b0*/  @P4 BRA `(.L_x_18497) ;  /* 0x0000000000084947 */ /* 0x000fea0003800000 */
[----:B------:R-:W-:Y:S05]  /*08c0*/  @P0 BRA `(.L_x_18498) ;  /* 0x0000000000140947 */ /* 0x000fea0003800000 */
[----:B------:R-:W-:Y:S05]  /*08d0*/  BRA `(.L_x_18499) ;  /* 0x0000000000147947 */ /* 0x000fea0003800000 */
.L_x_18497:
[----:B-----5:R-:W-:Y:S01]  /*08e0*/  FADD.FTZ R138, R110, R138 ;  /* 0x0000008a6e8a7221 */ /* 0x020fe20000010000 */
[----:B------:R-:W-:Y:S06]  /*08f0*/  BRA `(.L_x_18498) ;  /* 0x0000000000087947 */ /* 0x000fec0003800000 */
.L_x_18496:
[----:B-----5:R-:W-:-:S04]  /*0900*/  FADD.FTZ R138, R106, R138 ;  /* 0x0000008a6a8a7221 */ /* 0x020fc80000010000 */
[----:B------:R-:W-:-:S07]  /*0910*/  @P2 FADD.FTZ R138, R110, R138 ;  /* 0x0000008a6e8a2221 */ /* 0x000fce0000010000 */
.L_x_18498:
[----:B-----5:R-:W-:-:S07]  /*0920*/  MOV R114, R138 ;  /* 0x0000008a00727202 */ /* 0x020fce0000000f00 */
.L_x_18499:
[----:B------:R-:W-:Y:S05]  /*0930*/  @P3 BRA `(.L_x_18500) ;  /* 0x00000000001c3947 */ /* 0x000fea0003800000 */
[----:B------:R-:W-:-:S04]  /*0940*/  ISETP.NE.U32.AND P4, PT, RZ, UR18, PT ;  /* 0x00000012ff007c0c */ /* 0x000fc8000bf85070 */
[----:B------:R-:W-:-:S13]  /*0950*/  ISETP.NE.AND.EX P4, PT, RZ, UR19, PT, P4 ;  /* 0x00000013ff007c0c */ /* 0x000fda000bf85340 */
[----:B------:R-:W-:Y:S05]  /*0960*/  @P4 BRA `(.L_x_18501) ;  /* 0x0000000000084947 */ /* 0x000fea0003800000 */
[----:B------:R-:W-:Y:S05]  /*0970*/  @P0 BRA `(.L_x_18502) ;  /* 0x0000000000140947 */ /* 0x000fea0003800000 */
[----:B------:R-:W-:Y:S05]  /*0980*/  BRA `(.L_x_18503) ;  /* 0x0000000000147947 */ /* 0x000fea0003800000 */
.L_x_18501:
[----:B-----5:R-:W-:Y:S01]  /*0990*/  FADD.FTZ R139, R111, R139 ;  /* 0x0000008b6f8b7221 */ /* 0x020fe20000010000 */
[----:B------:R-:W-:Y:S06]  /*09a0*/  BRA `(.L_x_18502) ;  /* 0x0000000000087947 */ /* 0x000fec0003800000 */
.L_x_18500:
[----:B-----5:R-:W-:-:S04]  /*09b0*/  FADD.FTZ R139, R107, R139 ;  /* 0x0000008b6b8b7221 */ /* 0x020fc80000010000 */
[----:B------:R-:W-:-:S07]  /*09c0*/  @P2 FADD.FTZ R139, R111, R139 ;  /* 0x0000008b6f8b2221 */ /* 0x000fce0000010000 */
.L_x_18502:
[----:B-----5:R-:W-:-:S07]  /*09d0*/  MOV R115, R139 ;  /* 0x0000008b00737202 */ /* 0x020fce0000000f00 */
.L_x_18503:
        /* <DEDUP_REMOVED lines=19> */
.L_x_18505:
[----:B-----5:R-:W-:Y:S01]  /*0b10*/  FADD.FTZ R132, R108, R132 ;  /* 0x000000846c847221 */ /* 0x020fe20000010000 */
[----:B------:R-:W-:Y:S06]  /*0b20*/  BRA `(.L_x_18506) ;  /* 0x0000000000087947 */ /* 0x000fec0003800000 */
.L_x_18504:
[----:B-----5:R-:W-:-:S04]  /*0b30*/  FADD.FTZ R132, R104, R132 ;  /* 0x0000008468847221 */ /* 0x020fc80000010000 */
[----:B------:R-:W-:-:S07]  /*0b40*/  @P2 FADD.FTZ R132, R108, R132 ;  /* 0x000000846c842221 */ /* 0x000fce0000010000 */
.L_x_18506:
[----:B0----5:R-:W-:-:S07]  /*0b50*/  MOV R112, R132 ;  /* 0x0000008400707202 */ /* 0x021fce0000000f00 */
.L_x_18507:
[----:B------:R-:W-:Y:S05]  /*0b60*/  @P3 BRA `(.L_x_18508) ;  /* 0x00000000001c3947 */ /* 0x000fea0003800000 */
[----:B------:R-:W-:-:S04]  /*0b70*/  ISETP.NE.U32.AND P4, PT, RZ, UR18, PT ;  /* 0x00000012ff007c0c */ /* 0x000fc8000bf85070 */
[----:B------:R-:W-:-:S13]  /*0b80*/  ISETP.NE.AND.EX P4, PT, RZ, UR19, PT, P4 ;  /* 0x00000013ff007c0c */ /* 0x000fda000bf85340 */
[----:B------:R-:W-:Y:S05]  /*0b90*/  @P4 BRA `(.L_x_18509) ;  /* 0x0000000000084947 */ /* 0x000fea0003800000 */
[----:B------:R-:W-:Y:S05]  /*0ba0*/  @P0 BRA `(.L_x_18510) ;  /* 0x0000000000140947 */ /* 0x000fea0003800000 */
[----:B------:R-:W-:Y:S05]  /*0bb0*/  BRA `(.L_x_18511) ;  /* 0x0000000000147947 */ /* 0x000fea0003800000 */
.L_x_18509:
[----:B-----5:R-:W-:Y:S01]  /*0bc0*/  FADD.FTZ R133, R109, R133 ;  /* 0x000000856d857221 */ /* 0x020fe20000010000 */
[----:B------:R-:W-:Y:S06]  /*0bd0*/  BRA `(.L_x_18510) ;  /* 0x0000000000087947 */ /* 0x000fec0003800000 */
.L_x_18508:
[----:B-----5:R-:W-:-:S04]  /*0be0*/  FADD.FTZ R133, R105, R133 ;  /* 0x0000008569857221 */ /* 0x020fc80000010000 */
[----:B------:R-:W-:-:S07]  /*0bf0*/  @P2 FADD.FTZ R133, R109, R133 ;  /* 0x000000856d852221 */ /* 0x000fce0000010000 */
.L_x_18510:
[----:B0----5:R-:W-:-:S07]  /*0c00*/  MOV R113, R133 ;  /* 0x0000008500717202 */ /* 0x021fce0000000f00 */
.L_x_18511:
[----:B------:R-:W-:Y:S05]  /*0c10*/  @P3 BRA `(.L_x_18512) ;  /* 0x00000000001c3947 */ /* 0x000fea0003800000 */
[----:B------:R-:W-:-:S04]  /*0c20*/  ISETP.NE.U32.AND P4, PT, RZ, UR18, PT ;  /* 0x00000012ff007c0c */ /* 0x000fc8000bf85070 */
[----:B------:R-:W-:-:S13]  /*0c30*/  ISETP.NE.AND.EX P4, PT, RZ, UR19, PT, P4 ;  /* 0x00000013ff007c0c */ /* 0x000fda000bf85340 */
[----:B------:R-:W-:Y:S05]  /*0c40*/  @P4 BRA `(.L_x_18513) ;  /* 0x0000000000084947 */ /* 0x000fea0003800000 */
[----:B------:R-:W-:Y:S05]  /*0c50*/  @P0 BRA `(.L_x_18514) ;  /* 0x0000000000140947 */ /* 0x000fea0003800000 */
[----:B------:R-:W-:Y:S05]  /*0c60*/  BRA `(.L_x_18515) ;  /* 0x0000000000147947 */ /* 0x000fea0003800000 */
.L_x_18513:
[----:B-----5:R-:W-:Y:S01]  /*0c70*/  FADD.FTZ R134, R110, R134 ;  /* 0x000000866e867221 */ /* 0x020fe20000010000 */
[----:B------:R-:W-:Y:S06]  /*0c80*/  BRA `(.L_x_18514) ;  /* 0x0000000000087947 */ /* 0x000fec0003800000 */
.L_x_18512:
[----:B-----5:R-:W-:-:S04]  /*0c90*/  FADD.FTZ R134, R106, R134 ;  /* 0x000000866a867221 */ /* 0x020fc80000010000 */
[----:B------:R-:W-:-:S07]  /*0ca0*/  @P2 FADD.FTZ R134, R110, R134 ;  /* 0x000000866e862221 */ /* 0x000fce0000010000 */
.L_x_18514:
[----:B0----5:R-:W-:-:S07]  /*0cb0*/  MOV R114, R134 ;  /* 0x0000008600727202 */ /* 0x021fce0000000f00 */
.L_x_18515:
[----:B------:R-:W-:Y:S05]  /*0cc0*/  @P3 BRA `(.L_x_18516) ;  /* 0x00000000001c3947 */ /* 0x000fea0003800000 */
[----:B------:R-:W-:-:S04]  /*0cd0*/  ISETP.NE.U32.AND P4, PT, RZ, UR18, PT ;  /* 0x00000012ff007c0c */ /* 0x000fc8000bf85070 */
[----:B------:R-:W-:-:S13]  /*0ce0*/  ISETP.NE.AND.EX P4, PT, RZ, UR19, PT, P4 ;  /* 0x00000013ff007c0c */ /* 0x000fda000bf85340 */
[----:B------:R-:W-:Y:S05]  /*0cf0*/  @P4 BRA `(.L_x_18517) ;  /* 0x0000000000084947 */ /* 0x000fea0003800000 */
[----:B------:R-:W-:Y:S05]  /*0d00*/  @P0 BRA `(.L_x_18518) ;  /* 0x0000000000140947 */ /* 0x000fea0003800000 */
[----:B------:R-:W-:Y:S05]  /*0d10*/  BRA `(.L_x_18519) ;  /* 0x0000000000147947 */ /* 0x000fea0003800000 */
.L_x_18517:
[----:B-----5:R-:W-:Y:S01]  /*0d20*/  FADD.FTZ R135, R111, R135 ;  /* 0x000000876f877221 */ /* 0x020fe20000010000 */
[----:B------:R-:W-:Y:S06]  /*0d30*/  BRA `(.L_x_18518) ;  /* 0x0000000000087947 */ /* 0x000fec0003800000 */
.L_x_18516:
[----:B-----5:R-:W-:-:S04]  /*0d40*/  FADD.FTZ R135, R107, R135 ;  /* 0x000000876b877221 */ /* 0x020fc80000010000 */
[----:B------:R-:W-:-:S07]  /*0d50*/  @P2 FADD.FTZ R135, R111, R135 ;  /* 0x000000876f872221 */ /* 0x000fce0000010000 */
.L_x_18518:
[----:B0----5:R-:W-:-:S07]  /*0d60*/  MOV R115, R135 ;  /* 0x0000008700737202 */ /* 0x021fce0000000f00 */
.L_x_18519:
[----:B0-----:R-:W0:Y:S01]  /*0d70*/  @P0 LDC.64 R118, c[0x0][0x238] ;  /* 0x00008e00ff760b82 */ /* 0x001e220000000a00 */
        /* <DEDUP_REMOVED lines=18> */
.L_x_18521:
[----:B-----5:R-:W-:Y:S01]  /*0ea0*/  FADD.FTZ R128, R108, R128 ;  /* 0x000000806c807221 */ /* 0x020fe20000010000 */
[----:B------:R-:W-:Y:S06]  /*0eb0*/  BRA `(.L_x_18522) ;  /* 0x0000000000087947 */ /* 0x000fec0003800000 */
.L_x_18520:
[----:B-----5:R-:W-:-:S04]  /*0ec0*/  FADD.FTZ R128, R104, R128 ;  /* 0x0000008068807221 */ /* 0x020fc80000010000 */
[----:B------:R-:W-:-:S07]  /*0ed0*/  @P2 FADD.FTZ R128, R108, R128 ;  /* 0x000000806c802221 */ /* 0x000fce0000010000 */
.L_x_18522:
[----:B0----5:R-:W-:-:S07]  /*0ee0*/  MOV R112, R128 ;  /* 0x0000008000707202 */ /* 0x021fce0000000f00 */
.L_x_18523:
[----:B------:R-:W-:Y:S05]  /*0ef0*/  @P3 BRA `(.L_x_18524) ;  /* 0x00000000001c3947 */ /* 0x000fea0003800000 */
[----:B------:R-:W-:-:S04]  /*0f00*/  ISETP.NE.U32.AND P4, PT, RZ, UR18, PT ;  /* 0x00000012ff007c0c */ /* 0x000fc8000bf85070 */
[----:B------:R-:W-:-:S13]  /*0f10*/  ISETP.NE.AND.EX P4, PT, RZ, UR19, PT, P4 ;  /* 0x00000013ff007c0c */ /* 0x000fda000bf85340 */
[----:B------:R-:W-:Y:S05]  /*0f20*/  @P4 BRA `(.L_x_18525) ;  /* 0x0000000000084947 */ /* 0x000fea0003800000 */
[----:B------:R-:W-:Y:S05]  /*0f30*/  @P0 BRA `(.L_x_18526) ;  /* 0x0000000000140947 */ /* 0x000fea0003800000 */
[----:B------:R-:W-:Y:S05]  /*0f40*/  BRA `(.L_x_18527) ;  /* 0x0000000000147947 */ /* 0x000fea0003800000 */
.L_x_18525:
[----:B-----5:R-:W-:Y:S01]  /*0f50*/  FADD.FTZ R129, R109, R129 ;  /* 0x000000816d817221 */ /* 0x020fe20000010000 */
[----:B------:R-:W-:Y:S06]  /*0f60*/  BRA `(.L_x_18526) ;  /* 0x0000000000087947 */ /* 0x000fec0003800000 */
.L_x_18524:
[----:B-----5:R-:W-:-:S04]  /*0f70*/  FADD.FTZ R129, R105, R129 ;  /* 0x0000008169817221 */ /* 0x020fc80000010000 */
[----:B------:R-:W-:-:S07]  /*0f80*/  @P2 FADD.FTZ R129, R109, R129 ;  /* 0x000000816d812221 */ /* 0x000fce0000010000 */
.L_x_18526:
[----:B0----5:R-:W-:-:S07]  /*0f90*/  MOV R113, R129 ;  /* 0x0000008100717202 */ /* 0x021fce0000000f00 */
.L_x_18527:
[----:B------:R-:W-:Y:S05]  /*0fa0*/  @P3 BRA `(.L_x_18528) ;  /* 0x00000000001c3947 */ /* 0x000fea0003800000 */
[----:B------:R-:W-:-:S04]  /*0fb0*/  ISETP.NE.U32.AND P4, PT, RZ, UR18, PT ;  /* 0x00000012ff007c0c */ /* 0x000fc8000bf85070 */
[----:B------:R-:W-:-:S13]  /*0fc0*/  ISETP.NE.AND.EX P4, PT, RZ, UR19, PT, P4 ;  /* 0x00000013ff007c0c */ /* 0x000fda000bf85340 */
[----:B------:R-:W-:Y:S05]  /*0fd0*/  @P4 BRA `(.L_x_18529) ;  /* 0x0000000000084947 */ /* 0x000fea0003800000 */
[----:B------:R-:W-:Y:S05]  /*0fe0*/  @P0 BRA `(.L_x_18530) ;  /* 0x0000000000140947 */ /* 0x000fea0003800000 */
[----:B------:R-:W-:Y:S05]  /*0ff0*/  BRA `(.L_x_18531) ;  /* 0x0000000000147947 */ /* 0x000fea0003800000 */
.L_x_18529:
[----:B-----5:R-:W-:Y:S01]  /*1000*/  FADD.FTZ R130, R110, R130 ;  /* 0x000000826e827221 */ /* 0x020fe20000010000 */
[----:B------:R-:W-:Y:S06]  /*1010*/  BRA `(.L_x_18530) ;  /* 0x0000000000087947 */ /* 0x000fec0003800000 */
.L_x_18528:
[----:B-----5:R-:W-:-:S04]  /*1020*/  FADD.FTZ R130, R106, R130 ;  /* 0x000000826a827221 */ /* 0x020fc80000010000 */
[----:B------:R-:W-:-:S07]  /*1030*/  @P2 FADD.FTZ R130, R110, R130 ;  /* 0x000000826e822221 */ /* 0x000fce0000010000 */
.L_x_18530:
[----:B0----5:R-:W-:-:S07]  /*1040*/  MOV R114, R130 ;  /* 0x0000008200727202 */ /* 0x021fce0000000f00 */
.L_x_18531:
[----:B------:R-:W-:Y:S05]  /*1050*/  @P3 BRA `(.L_x_18532) ;  /* 0x00000000001c3947 */ /* 0x000fea0003800000 */
[----:B------:R-:W-:-:S04]  /*1060*/  ISETP.NE.U32.AND P4, PT, RZ, UR18, PT ;  /* 0x00000012ff007c0c */ /* 0x000fc8000bf85070 */
[----:B------:R-:W-:-:S13]  /*1070*/  ISETP.NE.AND.EX P4, PT, RZ, UR19, PT, P4 ;  /* 0x00000013ff007c0c */ /* 0x000fda000bf85340 */
[----:B------:R-:W-:Y:S05]  /*1080*/  @P4 BRA `(.L_x_18533) ;  /* 0x0000000000084947 */ /* 0x000fea0003800000 */
[----:B------:R-:W-:Y:S05]  /*1090*/  @P0 BRA `(.L_x_18534) ;  /* 0x0000000000140947 */ /* 0x000fea0003800000 */
[----:B------:R-:W-:Y:S05]  /*10a0*/  BRA `(.L_x_18535) ;  /* 0x0000000000147947 */ /* 0x000fea0003800000 */
.L_x_18533:
[----:B-----5:R-:W-:Y:S01]  /*10b0*/  FADD.FTZ R131, R111, R131 ;  /* 0x000000836f837221 */ /* 0x020fe20000010000 */
[----:B------:R-:W-:Y:S06]  /*10c0*/  BRA `(.L_x_18534) ;  /* 0x0000000000087947 */ /* 0x000fec0003800000 */
.L_x_18532:
[----:B-----5:R-:W-:-:S04]  /*10d0*/  FADD.FTZ R131, R107, R131 ;  /* 0x000000836b837221 */ /* 0x020fc80000010000 */
[----:B------:R-:W-:-:S07]  /*10e0*/  @P2 FADD.FTZ R131, R111, R131 ;  /* 0x000000836f832221 */ /* 0x000fce0000010000 */
.L_x_18534:
[----:B0----5:R-:W-:-:S07]  /*10f0*/  MOV R115, R131 ;  /* 0x0000008300737202 */ /* 0x021fce0000000f00 */
.L_x_18535:
        /* <DEDUP_REMOVED lines=19> */
.L_x_18537:
[----:B-----5:R-:W-:Y:S01]  /*1230*/  FADD.FTZ R124, R108, R124 ;  /* 0x0000007c6c7c7221 */ /* 0x020fe20000010000 */
[----:B------:R-:W-:Y:S06]  /*1240*/  BRA `(.L_x_18538) ;  /* 0x0000000000087947 */ /* 0x000fec0003800000 */
.L_x_18536:
[----:B-----5:R-:W-:-:S04]  /*1250*/  FADD.FTZ R124, R104, R124 ;  /* 0x0000007c687c7221 */ /* 0x020fc80000010000 */
[----:B------:R-:W-:-:S07]  /*1260*/  @P2 FADD.FTZ R124, R108, R124 ;  /* 0x0000007c6c7c2221 */ /* 0x000fce0000010000 */
.L_x_18538:
[----:B0----5:R-:W-:-:S07]  /*1270*/  MOV R112, R124 ;  /* 0x0000007c00707202 */ /* 0x021fce0000000f00 */
.L_x_18539:
[----:B------:R-:W-:Y:S05]  /*1280*/  @P3 BRA `(.L_x_18540) ;  /* 0x00000000001c3947 */ /* 0x000fea0003800000 */
[----:B------:R-:W-:-:S04]  /*1290*/  ISETP.NE.U32.AND P4, PT, RZ, UR18, PT ;  /* 0x00000012ff007c0c */ /* 0x000fc8000bf85070 */
[----:B------:R-:W-:-:S13]  /*12a0*/  ISETP.NE.AND.EX P4, PT, RZ, UR19, PT, P4 ;  /* 0x00000013ff007c0c */ /* 0x000fda000bf85340 */
[----:B------:R-:W-:Y:S05]  /*12b0*/  @P4 BRA `(.L_x_18541) ;  /* 0x0000000000084947 */ /* 0x000fea0003800000 */
[----:B------:R-:W-:Y:S05]  /*12c0*/  @P0 BRA `(.L_x_18542) ;  /* 0x0000000000140947 */ /* 0x000fea0003800000 */
[----:B------:R-:W-:Y:S05]  /*12d0*/  BRA `(.L_x_18543) ;  /* 0x0000000000147947 */ /* 0x000fea0003800000 */
.L_x_18541:
[----:B-----5:R-:W-:Y:S01]  /*12e0*/  FADD.FTZ R125, R109, R125 ;  /* 0x0000007d6d7d7221 */ /* 0x020fe20000010000 */
[----:B------:R-:W-:Y:S06]  /*12f0*/  BRA `(.L_x_18542) ;  /* 0x0000000000087947 */ /* 0x000fec0003800000 */
.L_x_18540:
[----:B-----5:R-:W-:-:S04]  /*1300*/  FADD.FTZ R125, R105, R125 ;  /* 0x0000007d697d7221 */ /* 0x020fc80000010000 */
[----:B------:R-:W-:-:S07]  /*1310*/  @P2 FADD.FTZ R125, R109, R125 ;  /* 0x0000007d6d7d2221 */ /* 0x000fce0000010000 */
.L_x_18542:
[----:B0----5:R-:W-:-:S07]  /*1320*/  MOV R113, R125 ;  /* 0x0000007d00717202 */ /* 0x021fce0000000f00 */
.L_x_18543:
[----:B------:R-:W-:Y:S05]  /*1330*/  @P3 BRA `(.L_x_18544) ;  /* 0x00000000001c3947 */ /* 0x000fea0003800000 */
[----:B------:R-:W-:-:S04]  /*1340*/  ISETP.NE.U32.AND P4, PT, RZ, UR18, PT ;  /* 0x00000012ff007c0c */ /* 0x000fc8000bf85070 */
[----:B------:R-:W-:-:S13]  /*1350*/  ISETP.NE.AND.EX P4, PT, RZ, UR19, PT, P4 ;  /* 0x00000013ff007c0c */ /* 0x000fda000bf85340 */
[----:B------:R-:W-:Y:S05]  /*1360*/  @P4 BRA `(.L_x_18545) ;  /* 0x0000000000084947 */ /* 0x000fea0003800000 */
[----:B------:R-:W-:Y:S05]  /*1370*/  @P0 BRA `(.L_x_18546) ;  /* 0x0000000000140947 */ /* 0x000fea0003800000 */
[----:B------:R-:W-:Y:S05]  /*1380*/  BRA `(.L_x_18547) ;  /* 0x0000000000147947 */ /* 0x000fea0003800000 */
.L_x_18545:
[----:B-----5:R-:W-:Y:S01]  /*1390*/  FADD.FTZ R126, R110, R126 ;  /* 0x0000007e6e7e7221 */ /* 0x020fe20000010000 */
[----:B------:R-:W-:Y:S06]  /*13a0*/  BRA `(.L_x_18546) ;  /* 0x0000000000087947 */ /* 0x000fec0003800000 */
.L_x_18544:
[----:B-----5:R-:W-:-:S04]  /*13b0*/  FADD.FTZ R126, R106, R126 ;  /* 0x0000007e6a7e7221 */ /* 0x020fc80000010000 */
[----:B------:R-:W-:-:S07]  /*13c0*/  @P2 FADD.FTZ R126, R110, R126 ;  /* 0x0000007e6e7e2221 */ /* 0x000fce0000010000 */
.L_x_18546:
[----:B0----5:R-:W-:-:S07]  /*13d0*/  MOV R114, R126 ;  /* 0x0000007e00727202 */ /* 0x021fce0000000f00 */
.L_x_18547:
[----:B------:R-:W-:Y:S05]  /*13e0*/  @P3 BRA `(.L_x_18548) ;  /* 0x00000000001c3947 */ /* 0x000fea0003800000 */
[----:B------:R-:W-:-:S04]  /*13f0*/  ISETP.NE.U32.AND P4, PT, RZ, UR18, PT ;  /* 0x00000012ff007c0c */ /* 0x000fc8000bf85070 */
[----:B------:R-:W-:-:S13]  /*1400*/  ISETP.NE.AND.EX P4, PT, RZ, UR19, PT, P4 ;  /* 0x00000013ff007c0c */ /* 0x000fda000bf85340 */
[----:B------:R-:W-:Y:S05]  /*1410*/  @P4 BRA `(.L_x_18549) ;  /* 0x0000000000084947 */ /* 0x000fea0003800000 */
[----:B------:R-:W-:Y:S05]  /*1420*/  @P0 BRA `(.L_x_18550) ;  /* 0x0000000000140947 */ /* 0x000fea0003800000 */
[----:B------:R-:W-:Y:S05]  /*1430*/  BRA `(.L_x_18551) ;  /* 0x0000000000147947 */ /* 0x000fea0003800000 */
.L_x_18549:
[----:B-----5:R-:W-:Y:S01]  /*1440*/  FADD.FTZ R127, R111, R127 ;  /* 0x0000007f6f7f7221 */ /* 0x020fe20000010000 */
[----:B------:R-:W-:Y:S06]  /*1450*/  BRA `(.L_x_18550) ;  /* 0x0000000000087947 */ /* 0x000fec0003800000 */
.L_x_18548:
[----:B-----5:R-:W-:-:S04]  /*1460*/  FADD.FTZ R127, R107, R127 ;  /* 0x0000007f6b7f7221 */ /* 0x020fc80000010000 */
[----:B------:R-:W-:-:S07]  /*1470*/  @P2 FADD.FTZ R127, R111, R127 ;  /* 0x0000007f6f7f2221 */ /* 0x000fce0000010000 */
.L_x_18550:
[----:B0----5:R-:W-:-:S07]  /*1480*/  MOV R115, R127 ;  /* 0x0000007f00737202 */ /* 0x021fce0000000f00 */
.L_x_18551:
        /* <DEDUP_REMOVED lines=19> */
.L_x_18553:
[----:B-----5:R-:W-:Y:S01]  /*15c0*/  FADD.FTZ R120, R108, R120 ;  /* 0x000000786c787221 */ /* 0x020fe20000010000 */
[----:B------:R-:W-:Y:S06]  /*15d0*/  BRA `(.L_x_18554) ;  /* 0x0000000000087947 */ /* 0x000fec0003800000 */
.L_x_18552:
[----:B-----5:R-:W-:-:S04]  /*15e0*/  FADD.FTZ R120, R104, R120 ;  /* 0x0000007868787221 */ /* 0x020fc80000010000 */
[----:B------:R-:W-:-:S07]  /*15f0*/  @P2 FADD.FTZ R120, R108, R120 ;  /* 0x000000786c782221 */ /* 0x000fce0000010000 */
.L_x_18554:
[----:B0----5:R-:W-:-:S07]  /*1600*/  MOV R112, R120 ;  /* 0x0000007800707202 */ /* 0x021fce0000000f00 */
.L_x_18555:
[----:B------:R-:W-:Y:S05]  /*1610*/  @P3 BRA `(.L_x_18556) ;  /* 0x00000000001c3947 */ /* 0x000fea0003800000 */
[----:B------:R-:W-:-:S04]  /*1620*/  ISETP.NE.U32.AND P4, PT, RZ, UR18, PT ;  /* 0x00000012ff007c0c */ /* 0x000fc8000bf85070 */
[----:B------:R-:W-:-:S13]  /*1630*/  ISETP.NE.AND.EX P4, PT, RZ, UR19, PT, P4 ;  /* 0x00000013ff007c0c */ /* 0x000fda000bf85340 */
[----:B------:R-:W-:Y:S05]  /*1640*/  @P4 BRA `(.L_x_18557) ;  /* 0x0000000000084947 */ /* 0x000fea0003800000 */
[----:B------:R-:W-:Y:S05]  /*1650*/  @P0 BRA `(.L_x_18558) ;  /* 0x0000000000140947 */ /* 0x000fea0003800000 */
[----:B------:R-:W-:Y:S05]  /*1660*/  BRA `(.L_x_18559) ;  /* 0x0000000000147947 */ /* 0x000fea0003800000 */
.L_x_18557:
[----:B-----5:R-:W-:Y:S01]  /*1670*/  FADD.FTZ R121, R109, R121 ;  /* 0x000000796d797221 */ /* 0x020fe20000010000 */
[----:B------:R-:W-:Y:S06]  /*1680*/  BRA `(.L_x_18558) ;  /* 0x0000000000087947 */ /* 0x000fec0003800000 */
.L_x_18556:
[----:B-----5:R-:W-:-:S04]  /*1690*/  FADD.FTZ R121, R105, R121 ;  /* 0x0000007969797221 */ /* 0x020fc80000010000 */
[----:B------:R-:W-:-:S07]  /*16a0*/  @P2 FADD.FTZ R121, R109, R121 ;  /* 0x000000796d792221 */ /* 0x000fce0000010000 */
.L_x_18558:
[----:B0----5:R-:W-:-:S07]  /*16b0*/  MOV R113, R121 ;  /* 0x0000007900717202 */ /* 0x021fce0000000f00 */
.L_x_18559:
[----:B------:R-:W-:Y:S05]  /*16c0*/  @P3 BRA `(.L_x_18560) ;  /* 0x00000000001c3947 */ /* 0x000fea0003800000 */
[----:B------:R-:W-:-:S04]  /*16d0*/  ISETP.NE.U32.AND P4, PT, RZ, UR18, PT ;  /* 0x00000012ff007c0c */ /* 0x000fc8000bf85070 */
[----:B------:R-:W-:-:S13]  /*16e0*/  ISETP.NE.AND.EX P4, PT, RZ, UR19, PT, P4 ;  /* 0x00000013ff007c0c */ /* 0x000fda000bf85340 */
[----:B------:R-:W-:Y:S05]  /*16f0*/  @P4 BRA `(.L_x_18561) ;  /* 0x0000000000084947 */ /* 0x000fea0003800000 */
[----:B------:R-:W-:Y:S05]  /*1700*/  @P0 BRA `(.L_x_18562) ;  /* 0x0000000000140947 */ /* 0x000fea0003800000 */
[----:B------:R-:W-:Y:S05]  /*1710*/  BRA `(.L_x_18563) ;  /* 0x0000000000147947 */ /* 0x000fea0003800000 */
.L_x_18561:
[----:B-----5:R-:W-:Y:S01]  /*1720*/  FADD.FTZ R122, R110, R122 ;  /* 0x0000007a6e7a7221 */ /* 0x020fe20000010000 */
[----:B------:R-:W-:Y:S06]  /*1730*/  BRA `(.L_x_18562) ;  /* 0x0000000000087947 */ /* 0x000fec0003800000 */
.L_x_18560:
[----:B-----5:R-:W-:-:S04]  /*1740*/  FADD.FTZ R122, R106, R122 ;  /* 0x0000007a6a7a7221 */ /* 0x020fc80000010000 */
[----:B------:R-:W-:-:S07]  /*1750*/  @P2 FADD.FTZ R122, R110, R122 ;  /* 0x0000007a6e7a2221 */ /* 0x000fce0000010000 */
.L_x_18562:
[----:B0----5:R-:W-:-:S07]  /*1760*/  MOV R114, R122 ;  /* 0x0000007a00727202 */ /* 0x021fce0000000f00 */
.L_x_18563:
[----:B------:R-:W-:Y:S05]  /*1770*/  @P3 BRA `(.L_x_18564) ;  /* 0x00000000001c3947 */ /* 0x000fea0003800000 */
[----:B------:R-:W-:-:S04]  /*1780*/  ISETP.NE.U32.AND P4, PT, RZ, UR18, PT ;  /* 0x00000012ff007c0c */ /* 0x000fc8000bf85070 */
[----:B------:R-:W-:-:S13]  /*1790*/  ISETP.NE.AND.EX P4, PT, RZ, UR19, PT, P4 ;  /* 0x00000013ff007c0c */ /* 0x000fda000bf85340 */
[----:B------:R-:W-:Y:S05]  /*17a0*/  @P4 BRA `(.L_x_18565) ;  /* 0x0000000000084947 */ /* 0x000fea0003800000 */
[----:B------:R-:W-:Y:S05]  /*17b0*/  @P0 BRA `(.L_x_18566) ;  /* 0x0000000000140947 */ /* 0x000fea0003800000 */
[----:B------:R-:W-:Y:S05]  /*17c0*/  BRA `(.L_x_18567) ;  /* 0x0000000000147947 */ /* 0x000fea0003800000 */
.L_x_18565:
[----:B-----5:R-:W-:Y:S01]  /*17d0*/  FADD.FTZ R123, R111, R123 ;  /* 0x0000007b6f7b7221 */ /* 0x020fe20000010000 */
[----:B------:R-:W-:Y:S06]  /*17e0*/  BRA `(.L_x_18566) ;  /* 0x0000000000087947 */ /* 0x000fec0003800000 */
.L_x_18564:
[----:B-----5:R-:W-:-:S04]  /*17f0*/  FADD.FTZ R123, R107, R123 ;  /* 0x0000007b6b7b7221 */ /* 0x020fc80000010000 */
[----:B------:R-:W-:-:S07]  /*1800*/  @P2 FADD.FTZ R123, R111, R123 ;  /* 0x0000007b6f7b2221 */ /* 0x000fce0000010000 */
.L_x_18566:
[----:B0----5:R-:W-:-:S07]  /*1810*/  MOV R115, R123 ;  /* 0x0000007b00737202 */ /* 0x021fce0000000f00 */
.L_x_18567:
        /* <DEDUP_REMOVED lines=19> */
.L_x_18569:
[----:B-----5:R-:W-:Y:S01]  /*1950*/  FADD.FTZ R116, R108, R116 ;  /* 0x000000746c747221 */ /* 0x020fe20000010000 */
[----:B------:R-:W-:Y:S06]  /*1960*/  BRA `(.L_x_18570) ;  /* 0x0000000000087947 */ /* 0x000fec0003800000 */
.L_x_18568:
[----:B-----5:R-:W-:-:S04]  /*1970*/  FADD.FTZ R116, R104, R116 ;  /* 0x0000007468747221 */ /* 0x020fc80000010000 */
[----:B------:R-:W-:-:S07]  /*1980*/  @P2 FADD.FTZ R116, R108, R116 ;  /* 0x000000746c742221 */ /* 0x000fce0000010000 */
.L_x_18570:
[----:B0----5:R-:W-:-:S07]  /*1990*/  MOV R112, R116 ;  /* 0x0000007400707202 */ /* 0x021fce0000000f00 */
.L_x_18571:
[----:B------:R-:W-:Y:S05]  /*19a0*/  @P3 BRA `(.L_x_18572) ;  /* 0x00000000001c3947 */ /* 0x000fea0003800000 */
[----:B------:R-:W-:-:S04]  /*19b0*/  ISETP.NE.U32.AND P4, PT, RZ, UR18, PT ;  /* 0x00000012ff007c0c */ /* 0x000fc8000bf85070 */
[----:B------:R-:W-:-:S13]  /*19c0*/  ISETP.NE.AND.EX P4, PT, RZ, UR19, PT, P4 ;  /* 0x00000013ff007c0c */ /* 0x000fda000bf85340 */
[----:B------:R-:W-:Y:S05]  /*19d0*/  @P4 BRA `(.L_x_18573) ;  /* 0x0000000000084947 */ /* 0x000fea0003800000 */
[----:B------:R-:W-:Y:S05]  /*19e0*/  @P0 BRA `(.L_x_18574) ;  /* 0x0000000000140947 */ /* 0x000fea0003800000 */
[----:B------:R-:W-:Y:S05]  /*19f0*/  BRA `(.L_x_18575) ;  /* 0x0000000000147947 */ /* 0x000fea0003800000 */
.L_x_18573:
[----:B-----5:R-:W-:Y:S01]  /*1a00*/  FADD.FTZ R117, R109, R117 ;  /* 0x000000756d757221 */ /* 0x020fe20000010000 */
[----:B------:R-:W-:Y:S06]  /*1a10*/  BRA `(.L_x_18574) ;  /* 0x0000000000087947 */ /* 0x000fec0003800000 */
.L_x_18572:
[----:B-----5:R-:W-:-:S04]  /*1a20*/  FADD.FTZ R117, R105, R117 ;  /* 0x0000007569757221 */ /* 0x020fc80000010000 */
[----:B------:R-:W-:-:S07]  /*1a30*/  @P2 FADD.FTZ R117, R109, R117 ;  /* 0x000000756d752221 */ /* 0x000fce0000010000 */
.L_x_18574:
[----:B0----5:R-:W-:-:S07]  /*1a40*/  MOV R113, R117 ;  /* 0x0000007500717202 */ /* 0x021fce0000000f00 */
.L_x_18575:
[----:B------:R-:W-:Y:S05]  /*1a50*/  @P3 BRA `(.L_x_18576) ;  /* 0x00000000001c3947 */ /* 0x000fea0003800000 */
[----:B------:R-:W-:-:S04]  /*1a60*/  ISETP.NE.U32.AND P4, PT, RZ, UR18, PT ;  /* 0x00000012ff007c0c */ /* 0x000fc8000bf85070 */
[----:B------:R-:W-:-:S13]  /*1a70*/  ISETP.NE.AND.EX P4, PT, RZ, UR19, PT, P4 ;  /* 0x00000013ff007c0c */ /* 0x000fda000bf85340 */
[----:B------:R-:W-:Y:S05]  /*1a80*/  @P4 BRA `(.L_x_18577) ;  /* 0x0000000000084947 */ /* 0x000fea0003800000 */
[----:B------:R-:W-:Y:S05]  /*1a90*/  @P0 BRA `(.L_x_18578) ;  /* 0x0000000000140947 */ /* 0x000fea0003800000 */
[----:B------:R-:W-:Y:S05]  /*1aa0*/  BRA `(.L_x_18579) ;  /* 0x0000000000147947 */ /* 0x000fea0003800000 */
.L_x_18577:
[----:B-----5:R-:W-:Y:S01]  /*1ab0*/  FADD.FTZ R118, R110, R118 ;  /* 0x000000766e767221 */ /* 0x020fe20000010000 */
[----:B------:R-:W-:Y:S06]  /*1ac0*/  BRA `(.L_x_18578) ;  /* 0x0000000000087947 */ /* 0x000fec0003800000 */
.L_x_18576:
[----:B-----5:R-:W-:-:S04]  /*1ad0*/  FADD.FTZ R118, R106, R118 ;  /* 0x000000766a767221 */ /* 0x020fc80000010000 */
[----:B------:R-:W-:-:S07]  /*1ae0*/  @P2 FADD.FTZ R118, R110, R118 ;  /* 0x000000766e762221 */ /* 0x000fce0000010000 */
.L_x_18578:
[----:B0----5:R-:W-:-:S07]  /*1af0*/  MOV R114, R118 ;  /* 0x0000007600727202 */ /* 0x021fce0000000f00 */
.L_x_18579:
[----:B------:R-:W-:Y:S05]  /*1b00*/  @P3 BRA `(.L_x_18580) ;  /* 0x00000000001c3947 */ /* 0x000fea0003800000 */
[----:B------:R-:W-:-:S04]  /*1b10*/  ISETP.NE.U32.AND P2, PT, RZ, UR18, PT ;  /* 0x00000012ff007c0c */ /* 0x000fc8000bf45070 */
[----:B------:R-:W-:-:S13]  /*1b20*/  ISETP.NE.AND.EX P2, PT, RZ, UR19, PT, P2 ;  /* 0x00000013ff007c0c */ /* 0x000fda000bf45320 */
[----:B------:R-:W-:Y:S05]  /*1b30*/  @P2 BRA `(.L_x_18581) ;  /* 0x0000000000082947 */ /* 0x000fea0003800000 */
[----:B------:R-:W-:Y:S05]  /*1b40*/  @P0 BRA `(.L_x_18582) ;  /* 0x0000000000140947 */ /* 0x000fea0003800000 */
[----:B------:R-:W-:Y:S05]  /*1b50*/  BRA `(.L_x_18583) ;  /* 0x0000000000147947 */ /* 0x000fea0003800000 */
.L_x_18581:
[----:B-----5:R-:W-:Y:S01]  /*1b60*/  FADD.FTZ R119, R111, R119 ;  /* 0x000000776f777221 */ /* 0x020fe20000010000 */
[----:B------:R-:W-:Y:S06]  /*1b70*/  BRA `(.L_x_18582) ;  /* 0x0000000000087947 */ /* 0x000fec0003800000 */
.L_x_18580:
[----:B-----5:R-:W-:-:S04]  /*1b80*/  FADD.FTZ R119, R107, R119 ;  /* 0x000000776b777221 */ /* 0x020fc80000010000 */
[----:B------:R-:W-:-:S07]  /*1b90*/  @P2 FADD.FTZ R119, R111, R119 ;  /* 0x000000776f772221 */ /* 0x000fce0000010000 */
.L_x_18582:
[----:B0----5:R-:W-:-:S07]  /*1ba0*/  MOV R115, R119 ;  /* 0x0000007700737202 */ /* 0x021fce0000000f00 */
.L_x_18583:
[----:B0-----:R-:W-:Y:S01]  /*1bb0*/  FADD.FTZ R146, RZ, R136 ;  /* 0x00000088ff927221 */ /* 0x001fe20000010000 */
[----:B------:R-:W0:Y:S01]  /*1bc0*/  S2R R150, SR_TID.X ;  /* 0x0000000000967919 */ /* 0x000e220000002100 */
[----:B------:R-:W-:Y:S01]  /*1bd0*/  UMOV UR6, 0xffffffff ;  /* 0xffffffff00067882 */ /* 0x000fe20000000000 */
[----:B------:R-:W-:Y:S01]  /*1be0*/  ISETP.NE.AND P3, PT, R4, RZ, PT ;  /* 0x000000ff0400720c */ /* 0x000fe20003f65270 */
        /* <DEDUP_REMOVED lines=8> */
[----:B0-----:R-:W-:-:S03]  /*1c70*/  SHF.R.U32.HI R150, RZ, 0x5, R150 ;  /* 0x00000005ff967819 */ /* 0x001fc60000011696 */
        /* <DEDUP_REMOVED lines=15> */
[----:B------:R-:W-:-:S03]  /*1d70*/  LOP3.LUT R144, R150, 0x7fffffc, RZ, 0xc0, !PT ;  /* 0x07fffffc96907812 */ /* 0x000fc600078ec0ff */
[----:B------:R-:W-:-:S04]  /*1d80*/  FADD.FTZ R145, R148, R123 ;  /* 0x0000007b94917221 */ /* 0x000fc80000010000 */
[----:B-----5:R-:W-:-:S04]  /*1d90*/  FADD.FTZ R148, R145, R116 ;  /* 0x0000007491947221 */ /* 0x020fc80000010000 */
[----:B------:R-:W-:-:S04]  /*1da0*/  FADD.FTZ R145, R148, R117 ;  /* 0x0000007594917221 */ /* 0x000fc80000010000 */
[----:B------:R-:W-:Y:S01]  /*1db0*/  FADD.FTZ R148, R145, R118 ;  /* 0x0000007691947221 */ /* 0x000fe20000010000 */
[----:B------:R-:W-:-:S03]  /*1dc0*/  SEL R145, R3, R144, !P2 ;  /* 0x0000009003917207 */ /* 0x000fc60005000000 */
        /* <DEDUP_REMOVED lines=70> */
.L_x_18596:
[----:B------:R-:W2:Y:S01]  /*2230*/  @!P3 S2R R151, SR_CgaCtaId ;  /* 0x000000000097b919 */ /* 0x000ea20000008800 */
[----:B------:R-:W-:Y:S01]  /*2240*/  ISETP.GT.U32.AND P4, PT, R4, 0x3, PT ;  /* 0x000000030400780c */ /* 0x000fe20003f84070 */
[----:B-1----:R-:W-:Y:S01]  /*2250*/  FADD.FTZ R147, R150, R153 ;  /* 0x0000009996937221 */ /* 0x002fe20000010000 */
[----:B------:R-:W-:Y:S01]  /*2260*/  @!P3 MOV R144, 0x400 ;  /* 0x000004000090b802 */ /* 0x000fe20000000f00 */
[----:B------:R-:W-:Y:S05]  /*2270*/  WARPSYNC.ALL ;  /* 0x0000000000007948 */ /* 0x000fea0003800000 */
[----:B------:R-:W-:-:S05]  /*2280*/  HFMA2.MMA R148, -RZ, RZ, 0, 0 ;  /* 0x00000000ff947435 */ /* 0x000fca00000001ff */
[----:B------:R-:W1:Y:S01]  /*2290*/  @!P4 S2R R155, SR_CgaCtaId ;  /* 0x00000000009bc919 */ /* 0x000e620000008800 */
[----:B------:R-:W-:-:S05]  /*22a0*/  @!P4 MOV R148, 0x300 ;  /* 0x000003000094c802 */ /* 0x000fca0000000f00 */
[----:B------:R-:W3:Y:S01]  /*22b0*/  SHFL.DOWN PT, R153, R148, 0x2, 0x1f ;  /* 0x08401f0094997f89 */ /* 0x000ee200000e0000 */
[----:B--2---:R-:W-:Y:S02]  /*22c0*/  @!P3 LEA R151, R151, R144, 0x18 ;  /* 0x000000909797b211 */ /* 0x004fe400078ec0ff */
[----:B------:R-:W-:-:S04]  /*22d0*/  @!P3 IADD3 R144, R5, R145, RZ ;  /* 0x000000910590b210 */ /* 0x000fc80007ffe0ff */
[----:B------:R-:W-:Y:S02]  /*22e0*/  @!P3 LEA R151, R144, R151, 0x3 ;  /* 0x000000979097b211 */ /* 0x000fe400078e18ff */
[----:B------:R-:W-:-:S03]  /*22f0*/  @!P4 MOV R144, 0x400 ;  /* 0x000004000090c802 */ /* 0x000fc60000000f00 */
[----:B------:R2:W-:Y:S01]  /*2300*/  @!P3 STS.64 [R151], R146 ;  /* 0x000000929700b388 */ /* 0x0005e20000000a00 */
[----:B---3--:R-:W-:Y:S02]  /*2310*/  I2FP.F32.S32 R154, R153 ;  /* 0x00000099009a7245 */ /* 0x008fe40000201400 */
[----:B-1----:R-:W-:Y:S02]  /*2320*/  @!P4 LEA R155, R155, R144, 0x18 ;  /* 0x000000909b9bc211 */ /* 0x002fe400078ec0ff */
[----:B------:R-:W-:Y:S01]  /*2330*/  @!P4 IADD3 R144, R4, R145, RZ ;  /* 0x000000910490c210 */ /* 0x000fe20007ffe0ff */
[----:B------:R-:W-:Y:S01]  /*2340*/  BAR.SYNC.DEFER_BLOCKING 0x0 ;  /* 0x0000000000007b1d */ /* 0x000fe20000010000 */
[----:B------:R-:W-:Y:S02]  /*2350*/  LOP3.LUT P3, RZ, R5, 0x1f, R0, 0xf8, !PT ;  /* 0x0000001f05ff7812 */ /* 0x000fe4000786f800 */
[----:B0-----:R-:W-:Y:S02]  /*2360*/  @!P4 LEA R150, R144, R155, 0x3 ;  /* 0x0000009b9096c211 */ /* 0x001fe400078e18ff */
[----:B------:R-:W-:-:S02]  /*2370*/  CS2R R144, SRZ ;  /* 0x0000000000907805 */ /* 0x000fc4000001ff00 */
[----:B--2---:R-:W-:-:S04]  /*2380*/  IADD3 R146, R153, R148, RZ ;  /* 0x0000009499927210 */ /* 0x004fc80007ffe0ff */
[----:B------:R-:W-:-:S04]  /*2390*/  I2FP.F32.S32 R147, R146 ;  /* 0x0000009200937245 */ /* 0x000fc80000201400 */
[----:B------:R-:W0:Y:S01]  /*23a0*/  MUFU.RCP R151, R147 ;  /* 0x0000009300977308 */ /* 0x000e220000001000 */
[----:B------:R1:W2:Y:S02]  /*23b0*/  @!P4 LDS.64 R144, [R150] ;  /* 0x000000009690c984 */ /* 0x0002a40000000a00 */
[----:B-1----:R-:W-:Y:S02]  /*23c0*/  I2FP.F32.S32 R150, R148 ;  /* 0x0000009400967245 */ /* 0x002fe40000201400 */
[----:B--2---:R-:W1:Y:S04]  /*23d0*/  SHFL.DOWN PT, R155, R144, 0x2, 0x1f ;  /* 0x08401f00909b7f89 */ /* 0x004e6800000e0000 */
[----:B------:R-:W2:Y:S01]  /*23e0*/  SHFL.DOWN PT, R152, R145, 0x2, 0x1f ;  /* 0x08401f0091987f89 */ /* 0x000ea200000e0000 */
[C---:B-1----:R-:W-:Y:S01]  /*23f0*/  FADD.FTZ R153, -R155.reuse, R144 ;  /* 0x000000909b997221 */ /* 0x042fe20000010100 */
[----:B------:R-:W-:-:S03]  /*2400*/  FMUL.FTZ R155, R155, R154 ;  /* 0x0000009a9b9b7220 */ /* 0x000fc60000410000 */
[----:B------:R-:W-:Y:S01]  /*2410*/  FMUL.FTZ R153, R153, R153 ;  /* 0x0000009999997220 */ /* 0x000fe20000410000 */
[----:B------:R-:W-:Y:S01]  /*2420*/  FFMA.FTZ R148, R150, R144, R155 ;  /* 0x0000009096947223 */ /* 0x000fe2000001009b */
[----:B--2---:R-:W-:Y:S01]  /*2430*/  FADD.FTZ R152, R152, R145 ;  /* 0x0000009198987221 */ /* 0x004fe20000010000 */
[----:B------:R-:W1:Y:S01]  /*2440*/  SHFL.DOWN PT, R155, R146, 0x1, 0x1f ;  /* 0x08201f00929b7f89 */ /* 0x000e6200000e0000 */
[----:B------:R-:W-:Y:S01]  /*2450*/  FMUL.FTZ R153, R153, R150 ;  /* 0x0000009699997220 */ /* 0x000fe20000410000 */
[----:B0-----:R-:W-:-:S03]  /*2460*/  FMUL.FTZ R144, R151, R148 ;  /* 0x0000009497907220 */ /* 0x001fc60000410000 */
[----:B------:R-:W-:Y:S02]  /*2470*/  FMUL.FTZ R153, R153, R154 ;  /* 0x0000009a99997220 */ /* 0x000fe40000410000 */
[----:B------:R-:W0:Y:S02]  /*2480*/  SHFL.DOWN PT, R145, R144, 0x1, 0x1f ;  /* 0x08201f0090917f89 */ /* 0x000e2400000e0000 */
        /* <DEDUP_REMOVED lines=9> */
[----:B--2---:R-:W-:-:S03]  /*2520*/  FADD.FTZ R151, R152, R151 ;  /* 0x0000009798977221 */ /* 0x004fc60000010000 */
[C---:B------:R-:W-:Y:S01]  /*2530*/  FMUL.FTZ R146, R147.reuse, R146 ;  /* 0x0000009293927220 */ /* 0x040fe20000410000 */
[----:B------:R-:W-:Y:S02]  /*2540*/  FFMA.FTZ R147, R147, R144, R150 ;  /* 0x0000009093937223 */ /* 0x000fe40000010096 */
[----:B------:R-:W1:Y:S01]  /*2550*/  LDC R144, c[0x0][0x2d8] ;  /* 0x0000b600ff907b82 */ /* 0x000e620000000800 */
[----:B------:R-:W-:Y:S01]  /*2560*/  FMUL.FTZ R146, R146, R155 ;  /* 0x0000009b92927220 */ /* 0x000fe20000410000 */
[----:B0-----:R-:W-:-:S03]  /*2570*/  FMUL.FTZ R152, R148, R147 ;  /* 0x0000009394987220 */ /* 0x001fc60000410000 */
[----:B------:R-:W-:-:S03]  /*2580*/  FFMA.FTZ R145, R148, R146, R151 ;  /* 0x0000009294917223 */ /* 0x000fc60000010097 */
[----:B------:R-:W0:Y:S01]  /*2590*/  @!P3 LDC.64 R150, c[0x0][0x250] ;  /* 0x00009400ff96bb82 */ /* 0x000e220000000a00 */
[----:B------:R-:W2:Y:S04]  /*25a0*/  SHFL.IDX PT, R159, R152, RZ, 0x1f ;  /* 0x00001fff989f7589 */ /* 0x000ea800000e0000 */
[----:B------:R-:W1:Y:S03]  /*25b0*/  SHFL.IDX PT, R145, R145, RZ, 0x1f ;  /* 0x00001fff91917589 */ /* 0x000e6600000e0000 */
[----:B------:R-:W3:Y:S01]  /*25c0*/  @!P3 LDC.64 R146, c[0x0][0x258] ;  /* 0x00009600ff92bb82 */ /* 0x000ee20000000a00 */
[----:B0-----:R-:W-:Y:S01]  /*25d0*/  @!P3 IMAD.WIDE R156, R6, 0x4, R150 ;  /* 0x00000004069cb825 */ /* 0x001fe200078e0296 */
[----:B------:R-:W-:-:S03]  /*25e0*/  SHF.L.U32 R150, R149, 0x4, RZ ;  /* 0x0000000495967819 */ /* 0x000fc600000006ff */
[C---:B--2---:R-:W-:Y:S01]  /*25f0*/  FMUL.FTZ R148, R159.reuse, R159 ;  /* 0x0000009f9f947220 */ /* 0x044fe20000410000 */
[----:B------:R-:W-:Y:S01]  /*2600*/  FSEL R151, R159, RZ, !P5 ;  /* 0x000000ff9f977208 */ /* 0x000fe20006800000 */
[----:B------:R-:W-:Y:S01]  /*2610*/  @!P3 STG.E desc[UR4][R156.64], R159 ;  /* 0x0000009f9c00b986 */ /* 0x000fe2000c101904 */
[----:B-1----:R-:W-:Y:S02]  /*2620*/  FFMA.FTZ R144, R145, UR8, R144 ;  /* 0x0000000891907c23 */ /* 0x002fe40008010090 */
[----:B------:R-:W-:Y:S01]  /*2630*/  FSEL R153, R148, RZ, P5 ;  /* 0x000000ff94997208 */ /* 0x000fe20002800000 */
[----:B---3--:R-:W-:-:S04]  /*2640*/  @!P3 IMAD.WIDE R154, R6, 0x4, R146 ;  /* 0x00000004069ab825 */ /* 0x008fc800078e0292 */
[C---:B------:R-:W-:Y:S01]  /*2650*/  FADD.FTZ R145, -R151.reuse, R136 ;  /* 0x0000008897917221 */ /* 0x040fe20000010100 */
[C---:B------:R-:W-:Y:S01]  /*2660*/  FADD.FTZ R139, -R151.reuse, R139 ;  /* 0x0000008b978b7221 */ /* 0x040fe20000010100 */
[C---:B------:R-:W-:Y:S01]  /*2670*/  FADD.FTZ R147, -R151.reuse, R138 ;  /* 0x0000008a97937221 */ /* 0x040fe20000010100 */
[----:B------:R-:W-:Y:S01]  /*2680*/  FADD.FTZ R144, R144, R153 ;  /* 0x0000009990907221 */ /* 0x000fe20000010000 */
[C---:B------:R-:W-:Y:S01]  /*2690*/  FADD.FTZ R137, -R151.reuse, R137 ;  /* 0x0000008997897221 */ /* 0x040fe20000010100 */
[----:B------:R-:W-:Y:S01]  /*26a0*/  SHF.R.U32.HI R149, RZ, 0x1c, R149 ;  /* 0x0000001cff957819 */ /* 0x000fe20000011695 */
[C---:B------:R-:W-:Y:S01]  /*26b0*/  FADD.FTZ R120, -R151.reuse, R120 ;  /* 0x0000007897787221 */ /* 0x040fe20000010100 */
[C---:B------:R-:W-:Y:S01]  /*26c0*/  FADD.FTZ R116, -R151.reuse, R116 ;  /* 0x0000007497747221 */ /* 0x040fe20000010100 */
[C---:B------:R-:W-:Y:S01]  /*26d0*/  FADD.FTZ R117, -R151.reuse, R117 ;  /* 0x0000007597757221 */ /* 0x040fe20000010100 */
[----:B------:R-:W0:Y:S01]  /*26e0*/  MUFU.RSQ R144, R144 ;  /* 0x0000009000907308 */ /* 0x000e220000001400 */
[----:B------:R-:W-:Y:S01]  /*26f0*/  FADD.FTZ R118, -R151, R118 ;  /* 0x0000007697767221 */ /* 0x000fe20000010100 */
[----:B------:R-:W-:Y:S01]  /*2700*/  IADD3 R6, R6, UR14, RZ ;  /* 0x0000000e06067c10 */ /* 0x000fe2000fffe0ff */
[----:B0-----:R0:W-:Y:S01]  /*2710*/  @!P3 STG.E desc[UR4][R154.64], R144 ;  /* 0x000000909a00b986 */ /* 0x0011e2000c101904 */
[----:B------:R-:W-:Y:S01]  /*2720*/  IADD3 R152, P3, R150, UR10, RZ ;  /* 0x0000000a96987c10 */ /* 0x000fe2000ff7e0ff */
[C---:B------:R-:W-:Y:S01]  /*2730*/  FMUL.FTZ R148, R144.reuse, R139 ;  /* 0x0000008b90947220 */ /* 0x040fe20000410000 */
[C---:B------:R-:W-:Y:S01]  /*2740*/  FMUL.FTZ R147, R144.reuse, R147 ;  /* 0x0000009390937220 */ /* 0x040fe20000410000 */
[C---:B------:R-:W-:Y:S01]  /*2750*/  FMUL.FTZ R146, R144.reuse, R137 ;  /* 0x0000008990927220 */ /* 0x040fe20000410000 */
[----:B------:R-:W-:Y:S01]  /*2760*/  FMUL.FTZ R145, R144, R145 ;  /* 0x0000009190917220 */ /* 0x000fe20000410000 */
[----:B------:R-:W-:Y:S01]  /*2770*/  IADD3.X R153, R149, UR11, RZ, P3, !PT ;  /* 0x0000000b95997c10 */ /* 0x000fe20009ffe4ff */
[----:B------:R-:W-:Y:S01]  /*2780*/  FFMA.FTZ R139, R59, R148, R11 ;  /* 0x000000943b8b7223 */ /* 0x000fe2000001000b */
[----:B------:R-:W-:Y:S01]  /*2790*/  FFMA.FTZ R138, R58, R147, R10 ;  /* 0x000000933a8a7223 */ /* 0x000fe2000001000a */
[-C--:B------:R-:W-:Y:S01]  /*27a0*/  FFMA.FTZ R137, R57, R146.reuse, R9 ;  /* 0x0000009239897223 */ /* 0x080fe20000010009 */
[----:B------:R-:W-:Y:S01]  /*27b0*/  FFMA.FTZ R136, R56, R145, R8 ;  /* 0x0000009138887223 */ /* 0x000fe20000010008 */
[----:B------:R-:W-:Y:S01]  /*27c0*/  IADD3 R150, P3, R150, UR12, RZ ;  /* 0x0000000c96967c10 */ /* 0x000fe2000ff7e0ff */
[C---:B0-----:R-:W-:Y:S01]  /*27d0*/  FADD.FTZ R155, -R151.reuse, R132 ;  /* 0x00000084979b7221 */ /* 0x041fe20000010100 */
[C---:B------:R-:W-:Y:S01]  /*27e0*/  FADD.FTZ R154, -R151.reuse, R128 ;  /* 0x00000080979a7221 */ /* 0x040fe20000010100 */
[C---:B------:R-:W-:Y:S01]  /*27f0*/  FADD.FTZ R132, -R151.reuse, R124 ;  /* 0x0000007c97847221 */ /* 0x040fe20000010100 */
[----:B------:R0:W-:Y:S01]  /*2800*/  STG.E.128 desc[UR4][R152.64], R136 ;  /* 0x0000008898007986 */ /* 0x0001e2000c101d04 */
[----:B------:R-:W-:Y:S01]  /*2810*/  FADD.FTZ R128, -R151, R121 ;  /* 0x0000007997807221 */ /* 0x000fe20000010100 */
[----:B------:R-:W-:Y:S01]  /*2820*/  FFMA.FTZ R121, R81, R146, R33 ;  /* 0x0000009251797223 */ /* 0x000fe20000010021 */
[C---:B------:R-:W-:Y:S01]  /*2830*/  FMUL.FTZ R124, R144.reuse, R155 ;  /* 0x0000009b907c7220 */ /* 0x040fe20000410000 */
[C---:B------:R-:W-:Y:S01]  /*2840*/  FMUL.FTZ R132, R144.reuse, R132 ;  /* 0x0000008490847220 */ /* 0x040fe20000410000 */
[C---:B------:R-:W-:Y:S01]  /*2850*/  FMUL.FTZ R128, R144.reuse, R128 ;  /* 0x0000008090807220 */ /* 0x040fe20000410000 */
[C---:B------:R-:W-:Y:S01]  /*2860*/  FMUL.FTZ R116, R144.reuse, R116 ;  /* 0x0000007490747220 */ /* 0x040fe20000410000 */
[C---:B------:R-:W-:Y:S01]  /*2870*/  FMUL.FTZ R117, R144.reuse, R117 ;  /* 0x0000007590757220 */ /* 0x040fe20000410000 */
[C---:B------:R-:W-:Y:S01]  /*2880*/  FMUL.FTZ R118, R144.reuse, R118 ;  /* 0x0000007690767220 */ /* 0x040fe20000410000 */
[C---:B0-----:R-:W-:Y:S01]  /*2890*/  FADD.FTZ R153, -R151.reuse, R133 ;  /* 0x0000008597997221 */ /* 0x041fe20000010100 */
        /* <DEDUP_REMOVED lines=11> */
[----:B------:R-:W-:Y:S01]  /*2950*/  SHF.L.U32 R126, R143, 0x4, RZ ;  /* 0x000000048f7e7819 */ /* 0x000fe200000006ff */
[C---:B------:R-:W-:Y:S01]  /*2960*/  FMUL.FTZ R119, R144.reuse, R120 ;  /* 0x0000007890777220 */ /* 0x040fe20000410000 */
[----:B------:R-:W-:Y:S01]  /*2970*/  IADD3.X R151, R149, UR13, RZ, P3, !PT ;  /* 0x0000000d95977c10 */ /* 0x000fe20009ffe4ff */
        /* <DEDUP_REMOVED lines=16> */
[----:B------:R-:W-:Y:S01]  /*2a80*/  SHF.R.U32.HI R143, RZ, 0x1c, R143 ;  /* 0x0000001cff8f7819 */ /* 0x000fe2000001168f */
[----:B------:R0:W-:Y:S01]  /*2a90*/  STG.E.128 desc[UR4][R150.64], R120 ;  /* 0x0000007896007986 */ /* 0x0001e2000c101d04 */
[----:B------:R-:W-:-:S02]  /*2aa0*/  IADD3 R144, P3, R126, UR10, RZ ;  /* 0x0000000a7e907c10 */ /* 0x000fc4000ff7e0ff */
[----:B------:R-:W-:Y:S02]  /*2ab0*/  SHF.L.U32 R148, R142, 0x4, RZ ;  /* 0x000000048e947819 */ /* 0x000fe400000006ff */
[C---:B------:R-:W-:Y:S02]  /*2ac0*/  IADD3.X R145, R143.reuse, UR11, RZ, P3, !PT ;  /* 0x0000000b8f917c10 */ /* 0x040fe40009ffe4ff */
[----:B------:R-:W-:Y:S01]  /*2ad0*/  IADD3 R146, P3, R126, UR12, RZ ;  /* 0x0000000c7e927c10 */ /* 0x000fe2000ff7e0ff */
[----:B------:R-:W-:Y:S01]  /*2ae0*/  FFMA.FTZ R126, R66, R138, R18 ;  /* 0x0000008a427e7223 */ /* 0x000fe20000010012 */
[----:B------:R-:W-:Y:S02]  /*2af0*/  SHF.R.U32.HI R152, RZ, 0x1c, R142 ;  /* 0x0000001cff987819 */ /* 0x000fe4000001168e */
[----:B------:R-:W-:Y:S02]  /*2b00*/  IADD3.X R147, R143, UR13, RZ, P3, !PT ;  /* 0x0000000d8f937c10 */ /* 0x000fe40009ffe4ff */
[----:B------:R-:W-:-:S04]  /*2b10*/  IADD3 R142, P4, R148, UR10, RZ ;  /* 0x0000000a948e7c10 */ /* 0x000fc8000ff9e0ff */
[----:B------:R-:W-:Y:S01]  /*2b20*/  IADD3.X R143, R152, UR11, RZ, P4, !PT ;  /* 0x0000000b988f7c10 */ /* 0x000fe2000a7fe4ff */
[----:B0-----:R-:W-:Y:S01]  /*2b30*/  FFMA.FTZ R123, R63, R149, R15 ;  /* 0x000000953f7b7223 */ /* 0x001fe2000001000f */
[----:B------:R-:W-:Y:S01]  /*2b40*/  FFMA.FTZ R122, R62, R127, R14 ;  /* 0x0000007f3e7a7223 */ /* 0x000fe2000001000e */
[----:B------:R-:W-:Y:S01]  /*2b50*/  FFMA.FTZ R121, R61, R125, R13 ;  /* 0x0000007d3d797223 */ /* 0x000fe2000001000d */
[----:B------:R-:W-:-:S05]  /*2b60*/  FFMA.FTZ R120, R60, R124, R12 ;  /* 0x0000007c3c787223 */ /* 0x000fca000001000c */
[----:B------:R0:W-:Y:S02]  /*2b70*/  STG.E.128 desc[UR4][R144.64], R120 ;  /* 0x0000007890007986 */ /* 0x0001e4000c101d04 */
[----:B0-----:R-:W-:Y:S01]  /*2b80*/  FFMA.FTZ R123, R87, R149, R39 ;  /* 0x00000095577b7223 */ /* 0x001fe20000010027 */
[----:B------:R-:W-:Y:S01]  /*2b90*/  FFMA.FTZ R122, R86, R127, R38 ;  /* 0x0000007f567a7223 */ /* 0x000fe20000010026 */
[----:B------:R-:W-:Y:S01]  /*2ba0*/  FFMA.FTZ R121, R85, R125, R37 ;  /* 0x0000007d55797223 */ /* 0x000fe20000010025 */
[----:B------:R-:W-:Y:S01]  /*2bb0*/  FFMA.FTZ R120, R84, R124, R36 ;  /* 0x0000007c54787223 */ /* 0x000fe20000010024 */
[----:B------:R-:W-:Y:S01]  /*2bc0*/  IADD3 R144, P3, R148, UR12, RZ ;  /* 0x0000000c94907c10 */ /* 0x000fe2000ff7e0ff */
[----:B------:R-:W-:Y:S01]  /*2bd0*/  FFMA.FTZ R127, R67, R139, R19 ;  /* 0x0000008b437f7223 */ /* 0x000fe20000010013 */
[----:B------:R-:W-:Y:S01]  /*2be0*/  FFMA.FTZ R125, R65, R137, R17 ;  /* 0x00000089417d7223 */ /* 0x000fe20000010011 */
[----:B------:R-:W-:Y:S01]  /*2bf0*/  FFMA.FTZ R124, R64, R136, R16 ;  /* 0x00000088407c7223 */ /* 0x000fe20000010010 */
[----:B------:R0:W-:Y:S01]  /*2c00*/  STG.E.128 desc[UR4][R146.64], R120 ;  /* 0x0000007892007986 */ /* 0x0001e2000c101d04 */
[----:B------:R-:W-:-:S02]  /*2c10*/  IADD3.X R145, R152, UR13, RZ, P3, !PT ;  /* 0x0000000d98917c10 */ /* 0x000fc40009ffe4ff */
[----:B------:R-:W-:Y:S01]  /*2c20*/  SHF.L.U32 R148, R141, 0x4, RZ ;  /* 0x000000048d947819 */ /* 0x000fe200000006ff */
[----:B------:R1:W-:Y:S01]  /*2c30*/  STG.E.128 desc[UR4][R142.64], R124 ;  /* 0x0000007c8e007986 */ /* 0x0003e2000c101d04 */
[----:B------:R-:W-:Y:S01]  /*2c40*/  SHF.R.U32.HI R141, RZ, 0x1c, R141 ;  /* 0x0000001cff8d7819 */ /* 0x000fe2000001168d */
[----:B0-----:R-:W-:Y:S01]  /*2c50*/  FFMA.FTZ R123, R91, R139, R43 ;  /* 0x0000008b5b7b7223 */ /* 0x001fe2000001002b */
[----:B------:R-:W-:Y:S01]  /*2c60*/  FFMA.FTZ R122, R90, R138, R42 ;  /* 0x0000008a5a7a7223 */ /* 0x000fe2000001002a */
[----:B------:R-:W-:Y:S01]  /*2c70*/  FFMA.FTZ R121, R89, R137, R41 ;  /* 0x0000008959797223 */ /* 0x000fe20000010029 */
[----:B------:R-:W-:Y:S01]  /*2c80*/  FFMA.FTZ R120, R88, R136, R40 ;  /* 0x0000008858787223 */ /* 0x000fe20000010028 */
[----:B------:R-:W-:Y:S01]  /*2c90*/  IADD3 R138, P3, R148, UR10, RZ ;  /* 0x0000000a948a7c10 */ /* 0x000fe2000ff7e0ff */
[----:B-1----:R-:W-:Y:S01]  /*2ca0*/  FFMA.FTZ R124, R92, R132, R44 ;  /* 0x000000845c7c7223 */ /* 0x002fe2000001002c */
[----:B------:R-:W-:Y:S01]  /*2cb0*/  IADD3 R136, P4, R148, UR12, RZ ;  /* 0x0000000c94887c10 */ /* 0x000fe2000ff9e0ff */
[----:B------:R-:W-:Y:S01]  /*2cc0*/  FFMA.FTZ R125, R93, R133, R45 ;  /* 0x000000855d7d7223 */ /* 0x000fe2000001002d */
[----:B------:R0:W-:Y:S01]  /*2cd0*/  STG.E.128 desc[UR4][R144.64], R120 ;  /* 0x0000007890007986 */ /* 0x0001e2000c101d04 */
[----:B------:R-:W-:Y:S01]  /*2ce0*/  IADD3.X R139, R141, UR11, RZ, P3, !PT ;  /* 0x0000000b8d8b7c10 */ /* 0x000fe20009ffe4ff */
[-C--:B------:R-:W-:Y:S01]  /*2cf0*/  FFMA.FTZ R127, R95, R135.reuse, R47 ;  /* 0x000000875f7f7223 */ /* 0x080fe2000001002f */
[----:B------:R-:W-:Y:S01]  /*2d00*/  IADD3.X R137, R141, UR13, RZ, P4, !PT ;  /* 0x0000000d8d897c10 */ /* 0x000fe2000a7fe4ff */
[----:B------:R-:W-:Y:S01]  /*2d10*/  FFMA.FTZ R126, R94, R134, R46 ;  /* 0x000000865e7e7223 */ /* 0x000fe2000001002e */
[----:B0-----:R-:W-:Y:S01]  /*2d20*/  FFMA.FTZ R120, R68, R132, R20 ;  /* 0x0000008444787223 */ /* 0x001fe20000010014 */
[----:B------:R-:W-:Y:S01]  /*2d30*/  SHF.L.U32 R132, R140, 0x4, RZ ;  /* 0x000000048c847819 */ /* 0x000fe200000006ff */
[----:B------:R-:W-:Y:S01]  /*2d40*/  FFMA.FTZ R123, R71, R135, R23 ;  /* 0x00000087477b7223 */ /* 0x000fe20000010017 */
[----:B------:R-:W-:Y:S01]  /*2d50*/  FFMA.FTZ R122, R70, R134, R22 ;  /* 0x00000086467a7223 */ /* 0x000fe20000010016 */
[----:B------:R-:W-:Y:S01]  /*2d60*/  FFMA.FTZ R121, R69, R133, R21 ;  /* 0x0000008545797223 */ /* 0x000fe20000010015 */
[----:B------:R-:W-:-:S02]  /*2d70*/  SHF.R.U32.HI R133, RZ, 0x1c, R140 ;  /* 0x0000001cff857819 */ /* 0x000fc4000001168c */
[C---:B------:R-:W-:Y:S02]  /*2d80*/  IADD3 R140, P4, R132.reuse, UR10, RZ ;  /* 0x0000000a848c7c10 */ /* 0x040fe4000ff9e0ff */
[----:B------:R0:W-:Y:S01]  /*2d90*/  STG.E.128 desc[UR4][R138.64], R120 ;  /* 0x000000788a007986 */ /* 0x0001e2000c101d04 */
[----:B------:R-:W-:Y:S02]  /*2da0*/  SHF.L.U32 R135, R7, 0x4, RZ ;  /* 0x0000000407877819 */ /* 0x000fe400000006ff */
[----:B------:R-:W-:Y:S01]  /*2db0*/  IADD3.X R141, R133, UR11, RZ, P4, !PT ;  /* 0x0000000b858d7c10 */ /* 0x000fe2000a7fe4ff */
[----:B------:R1:W-:Y:S01]  /*2dc0*/  STG.E.128 desc[UR4][R136.64], R124 ;  /* 0x0000007c88007986 */ /* 0x0003e2000c101d04 */
[----:B------:R-:W-:Y:S02]  /*2dd0*/  IADD3 R132, P3, R132, UR12, RZ ;  /* 0x0000000c84847c10 */ /* 0x000fe4000ff7e0ff */
[----:B------:R-:W-:Y:S02]  /*2de0*/  SHF.R.U32.HI R7, RZ, 0x1c, R7 ;  /* 0x0000001cff077819 */ /* 0x000fe40000011607 */
[----:B------:R-:W-:-:S02]  /*2df0*/  IADD3 R134, P4, R135, UR10, RZ ;  /* 0x0000000a87867c10 */ /* 0x000fc4000ff9e0ff */
[----:B------:R-:W-:Y:S02]  /*2e00*/  IADD3.X R133, R133, UR13, RZ, P3, !PT ;  /* 0x0000000d85857c10 */ /* 0x000fe40009ffe4ff */
[----:B------:R-:W-:Y:S02]  /*2e10*/  ISETP.GE.AND P3, PT, R6, UR15, PT ;  /* 0x0000000f06007c0c */ /* 0x000fe4000bf66270 */
[----:B------:R-:W-:Y:S01]  /*2e20*/  SEL R144, RZ, 0x1, P2 ;  /* 0x00000001ff907807 */ /* 0x000fe20001000000 */
[----:B0-----:R-:W-:Y:S01]  /*2e30*/  FFMA.FTZ R123, R75, R131, R27 ;  /* 0x000000834b7b7223 */ /* 0x001fe2000001001b */
[----:B------:R-:W-:Y:S01]  /*2e40*/  FFMA.FTZ R122, R74, R130, R26 ;  /* 0x000000824a7a7223 */ /* 0x000fe2000001001a */
[----:B------:R-:W-:Y:S01]  /*2e50*/  FFMA.FTZ R121, R73, R128, R25 ;  /* 0x0000008049797223 */ /* 0x000fe20000010019 */
[----:B------:R-:W-:Y:S01]  /*2e60*/  FFMA.FTZ R120, R72, R119, R24 ;  /* 0x0000007748787223 */ /* 0x000fe20000010018 */
[----:B-1----:R-:W-:Y:S01]  /*2e70*/  IADD3 R136, P6, R135, UR12, RZ ;  /* 0x0000000c87887c10 */ /* 0x002fe2000ffde0ff */
[----:B------:R-:W-:Y:S01]  /*2e80*/  FFMA.FTZ R127, R79, R129, R31 ;  /* 0x000000814f7f7223 */ /* 0x000fe2000001001f */
[----:B------:R-:W-:Y:S01]  /*2e90*/  IADD3.X R135, R7, UR11, RZ, P4, !PT ;  /* 0x0000000b07877c10 */ /* 0x000fe2000a7fe4ff */
[----:B------:R-:W-:Y:S01]  /*2ea0*/  FFMA.FTZ R126, R78, R118, R30 ;  /* 0x000000764e7e7223 */ /* 0x000fe2000001001e */
[----:B------:R0:W-:Y:S01]  /*2eb0*/  STG.E.128 desc[UR4][R140.64], R120 ;  /* 0x000000788c007986 */ /* 0x0001e2000c101d04 */
[-C--:B------:R-:W-:Y:S01]  /*2ec0*/  FFMA.FTZ R125, R77, R117.reuse, R29 ;  /* 0x000000754d7d7223 */ /* 0x080fe2000001001d */
[----:B------:R-:W-:Y:S01]  /*2ed0*/  FFMA.FTZ R124, R76, R116, R28 ;  /* 0x000000744c7c7223 */ /* 0x000fe2000001001c */
[----:B------:R-:W-:Y:S01]  /*2ee0*/  IADD3.X R137, R7, UR13, RZ, P6, !PT ;  /* 0x0000000d07897c10 */ /* 0x000fe2000b7fe4ff */
[----:B------:R-:W-:Y:S01]  /*2ef0*/  FFMA.FTZ R118, R102, R118, R54 ;  /* 0x0000007666767223 */ /* 0x000fe20000010036 */
[----:B------:R-:W-:Y:S01]  /*2f00*/  FFMA.FTZ R117, R101, R117, R53 ;  /* 0x0000007565757223 */ /* 0x000fe20000010035 */
[----:B------:R-:W-:Y:S01]  /*2f10*/  FFMA.FTZ R116, R100, R116, R52 ;  /* 0x0000007464747223 */ /* 0x000fe20000010034 */
[----:B0-----:R-:W-:Y:S01]  /*2f20*/  FFMA.FTZ R123, R99, R131, R51 ;  /* 0x00000083637b7223 */ /* 0x001fe20000010033 */
[----:B------:R-:W-:Y:S01]  /*2f30*/  FFMA.FTZ R122, R98, R130, R50 ;  /* 0x00000082627a7223 */ /* 0x000fe20000010032 */
[----:B------:R-:W-:Y:S01]  /*2f40*/  FFMA.FTZ R121, R97, R128, R49 ;  /* 0x0000008061797223 */ /* 0x000fe20000010031 */
[----:B------:R-:W-:Y:S01]  /*2f50*/  FFMA.FTZ R120, R96, R119, R48 ;  /* 0x0000007760787223 */ /* 0x000fe20000010030 */
[----:B------:R-:W-:-:S04]  /*2f60*/  FFMA.FTZ R119, R103, R129, R55 ;  /* 0x0000008167777223 */ /* 0x000fc80000010037 */
[----:B------:R0:W-:Y:S04]  /*2f70*/  STG.E.128 desc[UR4][R132.64], R120 ;  /* 0x0000007884007986 */ /* 0x0001e8000c101d04 */
[----:B------:R0:W-:Y:S04]  /*2f80*/  STG.E.128 desc[UR4][R134.64], R124 ;  /* 0x0000007c86007986 */ /* 0x0001e8000c101d04 */
[----:B------:R0:W-:Y:S01]  /*2f90*/  STG.E.128 desc[UR4][R136.64], R116 ;  /* 0x0000007488007986 */ /* 0x0001e2000c101d04 */
[----:B------:R-:W-:Y:S05]  /*2fa0*/  @!P3 BRA `(.L_x_18585) ;  /* 0xffffffd40098b947 */ /* 0x000fea000383ffff */
[----:B------:R-:W-:Y:S05]  /*2fb0*/  EXIT ;  /* 0x000000000000794d */ /* 0x000fea0003800000 */
.L_x_18584:
[----:B------:R-:W-:Y:S01]  /*2fc0*/  HFMA2.MMA R156, -RZ, RZ, 0, 5.9604644775390625e-08 ;  /* 0x00000001ff9c7435 */ /* 0x000fe200000001ff */
[----:B------:R-:W-:Y:S02]  /*2fd0*/  MOV R155, R148 ;  /* 0x00000094009b7202 */ /* 0x000fe40000000f00 */
[----:B------:R-:W-:Y:S02]  /*2fe0*/  MOV R157, 0x1f ;  /* 0x0000001f009d7802 */ /* 0x000fe40000000f00 */
[----:B------:R-:W-:-:S07]  /*2ff0*/  MOV R154, 0xffffffff ;  /* 0xffffffff009a7802 */ /* 0x000fce0000000f00 */
[----:B------:R-:W-:Y:S05]  /*3000*/  WARPSYNC.COLLECTIVE R154, `(.L_x_18586) ;  /* 0x000000009a087348 */ /* 0x000fea0003c00000 */
[----:B------:R0:W1:Y:S02]  /*3010*/  SHFL.BFLY P4, R153, R155, R156, R157 ;  /* 0x0c00009c9b997389 */ /* 0x000064000008009d */
[----:B01----:R-:W-:Y:S01]  /*3020*/  ENDCOLLECTIVE ;  /* 0x000000000000791b */ /* 0x003fe20003800000 */
.L_x_18586:
[----:B------:R-:W-:Y:S01]  /*3030*/  HFMA2.MMA R156, -RZ, RZ, 0, 1.1920928955078125e-07 ;  /* 0x00000002ff9c7435 */ /* 0x000fe200000001ff */
[----:B------:R-:W-:-:S05]  /*3040*/  MOV R147, R153 ;  /* 0x0000009900937202 */ /* 0x000fca0000000f00 */
[----:B------:R-:W-:-:S05]  /*3050*/  FADD.FTZ R147, R148, R147 ;  /* 0x0000009394937221 */ /* 0x000fca0000010000 */
[----:B------:R-:W-:-:S07]  /*3060*/  MOV R155, R147 ;  /* 0x00000093009b7202 */ /* 0x000fce0000000f00 */
[----:B------:R-:W-:Y:S05]  /*3070*/  WARPSYNC.COLLECTIVE R154, `(.L_x_18587) ;  /* 0x000000009a087348 */ /* 0x000fea0003c00000 */
[----:B------:R0:W1:Y:S02]  /*3080*/  SHFL.BFLY P4, R153, R155, R156, R157 ;  /* 0x0c00009c9b997389 */ /* 0x000064000008009d */
[----:B01----:R-:W-:Y:S01]  /*3090*/  ENDCOLLECTIVE ;  /* 0x000000000000791b */ /* 0x003fe20003800000 */
.L_x_18587:
[----:B------:R-:W-:Y:S01]  /*30a0*/  HFMA2.MMA R156, -RZ, RZ, 0, 2.384185791015625e-07 ;  /* 0x00000004ff9c7435 */ /* 0x000fe200000001ff */
[----:B------:R-:W-:-:S05]  /*30b0*/  MOV R144, R153 ;  /* 0x0000009900907202 */ /* 0x000fca0000000f00 */
[----:B------:R-:W-:-:S05]  /*30c0*/  FADD.FTZ R150, R147, R144 ;  /* 0x0000009093967221 */ /* 0x000fca0000010000 */
[----:B------:R-:W-:-:S07]  /*30d0*/  MOV R155, R150 ;  /* 0x00000096009b7202 */ /* 0x000fce0000000f00 */
[----:B------:R-:W-:Y:S05]  /*30e0*/  WARPSYNC.COLLECTIVE R154, `(.L_x_18588) ;  /* 0x000000009a087348 */ /* 0x000fea0003c00000 */
[----:B------:R0:W1:Y:S02]  /*30f0*/  SHFL.BFLY P4, R153, R155, R156, R157 ;  /* 0x0c00009c9b997389 */ /* 0x000064000008009d */
[----:B01----:R-:W-:Y:S01]  /*3100*/  ENDCOLLECTIVE ;  /* 0x000000000000791b */ /* 0x003fe20003800000 */
.L_x_18588:
[----:B------:R-:W-:Y:S01]  /*3110*/  HFMA2.MMA R156, -RZ, RZ, 0, 4.76837158203125e-07 ;  /* 0x00000008ff9c7435 */ /* 0x000fe200000001ff */
[----:B------:R-:W-:-:S05]  /*3120*/  MOV R151, R153 ;  /* 0x0000009900977202 */ /* 0x000fca0000000f00 */
[----:B------:R-:W-:-:S05]  /*3130*/  FADD.FTZ R151, R150, R151 ;  /* 0x0000009796977221 */ /* 0x000fca0000010000 */
[----:B------:R-:W-:-:S07]  /*3140*/  MOV R155, R151 ;  /* 0x00000097009b7202 */ /* 0x000fce0000000f00 */
[----:B------:R-:W-:Y:S05]  /*3150*/  WARPSYNC.COLLECTIVE R154, `(.L_x_18589) ;  /* 0x000000009a087348 */ /* 0x000fea0003c00000 */
[----:B------:R0:W1:Y:S02]  /*3160*/  SHFL.BFLY P4, R153, R155, R156, R157 ;  /* 0x0c00009c9b997389 */ /* 0x000064000008009d */
[----:B01----:R-:W-:Y:S01]  /*3170*/  ENDCOLLECTIVE ;  /* 0x000000000000791b */ /* 0x003fe20003800000 */
.L_x_18589:
[----:B------:R-:W-:Y:S01]  /*3180*/  HFMA2.MMA R156, -RZ, RZ, 0, 9.5367431640625e-07 ;  /* 0x00000010ff9c7435 */ /* 0x000fe200000001ff */
[----:B------:R-:W-:-:S05]  /*3190*/  MOV R144, R153 ;  /* 0x0000009900907202 */ /* 0x000fca0000000f00 */
[----:B------:R-:W-:-:S05]  /*31a0*/  FADD.FTZ R152, R151, R144 ;  /* 0x0000009097987221 */ /* 0x000fca0000010000 */
[----:B------:R-:W-:-:S07]  /*31b0*/  MOV R155, R152 ;  /* 0x00000098009b7202 */ /* 0x000fce0000000f00 */
[----:B------:R-:W-:Y:S05]  /*31c0*/  WARPSYNC.COLLECTIVE R154, `(.L_x_18590) ;  /* 0x000000009a087348 */ /* 0x000fea0003c00000 */
[----:B------:R0:W1:Y:S02]  /*31d0*/  SHFL.BFLY P4, R153, R155, R156, R157 ;  /* 0x0c00009c9b997389 */ /* 0x000064000008009d */
[----:B01----:R-:W-:Y:S01]  /*31e0*/  ENDCOLLECTIVE ;  /* 0x000000000000791b */ /* 0x003fe20003800000 */
.L_x_18590:
        /* <DEDUP_REMOVED lines=55> */
.L_x_18591:
[----:B------:R-:W-:Y:S01]  /*3560*/  HFMA2.MMA R156, -RZ, RZ, 0, 1.1920928955078125e-07 ;  /* 0x00000002ff9c7435 */ /* 0x000fe200000001ff */
[----:B------:R-:W-:-:S05]  /*3570*/  MOV R147, R153 ;  /* 0x0000009900937202 */ /* 0x000fca0000000f00 */
[----:B------:R-:W-:-:S05]  /*3580*/  FADD.FTZ R147, R144, R147 ;  /* 0x0000009390937221 */ /* 0x000fca0000010000 */
[----:B------:R-:W-:-:S07]  /*3590*/  MOV R155, R147 ;  /* 0x00000093009b7202 */ /* 0x000fce0000000f00 */
[----:B------:R-:W-:Y:S05]  /*35a0*/  WARPSYNC.COLLECTIVE R154, `(.L_x_18592) ;  /* 0x000000009a087348 */ /* 0x000fea0003c00000 */
[----:B------:R0:W1:Y:S02]  /*35b0*/  SHFL.BFLY P4, R153, R155, R156, R157 ;  /* 0x0c00009c9b997389 */ /* 0x000064000008009d */
[----:B01----:R-:W-:Y:S01]  /*35c0*/  ENDCOLLECTIVE ;  /* 0x000000000000791b */ /* 0x003fe20003800000 */
.L_x_18592:
[----:B------:R-:W-:Y:S01]  /*35d0*/  HFMA2.MMA R156, -RZ, RZ, 0, 2.384185791015625e-07 ;  /* 0x00000004ff9c7435 */ /* 0x000fe200000001ff */
[----:B------:R-:W-:-:S05]  /*35e0*/  MOV R148, R153 ;  /* 0x0000009900947202 */ /* 0x000fca0000000f00 */
[----:B------:R-:W-:-:S05]  /*35f0*/  FADD.FTZ R148, R147, R148 ;  /* 0x0000009493947221 */ /* 0x000fca0000010000 */
[----:B------:R-:W-:-:S07]  /*3600*/  MOV R155, R148 ;  /* 0x00000094009b7202 */ /* 0x000fce0000000f00 */
[----:B------:R-:W-:Y:S05]  /*3610*/  WARPSYNC.COLLECTIVE R154, `(.L_x_18593) ;  /* 0x000000009a087348 */ /* 0x000fea0003c00000 */
[----:B------:R0:W1:Y:S02]  /*3620*/  SHFL.BFLY P4, R153, R155, R156, R157 ;  /* 0x0c00009c9b997389 */ /* 0x000064000008009d */
[----:B01----:R-:W-:Y:S01]  /*3630*/  ENDCOLLECTIVE ;  /* 0x000000000000791b */ /* 0x003fe20003800000 */
.L_x_18593:
[----:B------:R-:W-:Y:S01]  /*3640*/  HFMA2.MMA R156, -RZ, RZ, 0, 4.76837158203125e-07 ;  /* 0x00000008ff9c7435 */ /* 0x000fe200000001ff */
[----:B------:R-:W-:-:S05]  /*3650*/  MOV R151, R153 ;  /* 0x0000009900977202 */ /* 0x000fca0000000f00 */
[----:B------:R-:W-:-:S05]  /*3660*/  FADD.FTZ R151, R148, R151 ;  /* 0x0000009794977221 */ /* 0x000fca0000010000 */
[----:B------:R-:W-:-:S07]  /*3670*/  MOV R155, R151 ;  /* 0x00000097009b7202 */ /* 0x000fce0000000f00 */
[----:B------:R-:W-:Y:S05]  /*3680*/  WARPSYNC.COLLECTIVE R154, `(.L_x_18594) ;  /* 0x000000009a087348 */ /* 0x000fea0003c00000 */
[----:B------:R0:W1:Y:S02]  /*3690*/  SHFL.BFLY P4, R153, R155, R156, R157 ;  /* 0x0c00009c9b997389 */ /* 0x000064000008009d */
[----:B01----:R-:W-:Y:S01]  /*36a0*/  ENDCOLLECTIVE ;  /* 0x000000000000791b */ /* 0x003fe20003800000 */
.L_x_18594:
[----:B------:R-:W-:Y:S01]  /*36b0*/  HFMA2.MMA R156, -RZ, RZ, 0, 9.5367431640625e-07 ;  /* 0x00000010ff9c7435 */ /* 0x000fe200000001ff */
[----:B------:R-:W-:-:S05]  /*36c0*/  MOV R150, R153 ;  /* 0x0000009900967202 */ /* 0x000fca0000000f00 */
[----:B------:R-:W-:-:S05]  /*36d0*/  FADD.FTZ R150, R151, R150 ;  /* 0x0000009697967221 */ /* 0x000fca0000010000 */
[----:B------:R-:W-:-:S07]  /*36e0*/  MOV R155, R150 ;  /* 0x00000096009b7202 */ /* 0x000fce0000000f00 */
[----:B------:R-:W-:Y:S05]  /*36f0*/  WARPSYNC.COLLECTIVE R154, `(.L_x_18595) ;  /* 0x000000009a087348 */ /* 0x000fea0003c00000 */
[----:B------:R0:W1:Y:S02]  /*3700*/  SHFL.BFLY P4, R153, R155, R156, R157 ;  /* 0x0c00009c9b997389 */ /* 0x000064000008009d */
[----:B01----:R-:W-:Y:S01]  /*3710*/  ENDCOLLECTIVE ;  /* 0x000000000000791b */ /* 0x003fe20003800000 */
.L_x_18595:
[----:B------:R-:W-:Y:S05]  /*3720*/  BRA `(.L_x_18596) ;  /* 0xffffffe800c07947 */ /* 0x000fea000383ffff */
.L_x_18597:
        /* <DEDUP_REMOVED lines=13> */
.L_x_20613:


//--------------------- .text._ZN10layer_norm31ln_parallel_residual_fwd_kernelINS_13Kernel_traitsIfffffjLj3072ELj1ELj1ELj4ELj16ENS_18Kernel_traits_baseILj3072EfffffjLj128EEEEELb0ELb1ELb0EEEvNS_9FwdParamsE --------------------------
	.section	.text._ZN10layer_norm31ln_parallel_residual_fwd_kernelINS_13Kernel_traitsIfffffjLj3072ELj1ELj1ELj4ELj16ENS_18Kernel_traits_baseILj3072EfffffjLj128EEEEELb0ELb1ELb0EEEvNS_9FwdParamsE,"ax",@progbits
	.align	128
        .global         _ZN10layer_norm31ln_parallel_residual_fwd_kernelINS_13Kernel_traitsIfffffjLj3072ELj1ELj1ELj4ELj16ENS_18Kernel_traits_baseILj3072EfffffjLj128EEEEELb0ELb1ELb0EEEvNS_9FwdParamsE
        .type           _ZN10layer_norm31ln_parallel_residual_fwd_kernelINS_13Kernel_traitsIfffffjLj3072ELj1ELj1ELj4ELj16ENS_18Kernel_traits_baseILj3072EfffffjLj128EEEEELb0ELb1ELb0EEEvNS_9FwdParamsE,@function
        .size           _ZN10layer_norm31ln_parallel_residual_fwd_kernelINS_13Kernel_traitsIfffffjLj3072ELj1ELj1ELj4ELj16ENS_18Kernel_traits_baseILj3072EfffffjLj128EEEEELb0ELb1ELb0EEEvNS_9FwdParamsE,(.L_x_20614 - _ZN10layer_norm31ln_parallel_residual_fwd_kernelINS_13Kernel_traitsIfffffjLj3072ELj1ELj1ELj4ELj16ENS_18Kernel_traits_baseILj3072EfffffjLj128EEEEELb0ELb1ELb0EEEvNS_9FwdParamsE)
        .other          _ZN10layer_norm31ln_parallel_residual_fwd_kernelINS_13Kernel_traitsIfffffjLj3072ELj1ELj1ELj4ELj16ENS_18Kernel_traits_baseILj3072EfffffjLj128EEEEELb0ELb1ELb0EEEvNS_9FwdParamsE,@"STO_CUDA_ENTRY STV_DEFAULT"
_ZN10layer_norm31ln_parallel_residual_fwd_kernelINS_13Kernel_traitsIfffffjLj3072ELj1ELj1ELj4ELj16ENS_18Kernel_traits_baseILj3072EfffffjLj128EEEEELb0ELb1ELb0EEEvNS_9FwdParamsE:
.text._ZN10layer_norm31ln_parallel_residual_fwd_kernelINS_13Kernel_traitsIfffffjLj3072ELj1ELj1ELj4ELj16ENS_18Kernel_traits_baseILj3072EfffffjLj128EEEEELb0ELb1ELb0EEEvNS_9FwdParamsE:
        /* <DEDUP_REMOVED lines=22> */
[----:B------:R-:W0:Y:S01]  /*0160*/  LDC.64 R44, c[0x0][0x260] ;  /* 0x00009800ff2c7b82 */ /* 0x000e220000000a00 */
[----:B------:R-:W-:Y:S01]  /*0170*/  ULDC.64 UR6, c[0x0][0x2c8] ;  /* 0x0000b20000067ab9 */ /* 0x000fe20000000a00 */
[----:B------:R-:W-:Y:S02]  /*0180*/  CS2R R50, SRZ ;  /* 0x0000000000327805 */ /* 0x000fe4000001ff00 */
[----:B------:R-:W-:Y:S02]  /*0190*/  ISETP.NE.U32.AND P0, PT, RZ, UR6, PT ;  /* 0x00000006ff007c0c */ /* 0x000fe4000bf05070 */
[----:B------:R-:W-:Y:S02]  /*01a0*/  CS2R R48, SRZ ;  /* 0x0000000000307805 */ /* 0x000fe4000001ff00 */
[----:B------:R-:W-:-:S13]  /*01b0*/  ISETP.NE.AND.EX P0, PT, RZ, UR7, PT, P0 ;  /* 0x00000007ff007c0c */ /* 0x000fda000bf05300 */
[C---:B------:R-:W-:Y:S01]  /*01c0*/  @P0 LEA R2, P2, R7.reuse, UR6, 0x4 ;  /* 0x0000000607020c11 */ /* 0x040fe2000f8420ff */
[----:B0-----:R-:W-:-:S03]  /*01d0*/  IMAD.WIDE.U32 R44, R7, 0x10, R44 ;  /* 0x00000010072c7825 */ /* 0x001fc600078e002c */
[----:B------:R-:W-:-:S03]  /*01e0*/  @P0 LEA.HI.X R3, R7, UR7, RZ, 0x4, P2 ;  /* 0x0000000707030c11 */ /* 0x000fc600090f24ff */
[----:B------:R-:W5:Y:S04]  /*01f0*/  LDG.E.128 R44, desc[UR4][R44.64] ;  /* 0x000000042c2c7981 */ /* 0x000f68000c1e1d00 */
[----:B------:R0:W5:Y:S01]  /*0200*/  @P0 LDG.E.128 R48, desc[UR4][R2.64] ;  /* 0x0000000402300981 */ /* 0x000162000c1e1d00 */
[----:B------:R-:W-:-:S07]  /*0210*/  LOP3.LUT R7, R7, 0x80, RZ, 0xfc, !PT ;  /* 0x0000008007077812 */ /* 0x000fce00078efcff */
.L_x_18599:
[----:B------:R-:W-:Y:S05]  /*0220*/  BSYNC B0 ;  /* 0x0000000000007941 */ /* 0x000fea0003800000 */
.L_x_18598:
[----:B------:R-:W-:Y:S04]  /*0230*/  BSSY B0, `(.L_x_18600) ;  /* 0x000000e000007945 */ /* 0x000fe80003800000 */
[----:B------:R-:W-:Y:S05]  /*0240*/  @!P6 BRA `(.L_x_18601) ;  /* 0x000000000030e947 */ /* 0x000fea0003800000 */
[----:B------:R-:W1:Y:S01]  /*0250*/  LDC.64 R4, c[0x0][0x260] ;  /* 0x00009800ff047b82 */ /* 0x000e620000000a00 */
[----:B------:R-:W-:Y:S01]  /*0260*/  ULDC.64 UR6, c[0x0][0x2c8] ;  /* 0x0000b20000067ab9 */ /* 0x000fe20000000a00 */
[----:B------:R-:W-:Y:S02]  /*0270*/  CS2R R42, SRZ ;  /* 0x00000000002a7805 */ /* 0x000fe4000001ff00 */
[----:B------:R-:W-:Y:S02]  /*0280*/  ISETP.NE.U32.AND P0, PT, RZ, UR6, PT ;  /* 0x00000006ff007c0c */ /* 0x000fe4000bf05070 */
[----:B------:R-:W-:Y:S02]  /*0290*/  CS2R R40, SRZ ;  /* 0x0000000000287805 */ /* 0x000fe4000001ff00 */
[----:B------:R-:W-:-:S13]  /*02a0*/  ISETP.NE.AND.EX P0, PT, RZ, UR7, PT, P0 ;  /* 0x00000007ff007c0c */ /* 0x000fda000bf05300 */
[----:B0-----:R-:W-:-:S04]  /*02b0*/  @P0 LEA R2, P2, R7, UR6, 0x4 ;  /* 0x0000000607020c11 */ /* 0x001fc8000f8420ff */
[C---:B------:R-:W-:Y:S01]  /*02c0*/  @P0 LEA.HI.X R3, R7.reuse, UR7, RZ, 0x4, P2 ;  /* 0x0000000707030c11 */ /* 0x040fe200090f24ff */
[----:B-1----:R-:W-:-:S04]  /*02d0*/  IMAD.WIDE.U32 R4, R7, 0x10, R4 ;  /* 0x0000001007047825 */ /* 0x002fc800078e0004 */
[----:B------:R1:W5:Y:S04]  /*02e0*/  @P0 LDG.E.128 R40, desc[UR4][R2.64] ;  /* 0x0000000402280981 */ /* 0x000368000c1e1d00 */
[----:B------:R1:W5:Y:S01]  /*02f0*/  LDG.E.128 R36, desc[UR4][R4.64] ;  /* 0x0000000404247981 */ /* 0x000362000c1e1d00 */
[----:B------:R-:W-:-:S07]  /*0300*/  IADD3 R7, R7, 0x80, RZ ;  /* 0x0000008007077810 */ /* 0x000fce0007ffe0ff */
.L_x_18601:
[----:B------:R-:W-:Y:S05]  /*0310*/  BSYNC B0 ;  /* 0x0000000000007941 */ /* 0x000fea0003800000 */
.L_x_18600:
[----:B------:R-:W-:Y:S04]  /*0320*/  BSSY B0, `(.L_x_18602) ;  /* 0x000000e000007945 */ /* 0x000fe80003800000 */
[----:B------:R-:W-:Y:S05]  /*0330*/  @!P5 BRA `(.L_x_18603) ;  /* 0x000000000030d947 */ /* 0x000fea0003800000 */
[----:B-1----:R-:W1:Y:S01]  /*0340*/  LDC.64 R4, c[0x0][0x260] ;  /* 0x00009800ff047b82 */ /* 0x002e620000000a00 */
        /* <DEDUP_REMOVED lines=11> */
.L_x_18603:
[----:B------:R-:W-:Y:S05]  /*0400*/  BSYNC B0 ;  /* 0x0000000000007941 */ /* 0x000fea0003800000 */
.L_x_18602:
[----:B------:R-:W-:Y:S04]  /*0410*/  BSSY B0, `(.L_x_18604) ;  /* 0x000000e000007945 */ /* 0x000fe80003800000 */
[----:B------:R-:W-:Y:S05]  /*0420*/  @!P4 BRA `(.L_x_18605) ;  /* 0x000000000030c947 */ /* 0x000fea0003800000 */
[----:B-12---:R-:W1:Y:S01]  /*0430*/  LDC.64 R4, c[0x0][0x260] ;  /* 0x00009800ff047b82 */ /* 0x006e620000000a00 */
        /* <DEDUP_REMOVED lines=11> */
.L_x_18605:
[----:B------:R-:W-:Y:S05]  /*04f0*/  BSYNC B0 ;  /* 0x0000000000007941 */ /* 0x000fea0003800000 */
.L_x_18604:
[----:B------:R-:W-:Y:S04]  /*0500*/  BSSY B0, `(.L_x_18606) ;  /* 0x000000e000007945 */ /* 0x000fe80003800000 */
[----:B------:R-:W-:Y:S05]  /*0510*/  @!P3 BRA `(.L_x_18607) ;  /* 0x000000000030b947 */ /* 0x000fea0003800000 */
[----:B-123--:R-:W1:Y:S01]  /*0520*/  LDC.64 R4, c[0x0][0x260] ;  /* 0x00009800ff047b82 */ /* 0x00ee620000000a00 */
        /* <DEDUP_REMOVED lines=11> */
.L_x_18607:
[----:B------:R-:W-:Y:S05]  /*05e0*/  BSYNC B0 ;  /* 0x0000000000007941 */ /* 0x000fea0003800000 */
.L_x_18606:
[----:B------:R-:W-:Y:S01]  /*05f0*/  ISETP.GE.U32.AND P0, PT, R94, 0x300, PT ;  /* 0x000003005e00780c */ /* 0x000fe20003f06070 */
[----:B------:R-:W-:Y:S03]  /*0600*/  BSSY B0, `(.L_x_18608) ;  /* 0x000000e000007945 */ /* 0x000fe60003800000 */
[----:B01234-:R-:W-:-:S09]  /*0610*/  P2R R2, PR, RZ, 0x1 ;  /* 0x00000001ff027803 */ /* 0x01ffd20000000000 */
[----:B------:R-:W-:Y:S05]  /*0620*/  @!P0 BRA `(.L_x_18609) ;  /* 0x00000000002c8947 */ /* 0x000fea0003800000 */
        /* <DEDUP_REMOVED lines=10> */
[----:B------:R0:W5:Y:S02]  /*06d0*/  @P0 LDG.E.128 R8, desc[UR4][R2.64] ;  /* 0x0000000402080981 */ /* 0x000164000c1e1d00 */
.L_x_18609:
[----:B------:R-:W-:Y:S05]  /*06e0*/  BSYNC B0 ;  /* 0x0000000000007941 */ /* 0x000fea0003800000 */
.L_x_18608:
        /* <DEDUP_REMOVED lines=28> */
[----:B------:R-:W-:Y:S02]  /*08b0*/  ISETP.NE.AND P2, PT, RZ, UR6, PT ;  /* 0x00000006ff007c0c */ /* 0x000fe4000bf45270 */
[----:B------:R-:W0:Y:S01]  /*08c0*/  MUFU.RCP R3, R3 ;  /* 0x0000000300037308 */ /* 0x000e220000001000 */
[----:B------:R-:W-:Y:S01]  /*08d0*/  IADD3 R2, R0, R53, RZ ;  /* 0x0000003500027210 */ /* 0x000fe20007ffe0ff */
[----:B------:R-:W-:Y:S01]  /*08e0*/  HFMA2.MMA R0, -RZ, RZ, 0, 5.9604644775390625e-08 ;  /* 0x00000001ff007435 */ /* 0x000fe200000001ff */
[----:B------:R-:W-:Y:S02]  /*08f0*/  P2R R98, PR, RZ, 0x4 ;  /* 0x00000004ff627803 */ /* 0x000fe40000000000 */
[----:B------:R-:W-:-:S08]  /*0900*/  SHF.L.U32 R2, R2, 0x2, RZ ;  /* 0x0000000202027819 */ /* 0x000fd000000006ff */
.L_x_18731:
[----:B0-234-:R-:W-:Y:S01]  /*0910*/  IMAD R88, R92, UR10, RZ ;  /* 0x0000000a5c587c24 */ /* 0x01dfe2000f8e02ff */
        /* <DEDUP_REMOVED lines=27> */
.L_x_18613:
[----:B-----5:R-:W-:Y:S01]  /*0ad0*/  FADD.FTZ R56, R60, R56 ;  /* 0x000000383c387221 */ /* 0x020fe20000010000 */
[----:B------:R-:W-:Y:S06]  /*0ae0*/  BRA `(.L_x_18614) ;  /* 0x0000000000087947 */ /* 0x000fec0003800000 */
.L_x_18612:
[----:B-----5:R-:W-:-:S04]  /*0af0*/  FADD.FTZ R56, R52, R56 ;  /* 0x0000003834387221 */ /* 0x020fc80000010000 */
[----:B------:R-:W-:-:S07]  /*0b00*/  @P2 FADD.FTZ R56, R60, R56 ;  /* 0x000000383c382221 */ /* 0x000fce0000010000 */
.L_x_18614:
[----:B-----5:R-:W-:-:S07]  /*0b10*/  MOV R64, R56 ;  /* 0x0000003800407202 */ /* 0x020fce0000000f00 */
.L_x_18615:
[----:B------:R-:W-:Y:S05]  /*0b20*/  @P3 BRA `(.L_x_18616) ;  /* 0x00000000001c3947 */ /* 0x000fea0003800000 */
[----:B------:R-:W-:-:S04]  /*0b30*/  ISETP.NE.U32.AND P4, PT, RZ, UR14, PT ;  /* 0x0000000eff007c0c */ /* 0x000fc8000bf85070 */
[----:B------:R-:W-:-:S13]  /*0b40*/  ISETP.NE.AND.EX P4, PT, RZ, UR15, PT, P4 ;  /* 0x0000000fff007c0c */ /* 0x000fda000bf85340 */
[----:B------:R-:W-:Y:S05]  /*0b50*/  @P4 BRA `(.L_x_18617) ;  /* 0x0000000000084947 */ /* 0x000fea0003800000 */
[----:B------:R-:W-:Y:S05]  /*0b60*/  @P0 BRA `(.L_x_18618) ;  /* 0x0000000000140947 */ /* 0x000fea0003800000 */
[----:B------:R-:W-:Y:S05]  /*0b70*/  BRA `(.L_x_18619) ;  /* 0x0000000000147947 */ /* 0x000fea0003800000 */
.L_x_18617:
[----:B-----5:R-:W-:Y:S01]  /*0b80*/  FADD.FTZ R57, R61, R57 ;  /* 0x000000393d397221 */ /* 0x020fe20000010000 */
[----:B------:R-:W-:Y:S06]  /*0b90*/  BRA `(.L_x_18618) ;  /* 0x0000000000087947 */ /* 0x000fec0003800000 */
.L_x_18616:
[----:B-----5:R-:W-:-:S04]  /*0ba0*/  FADD.FTZ R57, R53, R57 ;  /* 0x0000003935397221 */ /* 0x020fc80000010000 */
[----:B------:R-:W-:-:S07]  /*0bb0*/  @P2 FADD.FTZ R57, R61, R57 ;  /* 0x000000393d392221 */ /* 0x000fce0000010000 */
.L_x_18618:
[----:B-----5:R-:W-:-:S07]  /*0bc0*/  MOV R65, R57 ;  /* 0x0000003900417202 */ /* 0x020fce0000000f00 */
.L_x_18619:
[----:B------:R-:W-:Y:S05]  /*0bd0*/  @P3 BRA `(.L_x_18620) ;  /* 0x00000000001c3947 */ /* 0x000fea0003800000 */
[----:B------:R-:W-:-:S04]  /*0be0*/  ISETP.NE.U32.AND P4, PT, RZ, UR14, PT ;  /* 0x0000000eff007c0c */ /* 0x000fc8000bf85070 */
[----:B------:R-:W-:-:S13]  /*0bf0*/  ISETP.NE.AND.EX P4, PT, RZ, UR15, PT, P4 ;  /* 0x0000000fff007c0c */ /* 0x000fda000bf85340 */
[----:B------:R-:W-:Y:S05]  /*0c00*/  @P4 BRA `(.L_x_18621) ;  /* 0x0000000000084947 */ /* 0x000fea0003800000 */
[----:B------:R-:W-:Y:S05]  /*0c10*/  @P0 BRA `(.L_x_18622) ;  /* 0x0000000000140947 */ /* 0x000fea0003800000 */
[----:B------:R-:W-:Y:S05]  /*0c20*/  BRA `(.L_x_18623) ;  /* 0x0000000000147947 */ /* 0x000fea0003800000 */
.L_x_18621:
[----:B-----5:R-:W-:Y:S01]  /*0c30*/  FADD.FTZ R58, R62, R58 ;  /* 0x0000003a3e3a7221 */ /* 0x020fe20000010000 */
[----:B------:R-:W-:Y:S06]  /*0c40*/  BRA `(.L_x_18622) ;  /* 0x0000000000087947 */ /* 0x000fec0003800000 */
.L_x_18620:
[----:B-----5:R-:W-:-:S04]  /*0c50*/  FADD.FTZ R58, R54, R58 ;  /* 0x0000003a363a7221 */ /* 0x020fc80000010000 */
[----:B------:R-:W-:-:S07]  /*0c60*/  @P2 FADD.FTZ R58, R62, R58 ;  /* 0x0000003a3e3a2221 */ /* 0x000fce0000010000 */
.L_x_18622:
[----:B-----5:R-:W-:-:S07]  /*0c70*/  MOV R66, R58 ;  /* 0x0000003a00427202 */ /* 0x020fce0000000f00 */
.L_x_18623:
[----:B------:R-:W-:Y:S05]  /*0c80*/  @P3 BRA `(.L_x_18624) ;  /* 0x00000000001c3947 */ /* 0x000fea0003800000 */
[----:B------:R-:W-:-:S04]  /*0c90*/  ISETP.NE.U32.AND P2, PT, RZ, UR14, PT ;  /* 0x0000000eff007c0c */ /* 0x000fc8000bf45070 */
[----:B------:R-:W-:-:S13]  /*0ca0*/  ISETP.NE.AND.EX P2, PT, RZ, UR15, PT, P2 ;  /* 0x0000000fff007c0c */ /* 0x000fda000bf45320 */
[----:B------:R-:W-:Y:S05]  /*0cb0*/  @P2 BRA `(.L_x_18625) ;  /* 0x0000000000082947 */ /* 0x000fea0003800000 */
[----:B------:R-:W-:Y:S05]  /*0cc0*/  @P0 BRA `(.L_x_18626) ;  /* 0x0000000000140947 */ /* 0x000fea0003800000 */
[----:B------:R-:W-:Y:S05]  /*0cd0*/  BRA `(.L_x_18627) ;  /* 0x0000000000147947 */ /* 0x000fea0003800000 */
.L_x_18625:
[----:B-----5:R-:W-:Y:S01]  /*0ce0*/  FADD.FTZ R59, R63, R59 ;  /* 0x0000003b3f3b7221 */ /* 0x020fe20000010000 */
[----:B------:R-:W-:Y:S06]  /*0cf0*/  BRA `(.L_x_18626) ;  /* 0x0000000000087947 */ /* 0x000fec0003800000 */
.L_x_18624:
[----:B-----5:R-:W-:-:S04]  /*0d00*/  FADD.FTZ R59, R55, R59 ;  /* 0x0000003b373b7221 */ /* 0x020fc80000010000 */
[----:B------:R-:W-:-:S07]  /*0d10*/  @P2 FADD.FTZ R59, R63, R59 ;  /* 0x0000003b3f3b2221 */ /* 0x000fce0000010000 */
.L_x_18626:
[----:B-----5:R-:W-:-:S07]  /*0d20*/  MOV R67, R59 ;  /* 0x0000003b00437202 */ /* 0x020fce0000000f00 */
.L_x_18627:
[----:B------:R-:W1:Y:S01]  /*0d30*/  @P0 LDC.64 R90, c[0x0][0x238] ;  /* 0x00008e00ff5a0b82 */ /* 0x000e620000000a00 */
[C---:B------:R-:W-:Y:S02]  /*0d40*/  IADD3 R88, R96.reuse, 0x80, RZ ;  /* 0x0000008060587810 */ /* 0x040fe40007ffe0ff */
[----:B-1----:R-:W-:-:S04]  /*0d50*/  @P0 LEA R90, P2, R96, R90, 0x4 ;  /* 0x0000005a605a0211 */ /* 0x002fc800078420ff */
[----:B------:R-:W-:-:S05]  /*0d60*/  @P0 LEA.HI.X R91, R96, R91, RZ, 0x4, P2 ;  /* 0x0000005b605b0211 */ /* 0x000fca00010f24ff */
[----:B------:R1:W-:Y:S04]  /*0d70*/  @P0 STG.E.128 desc[UR4][R90.64], R64 ;  /* 0x000000405a000986 */ /* 0x0003e8000c101d04 */
.L_x_18611:
[----:B------:R-:W-:Y:S05]  /*0d80*/  BSYNC B0 ;  /* 0x0000000000007941 */ /* 0x000fea0003800000 */
.L_x_18610:
        /* <DEDUP_REMOVED lines=24> */
.L_x_18631:
[----:B-----5:R-:W-:Y:S01]  /*0f10*/  FADD.FTZ R68, R60, R68 ;  /* 0x000000443c447221 */ /* 0x020fe20000010000 */
[----:B------:R-:W-:Y:S06]  /*0f20*/  BRA `(.L_x_18632) ;  /* 0x0000000000087947 */ /* 0x000fec0003800000 */
.L_x_18630:
[----:B-----5:R-:W-:-:S04]  /*0f30*/  FADD.FTZ R68, R52, R68 ;  /* 0x0000004434447221 */ /* 0x020fc80000010000 */
[----:B------:R-:W-:-:S07]  /*0f40*/  @P2 FADD.FTZ R68, R60, R68 ;  /* 0x000000443c442221 */ /* 0x000fce0000010000 */
.L_x_18632:
[----:B-----5:R-:W-:-:S07]  /*0f50*/  MOV R64, R68 ;  /* 0x0000004400407202 */ /* 0x020fce0000000f00 */
.L_x_18633:
[----:B------:R-:W-:Y:S05]  /*0f60*/  @P3 BRA `(.L_x_18634) ;  /* 0x00000000001c3947 */ /* 0x000fea0003800000 */
[----:B------:R-:W-:-:S04]  /*0f70*/  ISETP.NE.U32.AND P4, PT, RZ, UR14, PT ;  /* 0x0000000eff007c0c */ /* 0x000fc8000bf85070 */
[----:B------:R-:W-:-:S13]  /*0f80*/  ISETP.NE.AND.EX P4, PT, RZ, UR15, PT, P4 ;  /* 0x0000000fff007c0c */ /* 0x000fda000bf85340 */
[----:B------:R-:W-:Y:S05]  /*0f90*/  @P4 BRA `(.L_x_18635) ;  /* 0x0000000000084947 */ /* 0x000fea0003800000 */
[----:B------:R-:W-:Y:S05]  /*0fa0*/  @P0 BRA `(.L_x_18636) ;  /* 0x0000000000140947 */ /* 0x000fea0003800000 */
[----:B------:R-:W-:Y:S05]  /*0fb0*/  BRA `(.L_x_18637) ;  /* 0x0000000000147947 */ /* 0x000fea0003800000 */
.L_x_18635:
[----:B-----5:R-:W-:Y:S01]  /*0fc0*/  FADD.FTZ R69, R61, R69 ;  /* 0x000000453d457221 */ /* 0x020fe20000010000 */
[----:B------:R-:W-:Y:S06]  /*0fd0*/  BRA `(.L_x_18636) ;  /* 0x0000000000087947 */ /* 0x000fec0003800000 */
.L_x_18634:
[----:B-----5:R-:W-:-:S04]  /*0fe0*/  FADD.FTZ R69, R53, R69 ;  /* 0x0000004535457221 */ /* 0x020fc80000010000 */
[----:B------:R-:W-:-:S07]  /*0ff0*/  @P2 FADD.FTZ R69, R61, R69 ;  /* 0x000000453d452221 */ /* 0x000fce0000010000 */
.L_x_18636:
[----:B-----5:R-:W-:-:S07]  /*1000*/  MOV R65, R69 ;  /* 0x0000004500417202 */ /* 0x020fce0000000f00 */
.L_x_18637:
[----:B------:R-:W-:Y:S05]  /*1010*/  @P3 BRA `(.L_x_18638) ;  /* 0x00000000001c3947 */ /* 0x000fea0003800000 */
[----:B------:R-:W-:-:S04]  /*1020*/  ISETP.NE.U32.AND P4, PT, RZ, UR14, PT ;  /* 0x0000000eff007c0c */ /* 0x000fc8000bf85070 */
[----:B------:R-:W-:-:S13]  /*1030*/  ISETP.NE.AND.EX P4, PT, RZ, UR15, PT, P4 ;  /* 0x0000000fff007c0c */ /* 0x000fda000bf85340 */
[----:B------:R-:W-:Y:S05]  /*1040*/  @P4 BRA `(.L_x_18639) ;  /* 0x0000000000084947 */ /* 0x000fea0003800000 */
[----:B------:R-:W-:Y:S05]  /*1050*/  @P0 BRA `(.L_x_18640) ;  /* 0x0000000000140947 */ /* 0x000fea0003800000 */
[----:B------:R-:W-:Y:S05]  /*1060*/  BRA `(.L_x_18641) ;  /* 0x0000000000147947 */ /* 0x000fea0003800000 */
.L_x_18639:
[----:B-----5:R-:W-:Y:S01]  /*1070*/  FADD.FTZ R70, R62, R70 ;  /* 0x000000463e467221 */ /* 0x020fe20000010000 */
[----:B------:R-:W-:Y:S06]  /*1080*/  BRA `(.L_x_18640) ;  /* 0x0000000000087947 */ /* 0x000fec0003800000 */
.L_x_18638:
[----:B-----5:R-:W-:-:S04]  /*1090*/  FADD.FTZ R70, R54, R70 ;  /* 0x0000004636467221 */ /* 0x020fc80000010000 */
[----:B------:R-:W-:-:S07]  /*10a0*/  @P2 FADD.FTZ R70, R62, R70 ;  /* 0x000000463e462221 */ /* 0x000fce0000010000 */
.L_x_18640:
[----:B-----5:R-:W-:-:S07]  /*10b0*/  MOV R66, R70 ;  /* 0x0000004600427202 */ /* 0x020fce0000000f00 */
.L_x_18641:
[----:B------:R-:W-:Y:S05]  /*10c0*/  @P3 BRA `(.L_x_18642) ;  /* 0x00000000001c3947 */ /* 0x000fea0003800000 */
[----:B------:R-:W-:-:S04]  /*10d0*/  ISETP.NE.U32.AND P2, PT, RZ, UR14, PT ;  /* 0x0000000eff007c0c */ /* 0x000fc8000bf45070 */
[----:B------:R-:W-:-:S13]  /*10e0*/  ISETP.NE.AND.EX P2, PT, RZ, UR15, PT, P2 ;  /* 0x0000000fff007c0c */ /* 0x000fda000bf45320 */
[----:B------:R-:W-:Y:S05]  /*10f0*/  @P2 BRA `(.L_x_18643) ;  /* 0x0000000000082947 */ /* 0x000fea0003800000 */
[----:B------:R-:W-:Y:S05]  /*1100*/  @P0 BRA `(.L_x_18644) ;  /* 0x0000000000140947 */ /* 0x000fea0003800000 */
[----:B------:R-:W-:Y:S05]  /*1110*/  BRA `(.L_x_18645) ;  /* 0x0000000000147947 */ /* 0x000fea0003800000 */
.L_x_18643:
[----:B-----5:R-:W-:Y:S01]  /*1120*/  FADD.FTZ R71, R63, R71 ;  /* 0x000000473f477221 */ /* 0x020fe20000010000 */
[----:B------:R-:W-:Y:S06]  /*1130*/  BRA `(.L_x_18644) ;  /* 0x0000000000087947 */ /* 0x000fec0003800000 */
.L_x_18642:
[----:B-----5:R-:W-:-:S04]  /*1140*/  FADD.FTZ R71, R55, R71 ;  /* 0x0000004737477221 */ /* 0x020fc80000010000 */
[----:B------:R-:W-:-:S07]  /*1150*/  @P2 FADD.FTZ R71, R63, R71 ;  /* 0x000000473f472221 */ /* 0x000fce0000010000 */
.L_x_18644:
[----:B-----5:R-:W-:-:S07]  /*1160*/  MOV R67, R71 ;  /* 0x0000004700437202 */ /* 0x020fce0000000f00 */
.L_x_18645:
[----:B------:R-:W1:Y:S02]  /*1170*/  @P0 LDC.64 R90, c[0x0][0x238] ;  /* 0x00008e00ff5a0b82 */ /* 0x000e640000000a00 */
[----:B-1----:R-:W-:-:S04]  /*1180*/  @P0 LEA R90, P2, R88, R90, 0x4 ;  /* 0x0000005a585a0211 */ /* 0x002fc800078420ff */
[C---:B------:R-:W-:Y:S02]  /*1190*/  @P0 LEA.HI.X R91, R88.reuse, R91, RZ, 0x4, P2 ;  /* 0x0000005b585b0211 */ /* 0x040fe400010f24ff */
[----:B------:R-:W-:-:S03]  /*11a0*/  IADD3 R88, R88, 0x80, RZ ;  /* 0x0000008058587810 */ /* 0x000fc60007ffe0ff */
[----:B------:R2:W-:Y:S04]  /*11b0*/  @P0 STG.E.128 desc[UR4][R90.64], R64 ;  /* 0x000000405a000986 */ /* 0x0005e8000c101d04 */
.L_x_18629:
[----:B------:R-:W-:Y:S05]  /*11c0*/  BSYNC B0 ;  /* 0x0000000000007941 */ /* 0x000fea0003800000 */
.L_x_18628:
        /* <DEDUP_REMOVED lines=24> */
.L_x_18649:
[----:B-----5:R-:W-:Y:S01]  /*1350*/  FADD.FTZ R72, R60, R72 ;  /* 0x000000483c487221 */ /* 0x020fe20000010000 */
[----:B------:R-:W-:Y:S06]  /*1360*/  BRA `(.L_x_18650) ;  /* 0x0000000000087947 */ /* 0x000fec0003800000 */
.L_x_18648:
[----:B-----5:R-:W-:-:S04]  /*1370*/  FADD.FTZ R72, R52, R72 ;  /* 0x0000004834487221 */ /* 0x020fc80000010000 */
[----:B------:R-:W-:-:S07]  /*1380*/  @P2 FADD.FTZ R72, R60, R72 ;  /* 0x000000483c482221 */ /* 0x000fce0000010000 */
.L_x_18650:
[----:B-----5:R-:W-:-:S07]  /*1390*/  MOV R64, R72 ;  /* 0x0000004800407202 */ /* 0x020fce0000000f00 */
.L_x_18651:
[----:B------:R-:W-:Y:S05]  /*13a0*/  @P3 BRA `(.L_x_18652) ;  /* 0x00000000001c3947 */ /* 0x000fea0003800000 */
[----:B------:R-:W-:-:S04]  /*13b0*/  ISETP.NE.U32.AND P4, PT, RZ, UR14, PT ;  /* 0x0000000eff007c0c */ /* 0x000fc8000bf85070 */
[----:B------:R-:W-:-:S13]  /*13c0*/  ISETP.NE.AND.EX P4, PT, RZ, UR15, PT, P4 ;  /* 0x0000000fff007c0c */ /* 0x000fda000bf85340 */
[----:B------:R-:W-:Y:S05]  /*13d0*/  @P4 BRA `(.L_x_18653) ;  /* 0x0000000000084947 */ /* 0x000fea0003800000 */
[----:B------:R-:W-:Y:S05]  /*13e0*/  @P0 BRA `(.L_x_18654) ;  /* 0x0000000000140947 */ /* 0x000fea0003800000 */
[----:B------:R-:W-:Y:S05]  /*13f0*/  BRA `(.L_x_18655) ;  /* 0x0000000000147947 */ /* 0x000fea0003800000 */
.L_x_18653:
[----:B-----5:R-:W-:Y:S01]  /*1400*/  FADD.FTZ R73, R61, R73 ;  /* 0x000000493d497221 */ /* 0x020fe20000010000 */
[----:B------:R-:W-:Y:S06]  /*1410*/  BRA `(.L_x_18654) ;  /* 0x0000000000087947 */ /* 0x000fec0003800000 */
.L_x_18652:
[----:B-----5:R-:W-:-:S04]  /*1420*/  FADD.FTZ R73, R53, R73 ;  /* 0x0000004935497221 */ /* 0x020fc80000010000 */
[----:B------:R-:W-:-:S07]  /*1430*/  @P2 FADD.FTZ R73, R61, R73 ;  /* 0x000000493d492221 */ /* 0x000fce0000010000 */
.L_x_18654:
[----:B-----5:R-:W-:-:S07]  /*1440*/  MOV R65, R73 ;  /* 0x0000004900417202 */ /* 0x020fce0000000f00 */
.L_x_18655:
[----:B------:R-:W-:Y:S05]  /*1450*/  @P3 BRA `(.L_x_18656) ;  /* 0x00000000001c3947 */ /* 0x000fea0003800000 */
[----:B------:R-:W-:-:S04]  /*1460*/  ISETP.NE.U32.AND P4, PT, RZ, UR14, PT ;  /* 0x0000000eff007c0c */ /* 0x000fc8000bf85070 */
[----:B------:R-:W-:-:S13]  /*1470*/  ISETP.NE.AND.EX P4, PT, RZ, UR15, PT, P4 ;  /* 0x0000000fff007c0c */ /* 0x000fda000bf85340 */
[----:B------:R-:W-:Y:S05]  /*1480*/  @P4 BRA `(.L_x_18657) ;  /* 0x0000000000084947 */ /* 0x000fea0003800000 */
[----:B------:R-:W-:Y:S05]  /*1490*/  @P0 BRA `(.L_x_18658) ;  /* 0x0000000000140947 */ /* 0x000fea0003800000 */
[----:B------:R-:W-:Y:S05]  /*14a0*/  BRA `(.L_x_18659) ;  /* 0x0000000000147947 */ /* 0x000fea0003800000 */
.L_x_18657:
[----:B-----5:R-:W-:Y:S01]  /*14b0*/  FADD.FTZ R74, R62, R74 ;  /* 0x0000004a3e4a7221 */ /* 0x020fe20000010000 */
[----:B------:R-:W-:Y:S06]  /*14c0*/  BRA `(.L_x_18658) ;  /* 0x0000000000087947 */ /* 0x000fec0003800000 */
.L_x_18656:
[----:B-----5:R-:W-:-:S04]  /*14d0*/  FADD.FTZ R74, R54, R74 ;  /* 0x0000004a364a7221 */ /* 0x020fc80000010000 */
[----:B------:R-:W-:-:S07]  /*14e0*/  @P2 FADD.FTZ R74, R62, R74 ;  /* 0x0000004a3e4a2221 */ /* 0x000fce0000010000 */
.L_x_18658:
[----:B-----5:R-:W-:-:S07]  /*14f0*/  MOV R66, R74 ;  /* 0x0000004a00427202 */ /* 0x020fce0000000f00 */
.L_x_18659:
[----:B------:R-:W-:Y:S05]  /*1500*/  @P3 BRA `(.L_x_18660) ;  /* 0x00000000001c3947 */ /* 0x000fea0003800000 */
[----:B------:R-:W-:-:S04]  /*1510*/  ISETP.NE.U32.AND P2, PT, RZ, UR14, PT ;  /* 0x0000000eff007c0c */ /* 0x000fc8000bf45070 */
[----:B------:R-:W-:-:S13]  /*1520*/  ISETP.NE.AND.EX P2, PT, RZ, UR15, PT, P2 ;  /* 0x0000000fff007c0c */ /* 0x000fda000bf45320 */
[----:B------:R-:W-:Y:S05]  /*1530*/  @P2 BRA `(.L_x_18661) ;  /* 0x0000000000082947 */ /* 0x000fea0003800000 */
[----:B------:R-:W-:Y:S05]  /*1540*/  @P0 BRA `(.L_x_18662) ;  /* 0x0000000000140947 */ /* 0x000fea0003800000 */
[----:B------:R-:W-:Y:S05]  /*1550*/  BRA `(.L_x_18663) ;  /* 0x0000000000147947 */ /* 0x000fea0003800000 */
.L_x_18661:
[----:B-----5:R-:W-:Y:S01]  /*1560*/  FADD.FTZ R75, R63, R75 ;  /* 0x0000004b3f4b7221 */ /* 0x020fe20000010000 */
[----:B------:R-:W-:Y:S06]  /*1570*/  BRA `(.L_x_18662) ;  /* 0x0000000000087947 */ /* 0x000fec0003800000 */
.L_x_18660:
[----:B-----5:R-:W-:-:S04]  /*1580*/  FADD.FTZ R75, R55, R75 ;  /* 0x0000004b374b7221 */ /* 0x020fc80000010000 */
[----:B------:R-:W-:-:S07]  /*1590*/  @P2 FADD.FTZ R75, R63, R75 ;  /* 0x0000004b3f4b2221 */ /* 0x000fce0000010000 */
.L_x_18662:
[----:B-----5:R-:W-:-:S07]  /*15a0*/  MOV R67, R75 ;  /* 0x0000004b00437202 */ /* 0x020fce0000000f00 */
.L_x_18663:
[----:B------:R-:W1:Y:S02]  /*15b0*/  @P0 LDC.64 R90, c[0x0][0x238] ;  /* 0x00008e00ff5a0b82 */ /* 0x000e640000000a00 */
[----:B-1----:R-:W-:-:S04]  /*15c0*/  @P0 LEA R90, P2, R88, R90, 0x4 ;  /* 0x0000005a585a0211 */ /* 0x002fc800078420ff */
[C---:B------:R-:W-:Y:S02]  /*15d0*/  @P0 LEA.HI.X R91, R88.reuse, R91, RZ, 0x4, P2 ;  /* 0x0000005b585b0211 */ /* 0x040fe400010f24ff */
[----:B------:R-:W-:-:S03]  /*15e0*/  IADD3 R88, R88, 0x80, RZ ;  /* 0x0000008058587810 */ /* 0x000fc60007ffe0ff */
[----:B------:R3:W-:Y:S04]  /*15f0*/  @P0 STG.E.128 desc[UR4][R90.64], R64 ;  /* 0x000000405a000986 */ /* 0x0007e8000c101d04 */
.L_x_18647:
[----:B------:R-:W-:Y:S05]  /*1600*/  BSYNC B0 ;  /* 0x0000000000007941 */ /* 0x000fea0003800000 */
.L_x_18646:
        /* <DEDUP_REMOVED lines=24> */
.L_x_18667:
[----:B-----5:R-:W-:Y:S01]  /*1790*/  FADD.FTZ R76, R60, R76 ;  /* 0x0000004c3c4c7221 */ /* 0x020fe20000010000 */
[----:B------:R-:W-:Y:S06]  /*17a0*/  BRA `(.L_x_18668) ;  /* 0x0000000000087947 */ /* 0x000fec0003800000 */
.L_x_18666:
[----:B-----5:R-:W-:-:S04]  /*17b0*/  FADD.FTZ R76, R52, R76 ;  /* 0x0000004c344c7221 */ /* 0x020fc80000010000 */
[----:B------:R-:W-:-:S07]  /*17c0*/  @P2 FADD.FTZ R76, R60, R76 ;  /* 0x0000004c3c4c2221 */ /* 0x000fce0000010000 */
.L_x_18668:
[----:B-----5:R-:W-:-:S07]  /*17d0*/  MOV R64, R76 ;  /* 0x0000004c00407202 */ /* 0x020fce0000000f00 */
.L_x_18669:
[----:B------:R-:W-:Y:S05]  /*17e0*/  @P3 BRA `(.L_x_18670) ;  /* 0x00000000001c3947 */ /* 0x000fea0003800000 */
[----:B------:R-:W-:-:S04]  /*17f0*/  ISETP.NE.U32.AND P4, PT, RZ, UR14, PT ;  /* 0x0000000eff007c0c */ /* 0x000fc8000bf85070 */
[----:B------:R-:W-:-:S13]  /*1800*/  ISETP.NE.AND.EX P4, PT, RZ, UR15, PT, P4 ;  /* 0x0000000fff007c0c */ /* 0x000fda000bf85340 */
[----:B------:R-:W-:Y:S05]  /*1810*/  @P4 BRA `(.L_x_18671) ;  /* 0x0000000000084947 */ /* 0x000fea0003800000 */
[----:B------:R-:W-:Y:S05]  /*1820*/  @P0 BRA `(.L_x_18672) ;  /* 0x0000000000140947 */ /* 0x000fea0003800000 */
[----:B------:R-:W-:Y:S05]  /*1830*/  BRA `(.L_x_18673) ;  /* 0x0000000000147947 */ /* 0x000fea0003800000 */
.L_x_18671:
[----:B-----5:R-:W-:Y:S01]  /*1840*/  FADD.FTZ R77, R61, R77 ;  /* 0x0000004d3d4d7221 */ /* 0x020fe20000010000 */
[----:B------:R-:W-:Y:S06]  /*1850*/  BRA `(.L_x_18672) ;  /* 0x0000000000087947 */ /* 0x000fec0003800000 */
.L_x_18670:
[----:B-----5:R-:W-:-:S04]  /*1860*/  FADD.FTZ R77, R53, R77 ;  /* 0x0000004d354d7221 */ /* 0x020fc80000010000 */
[----:B------:R-:W-:-:S07]  /*1870*/  @P2 FADD.FTZ R77, R61, R77 ;  /* 0x0000004d3d4d2221 */ /* 0x000fce0000010000 */
.L_x_18672:
[----:B-----5:R-:W-:-:S07]  /*1880*/  MOV R65, R77 ;  /* 0x0000004d00417202 */ /* 0x020fce0000000f00 */
.L_x_18673:
[----:B------:R-:W-:Y:S05]  /*1890*/  @P3 BRA `(.L_x_18674) ;  /* 0x00000000001c3947 */ /* 0x000fea0003800000 */
[----:B------:R-:W-:-:S04]  /*18a0*/  ISETP.NE.U32.AND P4, PT, RZ, UR14, PT ;  /* 0x0000000eff007c0c */ /* 0x000fc8000bf85070 */
[----:B------:R-:W-:-:S13]  /*18b0*/  ISETP.NE.AND.EX P4, PT, RZ, UR15, PT, P4 ;  /* 0x0000000fff007c0c */ /* 0x000fda000bf85340 */
[----:B------:R-:W-:Y:S05]  /*18c0*/  @P4 BRA `(.L_x_18675) ;  /* 0x0000000000084947 */ /* 0x000fea0003800000 */
[----:B------:R-:W-:Y:S05]  /*18d0*/  @P0 BRA `(.L_x_18676) ;  /* 0x0000000000140947 */ /* 0x000fea0003800000 */
[----:B------:R-:W-:Y:S05]  /*18e0*/  BRA `(.L_x_18677) ;  /* 0x0000000000147947 */ /* 0x000fea0003800000 */
.L_x_18675:
[----:B-----5:R-:W-:Y:S01]  /*18f0*/  FADD.FTZ R78, R62, R78 ;  /* 0x0000004e3e4e7221 */ /* 0x020fe20000010000 */
[----:B------:R-:W-:Y:S06]  /*1900*/  BRA `(.L_x_18676) ;  /* 0x0000000000087947 */ /* 0x000fec0003800000 */
.L_x_18674:
[----:B-----5:R-:W-:-:S04]  /*1910*/  FADD.FTZ R78, R54, R78 ;  /* 0x0000004e364e7221 */ /* 0x020fc80000010000 */
[----:B------:R-:W-:-:S07]  /*1920*/  @P2 FADD.FTZ R78, R62, R78 ;  /* 0x0000004e3e4e2221 */ /* 0x000fce0000010000 */
.L_x_18676:
[----:B-----5:R-:W-:-:S07]  /*1930*/  MOV R66, R78 ;  /* 0x0000004e00427202 */ /* 0x020fce0000000f00 */
.L_x_18677:
[----:B------:R-:W-:Y:S05]  /*1940*/  @P3 BRA `(.L_x_18678) ;  /* 0x00000000001c3947 */ /* 0x000fea0003800000 */
[----:B------:R-:W-:-:S04]  /*1950*/  ISETP.NE.U32.AND P2, PT, RZ, UR14, PT ;  /* 0x0000000eff007c0c */ /* 0x000fc8000bf45070 */
[----:B------:R-:W-:-:S13]  /*1960*/  ISETP.NE.AND.EX P2, PT, RZ, UR15, PT, P2 ;  /* 0x0000000fff007c0c */ /* 0x000fda000bf45320 */
[----:B------:R-:W-:Y:S05]  /*1970*/  @P2 BRA `(.L_x_18679) ;  /* 0x0000000000082947 */ /* 0x000fea0003800000 */
[----:B------:R-:W-:Y:S05]  /*1980*/  @P0 BRA `(.L_x_18680) ;  /* 0x0000000000140947 */ /* 0x000fea0003800000 */
[----:B------:R-:W-:Y:S05]  /*1990*/  BRA `(.L_x_18681) ;  /* 0x0000000000147947 */ /* 0x000fea0003800000 */
.L_x_18679:
[----:B-----5:R-:W-:Y:S01]  /*19a0*/  FADD.FTZ R79, R63, R79 ;  /* 0x0000004f3f4f7221 */ /* 0x020fe20000010000 */
[----:B------:R-:W-:Y:S06]  /*19b0*/  BRA `(.L_x_18680) ;  /* 0x0000000000087947 */ /* 0x000fec0003800000 */
.L_x_18678:
[----:B-----5:R-:W-:-:S04]  /*19c0*/  FADD.FTZ R79, R55, R79 ;  /* 0x0000004f374f7221 */ /* 0x020fc80000010000 */
[----:B------:R-:W-:-:S07]  /*19d0*/  @P2 FADD.FTZ R79, R63, R79 ;  /* 0x0000004f3f4f2221 */ /* 0x000fce0000010000 */
.L_x_18680:
[----:B-----5:R-:W-:-:S07]  /*19e0*/  MOV R67, R79 ;  /* 0x0000004f00437202 */ /* 0x020fce0000000f00 */
.L_x_18681:
[----:B------:R-:W1:Y:S02]  /*19f0*/  @P0 LDC.64 R90, c[0x0][0x238] ;  /* 0x00008e00ff5a0b82 */ /* 0x000e640000000a00 */
[----:B-1----:R-:W-:-:S04]  /*1a00*/  @P0 LEA R90, P2, R88, R90, 0x4 ;  /* 0x0000005a585a0211 */ /* 0x002fc800078420ff */
[C---:B------:R-:W-:Y:S02]  /*1a10*/  @P0 LEA.HI.X R91, R88.reuse, R91, RZ, 0x4, P2 ;  /* 0x0000005b585b0211 */ /* 0x040fe400010f24ff */
[----:B------:R-:W-:-:S03]  /*1a20*/  IADD3 R88, R88, 0x80, RZ ;  /* 0x0000008058587810 */ /* 0x000fc60007ffe0ff */
[----:B------:R4:W-:Y:S04]  /*1a30*/  @P0 STG.E.128 desc[UR4][R90.64], R64 ;  /* 0x000000405a000986 */ /* 0x0009e8000c101d04 */
.L_x_18665:
[----:B------:R-:W-:Y:S05]  /*1a40*/  BSYNC B0 ;  /* 0x0000000000007941 */ /* 0x000fea0003800000 */
.L_x_18664:
        /* <DEDUP_REMOVED lines=24> */
.L_x_18685:
[----:B-----5:R-:W-:Y:S01]  /*1bd0*/  FADD.FTZ R80, R60, R80 ;  /* 0x000000503c507221 */ /* 0x020fe20000010000 */
[----:B------:R-:W-:Y:S06]  /*1be0*/  BRA `(.L_x_18686) ;  /* 0x0000000000087947 */ /* 0x000fec0003800000 */
.L_x_18684:
[----:B-----5:R-:W-:-:S04]  /*1bf0*/  FADD.FTZ R80, R52, R80 ;  /* 0x0000005034507221 */ /* 0x020fc80000010000 */
[----:B------:R-:W-:-:S07]  /*1c00*/  @P2 FADD.FTZ R80, R60, R80 ;  /* 0x000000503c502221 */ /* 0x000fce0000010000 */
.L_x_18686:
[----:B-----5:R-:W-:-:S07]  /*1c10*/  MOV R64, R80 ;  /* 0x0000005000407202 */ /* 0x020fce0000000f00 */
.L_x_18687:
[----:B------:R-:W-:Y:S05]  /*1c20*/  @P3 BRA `(.L_x_18688) ;  /* 0x00000000001c3947 */ /* 0x000fea0003800000 */
[----:B------:R-:W-:-:S04]  /*1c30*/  ISETP.NE.U32.AND P4, PT, RZ, UR14, PT ;  /* 0x0000000eff007c0c */ /* 0x000fc8000bf85070 */
[----:B------:R-:W-:-:S13]  /*1c40*/  ISETP.NE.AND.EX P4, PT, RZ, UR15, PT, P4 ;  /* 0x0000000fff007c0c */ /* 0x000fda000bf85340 */
[----:B------:R-:W-:Y:S05]  /*1c50*/  @P4 BRA `(.L_x_18689) ;  /* 0x0000000000084947 */ /* 0x000fea0003800000 */
[----:B------:R-:W-:Y:S05]  /*1c60*/  @P0 BRA `(.L_x_18690) ;  /* 0x0000000000140947 */ /* 0x000fea0003800000 */
[----:B------:R-:W-:Y:S05]  /*1c70*/  BRA `(.L_x_18691) ;  /* 0x0000000000147947 */ /* 0x000fea0003800000 */
.L_x_18689:
[----:B-----5:R-:W-:Y:S01]  /*1c80*/  FADD.FTZ R81, R61, R81 ;  /* 0x000000513d517221 */ /* 0x020fe20000010000 */
[----:B------:R-:W-:Y:S06]  /*1c90*/  BRA `(.L_x_18690) ;  /* 0x0000000000087947 */ /* 0x000fec0003800000 */
.L_x_18688:
[----:B-----5:R-:W-:-:S04]  /*1ca0*/  FADD.FTZ R81, R53, R81 ;  /* 0x0000005135517221 */ /* 0x020fc80000010000 */
[----:B------:R-:W-:-:S07]  /*1cb0*/  @P2 FADD.FTZ R81, R61, R81 ;  /* 0x000000513d512221 */ /* 0x000fce0000010000 */
.L_x_18690:
[----:B-----5:R-:W-:-:S07]  /*1cc0*/  MOV R65, R81 ;  /* 0x0000005100417202 */ /* 0x020fce0000000f00 */
.L_x_18691:
[----:B------:R-:W-:Y:S05]  /*1cd0*/  @P3 BRA `(.L_x_18692) ;  /* 0x00000000001c3947 */ /* 0x000fea0003800000 */
[----:B------:R-:W-:-:S04]  /*1ce0*/  ISETP.NE.U32.AND P4, PT, RZ, UR14, PT ;  /* 0x0000000eff007c0c */ /* 0x000fc8000bf85070 */
[----:B------:R-:W-:-:S13]  /*1cf0*/  ISETP.NE.AND.EX P4, PT, RZ, UR15, PT, P4 ;  /* 0x0000000fff007c0c */ /* 0x000fda000bf85340 */
[----:B------:R-:W-:Y:S05]  /*1d00*/  @P4 BRA `(.L_x_18693) ;  /* 0x0000000000084947 */ /* 0x000fea0003800000 */
[----:B------:R-:W-:Y:S05]  /*1d10*/  @P0 BRA `(.L_x_18694) ;  /* 0x0000000000140947 */ /* 0x000fea0003800000 */
[----:B------:R-:W-:Y:S05]  /*1d20*/  BRA `(.L_x_18695) ;  /* 0x0000000000147947 */ /* 0x000fea0003800000 */
.L_x_18693:
[----:B-----5:R-:W-:Y:S01]  /*1d30*/  FADD.FTZ R82, R62, R82 ;  /* 0x000000523e527221 */ /* 0x020fe20000010000 */
[----:B------:R-:W-:Y:S06]  /*1d40*/  BRA `(.L_x_18694) ;  /* 0x0000000000087947 */ /* 0x000fec0003800000 */
.L_x_18692:
[----:B-----5:R-:W-:-:S04]  /*1d50*/  FADD.FTZ R82, R54, R82 ;  /* 0x0000005236527221 */ /* 0x020fc80000010000 */
[----:B------:R-:W-:-:S07]  /*1d60*/  @P2 FADD.FTZ R82, R62, R82 ;  /* 0x000000523e522221 */ /* 0x000fce0000010000 */
.L_x_18694:
[----:B-----5:R-:W-:-:S07]  /*1d70*/  MOV R66, R82 ;  /* 0x0000005200427202 */ /* 0x020fce0000000f00 */
.L_x_18695:
[----:B------:R-:W-:Y:S05]  /*1d80*/  @P3 BRA `(.L_x_18696) ;  /* 0x00000000001c3947 */ /* 0x000fea0003800000 */
[----:B------:R-:W-:-:S04]  /*1d90*/  ISETP.NE.U32.AND P2, PT, RZ, UR14, PT ;  /* 0x0000000eff007c0c */ /* 0x000fc8000bf45070 */
[----:B------:R-:W-:-:S13]  /*1da0*/  ISETP.NE.AND.EX P2, PT, RZ, UR15, PT, P2 ;  /* 0x0000000fff007c0c */ /* 0x000fda000bf45320 */
[----:B------:R-:W-:Y:S05]  /*1db0*/  @P2 BRA `(.L_x_18697) ;  /* 0x0000000000082947 */ /* 0x000fea0003800000 */
[----:B------:R-:W-:Y:S05]  /*1dc0*/  @P0 BRA `(.L_x_18698) ;  /* 0x0000000000140947 */ /* 0x000fea0003800000 */
[----:B------:R-:W-:Y:S05]  /*1dd0*/  BRA `(.L_x_18699) ;  /* 0x0000000000147947 */ /* 0x000fea0003800000 */
.L_x_18697:
[----:B-----5:R-:W-:Y:S01]  /*1de0*/  FADD.FTZ R83, R63, R83 ;  /* 0x000000533f537221 */ /* 0x020fe20000010000 */
[----:B------:R-:W-:Y:S06]  /*1df0*/  BRA `(.L_x_18698) ;  /* 0x0000000000087947 */ /* 0x000fec0003800000 */
.L_x_18696:
[----:B-----5:R-:W-:-:S04]  /*1e00*/  FADD.FTZ R83, R55, R83 ;  /* 0x0000005337537221 */ /* 0x020fc80000010000 */
[----:B------:R-:W-:-:S07]  /*1e10*/  @P2 FADD.FTZ R83, R63, R83 ;  /* 0x000000533f532221 */ /* 0x000fce0000010000 */
.L_x_18698:
[----:B-----5:R-:W-:-:S07]  /*1e20*/  MOV R67, R83 ;  /* 0x0000005300437202 */ /* 0x020fce0000000f00 */
.L_x_18699:
[----:B------:R-:W0:Y:S02]  /*1e30*/  @P0 LDC.64 R90, c[0x0][0x238] ;  /* 0x00008e00ff5a0b82 */ /* 0x000e240000000a00 */
[----:B0-----:R-:W-:-:S04]  /*1e40*/  @P0 LEA R90, P2, R88, R90, 0x4 ;  /* 0x0000005a585a0211 */ /* 0x001fc800078420ff */
[C---:B------:R-:W-:Y:S02]  /*1e50*/  @P0 LEA.HI.X R91, R88.reuse, R91, RZ, 0x4, P2 ;  /* 0x0000005b585b0211 */ /* 0x040fe400010f24ff */
[----:B------:R-:W-:-:S03]  /*1e60*/  IADD3 R88, R88, 0x80, RZ ;  /* 0x0000008058587810 */ /* 0x000fc60007ffe0ff */
[----:B------:R0:W-:Y:S04]  /*1e70*/  @P0 STG.E.128 desc[UR4][R90.64], R64 ;  /* 0x000000405a000986 */ /* 0x0001e8000c101d04 */
.L_x_18683:
[----:B------:R-:W-:Y:S05]  /*1e80*/  BSYNC B0 ;  /* 0x0000000000007941 */ /* 0x000fea0003800000 */
.L_x_18682:
        /* <DEDUP_REMOVED lines=24> */
.L_x_18703:
[----:B-----5:R-:W-:Y:S01]  /*2010*/  FADD.FTZ R84, R60, R84 ;  /* 0x000000543c547221 */ /* 0x020fe20000010000 */
[----:B------:R-:W-:Y:S06]  /*2020*/  BRA `(.L_x_18704) ;  /* 0x0000000000087947 */ /* 0x000fec0003800000 */
.L_x_18702:
[----:B-----5:R-:W-:-:S04]  /*2030*/  FADD.FTZ R84, R52, R84 ;  /* 0x0000005434547221 */ /* 0x020fc80000010000 */
[----:B------:R-:W-:-:S07]  /*2040*/  @P2 FADD.FTZ R84, R60, R84 ;  /* 0x000000543c542221 */ /* 0x000fce0000010000 */
.L_x_18704:
[----:B-----5:R-:W-:-:S07]  /*2050*/  MOV R64, R84 ;  /* 0x0000005400407202 */ /* 0x020fce0000000f00 */
.L_x_18705:
[----:B------:R-:W-:Y:S05]  /*2060*/  @P3 BRA `(.L_x_18706) ;  /* 0x00000000001c3947 */ /* 0x000fea0003800000 */
[----:B------:R-:W-:-:S04]  /*2070*/  ISETP.NE.U32.AND P4, PT, RZ, UR14, PT ;  /* 0x0000000eff007c0c */ /* 0x000fc8000bf85070 */
[----:B------:R-:W-:-:S13]  /*2080*/  ISETP.NE.AND.EX P4, PT, RZ, UR15, PT, P4 ;  /* 0x0000000fff007c0c */ /* 0x000fda000bf85340 */
[----:B------:R-:W-:Y:S05]  /*2090*/  @P4 BRA `(.L_x_18707) ;  /* 0x0000000000084947 */ /* 0x000fea0003800000 */
[----:B------:R-:W-:Y:S05]  /*20a0*/  @P0 BRA `(.L_x_18708) ;  /* 0x0000000000140947 */ /* 0x000fea0003800000 */
[----:B------:R-:W-:Y:S05]  /*20b0*/  BRA `(.L_x_18709) ;  /* 0x0000000000147947 */ /* 0x000fea0003800000 */
.L_x_18707:
[----:B-----5:R-:W-:Y:S01]  /*20c0*/  FADD.FTZ R85, R61, R85 ;  /* 0x000000553d557221 */ /* 0x020fe20000010000 */
[----:B------:R-:W-:Y:S06]  /*20d0*/  BRA `(.L_x_18708) ;  /* 0x0000000000087947 */ /* 0x000fec0003800000 */
.L_x_18706:
[----:B-----5:R-:W-:-:S04]  /*20e0*/  FADD.FTZ R85, R53, R85 ;  /* 0x0000005535557221 */ /* 0x020fc80000010000 */
[----:B------:R-:W-:-:S07]  /*20f0*/  @P2 FADD.FTZ R85, R61, R85 ;  /* 0x000000553d552221 */ /* 0x000fce0000010000 */
.L_x_18708:
[----:B-----5:R-:W-:-:S07]  /*2100*/  MOV R65, R85 ;  /* 0x0000005500417202 */ /* 0x020fce0000000f00 */
.L_x_18709:
[----:B------:R-:W-:Y:S05]  /*2110*/  @P3 BRA `(.L_x_18710) ;  /* 0x00000000001c3947 */ /* 0x000fea0003800000 */
[----:B------:R-:W-:-:S04]  /*2120*/  ISETP.NE.U32.AND P4, PT, RZ, UR14, PT ;  /* 0x0000000eff007c0c */ /* 0x000fc8000bf85070 */
[----:B------:R-:W-:-:S13]  /*2130*/  ISETP.NE.AND.EX P4, PT, RZ, UR15, PT, P4 ;  /* 0x0000000fff007c0c */ /* 0x000fda000bf85340 */
[----:B------:R-:W-:Y:S05]  /*2140*/  @P4 BRA `(.L_x_18711) ;  /* 0x0000000000084947 */ /* 0x000fea0003800000 */
[----:B------:R-:W-:Y:S05]  /*2150*/  @P0 BRA `(.L_x_18712) ;  /* 0x0000000000140947 */ /* 0x000fea0003800000 */
[----:B------:R-:W-:Y:S05]  /*2160*/  BRA `(.L_x_18713) ;  /* 0x0000000000147947 */ /* 0x000fea0003800000 */
.L_x_18711:
[----:B-----5:R-:W-:Y:S01]  /*2170*/  FADD.FTZ R86, R62, R86 ;  /* 0x000000563e567221 */ /* 0x020fe20000010000 */
[----:B------:R-:W-:Y:S06]  /*2180*/  BRA `(.L_x_18712) ;  /* 0x0000000000087947 */ /* 0x000fec0003800000 */
.L_x_18710:
[----:B-----5:R-:W-:-:S04]  /*2190*/  FADD.FTZ R86, R54, R86 ;  /* 0x0000005636567221 */ /* 0x020fc80000010000 */
[----:B------:R-:W-:-:S07]  /*21a0*/  @P2 FADD.FTZ R86, R62, R86 ;  /* 0x000000563e562221 */ /* 0x000fce0000010000 */
.L_x_18712:
[----:B-----5:R-:W-:-:S07]  /*21b0*/  MOV R66, R86 ;  /* 0x0000005600427202 */ /* 0x020fce0000000f00 */
.L_x_18713:
[----:B------:R-:W-:Y:S05]  /*21c0*/  @P3 BRA `(.L_x_18714) ;  /* 0x00000000001c3947 */ /* 0x000fea0003800000 */
[----:B------:R-:W-:-:S04]  /*21d0*/  ISETP.NE.U32.AND P2, PT, RZ, UR14, PT ;  /* 0x0000000eff007c0c */ /* 0x000fc8000bf45070 */
[----:B------:R-:W-:-:S13]  /*21e0*/  ISETP.NE.AND.EX P2, PT, RZ, UR15, PT, P2 ;  /* 0x0000000fff007c0c */ /* 0x000fda000bf45320 */
[----:B------:R-:W-:Y:S05]  /*21f0*/  @P2 BRA `(.L_x_18715) ;  /* 0x0000000000082947 */ /* 0x000fea0003800000 */
[----:B------:R-:W-:Y:S05]  /*2200*/  @P0 BRA `(.L_x_18716) ;  /* 0x0000000000140947 */ /* 0x000fea0003800000 */
[----:B------:R-:W-:Y:S05]  /*2210*/  BRA `(.L_x_18717) ;  /* 0x0000000000147947 */ /* 0x000fea0003800000 */
.L_x_18715:
[----:B-----5:R-:W-:Y:S01]  /*2220*/  FADD.FTZ R87, R63, R87 ;  /* 0x000000573f577221 */ /* 0x020fe20000010000 */
[----:B------:R-:W-:Y:S06]  /*2230*/  BRA `(.L_x_18716) ;  /* 0x0000000000087947 */ /* 0x000fec0003800000 */
.L_x_18714:
[----:B-----5:R-:W-:-:S04]  /*2240*/  FADD.FTZ R87, R55, R87 ;  /* 0x0000005737577221 */ /* 0x020fc80000010000 */
[----:B------:R-:W-:-:S07]  /*2250*/  @P2 FADD.FTZ R87, R63, R87 ;  /* 0x000000573f572221 */ /* 0x000fce0000010000 */
.L_x_18716:
[----:B-----5:R-:W-:-:S07]  /*2260*/  MOV R67, R87 ;  /* 0x0000005700437202 */ /* 0x020fce0000000f00 */
.L_x_18717:
[----:B------:R-:W0:Y:S02]  /*2270*/  @P0 LDC.64 R90, c[0x0][0x238] ;  /* 0x00008e00ff5a0b82 */ /* 0x000e240000000a00 */
[----:B0-----:R-:W-:-:S04]  /*2280*/  @P0 LEA R90, P2, R88, R90, 0x4 ;  /* 0x0000005a585a0211 */ /* 0x001fc800078420ff */
[----:B------:R-:W-:-:S05]  /*2290*/  @P0 LEA.HI.X R91, R88, R91, RZ, 0x4, P2 ;  /* 0x0000005b585b0211 */ /* 0x000fca00010f24ff */
[----:B------:R0:W-:Y:S04]  /*22a0*/  @P0 STG.E.128 desc[UR4][R90.64], R64 ;  /* 0x000000405a000986 */ /* 0x0001e8000c101d04 */
.L_x_18701:
[----:B------:R-:W-:Y:S05]  /*22b0*/  BSYNC B0 ;  /* 0x0000000000007941 */ /* 0x000fea0003800000 */
.L_x_18700:
        /* <DEDUP_REMOVED lines=8> */
[----:B------:R-:W-:Y:S02]  /*2340*/  LOP3.LUT P6, RZ, R95, 0x1f, RZ, 0xc0, !PT ;  /* 0x0000001f5fff7812 */ /* 0x000fe400078cc0ff */
[----:B------:R-:W-:Y:S01]  /*2350*/  P2R R99, PR, RZ, 0x20 ;  /* 0x00000020ff637803 */ /* 0x000fe20000000000 */
[----:B------:R-:W-:-:S05]  /*2360*/  FADD.FTZ R88, R59, R88 ;  /* 0x000000583b587221 */ /* 0x000fca0000010000 */
[----:B01234-:R-:W-:-:S05]  /*2370*/  FSEL R91, R88, RZ, P1 ;  /* 0x000000ff585b7208 */ /* 0x01ffca0000800000 */
        /* <DEDUP_REMOVED lines=17> */
[----:B------:R-:W-:-:S03]  /*2490*/  SHF.R.U32.HI R89, RZ, 0x5, R95 ;  /* 0x00000005ff597819 */ /* 0x000fc6000001165f */
[----:B------:R-:W-:Y:S01]  /*24a0*/  @P4 FADD.FTZ R91, R83, R88 ;  /* 0x00000058535b4221 */ /* 0x000fe20000010000 */
[----:B------:R-:W-:-:S03]  /*24b0*/  LOP3.LUT R90, R89, 0x7fffffc, RZ, 0xc0, !PT ;  /* 0x07fffffc595a7812 */ /* 0x000fc600078ec0ff */
[----:B------:R-:W-:Y:S01]  /*24c0*/  FADD.FTZ R88, R84, R91 ;  /* 0x0000005b54587221 */ /* 0x000fe20000010000 */
[----:B------:R-:W-:Y:S02]  /*24d0*/  @!P5 IADD3 R90, R90, 0x4, RZ ;  /* 0x000000045a5ad810 */ /* 0x000fe40007ffe0ff */
[----:B------:R-:W-:Y:S01]  /*24e0*/  ISETP.GT.U32.AND P5, PT, R94, 0x2ff, PT ;  /* 0x000002ff5e00780c */ /* 0x000fe20003fa4070 */
[----:B------:R-:W-:-:S04]  /*24f0*/  FADD.FTZ R97, R85, R88 ;  /* 0x0000005855617221 */ /* 0x000fc80000010000 */
[----:B------:R-:W-:-:S08]  /*2500*/  FADD.FTZ R0, R86, R97 ;  /* 0x0000006156007221 */ /* 0x000fd00000010000 */
        /* <DEDUP_REMOVED lines=73> */
.L_x_18742:
[----:B------:R-:W-:Y:S01]  /*29a0*/  LOP3.LUT P2, RZ, R95, 0x1f, RZ, 0xc0, !PT ;  /* 0x0000001f5fff7812 */ /* 0x000fe2000784c0ff */
[----:B------:R-:W-:Y:S05]  /*29b0*/  WARPSYNC.ALL ;  /* 0x0000000000007948 */ /* 0x000fea0003800000 */
[----:B------:R-:W-:Y:S01]  /*29c0*/  LOP3.LUT R0, R89, 0x3, RZ, 0xc0, !PT ;  /* 0x0000000359007812 */ /* 0x000fe200078ec0ff */
[----:B-1----:R-:W-:Y:S01]  /*29d0*/  FADD.FTZ R89, R102, R101 ;  /* 0x0000006566597221 */ /* 0x002fe20000010000 */
        /* <DEDUP_REMOVED lines=14> */
[----:B------:R-:W-:Y:S02]  /*2ac0*/  @!P2 MOV R91, R2 ;  /* 0x00000002005ba202 */ /* 0x000fe40000000f00 */
[----:B------:R-:W-:Y:S02]  /*2ad0*/  BSSY B0, `(.L_x_18719) ;  /* 0x0000047000007945 */ /* 0x000fe40003800000 */
[----:B------:R-:W-:Y:S01]  /*2ae0*/  I2FP.F32.S32 R105, R91 ;  /* 0x0000005b00697245 */ /* 0x000fe20000201400 */
[----:B------:R-:W0:Y:S01]  /*2af0*/  SHFL.DOWN PT, R100, R91, 0x2, 0x1f ;  /* 0x08401f005b647f89 */ /* 0x000e2200000e0000 */
[----:B-1----:R-:W-:Y:S02]  /*2b00*/  @!P2 LEA R97, R89, R88, 0x18 ;  /* 0x000000585961a211 */ /* 0x002fe400078ec0ff */
[----:B------:R-:W-:Y:S02]  /*2b10*/  CS2R R88, SRZ ;  /* 0x0000000000587805 */ /* 0x000fe4000001ff00 */
[----:B------:R-:W-:-:S02]  /*2b20*/  @!P2 LEA R97, R90, R97, 0x3 ;  /* 0x000000615a61a211 */ /* 0x000fc400078e18ff */
[----:B0-----:R-:W-:Y:S02]  /*2b30*/  IADD3 R102, R100, R91, RZ ;  /* 0x0000005b64667210 */ /* 0x001fe40007ffe0ff */
[----:B------:R-:W-:Y:S01]  /*2b40*/  I2FP.F32.S32 R104, R100 ;  /* 0x0000006400687245 */ /* 0x000fe20000201400 */
[----:B------:R-:W-:Y:S01]  /*2b50*/  @!P2 LDS.64 R88, [R97] ;  /* 0x000000006158a984 */ /* 0x000fe20000000a00 */
[----:B------:R-:W-:Y:S02]  /*2b60*/  I2FP.F32.S32 R90, R102 ;  /* 0x00000066005a7245 */ /* 0x000fe40000201400 */
[----:B------:R-:W-:Y:S01]  /*2b70*/  LOP3.LUT P2, RZ, R0, 0x1f, R95, 0xf8, !PT ;  /* 0x0000001f00ff7812 */ /* 0x000fe2000784f85f */
[----:B------:R-:W0:Y:S01]  /*2b80*/  SHFL.DOWN PT, R107, R102, 0x1, 0x1f ;  /* 0x08201f00666b7f89 */ /* 0x000e2200000e0000 */
[----:B------:R-:W1:Y:S01]  /*2b90*/  MUFU.RCP R103, R90 ;  /* 0x0000005a00677308 */ /* 0x000e620000001000 */
[-C--:B0-----:R-:W-:Y:S02]  /*2ba0*/  IADD3 R97, R102, R107.reuse, RZ ;  /* 0x0000006b66617210 */ /* 0x081fe40007ffe0ff */
[----:B------:R-:W-:Y:S01]  /*2bb0*/  I2FP.F32.S32 R107, R107 ;  /* 0x0000006b006b7245 */ /* 0x000fe20000201400 */
[----:B------:R-:W0:Y:S01]  /*2bc0*/  LDC R102, c[0x0][0x2d8] ;  /* 0x0000b600ff667b82 */ /* 0x000e220000000800 */
[----:B------:R-:W-:-:S06]  /*2bd0*/  I2FP.F32.S32 R97, R97 ;  /* 0x0000006100617245 */ /* 0x000fcc0000201400 */
[----:B------:R-:W2:Y:S01]  /*2be0*/  MUFU.RCP R97, R97 ;  /* 0x0000006100617308 */ /* 0x000ea20000001000 */
[----:B------:R-:W3:Y:S04]  /*2bf0*/  SHFL.DOWN PT, R101, R88, 0x2, 0x1f ;  /* 0x08401f0058657f89 */ /* 0x000ee800000e0000 */
[----:B------:R-:W4:Y:S01]  /*2c00*/  SHFL.DOWN PT, R100, R89, 0x2, 0x1f ;  /* 0x08401f0059647f89 */ /* 0x000f2200000e0000 */
[----:B---3--:R-:W-:-:S04]  /*2c10*/  FMUL.FTZ R106, R101, R104 ;  /* 0x00000068656a7220 */ /* 0x008fc80000410000 */
[----:B------:R-:W-:Y:S01]  /*2c20*/  FFMA.FTZ R106, R105, R88, R106 ;  /* 0x00000058696a7223 */ /* 0x000fe2000001006a */
[----:B------:R-:W-:Y:S01]  /*2c30*/  FADD.FTZ R88, -R101, R88 ;  /* 0x0000005865587221 */ /* 0x000fe20000010100 */
[----:B----4-:R-:W-:Y:S02]  /*2c40*/  FADD.FTZ R100, R100, R89 ;  /* 0x0000005964647221 */ /* 0x010fe40000010000 */
[----:B-1----:R-:W-:Y:S01]  /*2c50*/  FMUL.FTZ R91, R103, R106 ;  /* 0x0000006a675b7220 */ /* 0x002fe20000410000 */
[----:B------:R-:W-:-:S04]  /*2c60*/  FMUL.FTZ R88, R88, R88 ;  /* 0x0000005858587220 */ /* 0x000fc80000410000 */
[----:B------:R-:W1:Y:S01]  /*2c70*/  SHFL.DOWN PT, R106, R91, 0x1, 0x1f ;  /* 0x08201f005b6a7f89 */ /* 0x000e6200000e0000 */
[----:B------:R-:W-:-:S04]  /*2c80*/  FMUL.FTZ R88, R88, R105 ;  /* 0x0000006958587220 */ /* 0x000fc80000410000 */
[----:B------:R-:W-:-:S04]  /*2c90*/  FMUL.FTZ R88, R88, R104 ;  /* 0x0000006858587220 */ /* 0x000fc80000410000 */
[----:B------:R-:W-:-:S05]  /*2ca0*/  FFMA.FTZ R88, R103, R88, R100 ;  /* 0x0000005867587223 */ /* 0x000fca0000010064 */
[----:B------:R-:W3:Y:S01]  /*2cb0*/  SHFL.DOWN PT, R89, R88, 0x1, 0x1f ;  /* 0x08201f0058597f89 */ /* 0x000ee200000e0000 */
[----:B-1----:R-:W-:-:S04]  /*2cc0*/  FMUL.FTZ R101, R106, R107 ;  /* 0x0000006b6a657220 */ /* 0x002fc80000410000 */
[----:B------:R-:W-:Y:S01]  /*2cd0*/  FFMA.FTZ R100, R90, R91, R101 ;  /* 0x0000005b5a647223 */ /* 0x000fe20000010065 */
[----:B------:R-:W-:-:S03]  /*2ce0*/  FADD.FTZ R91, R91, -R106 ;  /* 0x8000006a5b5b7221 */ /* 0x000fc60000010000 */
[----:B--2---:R-:W-:Y:S01]  /*2cf0*/  FMUL.FTZ R100, R97, R100 ;  /* 0x0000006461647220 */ /* 0x004fe20000410000 */
[----:B------:R-:W-:-:S04]  /*2d00*/  FMUL.FTZ R91, R91, R91 ;  /* 0x0000005b5b5b7220 */ /* 0x000fc80000410000 */
[----:B------:R-:W-:Y:S01]  /*2d10*/  FMUL.FTZ R91, R90, R91 ;  /* 0x0000005b5a5b7220 */ /* 0x000fe20000410000 */
[----:B---3--:R-:W-:Y:S01]  /*2d20*/  FADD.FTZ R90, R88, R89 ;  /* 0x00000059585a7221 */ /* 0x008fe20000010000 */
[----:B------:R-:W1:Y:S01]  /*2d30*/  SHFL.IDX PT, R103, R100, RZ, 0x1f ;  /* 0x00001fff64677589 */ /* 0x000e6200000e0000 */
[----:B------:R-:W2:Y:S01]  /*2d40*/  @!P2 LDC.64 R88, c[0x0][0x250] ;  /* 0x00009400ff58ab82 */ /* 0x000ea20000000a00 */
[----:B------:R-:W-:-:S04]  /*2d50*/  FMUL.FTZ R91, R91, R107 ;  /* 0x0000006b5b5b7220 */ /* 0x000fc80000410000 */
[----:B------:R-:W-:-:S03]  /*2d60*/  FFMA.FTZ R97, R97, R91, R90 ;  /* 0x0000005b61617223 */ /* 0x000fc6000001005a */
[----:B------:R-:W3:Y:S03]  /*2d70*/  @!P2 LDC.64 R90, c[0x0][0x258] ;  /* 0x00009600ff5aab82 */ /* 0x000ee60000000a00 */
[----:B------:R-:W0:Y:S01]  /*2d80*/  SHFL.IDX PT, R97, R97, RZ, 0x1f ;  /* 0x00001fff61617589 */ /* 0x000e2200000e0000 */
[----:B-1----:R-:W-:Y:S01]  /*2d90*/  FMUL.FTZ R101, R103, R103 ;  /* 0x0000006767657220 */ /* 0x002fe20000410000 */
[----:B--2---:R-:W-:-:S04]  /*2da0*/  @!P2 IMAD.WIDE R88, R92, 0x4, R88 ;  /* 0x000000045c58a825 */ /* 0x004fc800078e0258 */
[----:B------:R-:W-:Y:S01]  /*2db0*/  FSEL R101, R101, RZ, P3 ;  /* 0x000000ff65657208 */ /* 0x000fe20001800000 */
[----:B------:R1:W-:Y:S01]  /*2dc0*/  @!P2 STG.E desc[UR4][R88.64], R103 ;  /* 0x000000675800a986 */ /* 0x0003e2000c101904 */
[----:B---3--:R-:W-:-:S04]  /*2dd0*/  @!P2 IMAD.WIDE R90, R92, 0x4, R90 ;  /* 0x000000045c5aa825 */ /* 0x008fc800078e025a */
[----:B0-----:R-:W-:Y:S01]  /*2de0*/  FFMA.FTZ R0, R97, UR7, R102 ;  /* 0x0000000761007c23 */ /* 0x001fe20008010066 */
[----:B------:R-:W-:-:S03]  /*2df0*/  FSEL R97, R103, RZ, !P3 ;  /* 0x000000ff67617208 */ /* 0x000fc60005800000 */
        /* <DEDUP_REMOVED lines=20> */
.L_x_18720:
[----:B------:R-:W-:Y:S05]  /*2f40*/  BSYNC B0 ;  /* 0x0000000000007941 */ /* 0x000fea0003800000 */
.L_x_18719:
        /* <DEDUP_REMOVED lines=16> */
[----:B------:R-:W-:Y:S01]  /*3050*/  FFMA.FTZ R91, R39, R102, R43 ;  /* 0x00000066275b7223 */ /* 0x000fe2000001002b */
[----:B------:R-:W-:-:S04]  /*3060*/  IADD3 R96, R96, 0x80, RZ ;  /* 0x0000008060607810 */ /* 0x000fc80007ffe0ff */
[----:B------:R2:W-:Y:S03]  /*3070*/  STG.E.128 desc[UR4][R100.64], R88 ;  /* 0x0000005864007986 */ /* 0x0005e6000c101d04 */
.L_x_18722:
[----:B------:R-:W-:Y:S05]  /*3080*/  BSYNC B0 ;  /* 0x0000000000007941 */ /* 0x000fea0003800000 */
.L_x_18721:
        /* <DEDUP_REMOVED lines=19> */
.L_x_18724:
[----:B------:R-:W-:Y:S05]  /*31c0*/  BSYNC B0 ;  /* 0x0000000000007941 */ /* 0x000fea0003800000 */
.L_x_18723:
        /* <DEDUP_REMOVED lines=19> */
.L_x_18726:
[----:B------:R-:W-:Y:S05]  /*3300*/  BSYNC B0 ;  /* 0x0000000000007941 */ /* 0x000fea0003800000 */
.L_x_18725:
        /* <DEDUP_REMOVED lines=19> */
.L_x_18728:
[----:B------:R-:W-:Y:S05]  /*3440*/  BSYNC B0 ;  /* 0x0000000000007941 */ /* 0x000fea0003800000 */
.L_x_18727:
        /* <DEDUP_REMOVED lines=18> */
.L_x_18730:
[----:B------:R-:W-:Y:S05]  /*3570*/  BSYNC B0 ;  /* 0x0000000000007941 */ /* 0x000fea0003800000 */
.L_x_18729:
[----:B------:R-:W-:Y:S02]  /*3580*/  ISETP.NE.AND P2, PT, R99, RZ, PT ;  /* 0x000000ff6300720c */ /* 0x000fe40003f45270 */
[----:B------:R-:W-:Y:S02]  /*3590*/  IADD3 R92, R92, UR8, RZ ;  /* 0x000000085c5c7c10 */ /* 0x000fe4000fffe0ff */
[----:B-1----:R-:W-:Y:S02]  /*35a0*/  SEL R0, RZ, 0x1, P2 ;  /* 0x00000001ff007807 */ /* 0x002fe40001000000 */
[----:B------:R-:W-:-:S13]  /*35b0*/  ISETP.GE.AND P2, PT, R92, UR9, PT ;  /* 0x000000095c007c0c */ /* 0x000fda000bf46270 */
[----:B------:R-:W-:Y:S05]  /*35c0*/  @!P2 BRA `(.L_x_18731) ;  /* 0xffffffd000d0a947 */ /* 0x000fea000383ffff */
[----:B------:R-:W-:Y:S05]  /*35d0*/  EXIT ;  /* 0x000000000000794d */ /* 0x000fea0003800000 */
.L_x_18718:
[----:B------:R-:W-:Y:S01]  /*35e0*/  HFMA2.MMA R106, -RZ, RZ, 0, 5.9604644775390625e-08 ;  /* 0x00000001ff6a7435 */ /* 0x000fe200000001ff */
[----:B------:R-:W-:Y:S02]  /*35f0*/  MOV R105, R91 ;  /* 0x0000005b00697202 */ /* 0x000fe40000000f00 */
[----:B------:R-:W-:Y:S02]  /*3600*/  MOV R107, 0x1f ;  /* 0x0000001f006b7802 */ /* 0x000fe40000000f00 */
[----:B------:R-:W-:-:S07]  /*3610*/  MOV R104, 0xffffffff ;  /* 0xffffffff00687802 */ /* 0x000fce0000000f00 */
[----:B------:R-:W-:Y:S05]  /*3620*/  WARPSYNC.COLLECTIVE R104, `(.L_x_18732) ;  /* 0x0000000068087348 */ /* 0x000fea0003c00000 */
[----:B------:R0:W1:Y:S02]  /*3630*/  SHFL.BFLY P6, R103, R105, R106, R107 ;  /* 0x0c00006a69677389 */ /* 0x00006400000c006b */
[----:B01----:R-:W-:Y:S01]  /*3640*/  ENDCOLLECTIVE ;  /* 0x000000000000791b */ /* 0x003fe20003800000 */
.L_x_18732:
[----:B------:R-:W-:Y:S01]  /*3650*/  HFMA2.MMA R106, -RZ, RZ, 0, 1.1920928955078125e-07 ;  /* 0x00000002ff6a7435 */ /* 0x000fe200000001ff */
[----:B------:R-:W-:-:S05]  /*3660*/  MOV R0, R103 ;  /* 0x0000006700007202 */ /* 0x000fca0000000f00 */
[----:B------:R-:W-:-:S05]  /*3670*/  FADD.FTZ R97, R91, R0 ;  /* 0x000000005b617221 */ /* 0x000fca0000010000 */
[----:B------:R-:W-:-:S07]  /*3680*/  MOV R105, R97 ;  /* 0x0000006100697202 */ /* 0x000fce0000000f00 */
[----:B------:R-:W-:Y:S05]  /*3690*/  WARPSYNC.COLLECTIVE R104, `(.L_x_18733) ;  /* 0x0000000068087348 */ /* 0x000fea0003c00000 */
[----:B------:R0:W1:Y:S02]  /*36a0*/  SHFL.BFLY P6, R103, R105, R106, R107 ;  /* 0x0c00006a69677389 */ /* 0x00006400000c006b */
[----:B01----:R-:W-:Y:S01]  /*36b0*/  ENDCOLLECTIVE ;  /* 0x000000000000791b */ /* 0x003fe20003800000 */
.L_x_18733:
[----:B------:R-:W-:Y:S01]  /*36c0*/  HFMA2.MMA R106, -RZ, RZ, 0, 2.384185791015625e-07 ;  /* 0x00000004ff6a7435 */ /* 0x000fe200000001ff */
[----:B------:R-:W-:-:S05]  /*36d0*/  MOV R0, R103 ;  /* 0x0000006700007202 */ /* 0x000fca0000000f00 */
[----:B------:R-:W-:-:S05]  /*36e0*/  FADD.FTZ R100, R97, R0 ;  /* 0x0000000061647221 */ /* 0x000fca0000010000 */
[----:B------:R-:W-:-:S07]  /*36f0*/  MOV R105, R100 ;  /* 0x0000006400697202 */ /* 0x000fce0000000f00 */
[----:B------:R-:W-:Y:S05]  /*3700*/  WARPSYNC.COLLECTIVE R104, `(.L_x_18734) ;  /* 0x0000000068087348 */ /* 0x000fea0003c00000 */
[----:B------:R0:W1:Y:S02]  /*3710*/  SHFL.BFLY P6, R103, R105, R106, R107 ;  /* 0x0c00006a69677389 */ /* 0x00006400000c006b */
[----:B01----:R-:W-:Y:S01]  /*3720*/  ENDCOLLECTIVE ;  /* 0x000000000000791b */ /* 0x003fe20003800000 */
.L_x_18734:
[----:B------:R-:W-:Y:S01]  /*3730*/  HFMA2.MMA R106, -RZ, RZ, 0, 4.76837158203125e-07 ;  /* 0x00000008ff6a7435 */ /* 0x000fe200000001ff */
[----:B------:R-:W-:-:S05]  /*3740*/  MOV R101, R103 ;  /* 0x0000006700657202 */ /* 0x000fca0000000f00 */
[----:B------:R-:W-:-:S05]  /*3750*/  FADD.FTZ R101, R100, R101 ;  /* 0x0000006564657221 */ /* 0x000fca0000010000 */
[----:B------:R-:W-:-:S07]  /*3760*/  MOV R105, R101 ;  /* 0x0000006500697202 */ /* 0x000fce0000000f00 */
[----:B------:R-:W-:Y:S05]  /*3770*/  WARPSYNC.COLLECTIVE R104, `(.L_x_18735) ;  /* 0x0000000068087348 */ /* 0x000fea0003c00000 */
[----:B------:R0:W1:Y:S02]  /*3780*/  SHFL.BFLY P6, R103, R105, R106, R107 ;  /* 0x0c00006a69677389 */ /* 0x00006400000c006b */
[----:B01----:R-:W-:Y:S01]  /*3790*/  ENDCOLLECTIVE ;  /* 0x000000000000791b */ /* 0x003fe20003800000 */
.L_x_18735:
[----:B------:R-:W-:Y:S01]  /*37a0*/  HFMA2.MMA R106, -RZ, RZ, 0, 9.5367431640625e-07 ;  /* 0x00000010ff6a7435 */ /* 0x000fe200000001ff */
[----:B------:R-:W-:-:S05]  /*37b0*/  MOV R0, R103 ;  /* 0x0000006700007202 */ /* 0x000fca0000000f00 */
[----:B------:R-:W-:-:S05]  /*37c0*/  FADD.FTZ R102, R101, R0 ;  /* 0x0000000065667221 */ /* 0x000fca0000010000 */
[----:B------:R-:W-:-:S07]  /*37d0*/  MOV R105, R102 ;  /* 0x0000006600697202 */ /* 0x000fce0000000f00 */
[----:B------:R-:W-:Y:S05]  /*37e0*/  WARPSYNC.COLLECTIVE R104, `(.L_x_18736) ;  /* 0x0000000068087348 */ /* 0x000fea0003c00000 */
[----:B------:R0:W1:Y:S02]  /*37f0*/  SHFL.BFLY P6, R103, R105, R106, R107 ;  /* 0x0c00006a69677389 */ /* 0x00006400000c006b */
[----:B01----:R-:W-:Y:S01]  /*3800*/  ENDCOLLECTIVE ;  /* 0x000000000000791b */ /* 0x003fe20003800000 */
.L_x_18736:
[----:B------:R-:W-:Y:S01]  /*3810*/  HFMA2.MMA R106, -RZ, RZ, 0, 5.9604644775390625e-08 ;  /* 0x00000001ff6a7435 */ /* 0x000fe200000001ff */
[----:B------:R-:W-:Y:S01]  /*3820*/  FADD.FTZ R88, R102, R103 ;  /* 0x0000006766587221 */ /* 0x000fe20000010000 */
[----:B------:R-:W-:-:S03]  /*3830*/  ISETP.GT.U32.AND P6, PT, R94, 0xff, PT ;  /* 0x000000ff5e00780c */ /* 0x000fc60003fc4070 */
        /* <DEDUP_REMOVED lines=54> */
.L_x_18737:
[----:B------:R-:W-:Y:S01]  /*3ba0*/  HFMA2.MMA R106, -RZ, RZ, 0, 1.1920928955078125e-07 ;  /* 0x00000002ff6a7435 */ /* 0x000fe200000001ff */
[----:B------:R-:W-:-:S05]  /*3bb0*/  MOV R91, R103 ;  /* 0x00000067005b7202 */ /* 0x000fca0000000f00 */
[----:B------:R-:W-:-:S05]  /*3bc0*/  FADD.FTZ R91, R0, R91 ;  /* 0x0000005b005b7221 */ /* 0x000fca0000010000 */
[----:B------:R-:W-:-:S07]  /*3bd0*/  MOV R105, R91 ;  /* 0x0000005b00697202 */ /* 0x000fce0000000f00 */
[----:B------:R-:W-:Y:S05]  /*3be0*/  WARPSYNC.COLLECTIVE R104, `(.L_x_18738) ;  /* 0x0000000068087348 */ /* 0x000fea0003c00000 */
[----:B------:R0:W1:Y:S02]  /*3bf0*/  SHFL.BFLY P6, R103, R105, R106, R107 ;  /* 0x0c00006a69677389 */ /* 0x00006400000c006b */
[----:B01----:R-:W-:Y:S01]  /*3c00*/  ENDCOLLECTIVE ;  /* 0x000000000000791b */ /* 0x003fe20003800000 */
.L_x_18738:
[----:B------:R-:W-:Y:S01]  /*3c10*/  HFMA2.MMA R106, -RZ, RZ, 0, 2.384185791015625e-07 ;  /* 0x00000004ff6a7435 */ /* 0x000fe200000001ff */
[----:B------:R-:W-:-:S05]  /*3c20*/  MOV R100, R103 ;  /* 0x0000006700647202 */ /* 0x000fca0000000f00 */
[----:B------:R-:W-:-:S05]  /*3c30*/  FADD.FTZ R100, R91, R100 ;  /* 0x000000645b647221 */ /* 0x000fca0000010000 */
[----:B------:R-:W-:-:S07]  /*3c40*/  MOV R105, R100 ;  /* 0x0000006400697202 */ /* 0x000fce0000000f00 */
[----:B------:R-:W-:Y:S05]  /*3c50*/  WARPSYNC.COLLECTIVE R104, `(.L_x_18739) ;  /* 0x0000000068087348 */ /* 0x000fea0003c00000 */
[----:B------:R0:W1:Y:S02]  /*3c60*/  SHFL.BFLY P6, R103, R105, R106, R107 ;  /* 0x0c00006a69677389 */ /* 0x00006400000c006b */
[----:B01----:R-:W-:Y:S01]  /*3c70*/  ENDCOLLECTIVE ;  /* 0x000000000000791b */ /* 0x003fe20003800000 */
.L_x_18739:
[----:B------:R-:W-:Y:S01]  /*3c80*/  HFMA2.MMA R106, -RZ, RZ, 0, 4.76837158203125e-07 ;  /* 0x00000008ff6a7435 */ /* 0x000fe200000001ff */
[----:B------:R-:W-:-:S05]  /*3c90*/  MOV R97, R103 ;  /* 0x0000006700617202 */ /* 0x000fca0000000f00 */
[----:B------:R-:W-:-:S05]  /*3ca0*/  FADD.FTZ R97, R100, R97 ;  /* 0x0000006164617221 */ /* 0x000fca0000010000 */
[----:B------:R-:W-:-:S07]  /*3cb0*/  MOV R105, R97 ;  /* 0x0000006100697202 */ /* 0x000fce0000000f00 */
[----:B------:R-:W-:Y:S05]  /*3cc0*/  WARPSYNC.COLLECTIVE R104, `(.L_x_18740) ;  /* 0x0000000068087348 */ /* 0x000fea0003c00000 */
[----:B------:R0:W1:Y:S02]  /*3cd0*/  SHFL.BFLY P6, R103, R105, R106, R107 ;  /* 0x0c00006a69677389 */ /* 0x00006400000c006b */
[----:B01----:R-:W-:Y:S01]  /*3ce0*/  ENDCOLLECTIVE ;  /* 0x000000000000791b */ /* 0x003fe20003800000 */
.L_x_18740:
[----:B------:R-:W-:Y:S01]  /*3cf0*/  HFMA2.MMA R106, -RZ, RZ, 0, 9.5367431640625e-07 ;  /* 0x00000010ff6a7435 */ /* 0x000fe200000001ff */
[----:B------:R-:W-:-:S05]  /*3d00*/  MOV R102, R103 ;  /* 0x0000006700667202 */ /* 0x000fca0000000f00 */
[----:B------:R-:W-:-:S05]  /*3d10*/  FADD.FTZ R102, R97, R102 ;  /* 0x0000006661667221 */ /* 0x000fca0000010000 */
[----:B------:R-:W-:-:S07]  /*3d20*/  MOV R105, R102 ;  /* 0x0000006600697202 */ /* 0x000fce0000000f00 */
[----:B------:R-:W-:Y:S05]  /*3d30*/  WARPSYNC.COLLECTIVE R104, `(.L_x_18741) ;  /* 0x0000000068087348 */ /* 0x000fea0003c00000 */
[----:B------:R0:W1:Y:S02]  /*3d40*/  SHFL.BFLY P6, R103, R105, R106, R107 ;  /* 0x0c00006a69677389 */ /* 0x00006400000c006b */
[----:B01----:R-:W-:Y:S01]  /*3d50*/  ENDCOLLECTIVE ;  /* 0x000000000000791b */ /* 0x003fe20003800000 */
.L_x_18741:
[----:B------:R-:W-:Y:S01]  /*3d60*/  MOV R101, R103 ;  /* 0x0000006700657202 */ /* 0x000fe20000000f00 */
[----:B------:R-:W-:Y:S06]  /*3d70*/  BRA `(.L_x_18742) ;  /* 0xffffffec00087947 */ /* 0x000fec000383ffff */
.L_x_18743:
        /* <DEDUP_REMOVED lines=16> */
.L_x_20614:


//--------------------- .text._ZN10layer_norm31ln_parallel_residual_fwd_kernelINS_13Kernel_traitsIfffffjLj3072ELj1ELj1ELj4ELj16ENS_18Kernel_traits_baseILj3072EfffffjLj128EEEEELb0ELb1ELb1EEEvNS_9FwdParamsE --------------------------
	.section	.text._ZN10layer_norm31ln_parallel_residual_fwd_kernelINS_13Kernel_traitsIfffffjLj3072ELj1ELj1ELj4ELj16ENS_18Kernel_traits_baseILj3072EfffffjLj128EEEEELb0ELb1ELb1EEEvNS_9FwdParamsE,"ax",@progbits
	.align	128
        .global         _ZN10layer_norm31ln_parallel_residual_fwd_kernelINS_13Kernel_traitsIfffffjLj3072ELj1ELj1ELj4ELj16ENS_18Kernel_traits_baseILj3072EfffffjLj128EEEEELb0ELb1ELb1EEEvNS_9FwdParamsE
        .type           _ZN10layer_norm31ln_parallel_residual_fwd_kernelINS_13Kernel_traitsIfffffjLj3072ELj1ELj1ELj4ELj16ENS_18Kernel_traits_baseILj3072EfffffjLj128EEEEELb0ELb1ELb1EEEvNS_9FwdParamsE,@function
        .size           _ZN10layer_norm31ln_parallel_residual_fwd_kernelINS_13Kernel_traitsIfffffjLj3072ELj1ELj1ELj4ELj16ENS_18Kernel_traits_baseILj3072EfffffjLj128EEEEELb0ELb1ELb1EEEvNS_9FwdParamsE,(.L_x_20615 - _ZN10layer_norm31ln_parallel_residual_fwd_kernelINS_13Kernel_traitsIfffffjLj3072ELj1ELj1ELj4ELj16ENS_18Kernel_traits_baseILj3072EfffffjLj128EEEEELb0ELb1ELb1EEEvNS_9FwdParamsE)
        .other          _ZN10layer_norm31ln_parallel_residual_fwd_kernelINS_13Kernel_traitsIfffffjLj3072ELj1ELj1ELj4ELj16ENS_18Kernel_traits_baseILj3072EfffffjLj128EEEEELb0ELb1ELb1EEEvNS_9FwdParamsE,@"STO_CUDA_ENTRY STV_DEFAULT"
_ZN10layer_norm31ln_parallel_residual_fwd_kernelINS_13Kernel_traitsIfffffjLj3072ELj1ELj1ELj4ELj16ENS_18Kernel_traits_baseILj3072EfffffjLj128EEEEELb0ELb1ELb1EEEvNS_9FwdParamsE:
.text._ZN10layer_norm31ln_parallel_residual_fwd_kernelINS_13Kernel_traitsIfffffjLj3072ELj1ELj1ELj4ELj16ENS_18Kernel_traits_baseILj3072EfffffjLj128EEEEELb0ELb1ELb1EEEvNS_9FwdParamsE:
        /* <DEDUP_REMOVED lines=49> */
[----:B------:R-:W-:Y:S01]  /*0310*/  LOP3.LUT R3, R2, 0x7f, RZ, 0xc0, !PT ;  /* 0x0000007f02037812 */ /* 0x000fe200078ec0ff */
[----:B------:R-:W-:Y:S01]  /*0320*/  ULDC UR7, c[0x0][0x290] ;  /* 0x0000a40000077ab9 */ /* 0x000fe20000000800 */
[----:B------:R-:W-:Y:S01]  /*0330*/  ISETP.NE.AND.EX P1, PT, R55, RZ, PT, P1 ;  /* 0x000000ff3700720c */ /* 0x000fe20003f25310 */
[----:B------:R-:W-:Y:S01]  /*0340*/  ULDC.64 UR10, c[0x0][0x230] ;  /* 0x00008c00000a7ab9 */ /* 0x000fe20000000a00 */
[----:B------:R-:W-:Y:S01]  /*0350*/  ISETP.NE.AND P5, PT, RZ, UR6, PT ;  /* 0x00000006ff007c0c */ /* 0x000fe2000bfa5270 */
[----:B------:R-:W-:Y:S01]  /*0360*/  ULDC UR6, c[0x0][0x218] ;  /* 0x0000860000067ab9 */ /* 0x000fe20000000800 */
[----:B------:R-:W-:Y:S01]  /*0370*/  ULDC.64 UR12, c[0x0][0x228] ;  /* 0x00008a00000c7ab9 */ /* 0x000fe20000000a00 */
[----:B0-----:R-:W-:-:S10]  /*0380*/  ULDC.64 UR8, c[0x0][0x210] ;  /* 0x0000840000087ab9 */ /* 0x001fd40000000a00 */
.L_x_18841:
        /* <DEDUP_REMOVED lines=23> */
.L_x_18745:
[----:B-----5:R-:W-:Y:S01]  /*0500*/  FADD.FTZ R68, R56, R68 ;  /* 0x0000004438447221 */ /* 0x020fe20000010000 */
[----:B------:R-:W-:Y:S06]  /*0510*/  BRA `(.L_x_18746) ;  /* 0x0000000000087947 */ /* 0x000fec0003800000 */
.L_x_18744:
[----:B-----5:R-:W-:-:S04]  /*0520*/  FADD.FTZ R68, R52, R68 ;  /* 0x0000004434447221 */ /* 0x020fc80000010000 */
[----:B------:R-:W-:-:S07]  /*0530*/  @P2 FADD.FTZ R68, R56, R68 ;  /* 0x0000004438442221 */ /* 0x000fce0000010000 */
.L_x_18746:
[----:B-----5:R-:W-:-:S07]  /*0540*/  MOV R60, R68 ;  /* 0x00000044003c7202 */ /* 0x020fce0000000f00 */
.L_x_18747:
[----:B------:R-:W-:Y:S05]  /*0550*/  @P3 BRA `(.L_x_18748) ;  /* 0x00000000001c3947 */ /* 0x000fea0003800000 */
[----:B------:R-:W-:-:S04]  /*0560*/  ISETP.NE.U32.AND P4, PT, RZ, UR10, PT ;  /* 0x0000000aff007c0c */ /* 0x000fc8000bf85070 */
[----:B------:R-:W-:-:S13]  /*0570*/  ISETP.NE.AND.EX P4, PT, RZ, UR11, PT, P4 ;  /* 0x0000000bff007c0c */ /* 0x000fda000bf85340 */
[----:B------:R-:W-:Y:S05]  /*0580*/  @P4 BRA `(.L_x_18749) ;  /* 0x0000000000084947 */ /* 0x000fea0003800000 */
[----:B------:R-:W-:Y:S05]  /*0590*/  @P0 BRA `(.L_x_18750) ;  /* 0x0000000000140947 */ /* 0x000fea0003800000 */
[----:B------:R-:W-:Y:S05]  /*05a0*/  BRA `(.L_x_18751) ;  /* 0x0000000000147947 */ /* 0x000fea0003800000 */
.L_x_18749:
[----:B-----5:R-:W-:Y:S01]  /*05b0*/  FADD.FTZ R69, R57, R69 ;  /* 0x0000004539457221 */ /* 0x020fe20000010000 */
[----:B------:R-:W-:Y:S06]  /*05c0*/  BRA `(.L_x_18750) ;  /* 0x0000000000087947 */ /* 0x000fec0003800000 */
.L_x_18748:
[----:B-----5:R-:W-:-:S04]  /*05d0*/  FADD.FTZ R69, R53, R69 ;  /* 0x0000004535457221 */ /* 0x020fc80000010000 */
[----:B------:R-:W-:-:S07]  /*05e0*/  @P2 FADD.FTZ R69, R57, R69 ;  /* 0x0000004539452221 */ /* 0x000fce0000010000 */
.L_x_18750:
[----:B-----5:R-:W-:-:S07]  /*05f0*/  MOV R61, R69 ;  /* 0x00000045003d7202 */ /* 0x020fce0000000f00 */
.L_x_18751:
[----:B------:R-:W-:Y:S05]  /*0600*/  @P3 BRA `(.L_x_18752) ;  /* 0x00000000001c3947 */ /* 0x000fea0003800000 */
[----:B------:R-:W-:-:S04]  /*0610*/  ISETP.NE.U32.AND P4, PT, RZ, UR10, PT ;  /* 0x0000000aff007c0c */ /* 0x000fc8000bf85070 */
[----:B------:R-:W-:-:S13]  /*0620*/  ISETP.NE.AND.EX P4, PT, RZ, UR11, PT, P4 ;  /* 0x0000000bff007c0c */ /* 0x000fda000bf85340 */
[----:B------:R-:W-:Y:S05]  /*0630*/  @P4 BRA `(.L_x_18753) ;  /* 0x0000000000084947 */ /* 0x000fea0003800000 */
[----:B------:R-:W-:Y:S05]  /*0640*/  @P0 BRA `(.L_x_18754) ;  /* 0x0000000000140947 */ /* 0x000fea0003800000 */
[----:B------:R-:W-:Y:S05]  /*0650*/  BRA `(.L_x_18755) ;  /* 0x0000000000147947 */ /* 0x000fea0003800000 */
.L_x_18753:
[----:B-----5:R-:W-:Y:S01]  /*0660*/  FADD.FTZ R70, R58, R70 ;  /* 0x000000463a467221 */ /* 0x020fe20000010000 */
[----:B------:R-:W-:Y:S06]  /*0670*/  BRA `(.L_x_18754) ;  /* 0x0000000000087947 */ /* 0x000fec0003800000 */
.L_x_18752:
[----:B-----5:R-:W-:-:S04]  /*0680*/  FADD.FTZ R70, R54, R70 ;  /* 0x0000004636467221 */ /* 0x020fc80000010000 */
[----:B------:R-:W-:-:S07]  /*0690*/  @P2 FADD.FTZ R70, R58, R70 ;  /* 0x000000463a462221 */ /* 0x000fce0000010000 */
.L_x_18754:
[----:B-----5:R-:W-:-:S07]  /*06a0*/  MOV R62, R70 ;  /* 0x00000046003e7202 */ /* 0x020fce0000000f00 */
.L_x_18755:
[----:B------:R-:W-:Y:S05]  /*06b0*/  @P3 BRA `(.L_x_18756) ;  /* 0x00000000001c3947 */ /* 0x000fea0003800000 */
[----:B------:R-:W-:-:S04]  /*06c0*/  ISETP.NE.U32.AND P4, PT, RZ, UR10, PT ;  /* 0x0000000aff007c0c */ /* 0x000fc8000bf85070 */
[----:B------:R-:W-:-:S13]  /*06d0*/  ISETP.NE.AND.EX P4, PT, RZ, UR11, PT, P4 ;  /* 0x0000000bff007c0c */ /* 0x000fda000bf85340 */
[----:B------:R-:W-:Y:S05]  /*06e0*/  @P4 BRA `(.L_x_18757) ;  /* 0x0000000000084947 */ /* 0x000fea0003800000 */
[----:B------:R-:W-:Y:S05]  /*06f0*/  @P0 BRA `(.L_x_18758) ;  /* 0x0000000000140947 */ /* 0x000fea0003800000 */
[----:B------:R-:W-:Y:S05]  /*0700*/  BRA `(.L_x_18759) ;  /* 0x0000000000147947 */ /* 0x000fea0003800000 */
.L_x_18757:
[----:B-----5:R-:W-:Y:S01]  /*0710*/  FADD.FTZ R71, R59, R71 ;  /* 0x000000473b477221 */ /* 0x020fe20000010000 */
[----:B------:R-:W-:Y:S06]  /*0720*/  BRA `(.L_x_18758) ;  /* 0x0000000000087947 */ /* 0x000fec0003800000 */
.L_x_18756:
[----:B-----5:R-:W-:-:S04]  /*0730*/  FADD.FTZ R71, R55, R71 ;  /* 0x0000004737477221 */ /* 0x020fc80000010000 */
[----:B------:R-:W-:-:S07]  /*0740*/  @P2 FADD.FTZ R71, R59, R71 ;  /* 0x000000473b472221 */ /* 0x000fce0000010000 */
.L_x_18758:
[----:B-----5:R-:W-:-:S07]  /*0750*/  MOV R63, R71 ;  /* 0x00000047003f7202 */ /* 0x020fce0000000f00 */
.L_x_18759:
        /* <DEDUP_REMOVED lines=18> */
.L_x_18761:
[----:B-----5:R-:W-:Y:S01]  /*0880*/  FADD.FTZ R72, R56, R72 ;  /* 0x0000004838487221 */ /* 0x020fe20000010000 */
[----:B------:R-:W-:Y:S06]  /*0890*/  BRA `(.L_x_18762) ;  /* 0x0000000000087947 */ /* 0x000fec0003800000 */
.L_x_18760:
[----:B-----5:R-:W-:-:S04]  /*08a0*/  FADD.FTZ R72, R52, R72 ;  /* 0x0000004834487221 */ /* 0x020fc80000010000 */
[----:B------:R-:W-:-:S07]  /*08b0*/  @P2 FADD.FTZ R72, R56, R72 ;  /* 0x0000004838482221 */ /* 0x000fce0000010000 */
.L_x_18762:
[----:B0-----:R-:W-:-:S07]  /*08c0*/  MOV R60, R72 ;  /* 0x00000048003c7202 */ /* 0x001fce0000000f00 */
.L_x_18763:
[----:B------:R-:W-:Y:S05]  /*08d0*/  @P3 BRA `(.L_x_18764) ;  /* 0x00000000001c3947 */ /* 0x000fea0003800000 */
[----:B------:R-:W-:-:S04]  /*08e0*/  ISETP.NE.U32.AND P4, PT, RZ, UR10, PT ;  /* 0x0000000aff007c0c */ /* 0x000fc8000bf85070 */
[----:B------:R-:W-:-:S13]  /*08f0*/  ISETP.NE.AND.EX P4, PT, RZ, UR11, PT, P4 ;  /* 0x0000000bff007c0c */ /* 0x000fda000bf85340 */
[----:B------:R-:W-:Y:S05]  /*0900*/  @P4 BRA `(.L_x_18765) ;  /* 0x0000000000084947 */ /* 0x000fea0003800000 */
[----:B------:R-:W-:Y:S05]  /*0910*/  @P0 BRA `(.L_x_18766) ;  /* 0x0000000000140947 */ /* 0x000fea0003800000 */
[----:B------:R-:W-:Y:S05]  /*0920*/  BRA `(.L_x_18767) ;  /* 0x0000000000147947 */ /* 0x000fea0003800000 */
.L_x_18765:
[----:B-----5:R-:W-:Y:S01]  /*0930*/  FADD.FTZ R73, R57, R73 ;  /* 0x0000004939497221 */ /* 0x020fe20000010000 */
[----:B------:R-:W-:Y:S06]  /*0940*/  BRA `(.L_x_18766) ;  /* 0x0000000000087947 */ /* 0x000fec0003800000 */
.L_x_18764:
[----:B-----5:R-:W-:-:S04]  /*0950*/  FADD.FTZ R73, R53, R73 ;  /* 0x0000004935497221 */ /* 0x020fc80000010000 */
[----:B------:R-:W-:-:S07]  /*0960*/  @P2 FADD.FTZ R73, R57, R73 ;  /* 0x0000004939492221 */ /* 0x000fce0000010000 */
.L_x_18766:
[----:B0-----:R-:W-:-:S07]  /*0970*/  MOV R61, R73 ;  /* 0x00000049003d7202 */ /* 0x001fce0000000f00 */
.L_x_18767:
[----:B------:R-:W-:Y:S05]  /*0980*/  @P3 BRA `(.L_x_18768) ;  /* 0x00000000001c3947 */ /* 0x000fea0003800000 */
[----:B------:R-:W-:-:S04]  /*0990*/  ISETP.NE.U32.AND P4, PT, RZ, UR10, PT ;  /* 0x0000000aff007c0c */ /* 0x000fc8000bf85070 */
[----:B------:R-:W-:-:S13]  /*09a0*/  ISETP.NE.AND.EX P4, PT, RZ, UR11, PT, P4 ;  /* 0x0000000bff007c0c */ /* 0x000fda000bf85340 */
[----:B------:R-:W-:Y:S05]  /*09b0*/  @P4 BRA `(.L_x_18769) ;  /* 0x0000000000084947 */ /* 0x000fea0003800000 */
[----:B------:R-:W-:Y:S05]  /*09c0*/  @P0 BRA `(.L_x_18770) ;  /* 0x0000000000140947 */ /* 0x000fea0003800000 */
[----:B------:R-:W-:Y:S05]  /*09d0*/  BRA `(.L_x_18771) ;  /* 0x0000000000147947 */ /* 0x000fea0003800000 */
.L_x_18769:
[----:B-----5:R-:W-:Y:S01]  /*09e0*/  FADD.FTZ R74, R58, R74 ;  /* 0x0000004a3a4a7221 */ /* 0x020fe20000010000 */
[----:B------:R-:W-:Y:S06]  /*09f0*/  BRA `(.L_x_18770) ;  /* 0x0000000000087947 */ /* 0x000fec0003800000 */
.L_x_18768:
[----:B-----5:R-:W-:-:S04]  /*0a00*/  FADD.FTZ R74, R54, R74 ;  /* 0x0000004a364a7221 */ /* 0x020fc80000010000 */
[----:B------:R-:W-:-:S07]  /*0a10*/  @P2 FADD.FTZ R74, R58, R74 ;  /* 0x0000004a3a4a2221 */ /* 0x000fce0000010000 */
.L_x_18770:
[----:B0-----:R-:W-:-:S07]  /*0a20*/  MOV R62, R74 ;  /* 0x0000004a003e7202 */ /* 0x001fce0000000f00 */
.L_x_18771:
[----:B------:R-:W-:Y:S05]  /*0a30*/  @P3 BRA `(.L_x_18772) ;  /* 0x00000000001c3947 */ /* 0x000fea0003800000 */
[----:B------:R-:W-:-:S04]  /*0a40*/  ISETP.NE.U32.AND P4, PT, RZ, UR10, PT ;  /* 0x0000000aff007c0c */ /* 0x000fc8000bf85070 */
[----:B------:R-:W-:-:S13]  /*0a50*/  ISETP.NE.AND.EX P4, PT, RZ, UR11, PT, P4 ;  /* 0x0000000bff007c0c */ /* 0x000fda000bf85340 */
[----:B------:R-:W-:Y:S05]  /*0a60*/  @P4 BRA `(.L_x_18773) ;  /* 0x0000000000084947 */ /* 0x000fea0003800000 */
[----:B------:R-:W-:Y:S05]  /*0a70*/  @P0 BRA `(.L_x_18774) ;  /* 0x0000000000140947 */ /* 0x000fea0003800000 */
[----:B------:R-:W-:Y:S05]  /*0a80*/  BRA `(.L_x_18775) ;  /* 0x0000000000147947 */ /* 0x000fea0003800000 */
.L_x_18773:
[----:B-----5:R-:W-:Y:S01]  /*0a90*/  FADD.FTZ R75, R59, R75 ;  /* 0x0000004b3b4b7221 */ /* 0x020fe20000010000 */
[----:B------:R-:W-:Y:S06]  /*0aa0*/  BRA `(.L_x_18774) ;  /* 0x0000000000087947 */ /* 0x000fec0003800000 */
.L_x_18772:
[----:B-----5:R-:W-:-:S04]  /*0ab0*/  FADD.FTZ R75, R55, R75 ;  /* 0x0000004b374b7221 */ /* 0x020fc80000010000 */
[----:B------:R-:W-:-:S07]  /*0ac0*/  @P2 FADD.FTZ R75, R59, R75 ;  /* 0x0000004b3b4b2221 */ /* 0x000fce0000010000 */
.L_x_18774:
[----:B0-----:R-:W-:-:S07]  /*0ad0*/  MOV R63, R75 ;  /* 0x0000004b003f7202 */ /* 0x001fce0000000f00 */
.L_x_18775:
[----:B0-----:R-:W0:Y:S01]  /*0ae0*/  @P0 LDC.64 R80, c[0x0][0x238] ;  /* 0x00008e00ff500b82 */ /* 0x001e220000000a00 */
        /* <DEDUP_REMOVED lines=17> */
.L_x_18777:
[----:B-----5:R-:W-:Y:S01]  /*0c00*/  FADD.FTZ R76, R56, R76 ;  /* 0x0000004c384c7221 */ /* 0x020fe20000010000 */
[----:B------:R-:W-:Y:S06]  /*0c10*/  BRA `(.L_x_18778) ;  /* 0x0000000000087947 */ /* 0x000fec0003800000 */
.L_x_18776:
[----:B-----5:R-:W-:-:S04]  /*0c20*/  FADD.FTZ R76, R52, R76 ;  /* 0x0000004c344c7221 */ /* 0x020fc80000010000 */
[----:B------:R-:W-:-:S07]  /*0c30*/  @P2 FADD.FTZ R76, R56, R76 ;  /* 0x0000004c384c2221 */ /* 0x000fce0000010000 */
.L_x_18778:
[----:B0-----:R-:W-:-:S07]  /*0c40*/  MOV R60, R76 ;  /* 0x0000004c003c7202 */ /* 0x001fce0000000f00 */
.L_x_18779:
[----:B------:R-:W-:Y:S05]  /*0c50*/  @P3 BRA `(.L_x_18780) ;  /* 0x00000000001c3947 */ /* 0x000fea0003800000 */
[----:B------:R-:W-:-:S04]  /*0c60*/  ISETP.NE.U32.AND P4, PT, RZ, UR10, PT ;  /* 0x0000000aff007c0c */ /* 0x000fc8000bf85070 */
[----:B------:R-:W-:-:S13]  /*0c70*/  ISETP.NE.AND.EX P4, PT, RZ, UR11, PT, P4 ;  /* 0x0000000bff007c0c */ /* 0x000fda000bf85340 */
[----:B------:R-:W-:Y:S05]  /*0c80*/  @P4 BRA `(.L_x_18781) ;  /* 0x0000000000084947 */ /* 0x000fea0003800000 */
[----:B------:R-:W-:Y:S05]  /*0c90*/  @P0 BRA `(.L_x_18782) ;  /* 0x0000000000140947 */ /* 0x000fea0003800000 */
[----:B------:R-:W-:Y:S05]  /*0ca0*/  BRA `(.L_x_18783) ;  /* 0x0000000000147947 */ /* 0x000fea0003800000 */
.L_x_18781:
[----:B-----5:R-:W-:Y:S01]  /*0cb0*/  FADD.FTZ R77, R57, R77 ;  /* 0x0000004d394d7221 */ /* 0x020fe20000010000 */
[----:B------:R-:W-:Y:S06]  /*0cc0*/  BRA `(.L_x_18782) ;  /* 0x0000000000087947 */ /* 0x000fec0003800000 */
.L_x_18780:
[----:B-----5:R-:W-:-:S04]  /*0cd0*/  FADD.FTZ R77, R53, R77 ;  /* 0x0000004d354d7221 */ /* 0x020fc80000010000 */
[----:B------:R-:W-:-:S07]  /*0ce0*/  @P2 FADD.FTZ R77, R57, R77 ;  /* 0x0000004d394d2221 */ /* 0x000fce0000010000 */
.L_x_18782:
[----:B0-----:R-:W-:-:S07]  /*0cf0*/  MOV R61, R77 ;  /* 0x0000004d003d7202 */ /* 0x001fce0000000f00 */
.L_x_18783:
[----:B------:R-:W-:Y:S05]  /*0d00*/  @P3 BRA `(.L_x_18784) ;  /* 0x00000000001c3947 */ /* 0x000fea0003800000 */
[----:B------:R-:W-:-:S04]  /*0d10*/  ISETP.NE.U32.AND P4, PT, RZ, UR10, PT ;  /* 0x0000000aff007c0c */ /* 0x000fc8000bf85070 */
[----:B------:R-:W-:-:S13]  /*0d20*/  ISETP.NE.AND.EX P4, PT, RZ, UR11, PT, P4 ;  /* 0x0000000bff007c0c */ /* 0x000fda000bf85340 */
[----:B------:R-:W-:Y:S05]  /*0d30*/  @P4 BRA `(.L_x_18785) ;  /* 0x0000000000084947 */ /* 0x000fea0003800000 */
[----:B------:R-:W-:Y:S05]  /*0d40*/  @P0 BRA `(.L_x_18786) ;  /* 0x0000000000140947 */ /* 0x000fea0003800000 */
[----:B------:R-:W-:Y:S05]  /*0d50*/  BRA `(.L_x_18787) ;  /* 0x0000000000147947 */ /* 0x000fea0003800000 */
.L_x_18785:
[----:B-----5:R-:W-:Y:S01]  /*0d60*/  FADD.FTZ R78, R58, R78 ;  /* 0x0000004e3a4e7221 */ /* 0x020fe20000010000 */
[----:B------:R-:W-:Y:S06]  /*0d70*/  BRA `(.L_x_18786) ;  /* 0x0000000000087947 */ /* 0x000fec0003800000 */
.L_x_18784:
[----:B-----5:R-:W-:-:S04]  /*0d80*/  FADD.FTZ R78, R54, R78 ;  /* 0x0000004e364e7221 */ /* 0x020fc80000010000 */
[----:B------:R-:W-:-:S07]  /*0d90*/  @P2 FADD.FTZ R78, R58, R78 ;  /* 0x0000004e3a4e2221 */ /* 0x000fce0000010000 */
.L_x_18786:
[----:B0-----:R-:W-:-:S07]  /*0da0*/  MOV R62, R78 ;  /* 0x0000004e003e7202 */ /* 0x001fce0000000f00 */
.L_x_18787:
[----:B------:R-:W-:Y:S05]  /*0db0*/  @P3 BRA `(.L_x_18788) ;  /* 0x00000000001c3947 */ /* 0x000fea0003800000 */
[----:B------:R-:W-:-:S04]  /*0dc0*/  ISETP.NE.U32.AND P4, PT, RZ, UR10, PT ;  /* 0x0000000aff007c0c */ /* 0x000fc8000bf85070 */
[----:B------:R-:W-:-:S13]  /*0dd0*/  ISETP.NE.AND.EX P4, PT, RZ, UR11, PT, P4 ;  /* 0x0000000bff007c0c */ /* 0x000fda000bf85340 */
[----:B------:R-:W-:Y:S05]  /*0de0*/  @P4 BRA `(.L_x_18789) ;  /* 0x0000000000084947 */ /* 0x000fea0003800000 */
[----:B------:R-:W-:Y:S05]  /*0df0*/  @P0 BRA `(.L_x_18790) ;  /* 0x0000000000140947 */ /* 0x000fea0003800000 */
[----:B------:R-:W-:Y:S05]  /*0e00*/  BRA `(.L_x_18791) ;  /* 0x0000000000147947 */ /* 0x000fea0003800000 */
.L_x_18789:
[----:B-----5:R-:W-:Y:S01]  /*0e10*/  FADD.FTZ R79, R59, R79 ;  /* 0x0000004f3b4f7221 */ /* 0x020fe20000010000 */
[----:B------:R-:W-:Y:S06]  /*0e20*/  BRA `(.L_x_18790) ;  /* 0x0000000000087947 */ /* 0x000fec0003800000 */
.L_x_18788:
[----:B-----5:R-:W-:-:S04]  /*0e30*/  FADD.FTZ R79, R55, R79 ;  /* 0x0000004f374f7221 */ /* 0x020fc80000010000 */
[----:B------:R-:W-:-:S07]  /*0e40*/  @P2 FADD.FTZ R79, R59, R79 ;  /* 0x0000004f3b4f2221 */ /* 0x000fce0000010000 */
.L_x_18790:
[----:B0-----:R-:W-:-:S07]  /*0e50*/  MOV R63, R79 ;  /* 0x0000004f003f7202 */ /* 0x001fce0000000f00 */
.L_x_18791:
        /* <DEDUP_REMOVED lines=18> */
.L_x_18793:
[----:B-----5:R-:W-:Y:S01]  /*0f80*/  FADD.FTZ R80, R56, R80 ;  /* 0x0000005038507221 */ /* 0x020fe20000010000 */
[----:B------:R-:W-:Y:S06]  /*0f90*/  BRA `(.L_x_18794) ;  /* 0x0000000000087947 */ /* 0x000fec0003800000 */
.L_x_18792:
[----:B-----5:R-:W-:-:S04]  /*0fa0*/  FADD.FTZ R80, R52, R80 ;  /* 0x0000005034507221 */ /* 0x020fc80000010000 */
[----:B------:R-:W-:-:S07]  /*0fb0*/  @P2 FADD.FTZ R80, R56, R80 ;  /* 0x0000005038502221 */ /* 0x000fce0000010000 */
.L_x_18794:
[----:B0-----:R-:W-:-:S07]  /*0fc0*/  MOV R60, R80 ;  /* 0x00000050003c7202 */ /* 0x001fce0000000f00 */
.L_x_18795:
[----:B------:R-:W-:Y:S05]  /*0fd0*/  @P3 BRA `(.L_x_18796) ;  /* 0x00000000001c3947 */ /* 0x000fea0003800000 */
[----:B------:R-:W-:-:S04]  /*0fe0*/  ISETP.NE.U32.AND P4, PT, RZ, UR10, PT ;  /* 0x0000000aff007c0c */ /* 0x000fc8000bf85070 */
[----:B------:R-:W-:-:S13]  /*0ff0*/  ISETP.NE.AND.EX P4, PT, RZ, UR11, PT, P4 ;  /* 0x0000000bff007c0c */ /* 0x000fda000bf85340 */
[----:B------:R-:W-:Y:S05]  /*1000*/  @P4 BRA `(.L_x_18797) ;  /* 0x0000000000084947 */ /* 0x000fea0003800000 */
[----:B------:R-:W-:Y:S05]  /*1010*/  @P0 BRA `(.L_x_18798) ;  /* 0x0000000000140947 */ /* 0x000fea0003800000 */
[----:B------:R-:W-:Y:S05]  /*1020*/  BRA `(.L_x_18799) ;  /* 0x0000000000147947 */ /* 0x000fea0003800000 */
.L_x_18797:
[----:B-----5:R-:W-:Y:S01]  /*1030*/  FADD.FTZ R81, R57, R81 ;  /* 0x0000005139517221 */ /* 0x020fe20000010000 */
[----:B------:R-:W-:Y:S06]  /*1040*/  BRA `(.L_x_18798) ;  /* 0x0000000000087947 */ /* 0x000fec0003800000 */
.L_x_18796:
[----:B-----5:R-:W-:-:S04]  /*1050*/  FADD.FTZ R81, R53, R81 ;  /* 0x0000005135517221 */ /* 0x020fc80000010000 */
[----:B------:R-:W-:-:S07]  /*1060*/  @P2 FADD.FTZ R81, R57, R81 ;  /* 0x0000005139512221 */ /* 0x000fce0000010000 */
.L_x_18798:
[----:B0-----:R-:W-:-:S07]  /*1070*/  MOV R61, R81 ;  /* 0x00000051003d7202 */ /* 0x001fce0000000f00 */
.L_x_18799:
[----:B------:R-:W-:Y:S05]  /*1080*/  @P3 BRA `(.L_x_18800) ;  /* 0x00000000001c3947 */ /* 0x000fea0003800000 */
[----:B------:R-:W-:-:S04]  /*1090*/  ISETP.NE.U32.AND P4, PT, RZ, UR10, PT ;  /* 0x0000000aff007c0c */ /* 0x000fc8000bf85070 */
[----:B------:R-:W-:-:S13]  /*10a0*/  ISETP.NE.AND.EX P4, PT, RZ, UR11, PT, P4 ;  /* 0x0000000bff007c0c */ /* 0x000fda000bf85340 */
[----:B------:R-:W-:Y:S05]  /*10b0*/  @P4 BRA `(.L_x_18801) ;  /* 0x0000000000084947 */ /* 0x000fea0003800000 */
[----:B------:R-:W-:Y:S05]  /*10c0*/  @P0 BRA `(.L_x_18802) ;  /* 0x0000000000140947 */ /* 0x000fea0003800000 */
[----:B------:R-:W-:Y:S05]  /*10d0*/  BRA `(.L_x_18803) ;  /* 0x0000000000147947 */ /* 0x000fea0003800000 */
.L_x_18801:
[----:B-----5:R-:W-:Y:S01]  /*10e0*/  FADD.FTZ R82, R58, R82 ;  /* 0x000000523a527221 */ /* 0x020fe20000010000 */
[----:B------:R-:W-:Y:S06]  /*10f0*/  BRA `(.L_x_18802) ;  /* 0x0000000000087947 */ /* 0x000fec0003800000 */
.L_x_18800:
[----:B-----5:R-:W-:-:S04]  /*1100*/  FADD.FTZ R82, R54, R82 ;  /* 0x0000005236527221 */ /* 0x020fc80000010000 */
[----:B------:R-:W-:-:S07]  /*1110*/  @P2 FADD.FTZ R82, R58, R82 ;  /* 0x000000523a522221 */ /* 0x000fce0000010000 */
.L_x_18802:
[----:B0-----:R-:W-:-:S07]  /*1120*/  MOV R62, R82 ;  /* 0x00000052003e7202 */ /* 0x001fce0000000f00 */
.L_x_18803:
[----:B------:R-:W-:Y:S05]  /*1130*/  @P3 BRA `(.L_x_18804) ;  /* 0x00000000001c3947 */ /* 0x000fea0003800000 */
[----:B------:R-:W-:-:S04]  /*1140*/  ISETP.NE.U32.AND P4, PT, RZ, UR10, PT ;  /* 0x0000000aff007c0c */ /* 0x000fc8000bf85070 */
[----:B------:R-:W-:-:S13]  /*1150*/  ISETP.NE.AND.EX P4, PT, RZ, UR11, PT, P4 ;  /* 0x0000000bff007c0c */ /* 0x000fda000bf85340 */
[----:B------:R-:W-:Y:S05]  /*1160*/  @P4 BRA `(.L_x_18805) ;  /* 0x0000000000084947 */ /* 0x000fea0003800000 */
[----:B------:R-:W-:Y:S05]  /*1170*/  @P0 BRA `(.L_x_18806) ;  /* 0x0000000000140947 */ /* 0x000fea0003800000 */
[----:B------:R-:W-:Y:S05]  /*1180*/  BRA `(.L_x_18807) ;  /* 0x0000000000147947 */ /* 0x000fea0003800000 */
.L_x_18805:
[----:B-----5:R-:W-:Y:S01]  /*1190*/  FADD.FTZ R83, R59, R83 ;  /* 0x000000533b537221 */ /* 0x020fe20000010000 */
[----:B------:R-:W-:Y:S06]  /*11a0*/  BRA `(.L_x_18806) ;  /* 0x0000000000087947 */ /* 0x000fec0003800000 */
.L_x_18804:
[----:B-----5:R-:W-:-:S04]  /*11b0*/  FADD.FTZ R83, R55, R83 ;  /* 0x0000005337537221 */ /* 0x020fc80000010000 */
[----:B------:R-:W-:-:S07]  /*11c0*/  @P2 FADD.FTZ R83, R59, R83 ;  /* 0x000000533b532221 */ /* 0x000fce0000010000 */
.L_x_18806:
[----:B0-----:R-:W-:-:S07]  /*11d0*/  MOV R63, R83 ;  /* 0x00000053003f7202 */ /* 0x001fce0000000f00 */
.L_x_18807:
        /* <DEDUP_REMOVED lines=18> */
.L_x_18809:
[----:B-----5:R-:W-:Y:S01]  /*1300*/  FADD.FTZ R84, R56, R84 ;  /* 0x0000005438547221 */ /* 0x020fe20000010000 */
[----:B------:R-:W-:Y:S06]  /*1310*/  BRA `(.L_x_18810) ;  /* 0x0000000000087947 */ /* 0x000fec0003800000 */
.L_x_18808:
[----:B-----5:R-:W-:-:S04]  /*1320*/  FADD.FTZ R84, R52, R84 ;  /* 0x0000005434547221 */ /* 0x020fc80000010000 */
[----:B------:R-:W-:-:S07]  /*1330*/  @P2 FADD.FTZ R84, R56, R84 ;  /* 0x0000005438542221 */ /* 0x000fce0000010000 */
.L_x_18810:
[----:B0-----:R-:W-:-:S07]  /*1340*/  MOV R60, R84 ;  /* 0x00000054003c7202 */ /* 0x001fce0000000f00 */
.L_x_18811:
[----:B------:R-:W-:Y:S05]  /*1350*/  @P3 BRA `(.L_x_18812) ;  /* 0x00000000001c3947 */ /* 0x000fea0003800000 */
[----:B------:R-:W-:-:S04]  /*1360*/  ISETP.NE.U32.AND P4, PT, RZ, UR10, PT ;  /* 0x0000000aff007c0c */ /* 0x000fc8000bf85070 */
[----:B------:R-:W-:-:S13]  /*1370*/  ISETP.NE.AND.EX P4, PT, RZ, UR11, PT, P4 ;  /* 0x0000000bff007c0c */ /* 0x000fda000bf85340 */
[----:B------:R-:W-:Y:S05]  /*1380*/  @P4 BRA `(.L_x_18813) ;  /* 0x0000000000084947 */ /* 0x000fea0003800000 */
[----:B------:R-:W-:Y:S05]  /*1390*/  @P0 BRA `(.L_x_18814) ;  /* 0x0000000000140947 */ /* 0x000fea0003800000 */
[----:B------:R-:W-:Y:S05]  /*13a0*/  BRA `(.L_x_18815) ;  /* 0x0000000000147947 */ /* 0x000fea0003800000 */
.L_x_18813:
[----:B-----5:R-:W-:Y:S01]  /*13b0*/  FADD.FTZ R85, R57, R85 ;  /* 0x0000005539557221 */ /* 0x020fe20000010000 */
[----:B------:R-:W-:Y:S06]  /*13c0*/  BRA `(.L_x_18814) ;  /* 0x0000000000087947 */ /* 0x000fec0003800000 */
.L_x_18812:
[----:B-----5:R-:W-:-:S04]  /*13d0*/  FADD.FTZ R85, R53, R85 ;  /* 0x0000005535557221 */ /* 0x020fc80000010000 */
[----:B------:R-:W-:-:S07]  /*13e0*/  @P2 FADD.FTZ R85, R57, R85 ;  /* 0x0000005539552221 */ /* 0x000fce0000010000 */
.L_x_18814:
[----:B0-----:R-:W-:-:S07]  /*13f0*/  MOV R61, R85 ;  /* 0x00000055003d7202 */ /* 0x001fce0000000f00 */
.L_x_18815:
[----:B------:R-:W-:Y:S05]  /*1400*/  @P3 BRA `(.L_x_18816) ;  /* 0x00000000001c3947 */ /* 0x000fea0003800000 */
[----:B------:R-:W-:-:S04]  /*1410*/  ISETP.NE.U32.AND P4, PT, RZ, UR10, PT ;  /* 0x0000000aff007c0c */ /* 0x000fc8000bf85070 */
[----:B------:R-:W-:-:S13]  /*1420*/  ISETP.NE.AND.EX P4, PT, RZ, UR11, PT, P4 ;  /* 0x0000000bff007c0c */ /* 0x000fda000bf85340 */
[----:B------:R-:W-:Y:S05]  /*1430*/  @P4 BRA `(.L_x_18817) ;  /* 0x0000000000084947 */ /* 0x000fea0003800000 */
[----:B------:R-:W-:Y:S05]  /*1440*/  @P0 BRA `(.L_x_18818) ;  /* 0x0000000000140947 */ /* 0x000fea0003800000 */
[----:B------:R-:W-:Y:S05]  /*1450*/  BRA `(.L_x_18819) ;  /* 0x0000000000147947 */ /* 0x000fea0003800000 */
.L_x_18817:
[----:B-----5:R-:W-:Y:S01]  /*1460*/  FADD.FTZ R86, R58, R86 ;  /* 0x000000563a567221 */ /* 0x020fe20000010000 */
[----:B------:R-:W-:Y:S06]  /*1470*/  BRA `(.L_x_18818) ;  /* 0x0000000000087947 */ /* 0x000fec0003800000 */
.L_x_18816:
[----:B-----5:R-:W-:-:S04]  /*1480*/  FADD.FTZ R86, R54, R86 ;  /* 0x0000005636567221 */ /* 0x020fc80000010000 */
[----:B------:R-:W-:-:S07]  /*1490*/  @P2 FADD.FTZ R86, R58, R86 ;  /* 0x000000563a562221 */ /* 0x000fce0000010000 */
.L_x_18818:
[----:B0-----:R-:W-:-:S07]  /*14a0*/  MOV R62, R86 ;  /* 0x00000056003e7202 */ /* 0x001fce0000000f00 */
.L_x_18819:
[----:B------:R-:W-:Y:S05]  /*14b0*/  @P3 BRA `(.L_x_18820) ;  /* 0x00000000001c3947 */ /* 0x000fea0003800000 */
[----:B------:R-:W-:-:S04]  /*14c0*/  ISETP.NE.U32.AND P4, PT, RZ, UR10, PT ;  /* 0x0000000aff007c0c */ /* 0x000fc8000bf85070 */
[----:B------:R-:W-:-:S13]  /*14d0*/  ISETP.NE.AND.EX P4, PT, RZ, UR11, PT, P4 ;  /* 0x0000000bff007c0c */ /* 0x000fda000bf85340 */
[----:B------:R-:W-:Y:S05]  /*14e0*/  @P4 BRA `(.L_x_18821) ;  /* 0x0000000000084947 */ /* 0x000fea0003800000 */
[----:B------:R-:W-:Y:S05]  /*14f0*/  @P0 BRA `(.L_x_18822) ;  /* 0x0000000000140947 */ /* 0x000fea0003800000 */
[----:B------:R-:W-:Y:S05]  /*1500*/  BRA `(.L_x_18823) ;  /* 0x0000000000147947 */ /* 0x000fea0003800000 */
.L_x_18821:
[----:B-----5:R-:W-:Y:S01]  /*1510*/  FADD.FTZ R87, R59, R87 ;  /* 0x000000573b577221 */ /* 0x020fe20000010000 */
[----:B------:R-:W-:Y:S06]  /*1520*/  BRA `(.L_x_18822) ;  /* 0x0000000000087947 */ /* 0x000fec0003800000 */
.L_x_18820:
[----:B-----5:R-:W-:-:S04]  /*1530*/  FADD.FTZ R87, R55, R87 ;  /* 0x0000005737577221 */ /* 0x020fc80000010000 */
[----:B------:R-:W-:-:S07]  /*1540*/  @P2 FADD.FTZ R87, R59, R87 ;  /* 0x000000573b572221 */ /* 0x000fce0000010000 */
.L_x_18822:
[----:B0-----:R-:W-:-:S07]  /*1550*/  MOV R63, R87 ;  /* 0x00000057003f7202 */ /* 0x001fce0000000f00 */
.L_x_18823:
        /* <DEDUP_REMOVED lines=18> */
.L_x_18825:
[----:B-----5:R-:W-:Y:S01]  /*1680*/  FADD.FTZ R88, R56, R88 ;  /* 0x0000005838587221 */ /* 0x020fe20000010000 */
[----:B------:R-:W-:Y:S06]  /*1690*/  BRA `(.L_x_18826) ;  /* 0x0000000000087947 */ /* 0x000fec0003800000 */
.L_x_18824:
[----:B-----5:R-:W-:-:S04]  /*16a0*/  FADD.FTZ R88, R52, R88 ;  /* 0x0000005834587221 */ /* 0x020fc80000010000 */
[----:B------:R-:W-:-:S07]  /*16b0*/  @P2 FADD.FTZ R88, R56, R88 ;  /* 0x0000005838582221 */ /* 0x000fce0000010000 */
.L_x_18826:
[----:B0-----:R-:W-:-:S07]  /*16c0*/  MOV R60, R88 ;  /* 0x00000058003c7202 */ /* 0x001fce0000000f00 */
.L_x_18827:
[----:B------:R-:W-:Y:S05]  /*16d0*/  @P3 BRA `(.L_x_18828) ;  /* 0x00000000001c3947 */ /* 0x000fea0003800000 */
[----:B------:R-:W-:-:S04]  /*16e0*/  ISETP.NE.U32.AND P4, PT, RZ, UR10, PT ;  /* 0x0000000aff007c0c */ /* 0x000fc8000bf85070 */
[----:B------:R-:W-:-:S13]  /*16f0*/  ISETP.NE.AND.EX P4, PT, RZ, UR11, PT, P4 ;  /* 0x0000000bff007c0c */ /* 0x000fda000bf85340 */
[----:B------:R-:W-:Y:S05]  /*1700*/  @P4 BRA `(.L_x_18829) ;  /* 0x0000000000084947 */ /* 0x000fea0003800000 */
[----:B------:R-:W-:Y:S05]  /*1710*/  @P0 BRA `(.L_x_18830) ;  /* 0x0000000000140947 */ /* 0x000fea0003800000 */
[----:B------:R-:W-:Y:S05]  /*1720*/  BRA `(.L_x_18831) ;  /* 0x0000000000147947 */ /* 0x000fea0003800000 */
.L_x_18829:
[----:B-----5:R-:W-:Y:S01]  /*1730*/  FADD.FTZ R89, R57, R89 ;  /* 0x0000005939597221 */ /* 0x020fe20000010000 */
[----:B------:R-:W-:Y:S06]  /*1740*/  BRA `(.L_x_18830) ;  /* 0x0000000000087947 */ /* 0x000fec0003800000 */
.L_x_18828:
[----:B-----5:R-:W-:-:S04]  /*1750*/  FADD.FTZ R89, R53, R89 ;  /* 0x0000005935597221 */ /* 0x020fc80000010000 */
[----:B------:R-:W-:-:S07]  /*1760*/  @P2 FADD.FTZ R89, R57, R89 ;  /* 0x0000005939592221 */ /* 0x000fce0000010000 */
.L_x_18830:
[----:B0-----:R-:W-:-:S07]  /*1770*/  MOV R61, R89 ;  /* 0x00000059003d7202 */ /* 0x001fce0000000f00 */
.L_x_18831:
[----:B------:R-:W-:Y:S05]  /*1780*/  @P3 BRA `(.L_x_18832) ;  /* 0x00000000001c3947 */ /* 0x000fea0003800000 */
[----:B------:R-:W-:-:S04]  /*1790*/  ISETP.NE.U32.AND P4, PT, RZ, UR10, PT ;  /* 0x0000000aff007c0c */ /* 0x000fc8000bf85070 */
[----:B------:R-:W-:-:S13]  /*17a0*/  ISETP.NE.AND.EX P4, PT, RZ, UR11, PT, P4 ;  /* 0x0000000bff007c0c */ /* 0x000fda000bf85340 */
[----:B------:R-:W-:Y:S05]  /*17b0*/  @P4 BRA `(.L_x_18833) ;  /* 0x0000000000084947 */ /* 0x000fea0003800000 */
[----:B------:R-:W-:Y:S05]  /*17c0*/  @P0 BRA `(.L_x_18834) ;  /* 0x0000000000140947 */ /* 0x000fea0003800000 */
[----:B------:R-:W-:Y:S05]  /*17d0*/  BRA `(.L_x_18835) ;  /* 0x0000000000147947 */ /* 0x000fea0003800000 */
.L_x_18833:
[----:B-----5:R-:W-:Y:S01]  /*17e0*/  FADD.FTZ R90, R58, R90 ;  /* 0x0000005a3a5a7221 */ /* 0x020fe20000010000 */
[----:B------:R-:W-:Y:S06]  /*17f0*/  BRA `(.L_x_18834) ;  /* 0x0000000000087947 */ /* 0x000fec0003800000 */
.L_x_18832:
[----:B-----5:R-:W-:-:S04]  /*1800*/  FADD.FTZ R90, R54, R90 ;  /* 0x0000005a365a7221 */ /* 0x020fc80000010000 */
[----:B------:R-:W-:-:S07]  /*1810*/  @P2 FADD.FTZ R90, R58, R90 ;  /* 0x0000005a3a5a2221 */ /* 0x000fce0000010000 */
.L_x_18834:
[----:B0-----:R-:W-:-:S07]  /*1820*/  MOV R62, R90 ;  /* 0x0000005a003e7202 */ /* 0x001fce0000000f00 */
.L_x_18835:
[----:B------:R-:W-:Y:S05]  /*1830*/  @P3 BRA `(.L_x_18836) ;  /* 0x00000000001c3947 */ /* 0x000fea0003800000 */
[----:B------:R-:W-:-:S04]  /*1840*/  ISETP.NE.U32.AND P2, PT, RZ, UR10, PT ;  /* 0x0000000aff007c0c */ /* 0x000fc8000bf45070 */
[----:B------:R-:W-:-:S13]  /*1850*/  ISETP.NE.AND.EX P2, PT, RZ, UR11, PT, P2 ;  /* 0x0000000bff007c0c */ /* 0x000fda000bf45320 */
[----:B------:R-:W-:Y:S05]  /*1860*/  @P2 BRA `(.L_x_18837) ;  /* 0x0000000000082947 */ /* 0x000fea0003800000 */
[----:B------:R-:W-:Y:S05]  /*1870*/  @P0 BRA `(.L_x_18838) ;  /* 0x0000000000140947 */ /* 0x000fea0003800000 */
[----:B------:R-:W-:Y:S05]  /*1880*/  BRA `(.L_x_18839) ;  /* 0x0000000000147947 */ /* 0x000fea0003800000 */
.L_x_18837:
[----:B-----5:R-:W-:Y:S01]  /*1890*/  FADD.FTZ R91, R59, R91 ;  /* 0x0000005b3b5b7221 */ /* 0x020fe20000010000 */
[----:B------:R-:W-:Y:S06]  /*18a0*/  BRA `(.L_x_18838) ;  /* 0x0000000000087947 */ /* 0x000fec0003800000 */
.L_x_18836:
[----:B-----5:R-:W-:-:S04]  /*18b0*/  FADD.FTZ R91, R55, R91 ;  /* 0x0000005b375b7221 */ /* 0x020fc80000010000 */
[----:B------:R-:W-:-:S07]  /*18c0*/  @P2 FADD.FTZ R91, R59, R91 ;  /* 0x0000005b3b5b2221 */ /* 0x000fce0000010000 */
.L_x_18838:
[----:B0-----:R-:W-:-:S07]  /*18d0*/  MOV R63, R91 ;  /* 0x0000005b003f7202 */ /* 0x001fce0000000f00 */
.L_x_18839:
[----:B------:R-:W-:Y:S01]  /*18e0*/  FADD.FTZ R66, RZ, R68 ;  /* 0x00000044ff427221 */ /* 0x000fe20000010000 */
[----:B0-----:R-:W0:Y:S01]  /*18f0*/  @P0 LDC.64 R96, c[0x0][0x238] ;  /* 0x00008e00ff600b82 */ /* 0x001e220000000a00 */
[----:B------:R-:W-:Y:S01]  /*1900*/  LOP3.LUT P2, RZ, R0, 0xff, RZ, 0xc0, !PT ;  /* 0x000000ff00ff7812 */ /* 0x000fe2000784c0ff */
[----:B------:R-:W-:Y:S01]  /*1910*/  UMOV UR14, 0xffffffff ;  /* 0xffffffff000e7882 */ /* 0x000fe20000000000 */
[----:B------:R-:W-:Y:S01]  /*1920*/  FADD.FTZ R95, R66, R69 ;  /* 0x00000045425f7221 */ /* 0x000fe20000010000 */
[----:B------:R-:W-:-:S03]  /*1930*/  LOP3.LUT P3, RZ, R2, 0x1f, RZ, 0xc0, !PT ;  /* 0x0000001f02ff7812 */ /* 0x000fc6000786c0ff */
        /* <DEDUP_REMOVED lines=96> */
.L_x_18852:
[----:B------:R-:W2:Y:S01]  /*1f40*/  @!P3 S2R R97, SR_CgaCtaId ;  /* 0x000000000061b919 */ /* 0x000ea20000008800 */
[----:B------:R-:W-:Y:S01]  /*1f50*/  LOP3.LUT R99, R2, 0x1f, RZ, 0xc0, !PT ;  /* 0x0000001f02637812 */ /* 0x000fe200078ec0ff */
[----:B------:R-:W-:Y:S05]  /*1f60*/  WARPSYNC.ALL ;  /* 0x0000000000007948 */ /* 0x000fea0003800000 */
[----:B------:R-:W-:Y:S02]  /*1f70*/  ISETP.GT.U32.AND P4, PT, R99, 0x3, PT ;  /* 0x000000036300780c */ /* 0x000fe40003f84070 */
[----:B------:R-:W-:Y:S02]  /*1f80*/  @!P3 MOV R0, 0x400 ;  /* 0x000004000000b802 */ /* 0x000fe40000000f00 */
[----:B------:R-:W-:-:S02]  /*1f90*/  LOP3.LUT R101, R95, 0x3, RZ, 0xc0, !PT ;  /* 0x000000035f657812 */ /* 0x000fc400078ec0ff */
[----:B------:R-:W-:-:S07]  /*1fa0*/  IADD3 R109, R67, 0x80, RZ ;  /* 0x00000080436d7810 */ /* 0x000fce0007ffe0ff */
[----:B------:R-:W3:Y:S01]  /*1fb0*/  @!P4 S2R R98, SR_CgaCtaId ;  /* 0x000000000062c919 */ /* 0x000ee20000008800 */
[----:B--2---:R-:W-:Y:S01]  /*1fc0*/  @!P3 LEA R95, R97, R0, 0x18 ;  /* 0x00000000615fb211 */ /* 0x004fe200078ec0ff */
[----:B-1----:R-:W-:Y:S01]  /*1fd0*/  FADD.FTZ R97, R100, R103 ;  /* 0x0000006764617221 */ /* 0x002fe20000010000 */
[C---:B------:R-:W-:Y:S02]  /*1fe0*/  @!P3 IADD3 R0, R66.reuse, R101, RZ ;  /* 0x000000654200b210 */ /* 0x040fe40007ffe0ff */
[----:B------:R-:W-:Y:S02]  /*1ff0*/  @!P4 IADD3 R66, R66, R99, RZ ;  /* 0x000000634242c210 */ /* 0x000fe40007ffe0ff */
[----:B------:R-:W-:Y:S02]  /*2000*/  @!P3 LEA R0, R0, R95, 0x3 ;  /* 0x0000005f0000b211 */ /* 0x000fe400078e18ff */
[----:B------:R-:W-:-:S03]  /*2010*/  @!P4 MOV R95, 0x400 ;  /* 0x00000400005fc802 */ /* 0x000fc60000000f00 */
[----:B------:R-:W-:Y:S01]  /*2020*/  @!P3 STS.64 [R0], R96 ;  /* 0x000000600000b388 */ /* 0x000fe20000000a00 */
[----:B------:R-:W-:Y:S01]  /*2030*/  BAR.SYNC.DEFER_BLOCKING 0x0 ;  /* 0x0000000000007b1d */ /* 0x000fe20000010000 */
[----:B------:R-:W-:Y:S02]  /*2040*/  LOP3.LUT P3, RZ, R101, 0x1f, R2, 0xf8, !PT ;  /* 0x0000001f65ff7812 */ /* 0x000fe4000786f802 */
[----:B---3--:R-:W-:Y:S02]  /*2050*/  @!P4 LEA R95, R98, R95, 0x18 ;  /* 0x0000005f625fc211 */ /* 0x008fe400078ec0ff */
[----:B------:R-:W-:Y:S02]  /*2060*/  CS2R R98, SRZ ;  /* 0x0000000000627805 */ /* 0x000fe4000001ff00 */
[----:B------:R-:W-:Y:S01]  /*2070*/  @!P4 LEA R95, R66, R95, 0x3 ;  /* 0x0000005f425fc211 */ /* 0x000fe200078e18ff */
[----:B------:R-:W-:-:S06]  /*2080*/  HFMA2.MMA R66, -RZ, RZ, 0, 0 ;  /* 0x00000000ff427435 */ /* 0x000fcc00000001ff */
[----:B------:R-:W-:-:S05]  /*2090*/  @!P4 MOV R66, 0x300 ;  /* 0x000003000042c802 */ /* 0x000fca0000000f00 */
[----:B------:R-:W1:Y:S04]  /*20a0*/  SHFL.DOWN PT, R103, R66, 0x2, 0x1f ;  /* 0x08401f0042677f89 */ /* 0x000e6800000e0000 */
[----:B------:R2:W3:Y:S02]  /*20b0*/  @!P4 LDS.64 R98, [R95] ;  /* 0x000000005f62c984 */ /* 0x0004e40000000a00 */
[-C--:B--2---:R-:W-:Y:S02]  /*20c0*/  I2FP.F32.S32 R95, R66.reuse ;  /* 0x00000042005f7245 */ /* 0x084fe40000201400 */
[----:B-1----:R-:W-:Y:S02]  /*20d0*/  IADD3 R96, R103, R66, RZ ;  /* 0x0000004267607210 */ /* 0x002fe40007ffe0ff */
[----:B------:R-:W-:-:S02]  /*20e0*/  I2FP.F32.S32 R102, R103 ;  /* 0x0000006700667245 */ /* 0x000fc40000201400 */
[----:B------:R-:W-:Y:S01]  /*20f0*/  I2FP.F32.S32 R97, R96 ;  /* 0x0000006000617245 */ /* 0x000fe20000201400 */
[----:B------:R-:W1:Y:S03]  /*2100*/  SHFL.DOWN PT, R107, R96, 0x1, 0x1f ;  /* 0x08201f00606b7f89 */ /* 0x000e6600000e0000 */
[----:B0-----:R-:W0:Y:S01]  /*2110*/  MUFU.RCP R100, R97 ;  /* 0x0000006100647308 */ /* 0x001e220000001000 */
[----:B---3--:R-:W2:Y:S04]  /*2120*/  SHFL.DOWN PT, R105, R98, 0x2, 0x1f ;  /* 0x08401f0062697f89 */ /* 0x008ea800000e0000 */
[----:B------:R-:W3:Y:S01]  /*2130*/  SHFL.DOWN PT, R0, R99, 0x2, 0x1f ;  /* 0x08401f0063007f89 */ /* 0x000ee200000e0000 */
[----:B-1----:R-:W-:-:S02]  /*2140*/  IADD3 R96, R96, R107, RZ ;  /* 0x0000006b60607210 */ /* 0x002fc40007ffe0ff */
        /* <DEDUP_REMOVED lines=11> */
[----:B------:R-:W-:Y:S02]  /*2200*/  FMUL.FTZ R105, R105, R102 ;  /* 0x0000006669697220 */ /* 0x000fe40000410000 */
[----:B------:R-:W2:Y:S02]  /*2210*/  LDC R102, c[0x0][0x2d8] ;  /* 0x0000b600ff667b82 */ /* 0x000ea40000000800 */
[----:B------:R-:W-:-:S05]  /*2220*/  FFMA.FTZ R99, R100, R105, R99 ;  /* 0x0000006964637223 */ /* 0x000fca0000010063 */
[----:B------:R-:W3:Y:S01]  /*2230*/  SHFL.DOWN PT, R0, R99, 0x1, 0x1f ;  /* 0x08201f0063007f89 */ /* 0x000ee200000e0000 */
[----:B0-----:R-:W-:Y:S01]  /*2240*/  FADD.FTZ R98, R66, -R95 ;  /* 0x8000005f42627221 */ /* 0x001fe20000010000 */
[----:B------:R-:W-:-:S03]  /*2250*/  FMUL.FTZ R100, R95, R107 ;  /* 0x0000006b5f647220 */ /* 0x000fc60000410000 */
[----:B------:R-:W-:Y:S01]  /*2260*/  FMUL.FTZ R98, R98, R98 ;  /* 0x0000006262627220 */ /* 0x000fe20000410000 */
[----:B------:R-:W-:-:S03]  /*2270*/  FFMA.FTZ R95, R97, R66, R100 ;  /* 0x00000042615f7223 */ /* 0x000fc60000010064 */
[----:B------:R-:W-:Y:S01]  /*2280*/  FMUL.FTZ R98, R97, R98 ;  /* 0x0000006261627220 */ /* 0x000fe20000410000 */
[----:B-1----:R-:W-:Y:S01]  /*2290*/  FMUL.FTZ R95, R96, R95 ;  /* 0x0000005f605f7220 */ /* 0x002fe20000410000 */
[----:B---3--:R-:W-:Y:S02]  /*22a0*/  FADD.FTZ R97, R99, R0 ;  /* 0x0000000063617221 */ /* 0x008fe40000010000 */
[----:B------:R-:W-:-:S03]  /*22b0*/  FMUL.FTZ R98, R98, R107 ;  /* 0x0000006b62627220 */ /* 0x000fc60000410000 */
[----:B------:R-:W0:Y:S01]  /*22c0*/  SHFL.IDX PT, R95, R95, RZ, 0x1f ;  /* 0x00001fff5f5f7589 */ /* 0x000e2200000e0000 */
[----:B------:R-:W-:Y:S02]  /*22d0*/  FFMA.FTZ R99, R96, R98, R97 ;  /* 0x0000006260637223 */ /* 0x000fe40000010061 */
[----:B------:R-:W1:Y:S04]  /*22e0*/  @!P3 LDC.64 R96, c[0x0][0x250] ;  /* 0x00009400ff60bb82 */ /* 0x000e680000000a00 */
[----:B------:R-:W2:Y:S01]  /*22f0*/  SHFL.IDX PT, R99, R99, RZ, 0x1f ;  /* 0x00001fff63637589 */ /* 0x000ea200000e0000 */
[C---:B0-----:R-:W-:Y:S01]  /*2300*/  FMUL.FTZ R100, R95.reuse, R95 ;  /* 0x0000005f5f647220 */ /* 0x041fe20000410000 */
[----:B------:R-:W-:Y:S01]  /*2310*/  FSEL R101, R95, RZ, !P5 ;  /* 0x000000ff5f657208 */ /* 0x000fe20006800000 */
[----:B-1----:R-:W-:-:S04]  /*2320*/  @!P3 IMAD.WIDE R96, R64, 0x4, R96 ;  /* 0x000000044060b825 */ /* 0x002fc800078e0260 */
[----:B------:R-:W-:Y:S01]  /*2330*/  FADD.FTZ R0, -R101, R68 ;  /* 0x0000004465007221 */ /* 0x000fe20000010100 */
[----:B--2---:R-:W-:Y:S01]  /*2340*/  FFMA.FTZ R102, R99, UR7, R102 ;  /* 0x0000000763667c23 */ /* 0x004fe20008010066 */
[----:B------:R-:W-:Y:S01]  /*2350*/  FSEL R99, R100, RZ, P5 ;  /* 0x000000ff64637208 */ /* 0x000fe20002800000 */
[C---:B------:R-:W-:Y:S01]  /*2360*/  FADD.FTZ R66, -R101.reuse, R69 ;  /* 0x0000004565427221 */ /* 0x040fe20000010100 */
[C---:B------:R-:W-:Y:S01]  /*2370*/  FADD.FTZ R100, -R101.reuse, R72 ;  /* 0x0000004865647221 */ /* 0x040fe20000010100 */
[----:B------:R-:W0:Y:S01]  /*2380*/  @!P3 LDC.64 R68, c[0x0][0x258] ;  /* 0x00009600ff44bb82 */ /* 0x000e220000000a00 */
[C---:B------:R-:W-:Y:S01]  /*2390*/  FADD.FTZ R114, -R101.reuse, R77 ;  /* 0x0000004d65727221 */ /* 0x040fe20000010100 */
[----:B------:R-:W-:Y:S01]  /*23a0*/  FADD.FTZ R72, R102, R99 ;  /* 0x0000006366487221 */ /* 0x000fe20000010000 */
[C---:B------:R-:W-:Y:S01]  /*23b0*/  FADD.FTZ R122, -R101.reuse, R73 ;  /* 0x00000049657a7221 */ /* 0x040fe20000010100 */
[C---:B------:R-:W-:Y:S01]  /*23c0*/  FADD.FTZ R70, -R101.reuse, R70 ;  /* 0x0000004665467221 */ /* 0x040fe20000010100 */
[C---:B------:R-:W-:Y:S01]  /*23d0*/  FADD.FTZ R98, -R101.reuse, R71 ;  /* 0x0000004765627221 */ /* 0x040fe20000010100 */
[----:B------:R1:W2:Y:S01]  /*23e0*/  MUFU.RSQ R77, R72 ;  /* 0x00000048004d7308 */ /* 0x0002a20000001400 */
        /* <DEDUP_REMOVED lines=13> */
[C---:B------:R-:W-:Y:S01]  /*24c0*/  FADD.FTZ R108, -R101.reuse, R82 ;  /* 0x00000052656c7221 */ /* 0x040fe20000010100 */
[C---:B------:R-:W-:Y:S01]  /*24d0*/  FADD.FTZ R110, -R101.reuse, R83 ;  /* 0x00000053656e7221 */ /* 0x040fe20000010100 */
[----:B------:R-:W-:Y:S01]  /*24e0*/  FADD.FTZ R102, -R101, R86 ;  /* 0x0000005665667221 */ /* 0x000fe20000010100 */
[----:B--2---:R-:W-:Y:S01]  /*24f0*/  FMUL.FTZ R89, R77, R0 ;  /* 0x000000004d597220 */ /* 0x004fe20000410000 */
[----:B0-----:R-:W-:-:S04]  /*2500*/  @!P3 IMAD.WIDE R74, R64, 0x4, R68 ;  /* 0x00000004404ab825 */ /* 0x001fc800078e0244 */
[C---:B------:R-:W-:Y:S01]  /*2510*/  FMUL.FTZ R69, R77.reuse, R70 ;  /* 0x000000464d457220 */ /* 0x040fe20000410000 */
[C---:B------:R-:W-:Y:S01]  /*2520*/  FMUL.FTZ R70, R77.reuse, R98 ;  /* 0x000000624d467220 */ /* 0x040fe20000410000 */
[C---:B------:R-:W-:Y:S01]  /*2530*/  FMUL.FTZ R68, R77.reuse, R66 ;  /* 0x000000424d447220 */ /* 0x040fe20000410000 */
[----:B------:R-:W-:Y:S01]  /*2540*/  FMUL.FTZ R78, R77, R71 ;  /* 0x000000474d4e7220 */ /* 0x000fe20000410000 */
[----:B------:R0:W-:Y:S01]  /*2550*/  @!P3 STG.E desc[UR4][R96.64], R95 ;  /* 0x0000005f6000b986 */ /* 0x0001e2000c101904 */
[----:B------:R-:W-:Y:S01]  /*2560*/  FFMA.FTZ R71, R31, R70, R7 ;  /* 0x000000461f477223 */ /* 0x000fe20000010007 */
[----:B------:R-:W-:Y:S01]  /*2570*/  FFMA.FTZ R70, R30, R69, R6 ;  /* 0x000000451e467223 */ /* 0x000fe20000010006 */
[C---:B------:R-:W-:Y:S01]  /*2580*/  FADD.FTZ R112, -R101.reuse, R84 ;  /* 0x0000005465707221 */ /* 0x040fe20000010100 */
[----:B------:R-:W-:Y:S01]  /*2590*/  FADD.FTZ R104, -R101, R87 ;  /* 0x0000005765687221 */ /* 0x000fe20000010100 */
[----:B------:R-:W-:Y:S01]  /*25a0*/  FMUL.FTZ R86, R77, R80 ;  /* 0x000000504d567220 */ /* 0x000fe20000410000 */
[----:B------:R-:W-:Y:S01]  /*25b0*/  FFMA.FTZ R69, R29, R68, R5 ;  /* 0x000000441d457223 */ /* 0x000fe20000010005 */
[C---:B------:R-:W-:Y:S01]  /*25c0*/  FMUL.FTZ R79, R77.reuse, R100 ;  /* 0x000000644d4f7220 */ /* 0x040fe20000410000 */
[C---:B------:R-:W-:Y:S01]  /*25d0*/  FMUL.FTZ R76, R77.reuse, R122 ;  /* 0x0000007a4d4c7220 */ /* 0x040fe20000410000 */
[C---:B------:R-:W-:Y:S01]  /*25e0*/  FMUL.FTZ R101, R77.reuse, R124 ;  /* 0x0000007c4d657220 */ /* 0x040fe20000410000 */
[----:B------:R-:W-:Y:S01]  /*25f0*/  FFMA.FTZ R68, R28, R89, R4 ;  /* 0x000000591c447223 */ /* 0x000fe20000010004 */
[C---:B------:R-:W-:Y:S01]  /*2600*/  FMUL.FTZ R83, R77.reuse, R99 ;  /* 0x000000634d537220 */ /* 0x040fe20000410000 */
[----:B0-----:R-:W-:Y:S01]  /*2610*/  FMUL.FTZ R97, R77, R81 ;  /* 0x000000514d617220 */ /* 0x001fe20000410000 */
[----:B-1----:R-:W-:-:S04]  /*2620*/  IMAD.WIDE.U32 R80, R67, 0x10, R72 ;  /* 0x0000001043507825 */ /* 0x002fc800078e0048 */
        /* <DEDUP_REMOVED lines=11> */
[----:B------:R-:W-:-:S04]  /*26e0*/  IMAD.WIDE.U32 R88, R94, 0x10, R72 ;  /* 0x000000105e587825 */ /* 0x000fc800078e0048 */
[C---:B------:R-:W-:Y:S01]  /*26f0*/  FMUL.FTZ R87, R77.reuse, R112 ;  /* 0x000000704d577220 */ /* 0x040fe20000410000 */
[----:B------:R-:W-:Y:S01]  /*2700*/  FMUL.FTZ R102, R77, R104 ;  /* 0x000000684d667220 */ /* 0x000fe20000410000 */
[----:B------:R0:W-:Y:S01]  /*2710*/  @!P3 STG.E desc[UR4][R74.64], R77 ;  /* 0x0000004d4a00b986 */ /* 0x0001e2000c101904 */
[--C-:B------:R-:W-:Y:S01]  /*2720*/  IMAD.WIDE.U32 R90, R93, 0x10, R72.reuse ;  /* 0x000000105d5a7825 */ /* 0x100fe200078e0048 */
[----:B------:R-:W-:Y:S02]  /*2730*/  IADD3 R64, R64, UR8, RZ ;  /* 0x0000000840407c10 */ /* 0x000fe4000fffe0ff */
[----:B------:R1:W-:Y:S01]  /*2740*/  STG.E.128 desc[UR4][R80.64], R68 ;  /* 0x0000004450007986 */ /* 0x0003e2000c101d04 */
[----:B------:R-:W-:Y:S01]  /*2750*/  IMAD.WIDE.U32 R66, R109, 0x10, R72 ;  /* 0x000000106d427825 */ /* 0x000fe200078e0048 */
[----:B------:R-:W-:-:S03]  /*2760*/  ISETP.GE.AND P3, PT, R64, UR9, PT ;  /* 0x0000000940007c0c */ /* 0x000fc6000bf66270 */
[----:B------:R-:W-:-:S04]  /*2770*/  IMAD.WIDE.U32 R92, R92, 0x10, R72 ;  /* 0x000000105c5c7825 */ /* 0x000fc800078e0048 */
[----:B0-----:R-:W-:Y:S01]  /*2780*/  FFMA.FTZ R75, R35, R78, R11 ;  /* 0x0000004e234b7223 */ /* 0x001fe2000001000b */
        /* <DEDUP_REMOVED lines=28> */
.L_x_18840:
[----:B------:R-:W-:Y:S01]  /*2950*/  HFMA2.MMA R104, -RZ, RZ, 0, 5.9604644775390625e-08 ;  /* 0x00000001ff687435 */ /* 0x000fe200000001ff */
[----:B------:R-:W-:Y:S02]  /*2960*/  MOV R105, R0 ;  /* 0x0000000000697202 */ /* 0x000fe40000000f00 */
[----:B------:R-:W-:Y:S02]  /*2970*/  MOV R107, 0x1f ;  /* 0x0000001f006b7802 */ /* 0x000fe40000000f00 */
[----:B------:R-:W-:-:S07]  /*2980*/  MOV R102, 0xffffffff ;  /* 0xffffffff00667802 */ /* 0x000fce0000000f00 */
[----:B-----5:R-:W-:Y:S05]  /*2990*/  WARPSYNC.COLLECTIVE R102, `(.L_x_18842) ;  /* 0x0000000066087348 */ /* 0x020fea0003c00000 */
[----:B------:R0:W1:Y:S02]  /*29a0*/  SHFL.BFLY P4, R101, R105, R104, R107 ;  /* 0x0c00006869657389 */ /* 0x000064000008006b */
[----:B01---5:R-:W-:Y:S01]  /*29b0*/  ENDCOLLECTIVE ;  /* 0x000000000000791b */ /* 0x023fe20003800000 */
.L_x_18842:
[----:B------:R-:W-:Y:S01]  /*29c0*/  HFMA2.MMA R104, -RZ, RZ, 0, 1.1920928955078125e-07 ;  /* 0x00000002ff687435 */ /* 0x000fe200000001ff */
[----:B------:R-:W-:-:S05]  /*29d0*/  MOV R97, R101 ;  /* 0x0000006500617202 */ /* 0x000fca0000000f00 */
[----:B------:R-:W-:-:S05]  /*29e0*/  FADD.FTZ R97, R0, R97 ;  /* 0x0000006100617221 */ /* 0x000fca0000010000 */
[----:B------:R-:W-:-:S07]  /*29f0*/  MOV R105, R97 ;  /* 0x0000006100697202 */ /* 0x000fce0000000f00 */
[----:B------:R-:W-:Y:S05]  /*2a00*/  WARPSYNC.COLLECTIVE R102, `(.L_x_18843) ;  /* 0x0000000066087348 */ /* 0x000fea0003c00000 */
[----:B------:R0:W1:Y:S02]  /*2a10*/  SHFL.BFLY P4, R101, R105, R104, R107 ;  /* 0x0c00006869657389 */ /* 0x000064000008006b */
[----:B01----:R-:W-:Y:S01]  /*2a20*/  ENDCOLLECTIVE ;  /* 0x000000000000791b */ /* 0x003fe20003800000 */
.L_x_18843:
[----:B------:R-:W-:Y:S01]  /*2a30*/  HFMA2.MMA R104, -RZ, RZ, 0, 2.384185791015625e-07 ;  /* 0x00000004ff687435 */ /* 0x000fe200000001ff */
[----:B------:R-:W-:-:S05]  /*2a40*/  MOV R96, R101 ;  /* 0x0000006500607202 */ /* 0x000fca0000000f00 */
[----:B------:R-:W-:-:S05]  /*2a50*/  FADD.FTZ R98, R97, R96 ;  /* 0x0000006061627221 */ /* 0x000fca0000010000 */
[----:B------:R-:W-:-:S07]  /*2a60*/  MOV R105, R98 ;  /* 0x0000006200697202 */ /* 0x000fce0000000f00 */
[----:B------:R-:W-:Y:S05]  /*2a70*/  WARPSYNC.COLLECTIVE R102, `(.L_x_18844) ;  /* 0x0000000066087348 */ /* 0x000fea0003c00000 */
[----:B------:R0:W1:Y:S02]  /*2a80*/  SHFL.BFLY P4, R101, R105, R104, R107 ;  /* 0x0c00006869657389 */ /* 0x000064000008006b */
[----:B01----:R-:W-:Y:S01]  /*2a90*/  ENDCOLLECTIVE ;  /* 0x000000000000791b */ /* 0x003fe20003800000 */
.L_x_18844:
[----:B------:R-:W-:Y:S01]  /*2aa0*/  HFMA2.MMA R104, -RZ, RZ, 0, 4.76837158203125e-07 ;  /* 0x00000008ff687435 */ /* 0x000fe200000001ff */
[----:B------:R-:W-:-:S05]  /*2ab0*/  MOV R99, R101 ;  /* 0x0000006500637202 */ /* 0x000fca0000000f00 */
[----:B------:R-:W-:-:S05]  /*2ac0*/  FADD.FTZ R99, R98, R99 ;  /* 0x0000006362637221 */ /* 0x000fca0000010000 */
[----:B------:R-:W-:-:S07]  /*2ad0*/  MOV R105, R99 ;  /* 0x0000006300697202 */ /* 0x000fce0000000f00 */
[----:B------:R-:W-:Y:S05]  /*2ae0*/  WARPSYNC.COLLECTIVE R102, `(.L_x_18845) ;  /* 0x0000000066087348 */ /* 0x000fea0003c00000 */
[----:B------:R0:W1:Y:S02]  /*2af0*/  SHFL.BFLY P4, R101, R105, R104, R107 ;  /* 0x0c00006869657389 */ /* 0x000064000008006b */
[----:B01----:R-:W-:Y:S01]  /*2b00*/  ENDCOLLECTIVE ;  /* 0x000000000000791b */ /* 0x003fe20003800000 */
.L_x_18845:
[----:B------:R-:W-:Y:S01]  /*2b10*/  HFMA2.MMA R104, -RZ, RZ, 0, 9.5367431640625e-07 ;  /* 0x00000010ff687435 */ /* 0x000fe200000001ff */
[----:B------:R-:W-:-:S05]  /*2b20*/  MOV R96, R101 ;  /* 0x0000006500607202 */ /* 0x000fca0000000f00 */
[----:B------:R-:W-:-:S05]  /*2b30*/  FADD.FTZ R100, R99, R96 ;  /* 0x0000006063647221 */ /* 0x000fca0000010000 */
[----:B------:R-:W-:-:S07]  /*2b40*/  MOV R105, R100 ;  /* 0x0000006400697202 */ /* 0x000fce0000000f00 */
[----:B------:R-:W-:Y:S05]  /*2b50*/  WARPSYNC.COLLECTIVE R102, `(.L_x_18846) ;  /* 0x0000000066087348 */ /* 0x000fea0003c00000 */
[----:B------:R0:W1:Y:S02]  /*2b60*/  SHFL.BFLY P4, R101, R105, R104, R107 ;  /* 0x0c00006869657389 */ /* 0x000064000008006b */
[----:B01----:R-:W-:Y:S01]  /*2b70*/  ENDCOLLECTIVE ;  /* 0x000000000000791b */ /* 0x003fe20003800000 */
.L_x_18846:
        /* <DEDUP_REMOVED lines=55> */
.L_x_18847:
[----:B------:R-:W-:Y:S01]  /*2ef0*/  HFMA2.MMA R104, -RZ, RZ, 0, 1.1920928955078125e-07 ;  /* 0x00000002ff687435 */ /* 0x000fe200000001ff */
[----:B------:R-:W-:-:S05]  /*2f00*/  MOV R97, R101 ;  /* 0x0000006500617202 */ /* 0x000fca0000000f00 */
[----:B------:R-:W-:-:S05]  /*2f10*/  FADD.FTZ R97, R0, R97 ;  /* 0x0000006100617221 */ /* 0x000fca0000010000 */
[----:B------:R-:W-:-:S07]  /*2f20*/  MOV R105, R97 ;  /* 0x0000006100697202 */ /* 0x000fce0000000f00 */
[----:B------:R-:W-:Y:S05]  /*2f30*/  WARPSYNC.COLLECTIVE R102, `(.L_x_18848) ;  /* 0x0000000066087348 */ /* 0x000fea0003c00000 */
[----:B------:R0:W1:Y:S02]  /*2f40*/  SHFL.BFLY P4, R101, R105, R104, R107 ;  /* 0x0c00006869657389 */ /* 0x000064000008006b */
[----:B01----:R-:W-:Y:S01]  /*2f50*/  ENDCOLLECTIVE ;  /* 0x000000000000791b */ /* 0x003fe20003800000 */
.L_x_18848:
[----:B------:R-:W-:Y:S01]  /*2f60*/  HFMA2.MMA R104, -RZ, RZ, 0, 2.384185791015625e-07 ;  /* 0x00000004ff687435 */ /* 0x000fe200000001ff */
[----:B------:R-:W-:-:S05]  /*2f70*/  MOV R98, R101 ;  /* 0x0000006500627202 */ /* 0x000fca0000000f00 */
[----:B------:R-:W-:-:S05]  /*2f80*/  FADD.FTZ R98, R97, R98 ;  /* 0x0000006261627221 */ /* 0x000fca0000010000 */
[----:B------:R-:W-:-:S07]  /*2f90*/  MOV R105, R98 ;  /* 0x0000006200697202 */ /* 0x000fce0000000f00 */
[----:B------:R-:W-:Y:S05]  /*2fa0*/  WARPSYNC.COLLECTIVE R102, `(.L_x_18849) ;  /* 0x0000000066087348 */ /* 0x000fea0003c00000 */
[----:B------:R0:W1:Y:S02]  /*2fb0*/  SHFL.BFLY P4, R101, R105, R104, R107 ;  /* 0x0c00006869657389 */ /* 0x000064000008006b */
[----:B01----:R-:W-:Y:S01]  /*2fc0*/  ENDCOLLECTIVE ;  /* 0x000000000000791b */ /* 0x003fe20003800000 */
.L_x_18849:
[----:B------:R-:W-:Y:S01]  /*2fd0*/  HFMA2.MMA R104, -RZ, RZ, 0, 4.76837158203125e-07 ;  /* 0x00000008ff687435 */ /* 0x000fe200000001ff */
[----:B------:R-:W-:-:S05]  /*2fe0*/  MOV R99, R101 ;  /* 0x0000006500637202 */ /* 0x000fca0000000f00 */
[----:B------:R-:W-:-:S05]  /*2ff0*/  FADD.FTZ R99, R98, R99 ;  /* 0x0000006362637221 */ /* 0x000fca0000010000 */
[----:B------:R-:W-:-:S07]  /*3000*/  MOV R105, R99 ;  /* 0x0000006300697202 */ /* 0x000fce0000000f00 */
[----:B------:R-:W-:Y:S05]  /*3010*/  WARPSYNC.COLLECTIVE R102, `(.L_x_18850) ;  /* 0x0000000066087348 */ /* 0x000fea0003c00000 */
[----:B------:R0:W1:Y:S02]  /*3020*/  SHFL.BFLY P4, R101, R105, R104, R107 ;  /* 0x0c00006869657389 */ /* 0x000064000008006b */
[----:B01----:R-:W-:Y:S01]  /*3030*/  ENDCOLLECTIVE ;  /* 0x000000000000791b */ /* 0x003fe20003800000 */
.L_x_18850:
[----:B------:R-:W-:Y:S01]  /*3040*/  HFMA2.MMA R104, -RZ, RZ, 0, 9.5367431640625e-07 ;  /* 0x00000010ff687435 */ /* 0x000fe200000001ff */
[----:B------:R-:W-:-:S05]  /*3050*/  MOV R100, R101 ;  /* 0x0000006500647202 */ /* 0x000fca0000000f00 */
[----:B------:R-:W-:-:S05]  /*3060*/  FADD.FTZ R100, R99, R100 ;  /* 0x0000006463647221 */ /* 0x000fca0000010000 */
[----:B------:R-:W-:-:S07]  /*3070*/  MOV R105, R100 ;  /* 0x0000006400697202 */ /* 0x000fce0000000f00 */
[----:B------:R-:W-:Y:S05]  /*3080*/  WARPSYNC.COLLECTIVE R102, `(.L_x_18851) ;  /* 0x0000000066087348 */ /* 0x000fea0003c00000 */
[----:B------:R0:W1:Y:S02]  /*3090*/  SHFL.BFLY P4, R101, R105, R104, R107 ;  /* 0x0c00006869657389 */ /* 0x000064000008006b */
[----:B01----:R-:W-:Y:S01]  /*30a0*/  ENDCOLLECTIVE ;  /* 0x000000000000791b */ /* 0x003fe20003800000 */
.L_x_18851:
[----:B------:R-:W-:Y:S01]  /*30b0*/  MOV R103, R101 ;  /* 0x0000006500677202 */ /* 0x000fe20000000f00 */
[----:B------:R-:W-:Y:S06]  /*30c0*/  BRA `(.L_x_18852) ;  /* 0xffffffec009c7947 */ /* 0x000fec000383ffff */
.L_x_18853:
        /* <DEDUP_REMOVED lines=11> */
.L_x_20615:


//--------------------- .text._ZN10layer_norm31ln_parallel_residual_fwd_kernelINS_13Kernel_traitsIfffffjLj3072ELj1ELj1ELj4ELj16ENS_18Kernel_traits_baseILj3072EfffffjLj128EEEEELb1ELb0ELb0EEEvNS_9FwdParamsE --------------------------
	.section	.text._ZN10layer_norm31ln_parallel_residual_fwd_kernelINS_13Kernel_traitsIfffffjLj3072ELj1ELj1ELj4ELj16ENS_18Kernel_traits_baseILj3072EfffffjLj128EEEEELb1ELb0ELb0EEEvNS_9FwdParamsE,"ax",@progbits
	.align	128
        .global         _ZN10layer_norm31ln_parallel_residual_fwd_kernelINS_13Kernel_traitsIfffffjLj3072ELj1ELj1ELj4ELj16ENS_18Kernel_traits_baseILj3072EfffffjLj128EEEEELb1ELb0ELb0EEEvNS_9FwdParamsE
        .type           _ZN10layer_norm31ln_parallel_residual_fwd_kernelINS_13Kernel_traitsIfffffjLj3072ELj1ELj1ELj4ELj16ENS_18Kernel_traits_baseILj3072EfffffjLj128EEEEELb1ELb0ELb0EEEvNS_9FwdParamsE,@function
        .size           _ZN10layer_norm31ln_parallel_residual_fwd_kernelINS_13Kernel_traitsIfffffjLj3072ELj1ELj1ELj4ELj16ENS_18Kernel_traits_baseILj3072EfffffjLj128EEEEELb1ELb0ELb0EEEvNS_9FwdParamsE,(.L_x_20616 - _ZN10layer_norm31ln_parallel_residual_fwd_kernelINS_13Kernel_traitsIfffffjLj3072ELj1ELj1ELj4ELj16ENS_18Kernel_traits_baseILj3072EfffffjLj128EEEEELb1ELb0ELb0EEEvNS_9FwdParamsE)
        .other          _ZN10layer_norm31ln_parallel_residual_fwd_kernelINS_13Kernel_traitsIfffffjLj3072ELj1ELj1ELj4ELj16ENS_18Kernel_traits_baseILj3072EfffffjLj128EEEEELb1ELb0ELb0EEEvNS_9FwdParamsE,@"STO_CUDA_ENTRY STV_DEFAULT"
_ZN10layer_norm31ln_parallel_residual_fwd_kernelINS_13Kernel_traitsIfffffjLj3072ELj1ELj1ELj4ELj16ENS_18Kernel_traits_baseILj3072EfffffjLj128EEEEELb1ELb0ELb0EEEvNS_9FwdParamsE:
.text._ZN10layer_norm31ln_parallel_residual_fwd_kernelINS_13Kernel_traitsIfffffjLj3072ELj1ELj1ELj4ELj16ENS_18Kernel_traits_baseILj3072EfffffjLj128EEEEELb1ELb0ELb0EEEvNS_9FwdParamsE:
        /* <DEDUP_REMOVED lines=10> */
[----:B------:R-:W-:-:S05]  /*00a0*/  ULDC UR5, c[0x0][0x218] ;  /* 0x0000860000057ab9 */ /* 0x000fca0000000800 */
[----:B------:R-:W3:Y:S01]  /*00b0*/  @P0 LDG.E.64 R2, desc[UR8][R2.64] ;  /* 0x0000000802020981 */ /* 0x000ee2000c1e1b00 */
[----:B------:R-:W4:Y:S01]  /*00c0*/  @P0 LDC R9, c[0x0][0x2f0] ;  /* 0x0000bc00ff090b82 */ /* 0x000f220000000800 */
[----:B0-----:R-:W-:Y:S01]  /*00d0*/  @P0 IMAD.MOV.U32 R4, RZ, RZ, R0 ;  /* 0x000000ffff040224 */ /* 0x001fe200078e0000 */
[----:B-1----:R-:W-:-:S06]  /*00e0*/  @P0 MOV R5, R11 ;  /* 0x0000000b00050202 */ /* 0x002fcc0000000f00 */
[----:B------:R-:W4:Y:S01]  /*00f0*/  @P0 LDG.E.64 R4, desc[UR8][R4.64] ;  /* 0x0000000804040981 */ /* 0x000f22000c1e1b00 */
[----:B------:R-:W2:Y:S08]  /*0100*/  S2UR UR24, SR_CTAID.X ;  /* 0x00000000001879c3 */ /* 0x000eb00000002500 */
[----:B------:R-:W2:Y:S02]  /*0110*/  LDC R7, c[0x0][RZ] ;  /* 0x00000000ff077b82 */ /* 0x000ea40000000800 */
[----:B--2---:R-:W-:Y:S01]  /*0120*/  IMAD R10, R7, UR24, R162 ;  /* 0x00000018070a7c24 */ /* 0x004fe2000f8e02a2 */
[----:B------:R-:W-:Y:S01]  /*0130*/  USHF.R.S32.HI UR4, URZ, 0x1f, UR5 ;  /* 0x0000001f3f047899 */ /* 0x000fe20008011405 */
[----:B------:R-:W-:-:S03]  /*0140*/  LOP3.LUT R16, R162, 0x7f, RZ, 0xc0, !PT ;  /* 0x0000007fa2107812 */ /* 0x000fc600078ec0ff */
[----:B------:R-:W-:Y:S01]  /*0150*/  ULEA.HI UR4, UR4, UR5, URZ, 0x2 ;  /* 0x0000000504047291 */ /* 0x000fe2000f8f103f */
[----:B------:R-:W-:Y:S01]  /*0160*/  LEA.HI R129, R162, UR24, RZ, 0x19 ;  /* 0x00000018a2817c11 */ /* 0x000fe2000f8fc8ff */
[----:B------:R-:W-:Y:S01]  /*0170*/  BSSY B0, `(.L_x_18854) ;  /* 0x0000059000007945 */ /* 0x000fe20003800000 */
        /* <DEDUP_REMOVED lines=29> */
[----:B------:R-:W-:Y:S01]  /*0350*/  IMAD.MOV.U32 R2, RZ, RZ, R16 ;  /* 0x000000ffff027224 */ /* 0x000fe200078e0010 */
[----:B------:R-:W-:Y:S01]  /*0360*/  UIADD3 UR17, UR7, -0x126145ec, URZ ;  /* 0xed9eba1407117890 */ /* 0x000fe2000fffe03f */
[----:B------:R-:W-:Y:S01]  /*0370*/  IMAD.WIDE.U32 R14, R14, -0x326172a9, RZ ;  /* 0xcd9e8d570e0e7825 */ /* 0x000fe200078e00ff */
[----:B------:R-:W-:-:S03]  /*0380*/  MOV R3, UR4 ;  /* 0x0000000400037c02 */ /* 0x000fc60008000f00 */
[----:B------:R-:W-:Y:S01]  /*0390*/  IMAD.WIDE.U32 R4, R4, -0x2daee0ad, RZ ;  /* 0xd2511f5304047825 */ /* 0x000fe200078e00ff */
[----:B------:R-:W-:Y:S02]  /*03a0*/  LOP3.LUT R152, R2, 0x7f, RZ, 0x3c, !PT ;  /* 0x0000007f02987812 */ /* 0x000fe400078e3cff */
[----:B------:R-:W-:Y:S02]  /*03b0*/  LOP3.LUT R7, R15, UR16, R12, 0x96, !PT ;  /* 0x000000100f077c12 */ /* 0x000fe4000f8e960c */
[----:B------:R-:W-:Y:S02]  /*03c0*/  LOP3.LUT R12, R5, UR17, R6, 0x96, !PT ;  /* 0x00000011050c7c12 */ /* 0x000fe4000f8e9606 */
[----:B------:R-:W-:Y:S01]  /*03d0*/  LEA.HI.SX32 R152, R3, R152, 0x1e ;  /* 0x0000009803987211 */ /* 0x000fe200078ff2ff */
[----:B------:R-:W-:Y:S01]  /*03e0*/  UIADD3 UR5, UR6, 0x1715609d, URZ ;  /* 0x1715609d06057890 */ /* 0x000fe2000fffe03f */
[----:B------:R-:W-:Y:S01]  /*03f0*/  IMAD.WIDE.U32 R6, R7, -0x2daee0ad, RZ ;  /* 0xd2511f5307067825 */ /* 0x000fe200078e00ff */
[----:B------:R-:W-:Y:S01]  /*0400*/  UIADD3 UR18, UR7, -0x56f99767, URZ ;  /* 0xa906689907127890 */ /* 0x000fe2000fffe03f */
[----:B------:R-:W-:-:S02]  /*0410*/  LOP3.LUT P2, RZ, R152, 0xffffff80, RZ, 0xc0, !PT ;  /* 0xffffff8098ff7812 */ /* 0x000fc4000784c0ff */
[----:B------:R-:W-:-:S03]  /*0420*/  IMAD.WIDE.U32 R12, R12, -0x326172a9, RZ ;  /* 0xcd9e8d570c0c7825 */ /* 0x000fc600078e00ff */
[----:B------:R-:W-:Y:S02]  /*0430*/  LOP3.LUT R4, R7, UR18, R4, 0x96, !PT ;  /* 0x0000001207047c12 */ /* 0x000fe4000f8e9604 */
[----:B------:R-:W-:Y:S01]  /*0440*/  LOP3.LUT R14, R13, UR5, R14, 0x96, !PT ;  /* 0x000000050d0e7c12 */ /* 0x000fe2000f8e960e */
[----:B------:R-:W-:Y:S02]  /*0450*/  UIADD3 UR19, UR6, -0x4ab325aa, URZ ;  /* 0xb54cda5606137890 */ /* 0x000fe4000fffe03f */
[----:B------:R-:W-:Y:S01]  /*0460*/  UIADD3 UR20, UR7, 0x646e171e, URZ ;  /* 0x646e171e07147890 */ /* 0x000fe2000fffe03f */
[----:B------:R-:W-:Y:S01]  /*0470*/  IMAD.WIDE.U32 R4, R4, -0x326172a9, RZ ;  /* 0xcd9e8d5704047825 */ /* 0x000fe200078e00ff */
[C---:B------:R-:W-:Y:S01]  /*0480*/  ISETP.GE.U32.AND P5, PT, R152.reuse, 0x100, PT ;  /* 0x000001009800780c */ /* 0x040fe20003fa6070 */
[----:B------:R-:W-:Y:S01]  /*0490*/  UIADD3 UR21, UR6, 0x5384540f, URZ ;  /* 0x5384540f06157890 */ /* 0x000fe2000fffe03f */
[----:B------:R-:W-:Y:S01]  /*04a0*/  ISETP.GE.U32.AND P4, PT, R152, 0x180, PT ;  /* 0x000001809800780c */ /* 0x000fe20003f86070 */
[----:B------:R-:W-:Y:S01]  /*04b0*/  IMAD.WIDE.U32 R14, R14, -0x2daee0ad, RZ ;  /* 0xd2511f530e0e7825 */ /* 0x000fe200078e00ff */
[----:B------:R-:W-:Y:S01]  /*04c0*/  ISETP.GE.U32.AND P3, PT, R152, 0x200, PT ;  /* 0x000002009800780c */ /* 0x000fe20003f66070 */
[----:B------:R-:W-:-:S02]  /*04d0*/  UIADD3 UR22, UR7, 0x1fd5c5a3, URZ ;  /* 0x1fd5c5a307167890 */ /* 0x000fc4000fffe03f */
[----:B------:R-:W-:Y:S01]  /*04e0*/  UIADD3 UR23, UR6, -0xe443238, URZ ;  /* 0xf1bbcdc806177890 */ /* 0x000fe2000fffe03f */
        /* <DEDUP_REMOVED lines=18> */
[----:B------:R-:W-:Y:S02]  /*0610*/  SHF.L.U64.HI R13, R2, 0x4, RZ ;  /* 0x00000004020d7819 */ /* 0x000fe400000102ff */
[----:B------:R-:W-:-:S03]  /*0620*/  CS2R R20, SRZ ;  /* 0x0000000000147805 */ /* 0x000fc6000001ff00 */
        /* <DEDUP_REMOVED lines=13> */
.L_x_18855:
[----:B------:R-:W-:Y:S05]  /*0700*/  BSYNC B0 ;  /* 0x0000000000007941 */ /* 0x000fea0003800000 */
.L_x_18854:
[----:B------:R-:W-:Y:S04]  /*0710*/  BSSY B0, `(.L_x_18856) ;  /* 0x000001c000007945 */ /* 0x000fe80003800000 */
[----:B------:R-:W-:Y:S05]  /*0720*/  @!P5 BRA `(.L_x_18857) ;  /* 0x000000000068d947 */ /* 0x000fea0003800000 */
[----:B------:R-:W-:Y:S01]  /*0730*/  ULDC.64 UR24, c[0x0][0x2c8] ;  /* 0x0000b20000187ab9 */ /* 0x000fe20000000a00 */
[----:B------:R-:W1:Y:S01]  /*0740*/  LDC.64 R32, c[0x0][0x260] ;  /* 0x00009800ff207b82 */ /* 0x000e620000000a00 */
[----:B------:R-:W-:Y:S01]  /*0750*/  ISETP.NE.U32.AND P0, PT, RZ, UR24, PT ;  /* 0x00000018ff007c0c */ /* 0x000fe2000bf05070 */
[----:B------:R-:W-:Y:S01]  /*0760*/  ULDC.64 UR26, c[0x0][0x2d0] ;  /* 0x0000b400001a7ab9 */ /* 0x000fe20000000a00 */
[----:B0-----:R-:W-:Y:S01]  /*0770*/  IMAD.SHL.U32 R12, R2, 0x10, RZ ;  /* 0x00000010020c7824 */ /* 0x001fe200078e00ff */
        /* <DEDUP_REMOVED lines=20> */
[----:B------:R-:W-:-:S07]  /*08c0*/  IADD3 R2, R2, 0x80, RZ ;  /* 0x0000008002027810 */ /* 0x000fce0007ffe0ff */
.L_x_18857:
[----:B------:R-:W-:Y:S05]  /*08d0*/  BSYNC B0 ;  /* 0x0000000000007941 */ /* 0x000fea0003800000 */
.L_x_18856:
[----:B------:R-:W-:Y:S04]  /*08e0*/  BSSY B0, `(.L_x_18858) ;  /* 0x000001c000007945 */ /* 0x000fe80003800000 */
[----:B------:R-:W-:Y:S05]  /*08f0*/  @!P4 BRA `(.L_x_18859) ;  /* 0x000000000068c947 */ /* 0x000fea0003800000 */
[----:B------:R-:W-:Y:S01]  /*0900*/  ULDC.64 UR24, c[0x0][0x2c8] ;  /* 0x0000b20000187ab9 */ /* 0x000fe20000000a00 */
[----:B------:R-:W2:Y:S01]  /*0910*/  LDC.64 R44, c[0x0][0x260] ;  /* 0x00009800ff2c7b82 */ /* 0x000ea20000000a00 */
[----:B------:R-:W-:Y:S01]  /*0920*/  ISETP.NE.U32.AND P0, PT, RZ, UR24, PT ;  /* 0x00000018ff007c0c */ /* 0x000fe2000bf05070 */
[----:B------:R-:W-:Y:S01]  /*0930*/  ULDC.64 UR26, c[0x0][0x2d0] ;  /* 0x0000b400001a7ab9 */ /* 0x000fe20000000a00 */
[----:B01----:R-:W-:Y:S01]  /*0940*/  IMAD.SHL.U32 R12, R2, 0x10, RZ ;  /* 0x00000010020c7824 */ /* 0x003fe200078e00ff */
        /* <DEDUP_REMOVED lines=11> */
[----:B--2---:R-:W-:Y:S01]  /*0a00*/  IMAD.WIDE.U32 R44, R2, 0x10, R44 ;  /* 0x00000010022c7825 */ /* 0x004fe200078e002c */
        /* <DEDUP_REMOVED lines=8> */
[----:B------:R-:W-:-:S07]  /*0a90*/  VIADD R2, R2, 0x80 ;  /* 0x0000008002027836 */ /* 0x000fce0000000000 */
.L_x_18859:
[----:B------:R-:W-:Y:S05]  /*0aa0*/  BSYNC B0 ;  /* 0x0000000000007941 */ /* 0x000fea0003800000 */
.L_x_18858:
[----:B------:R-:W-:Y:S04]  /*0ab0*/  BSSY B0, `(.L_x_18860) ;  /* 0x000001c000007945 */ /* 0x000fe80003800000 */
[----:B------:R-:W-:Y:S05]  /*0ac0*/  @!P3 BRA `(.L_x_18861) ;  /* 0x000000000068b947 */ /* 0x000fea0003800000 */
[----:B------:R-:W-:Y:S01]  /*0ad0*/  ULDC.64 UR24, c[0x0][0x2c8] ;  /* 0x0000b20000187ab9 */ /* 0x000fe20000000a00 */
[----:B------:R-:W3:Y:S01]  /*0ae0*/  LDC.64 R56, c[0x0][0x260] ;  /* 0x00009800ff387b82 */ /* 0x000ee20000000a00 */
[----:B------:R-:W-:Y:S01]  /*0af0*/  ISETP.NE.U32.AND P0, PT, RZ, UR24, PT ;  /* 0x00000018ff007c0c */ /* 0x000fe2000bf05070 */
[----:B------:R-:W-:Y:S01]  /*0b00*/  ULDC.64 UR26, c[0x0][0x2d0] ;  /* 0x0000b400001a7ab9 */ /* 0x000fe20000000a00 */
[----:B012---:R-:W-:Y:S02]  /*0b10*/  SHF.L.U32 R12, R2, 0x4, RZ ;  /* 0x00000004020c7819 */ /* 0x007fe400000006ff */
        /* <DEDUP_REMOVED lines=11> */
[----:B---3--:R-:W-:Y:S01]  /*0bd0*/  IMAD.WIDE.U32 R56, R2, 0x10, R56 ;  /* 0x0000001002387825 */ /* 0x008fe200078e0038 */
        /* <DEDUP_REMOVED lines=9> */
.L_x_18861:
[----:B------:R-:W-:Y:S05]  /*0c70*/  BSYNC B0 ;  /* 0x0000000000007941 */ /* 0x000fea0003800000 */
.L_x_18860:
[----:B------:R-:W-:Y:S01]  /*0c80*/  ISETP.GE.U32.AND P0, PT, R152, 0x280, PT ;  /* 0x000002809800780c */ /* 0x000fe20003f06070 */
[----:B0123--:R-:W-:Y:S01]  /*0c90*/  IMAD.WIDE.U32 R6, R3, -0x2daee0ad, RZ ;  /* 0xd2511f5303067825 */ /* 0x00ffe200078e00ff */
[----:B------:R-:W-:Y:S01]  /*0ca0*/  UIADD3 UR33, UR7, -0x24c28bd8, URZ ;  /* 0xdb3d742807217890 */ /* 0x000fe2000fffe03f */
[----:B------:R-:W-:Y:S01]  /*0cb0*/  BSSY B0, `(.L_x_18862) ;  /* 0x000001f000007945 */ /* 0x000fe20003800000 */
[----:B------:R-:W-:Y:S01]  /*0cc0*/  P2R R156, PR, RZ, 0x1 ;  /* 0x00000001ff9c7803 */ /* 0x000fe20000000000 */
[----:B------:R-:W-:Y:S01]  /*0cd0*/  IMAD.WIDE.U32 R12, R11, -0x326172a9, RZ ;  /* 0xcd9e8d570b0c7825 */ /* 0x000fe200078e00ff */
[----:B------:R-:W-:-:S07]  /*0ce0*/  LOP3.LUT R89, R7, UR22, R14, 0x96, !PT ;  /* 0x0000001607597c12 */ /* 0x000fce000f8e960e */
[----:B------:R-:W-:Y:S05]  /*0cf0*/  @!P0 BRA `(.L_x_18863) ;  /* 0x0000000000688947 */ /* 0x000fea0003800000 */
[----:B------:R-:W-:Y:S01]  /*0d00*/  ULDC.64 UR24, c[0x0][0x2c8] ;  /* 0x0000b20000187ab9 */ /* 0x000fe20000000a00 */
[----:B------:R-:W0:Y:S01]  /*0d10*/  LDC.64 R68, c[0x0][0x260] ;  /* 0x00009800ff447b82 */ /* 0x000e220000000a00 */
[----:B------:R-:W-:Y:S01]  /*0d20*/  ISETP.NE.U32.AND P0, PT, RZ, UR24, PT ;  /* 0x00000018ff007c0c */ /* 0x000fe2000bf05070 */
[----:B------:R-:W-:Y:S01]  /*0d30*/  ULDC.64 UR26, c[0x0][0x2d0] ;  /* 0x0000b400001a7ab9 */ /* 0x000fe20000000a00 */
[----:B------:R-:W-:Y:S02]  /*0d40*/  CS2R R62, SRZ ;  /* 0x00000000003e7805 */ /* 0x000fe4000001ff00 */
[----:B------:R-:W-:Y:S02]  /*0d50*/  CS2R R60, SRZ ;  /* 0x00000000003c7805 */ /* 0x000fe4000001ff00 */
[----:B------:R-:W-:Y:S01]  /*0d60*/  ISETP.NE.AND.EX P0, PT, RZ, UR25, PT, P0 ;  /* 0x00000019ff007c0c */ /* 0x000fe2000bf05300 */
[----:B------:R-:W-:-:S12]  /*0d70*/  IMAD.SHL.U32 R72, R2, 0x10, RZ ;  /* 0x0000001002487824 */ /* 0x000fd800078e00ff */
        /* <DEDUP_REMOVED lines=13> */
[----:B------:R-:W-:-:S04]  /*0e50*/  @P1 IADD3 R72, P0, R72, UR26, RZ ;  /* 0x0000001a48481c10 */ /* 0x000fc8000ff1e0ff */
[----:B------:R-:W5:Y:S01]  /*0e60*/  LDG.E.128 R68, desc[UR8][R68.64] ;  /* 0x0000000844447981 */ /* 0x000f62000c1e1d00 */
[----:B------:R-:W-:-:S05]  /*0e70*/  @P1 IADD3.X R73, R3, UR27, RZ, P0, !PT ;  /* 0x0000001b03491c10 */ /* 0x000fca00087fe4ff */
[----:B------:R1:W5:Y:S01]  /*0e80*/  @P1 LDG.E.128 R64, desc[UR8][R72.64] ;  /* 0x0000000848401981 */ /* 0x000362000c1e1d00 */
[----:B------:R-:W-:-:S07]  /*0e90*/  IADD3 R2, R2, 0x80, RZ ;  /* 0x0000008002027810 */ /* 0x000fce0007ffe0ff */
.L_x_18863:
[----:B------:R-:W-:Y:S05]  /*0ea0*/  BSYNC B0 ;  /* 0x0000000000007941 */ /* 0x000fea0003800000 */
.L_x_18862:
[----:B------:R-:W-:Y:S01]  /*0eb0*/  ISETP.GE.U32.AND P0, PT, R152, 0x300, PT ;  /* 0x000003009800780c */ /* 0x000fe20003f06070 */
[----:B------:R-:W-:Y:S01]  /*0ec0*/  UIADD3 UR37, UR7, -0x695add53, URZ ;  /* 0x96a522ad07257890 */ /* 0x000fe2000fffe03f */
[----:B------:R-:W-:Y:S01]  /*0ed0*/  LOP3.LUT R88, R13, UR21, R4, 0x96, !PT ;  /* 0x000000150d587c12 */ /* 0x000fe2000f8e9604 */
[----:B------:R-:W-:Y:S01]  /*0ee0*/  BSSY B0, `(.L_x_18864) ;  /* 0x000001e000007945 */ /* 0x000fe20003800000 */
[----:B------:R-:W-:Y:S01]  /*0ef0*/  IMAD.HI.U32 R11, R89, -0x326172a9, RZ ;  /* 0xcd9e8d57590b7827 */ /* 0x000fe200078e00ff */
[----:B------:R-:W-:-:S03]  /*0f00*/  P2R R155, PR, RZ, 0x1 ;  /* 0x00000001ff9b7803 */ /* 0x000fc60000000000 */
[----:B------:R-:W-:-:S05]  /*0f10*/  IMAD.HI.U32 R3, R88, -0x2daee0ad, RZ ;  /* 0xd2511f5358037827 */ /* 0x000fca00078e00ff */
[----:B------:R-:W-:Y:S05]  /*0f20*/  @!P0 BRA `(.L_x_18865) ;  /* 0x0000000000648947 */ /* 0x000fea0003800000 */
[----:B-1----:R-:W-:Y:S01]  /*0f30*/  IMAD.SHL.U32 R14, R2, 0x10, RZ ;  /* 0x00000010020e7824 */ /* 0x002fe200078e00ff */
        /* <DEDUP_REMOVED lines=24> */
.L_x_18865:
[----:B------:R-:W-:Y:S05]  /*10c0*/  BSYNC B0 ;  /* 0x0000000000007941 */ /* 0x000fea0003800000 */
.L_x_18864:
[----:B------:R-:W-:Y:S01]  /*10d0*/  ULDC UR24, c[0x0][0x214] ;  /* 0x0000850000187ab9 */ /* 0x000fe20000000800 */
[----:B------:R-:W-:Y:S01]  /*10e0*/  UIADD3 UR36, UR6, -0x700cb87f, URZ ;  /* 0x8ff3478106247890 */ /* 0x000fe2000fffe03f */
[----:B------:R-:W-:Y:S02]  /*10f0*/  ISETP.GE.AND P0, PT, R129, UR24, PT ;  /* 0x0000001881007c0c */ /* 0x000fe4000bf06270 */
[----:B------:R-:W-:Y:S02]  /*1100*/  LOP3.LUT R11, R11, UR23, R12, 0x96, !PT ;  /* 0x000000170b0b7c12 */ /* 0x000fe4000f8e960c */
[----:B------:R-:W-:-:S09]  /*1110*/  LOP3.LUT R12, R3, UR33, R6, 0x96, !PT ;  /* 0x00000021030c7c12 */ /* 0x000fd2000f8e9606 */
[----:B------:R-:W-:Y:S05]  /*1120*/  @P0 EXIT ;  /* 0x000000000000094d */ /* 0x000fea0003800000 */
[C---:B------:R-:W-:Y:S01]  /*1130*/  LOP3.LUT R2, R162.reuse, 0x60, RZ, 0xc0, !PT ;  /* 0x00000060a2027812 */ /* 0x040fe200078ec0ff */
[----:B------:R-:W-:Y:S01]  /*1140*/  USHF.R.S32.HI UR4, URZ, 0x2, UR4 ;  /* 0x000000023f047899 */ /* 0x000fe20008011404 */
[----:B------:R-:W-:Y:S01]  /*1150*/  SHF.L.U32 R3, R162, 0x5, RZ ;  /* 0x00000005a2037819 */ /* 0x000fe200000006ff */
[----:B------:R-:W-:Y:S01]  /*1160*/  IMAD R6, R88, -0x2daee0ad, RZ ;  /* 0xd2511f5358067824 */ /* 0x000fe200078e02ff */
[----:B------:R-:W-:Y:S01]  /*1170*/  ULDC.U8 UR26, c[0x0][0x2a0] ;  /* 0x0000a800001a7ab9 */ /* 0x000fe20000000000 */
[----:B------:R-:W-:Y:S01]  /*1180*/  ULOP3.LUT UR24, UR4, 0x7f, URZ, 0xc0, !UPT ;  /* 0x0000007f04187892 */ /* 0x000fe2000f8ec03f */
[----:B------:R-:W-:Y:S01]  /*1190*/  IMAD.MOV R2, RZ, RZ, -R2 ;  /* 0x000000ffff027224 */ /* 0x000fe200078e0a02 */
[----:B------:R-:W-:Y:S01]  /*11a0*/  USHF.R.U32.HI UR4, URZ, 0x2, UR4 ;  /* 0x000000023f047899 */ /* 0x000fe20008011604 */
[----:B------:R-:W-:Y:S01]  /*11b0*/  LOP3.LUT R3, R3, 0x3e0, RZ, 0xc0, !PT ;  /* 0x000003e003037812 */ /* 0x000fe200078ec0ff */
[----:B0-----:R-:W-:Y:S01]  /*11c0*/  IMAD.HI.U32 R5, R11, -0x2daee0ad, RZ ;  /* 0xd2511f530b057827 */ /* 0x001fe200078e00ff */
[----:B------:R-:W-:Y:S01]  /*11d0*/  UISETP.NE.AND UP0, UPT, UR26, URZ, UPT ;  /* 0x0000003f1a00728c */ /* 0x000fe2000bf05270 */
[----:B------:R-:W-:Y:S01]  /*11e0*/  VIADDMNMX R2, R2, UR24, RZ, !PT ;  /* 0x0000001802027c46 */ /* 0x000fe2000f8001ff */
[----:B------:R-:W-:Y:S01]  /*11f0*/  ULOP3.LUT UR4, UR4, 0x3fffffe0, URZ, 0xc0, !UPT ;  /* 0x3fffffe004047892 */ /* 0x000fe2000f8ec03f */
[----:B------:R-:W-:Y:S01]  /*1200*/  IMAD.MOV R3, RZ, RZ, -R3 ;  /* 0x000000ffff037224 */ /* 0x000fe200078e0a03 */
[----:B------:R-:W-:Y:S01]  /*1210*/  LOP3.LUT R6, R5, UR37, R6, 0x96, !PT ;  /* 0x0000002505067c12 */ /* 0x000fe2000f8e9606 */
[----:B------:R-:W-:Y:S01]  /*1220*/  IMAD R7, R89, -0x326172a9, RZ ;  /* 0xcd9e8d5759077824 */ /* 0x000fe200078e02ff */
[----:B------:R-:W-:Y:S01]  /*1230*/  VIMNMX R2, R2, 0x20, PT ;  /* 0x0000002002027848 */ /* 0x000fe20003fe0100 */
[----:B------:R-:W-:Y:S01]  /*1240*/  IMAD.HI.U32 R4, R12, -0x326172a9, RZ ;  /* 0xcd9e8d570c047827 */ /* 0x000fe200078e00ff */
[----:B------:R-:W-:Y:S01]  /*1250*/  LOP3.LUT R5, R0, 0x3, RZ, 0xc0, !PT ;  /* 0x0000000300057812 */ /* 0x000fe200078ec0ff */
[----:B------:R-:W-:Y:S01]  /*1260*/  ULDC UR38, c[0x0][0x218] ;  /* 0x0000860000267ab9 */ /* 0x000fe20000000800 */
[----:B------:R-:W-:Y:S01]  /*1270*/  MOV R0, R3 ;  /* 0x0000000300007202 */ /* 0x000fe20000000f00 */
[----:B------:R-:W-:Y:S01]  /*1280*/  VIADD R2, R2, UR4 ;  /* 0x0000000402027c36 */ /* 0x000fe20008000000 */
[----:B------:R-:W-:Y:S01]  /*1290*/  LOP3.LUT R7, R4, UR36, R7, 0x96, !PT ;  /* 0x0000002404077c12 */ /* 0x000fe2000f8e9607 */
[----:B------:R-:W-:Y:S01]  /*12a0*/  IMAD R4, R12, -0x326172a9, RZ ;  /* 0xcd9e8d570c047824 */ /* 0x000fe200078e02ff */
[----:B------:R-:W-:Y:S01]  /*12b0*/  VIADDMNMX R0, R0, UR24, RZ, !PT ;  /* 0x0000001800007c46 */ /* 0x000fe2000f8001ff */
[----:B------:R-:W-:Y:S01]  /*12c0*/  IMAD.SHL.U32 R2, R2, 0x4, RZ ;  /* 0x0000000402027824 */ /* 0x000fe200078e00ff */
[----:B------:R-:W-:Y:S01]  /*12d0*/  ULDC UR32, c[0x0][0x290] ;  /* 0x0000a40000207ab9 */ /* 0x000fe20000000800 */
[----:B------:R-:W-:Y:S01]  /*12e0*/  IMAD R3, R11, -0x2daee0ad, RZ ;  /* 0xd2511f530b037824 */ /* 0x000fe200078e02ff */
[----:B------:R-:W-:Y:S01]  /*12f0*/  VIMNMX R0, R0, 0x20, PT ;  /* 0x0000002000007848 */ /* 0x000fe20003fe0100 */
[----:B------:R-:W-:Y:S01]  /*1300*/  IMAD.MOV.U32 R154, RZ, RZ, 0x1 ;  /* 0x00000001ff9a7424 */ /* 0x000fe200078e00ff */
[----:B------:R-:W-:Y:S01]  /*1310*/  I2FP.F32.U32 R164, R2 ;  /* 0x0000000200a47245 */ /* 0x000fe20000201000 */
[----:B------:R-:W-:Y:S01]  /*1320*/  HFMA2.MMA R2, -RZ, RZ, 0, 0 ;  /* 0x00000000ff027435 */ /* 0x000fe200000001ff */
[----:B------:R-:W-:Y:S01]  /*1330*/  ULDC.64 UR24, c[0x0][0x230] ;  /* 0x00008c0000187ab9 */ /* 0x000fe20000000a00 */
[----:B------:R-:W-:Y:S01]  /*1340*/  VIADD R0, R0, UR4 ;  /* 0x0000000400007c36 */ /* 0x000fe20008000000 */
[----:B------:R-:W-:Y:S01]  /*1350*/  ULDC.64 UR26, c[0x0][0x238] ;  /* 0x00008e00001a7ab9 */ /* 0x000fe20000000a00 */
[----:B------:R-:W-:Y:S01]  /*1360*/  ULDC.64 UR28, c[0x0][0x240] ;  /* 0x00009000001c7ab9 */ /* 0x000fe20000000a00 */
[----:B------:R-:W0:Y:S01]  /*1370*/  MUFU.RCP R164, R164 ;  /* 0x000000a400a47308 */ /* 0x000e220000001000 */
[----:B------:R-:W-:Y:S01]  /*1380*/  IMAD.SHL.U32 R165, R0, 0x4, RZ ;  /* 0x0000000400a57824 */ /* 0x000fe200078e00ff */
[----:B------:R-:W-:Y:S01]  /*1390*/  ULDC.64 UR30, c[0x0][0x248] ;  /* 0x00009200001e7ab9 */ /* 0x000fe20000000a00 */
[----:B------:R-:W-:-:S05]  /*13a0*/  ULDC.64 UR34, c[0x0][0x210] ;  /* 0x0000840000227ab9 */ /* 0x000fca0000000a00 */
.L_x_19280:
[----:B------:R-:W-:Y:S01]  /*13b0*/  IMAD R0, R129, UR38, RZ ;  /* 0x0000002681007c24 */ /* 0x000fe2000f8e02ff */
[----:B------:R-:W-:Y:S01]  /*13c0*/  ISETP.NE.AND P0, PT, R153, RZ, PT ;  /* 0x000000ff9900720c */ /* 0x000fe20003f05270 */
[----:B------:R-:W-:Y:S01]  /*13d0*/  BSSY B0, `(.L_x_18866) ;  /* 0x00002e1000007945 */ /* 0x000fe20003800000 */
[----:B01234-:R-:W-:Y:S02]  /*13e0*/  LOP3.LUT R120, R162, 0x7f, RZ, 0xc0, !PT ;  /* 0x0000007fa2787812 */ /* 0x01ffe400078ec0ff */
[----:B-1----:R-:W-:-:S04]  /*13f0*/  SHF.R.S32.HI R15, RZ, 0x1f, R0 ;  /* 0x0000001fff0f7819 */ /* 0x002fc80000011400 */
        /* <DEDUP_REMOVED lines=13> */
[----:B--2---:R-:W-:-:S12]  /*14d0*/  IMAD.WIDE.U32 R98, R0, 0x10, R122 ;  /* 0x0000001000627825 */ /* 0x004fd800078e007a */
[----:B------:R-:W-:-:S04]  /*14e0*/  @P1 LEA R96, P2, R0, R120, 0x4 ;  /* 0x0000007800601211 */ /* 0x000fc800078420ff */
[----:B------:R-:W-:-:S05]  /*14f0*/  @P1 LEA.HI.X R97, R0, R121, RZ, 0x4, P2 ;  /* 0x0000007900611211 */ /* 0x000fca00010f24ff */
[----:B------:R1:W5:Y:S04]  /*1500*/  @P1 LDG.E.128 R92, desc[UR8][R96.64] ;  /* 0x00000008605c1981 */ /* 0x000368000c1e1d00 */
        /* <DEDUP_REMOVED lines=13> */
.L_x_18869:
[----:B------:R-:W-:-:S07]  /*15e0*/  IMAD.MOV.U32 R15, RZ, RZ, R4 ;  /* 0x000000ffff0f7224 */ /* 0x000fce00078e0004 */
.L_x_18870:
[----:B------:R-:W-:Y:S05]  /*15f0*/  BSYNC B1 ;  /* 0x0000000000017941 */ /* 0x000fea0003800000 */
.L_x_18868:
        /* <DEDUP_REMOVED lines=16> */
.L_x_18874:
[----:B------:R-:W-:Y:S05]  /*1700*/  BSYNC B2 ;  /* 0x0000000000027941 */ /* 0x000fea0003800000 */
.L_x_18873:
        /* <DEDUP_REMOVED lines=43> */
.L_x_18872:
[----:B------:R-:W-:Y:S05]  /*19c0*/  BSYNC B1 ;  /* 0x0000000000017941 */ /* 0x000fea0003800000 */
.L_x_18871:
[----:B------:R-:W1:Y:S01]  /*19d0*/  LDC R130, c[0x0][0x298] ;  /* 0x0000a600ff827b82 */ /* 0x000e620000000800 */
[----:B------:R-:W-:Y:S01]  /*19e0*/  HFMA2.MMA R128, -RZ, RZ, 0.1171875, 0 ;  /* 0x2f800000ff807435 */ /* 0x000fe200000001ff */
[----:B------:R-:W-:Y:S02]  /*19f0*/  ISETP.NE.U32.AND P2, PT, R120, RZ, PT ;  /* 0x000000ff7800720c */ /* 0x000fe40003f45070 */
[----:B------:R-:W-:Y:S02]  /*1a00*/  I2FP.F32.U32 R5, R15 ;  /* 0x0000000f00057245 */ /* 0x000fe40000201000 */
[----:B------:R-:W-:Y:S02]  /*1a10*/  ISETP.NE.AND.EX P2, PT, R121, RZ, PT, P2 ;  /* 0x000000ff7900720c */ /* 0x000fe40003f45320 */
[----:B------:R-:W2:Y:S03]  /*1a20*/  LDC R131, c[0x0][0x294] ;  /* 0x0000a500ff837b82 */ /* 0x000ea60000000800 */
[----:B------:R-:W-:Y:S01]  /*1a30*/  FFMA.FTZ R160, R5, R128, 1.1641532182693481445e-10 ;  /* 0x2f00000005a07423 */ /* 0x000fe20000010080 */
[----:B-1---5:R-:W-:-:S04]  /*1a40*/  FMUL.FTZ R96, R96, R130 ;  /* 0x0000008260607220 */ /* 0x022fc80000410000 */
        /* <DEDUP_REMOVED lines=9> */
.L_x_18875:
        /* <DEDUP_REMOVED lines=12> */
.L_x_18878:
[----:B------:R-:W-:-:S07]  /*1ba0*/  IMAD.MOV.U32 R5, RZ, RZ, R4 ;  /* 0x000000ffff057224 */ /* 0x000fce00078e0004 */
.L_x_18879:
[----:B------:R-:W-:Y:S05]  /*1bb0*/  BSYNC B1 ;  /* 0x0000000000017941 */ /* 0x000fea0003800000 */
.L_x_18877:
        /* <DEDUP_REMOVED lines=16> */
.L_x_18883:
[----:B------:R-:W-:Y:S05]  /*1cc0*/  BSYNC B2 ;  /* 0x0000000000027941 */ /* 0x000fea0003800000 */
.L_x_18882:
        /* <DEDUP_REMOVED lines=44> */
.L_x_18881:
[----:B------:R-:W-:Y:S05]  /*1f90*/  BSYNC B1 ;  /* 0x0000000000017941 */ /* 0x000fea0003800000 */
.L_x_18880:
        /* <DEDUP_REMOVED lines=8> */
.L_x_18876:
        /* <DEDUP_REMOVED lines=12> */
.L_x_18885:
[----:B------:R-:W-:-:S07]  /*20e0*/  IMAD.MOV.U32 R5, RZ, RZ, R4 ;  /* 0x000000ffff057224 */ /* 0x000fce00078e0004 */
.L_x_18886:
[----:B------:R-:W-:Y:S05]  /*20f0*/  BSYNC B1 ;  /* 0x0000000000017941 */ /* 0x000fea0003800000 */
.L_x_18884:
        /* <DEDUP_REMOVED lines=16> */
.L_x_18890:
[----:B------:R-:W-:Y:S05]  /*2200*/  BSYNC B2 ;  /* 0x0000000000027941 */ /* 0x000fea0003800000 */
.L_x_18889:
        /* <DEDUP_REMOVED lines=44> */
.L_x_18888:
[----:B------:R-:W-:Y:S05]  /*24d0*/  BSYNC B1 ;  /* 0x0000000000017941 */ /* 0x000fea0003800000 */
.L_x_18887:
        /* <DEDUP_REMOVED lines=11> */
.L_x_18891:
        /* <DEDUP_REMOVED lines=12> */
.L_x_18894:
[----:B------:R-:W-:-:S07]  /*2650*/  MOV R5, R4 ;  /* 0x0000000400057202 */ /* 0x000fce0000000f00 */
.L_x_18895:
[----:B------:R-:W-:Y:S05]  /*2660*/  BSYNC B1 ;  /* 0x0000000000017941 */ /* 0x000fea0003800000 */
.L_x_18893:
        /* <DEDUP_REMOVED lines=16> */
.L_x_18899:
[----:B------:R-:W-:Y:S05]  /*2770*/  BSYNC B2 ;  /* 0x0000000000027941 */ /* 0x000fea0003800000 */
.L_x_18898:
        /* <DEDUP_REMOVED lines=44> */
.L_x_18897:
[----:B------:R-:W-:Y:S05]  /*2a40*/  BSYNC B1 ;  /* 0x0000000000017941 */ /* 0x000fea0003800000 */
.L_x_18896:
        /* <DEDUP_REMOVED lines=8> */
.L_x_18892:
        /* <DEDUP_REMOVED lines=12> */
.L_x_18901:
[----:B------:R-:W-:-:S07]  /*2b90*/  MOV R5, R4 ;  /* 0x0000000400057202 */ /* 0x000fce0000000f00 */
.L_x_18902:
[----:B------:R-:W-:Y:S05]  /*2ba0*/  BSYNC B1 ;  /* 0x0000000000017941 */ /* 0x000fea0003800000 */
.L_x_18900:
        /* <DEDUP_REMOVED lines=16> */
.L_x_18906:
[----:B------:R-:W-:Y:S05]  /*2cb0*/  BSYNC B2 ;  /* 0x0000000000027941 */ /* 0x000fea0003800000 */
.L_x_18905:
        /* <DEDUP_REMOVED lines=44> */
.L_x_18904:
[----:B------:R-:W-:Y:S05]  /*2f80*/  BSYNC B1 ;  /* 0x0000000000017941 */ /* 0x000fea0003800000 */
.L_x_18903:
        /* <DEDUP_REMOVED lines=11> */
.L_x_18907:
        /* <DEDUP_REMOVED lines=12> */
.L_x_18910:
[----:B------:R-:W-:-:S07]  /*3100*/  IMAD.MOV.U32 R5, RZ, RZ, R4 ;  /* 0x000000ffff057224 */ /* 0x000fce00078e0004 */
.L_x_18911:
[----:B------:R-:W-:Y:S05]  /*3110*/  BSYNC B1 ;  /* 0x0000000000017941 */ /* 0x000fea0003800000 */
.L_x_18909:
        /* <DEDUP_REMOVED lines=16> */
.L_x_18915:
[----:B------:R-:W-:Y:S05]  /*3220*/  BSYNC B2 ;  /* 0x0000000000027941 */ /* 0x000fea0003800000 */
.L_x_18914:
        /* <DEDUP_REMOVED lines=44> */
.L_x_18913:
[----:B------:R-:W-:Y:S05]  /*34f0*/  BSYNC B1 ;  /* 0x0000000000017941 */ /* 0x000fea0003800000 */
.L_x_18912:
        /* <DEDUP_REMOVED lines=8> */
.L_x_18908:
        /* <DEDUP_REMOVED lines=12> */
.L_x_18917:
[----:B------:R-:W-:-:S07]  /*3640*/  IMAD.MOV.U32 R5, RZ, RZ, R4 ;  /* 0x000000ffff057224 */ /* 0x000fce00078e0004 */
.L_x_18918:
[----:B------:R-:W-:Y:S05]  /*3650*/  BSYNC B1 ;  /* 0x0000000000017941 */ /* 0x000fea0003800000 */
.L_x_18916:
        /* <DEDUP_REMOVED lines=16> */
.L_x_18922:
[----:B------:R-:W-:Y:S05]  /*3760*/  BSYNC B2 ;  /* 0x0000000000027941 */ /* 0x000fea0003800000 */
.L_x_18921:
        /* <DEDUP_REMOVED lines=44> */
.L_x_18920:
[----:B------:R-:W-:Y:S05]  /*3a30*/  BSYNC B1 ;  /* 0x0000000000017941 */ /* 0x000fea0003800000 */
.L_x_18919:
        /* <DEDUP_REMOVED lines=11> */
.L_x_18923:
        /* <DEDUP_REMOVED lines=12> */
.L_x_18926:
[----:B------:R-:W-:-:S07]  /*3bb0*/  IMAD.MOV.U32 R14, RZ, RZ, R4 ;  /* 0x000000ffff0e7224 */ /* 0x000fce00078e0004 */
.L_x_18927:
[----:B------:R-:W-:Y:S05]  /*3bc0*/  BSYNC B1 ;  /* 0x0000000000017941 */ /* 0x000fea0003800000 */
.L_x_18925:
        /* <DEDUP_REMOVED lines=16> */
.L_x_18931:
[----:B------:R-:W-:Y:S05]  /*3cd0*/  BSYNC B2 ;  /* 0x0000000000027941 */ /* 0x000fea0003800000 */
.L_x_18930:
        /* <DEDUP_REMOVED lines=43> */
.L_x_18929:
[----:B------:R-:W-:Y:S05]  /*3f90*/  BSYNC B1 ;  /* 0x0000000000017941 */ /* 0x000fea0003800000 */
.L_x_18928:
        /* <DEDUP_REMOVED lines=8> */
.L_x_18924:
        /* <DEDUP_REMOVED lines=16> */
[----:B-1----:R-:W-:Y:S01]  /*4120*/  IMAD.U32 R120, R13, 0x10000, RZ ;  /* 0x000100000d787824 */ /* 0x002fe200078e00ff */
        /* <DEDUP_REMOVED lines=10> */
.L_x_18932:
[----:B--2---:R-:W-:-:S07]  /*41d0*/  VIADD R15, R0, 0x80 ;  /* 0x00000080000f7836 */ /* 0x004fce0000000000 */
.L_x_18867:
[----:B------:R-:W-:Y:S05]  /*41e0*/  BSYNC B0 ;  /* 0x0000000000007941 */ /* 0x000fea0003800000 */
.L_x_18866:
[----:B------:R-:W-:Y:S01]  /*41f0*/  ISETP.NE.AND P0, PT, R159, RZ, PT ;  /* 0x000000ff9f00720c */ /* 0x000fe20003f05270 */
[----:B------:R-:W-:-:S12]  /*4200*/  BSSY B0, `(.L_x_18933) ;  /* 0x00002dc000007945 */ /* 0x000fd80003800000 */
[----:B------:R-:W-:Y:S05]  /*4210*/  @!P0 BRA `(.L_x_18934) ;  /* 0x0000002c00688947 */ /* 0x000fea0003800000 */
[----:B-1----:R-:W1:Y:S01]  /*4220*/  LDC.64 R120, c[0x0][0x228] ;  /* 0x00008a00ff787b82 */ /* 0x002e620000000a00 */
        /* <DEDUP_REMOVED lines=25> */
.L_x_18936:
[----:B------:R-:W-:-:S07]  /*43c0*/  IMAD.MOV.U32 R128, RZ, RZ, R4 ;  /* 0x000000ffff807224 */ /* 0x000fce00078e0004 */
.L_x_18937:
[----:B------:R-:W-:Y:S05]  /*43d0*/  BSYNC B1 ;  /* 0x0000000000017941 */ /* 0x000fea0003800000 */
.L_x_18935:
        /* <DEDUP_REMOVED lines=16> */
.L_x_18941:
[----:B------:R-:W-:Y:S05]  /*44e0*/  BSYNC B2 ;  /* 0x0000000000027941 */ /* 0x000fea0003800000 */
.L_x_18940:
        /* <DEDUP_REMOVED lines=43> */
.L_x_18939:
[----:B------:R-:W-:Y:S05]  /*47a0*/  BSYNC B1 ;  /* 0x0000000000017941 */ /* 0x000fea0003800000 */
.L_x_18938:
[----:B------:R-:W1:Y:S01]  /*47b0*/  LDC R160, c[0x0][0x298] ;  /* 0x0000a600ffa07b82 */ /* 0x000e620000000800 */
[----:B------:R-:W-:Y:S02]  /*47c0*/  ISETP.NE.U32.AND P2, PT, R120, RZ, PT ;  /* 0x000000ff7800720c */ /* 0x000fe40003f45070 */
[----:B------:R-:W-:Y:S01]  /*47d0*/  I2FP.F32.U32 R5, R128 ;  /* 0x0000008000057245 */ /* 0x000fe20000201000 */
[----:B------:R-:W-:Y:S01]  /*47e0*/  IMAD.MOV.U32 R128, RZ, RZ, 0x2f800000 ;  /* 0x2f800000ff807424 */ /* 0x000fe200078e00ff */
[----:B------:R-:W-:-:S03]  /*47f0*/  ISETP.NE.AND.EX P2, PT, R121, RZ, PT, P2 ;  /* 0x000000ff7900720c */ /* 0x000fc60003f45320 */
[----:B------:R-:W2:Y:S01]  /*4800*/  LDC R161, c[0x0][0x294] ;  /* 0x0000a500ffa17b82 */ /* 0x000ea20000000800 */
[----:B------:R-:W-:Y:S01]  /*4810*/  FFMA.FTZ R130, R5, R128, 1.1641532182693481445e-10 ;  /* 0x2f00000005827423 */ /* 0x000fe20000010080 */
[----:B-1---5:R-:W-:-:S04]  /*4820*/  FMUL.FTZ R100, R100, R160 ;  /* 0x000000a064647220 */ /* 0x022fc80000410000 */
        /* <DEDUP_REMOVED lines=9> */
.L_x_18942:
        /* <DEDUP_REMOVED lines=12> */
.L_x_18945:
[----:B------:R-:W-:-:S07]  /*4980*/  MOV R5, R4 ;  /* 0x0000000400057202 */ /* 0x000fce0000000f00 */
.L_x_18946:
[----:B------:R-:W-:Y:S05]  /*4990*/  BSYNC B1 ;  /* 0x0000000000017941 */ /* 0x000fea0003800000 */
.L_x_18944:
        /* <DEDUP_REMOVED lines=16> */
.L_x_18950:
[----:B------:R-:W-:Y:S05]  /*4aa0*/  BSYNC B2 ;  /* 0x0000000000027941 */ /* 0x000fea0003800000 */
.L_x_18949:
        /* <DEDUP_REMOVED lines=44> */
.L_x_18948:
[----:B------:R-:W-:Y:S05]  /*4d70*/  BSYNC B1 ;  /* 0x0000000000017941 */ /* 0x000fea0003800000 */
.L_x_18947:
        /* <DEDUP_REMOVED lines=8> */
.L_x_18943:
        /* <DEDUP_REMOVED lines=12> */
.L_x_18952:
[----:B------:R-:W-:-:S07]  /*4ec0*/  MOV R5, R4 ;  /* 0x0000000400057202 */ /* 0x000fce0000000f00 */
.L_x_18953:
[----:B------:R-:W-:Y:S05]  /*4ed0*/  BSYNC B1 ;  /* 0x0000000000017941 */ /* 0x000fea0003800000 */
.L_x_18951:
        /* <DEDUP_REMOVED lines=16> */
.L_x_18957:
[----:B------:R-:W-:Y:S05]  /*4fe0*/  BSYNC B2 ;  /* 0x0000000000027941 */ /* 0x000fea0003800000 */
.L_x_18956:
        /* <DEDUP_REMOVED lines=44> */
.L_x_18955:
[----:B------:R-:W-:Y:S05]  /*52b0*/  BSYNC B1 ;  /* 0x0000000000017941 */ /* 0x000fea0003800000 */
.L_x_18954:
        /* <DEDUP_REMOVED lines=11> */
.L_x_18958:
        /* <DEDUP_REMOVED lines=12> */
.L_x_18961:
[----:B------:R-:W-:-:S07]  /*5430*/  IMAD.MOV.U32 R5, RZ, RZ, R4 ;  /* 0x000000ffff057224 */ /* 0x000fce00078e0004 */
.L_x_18962:
[----:B------:R-:W-:Y:S05]  /*5440*/  BSYNC B1 ;  /* 0x0000000000017941 */ /* 0x000fea0003800000 */
.L_x_18960:
        /* <DEDUP_REMOVED lines=16> */
.L_x_18966:
[----:B------:R-:W-:Y:S05]  /*5550*/  BSYNC B2 ;  /* 0x0000000000027941 */ /* 0x000fea0003800000 */
.L_x_18965:
        /* <DEDUP_REMOVED lines=43> */
[----:B------:R-:W-:-:S07]  /*5810*/  LOP3.LUT R6, R123, UR37, R6, 0x96, !PT ;  /* 0x000000257b067c12 */ /* 0x000fce000f8e9606 */
.L_x_18964:
[----:B------:R-:W-:Y:S05]  /*5820*/  BSYNC B1 ;  /* 0x0000000000017941 */ /* 0x000fea0003800000 */
.L_x_18963:
        /* <DEDUP_REMOVED lines=8> */
.L_x_18959:
        /* <DEDUP_REMOVED lines=12> */
.L_x_18968:
[----:B------:R-:W-:-:S07]  /*5970*/  IMAD.MOV.U32 R5, RZ, RZ, R4 ;  /* 0x000000ffff057224 */ /* 0x000fce00078e0004 */
.L_x_18969:
[----:B------:R-:W-:Y:S05]  /*5980*/  BSYNC B1 ;  /* 0x0000000000017941 */ /* 0x000fea0003800000 */
.L_x_18967:
        /* <DEDUP_REMOVED lines=16> */
.L_x_18973:
[----:B------:R-:W-:Y:S05]  /*5a90*/  BSYNC B2 ;  /* 0x0000000000027941 */ /* 0x000fea0003800000 */
.L_x_18972:
        /* <DEDUP_REMOVED lines=44> */
.L_x_18971:
[----:B------:R-:W-:Y:S05]  /*5d60*/  BSYNC B1 ;  /* 0x0000000000017941 */ /* 0x000fea0003800000 */
.L_x_18970:
        /* <DEDUP_REMOVED lines=11> */
.L_x_18974:
        /* <DEDUP_REMOVED lines=12> */
.L_x_18977:
[----:B------:R-:W-:-:S07]  /*5ee0*/  IMAD.MOV.U32 R5, RZ, RZ, R4 ;  /* 0x000000ffff057224 */ /* 0x000fce00078e0004 */
.L_x_18978:
[----:B------:R-:W-:Y:S05]  /*5ef0*/  BSYNC B1 ;  /* 0x0000000000017941 */ /* 0x000fea0003800000 */
.L_x_18976:
        /* <DEDUP_REMOVED lines=16> */
.L_x_18982:
[----:B------:R-:W-:Y:S05]  /*6000*/  BSYNC B2 ;  /* 0x0000000000027941 */ /* 0x000fea0003800000 */
.L_x_18981:
        /* <DEDUP_REMOVED lines=44> */
.L_x_18980:
[----:B------:R-:W-:Y:S05]  /*62d0*/  BSYNC B1 ;  /* 0x0000000000017941 */ /* 0x000fea0003800000 */
.L_x_18979:
        /* <DEDUP_REMOVED lines=8> */
.L_x_18975:
        /* <DEDUP_REMOVED lines=12> */
.L_x_18984:
[----:B------:R-:W-:-:S07]  /*6420*/  IMAD.MOV.U32 R5, RZ, RZ, R4 ;  /* 0x000000ffff057224 */ /* 0x000fce00078e0004 */
.L_x_18985:
[----:B------:R-:W-:Y:S05]  /*6430*/  BSYNC B1 ;  /* 0x0000000000017941 */ /* 0x000fea0003800000 */
.L_x_18983:
        /* <DEDUP_REMOVED lines=16> */
.L_x_18989:
[----:B------:R-:W-:Y:S05]  /*6540*/  BSYNC B2 ;  /* 0x0000000000027941 */ /* 0x000fea0003800000 */
.L_x_18988:
        /* <DEDUP_REMOVED lines=44> */
.L_x_18987:
[----:B------:R-:W-:Y:S05]  /*6810*/  BSYNC B1 ;  /* 0x0000000000017941 */ /* 0x000fea0003800000 */
.L_x_18986:
        /* <DEDUP_REMOVED lines=11> */
.L_x_18990:
        /* <DEDUP_REMOVED lines=12> */
.L_x_18993:
[----:B------:R-:W-:-:S07]  /*6990*/  MOV R14, R4 ;  /* 0x00000004000e7202 */ /* 0x000fce0000000f00 */
.L_x_18994:
[----:B------:R-:W-:Y:S05]  /*69a0*/  BSYNC B1 ;  /* 0x0000000000017941 */ /* 0x000fea0003800000 */
.L_x_18992:
        /* <DEDUP_REMOVED lines=16> */
.L_x_18998:
[----:B------:R-:W-:Y:S05]  /*6ab0*/  BSYNC B2 ;  /* 0x0000000000027941 */ /* 0x000fea0003800000 */
.L_x_18997:
        /* <DEDUP_REMOVED lines=43> */
.L_x_18996:
[----:B------:R-:W-:Y:S05]  /*6d70*/  BSYNC B1 ;  /* 0x0000000000017941 */ /* 0x000fea0003800000 */
.L_x_18995:
        /* <DEDUP_REMOVED lines=8> */
.L_x_18991:
        /* <DEDUP_REMOVED lines=16> */
[----:B-1----:R-:W-:Y:S02]  /*6f00*/  SHF.L.U32 R120, R13, 0x10, RZ ;  /* 0x000000100d787819 */ /* 0x002fe400000006ff */
        /* <DEDUP_REMOVED lines=10> */
.L_x_18999:
[----:B------:R-:W-:-:S07]  /*6fb0*/  VIADD R15, R15, 0x80 ;  /* 0x000000800f0f7836 */ /* 0x000fce0000000000 */
.L_x_18934:
[----:B------:R-:W-:Y:S05]  /*6fc0*/  BSYNC B0 ;  /* 0x0000000000007941 */ /* 0x000fea0003800000 */
.L_x_18933:
[----:B------:R-:W-:Y:S01]  /*6fd0*/  ISETP.NE.AND P0, PT, R158, RZ, PT ;  /* 0x000000ff9e00720c */ /* 0x000fe20003f05270 */
[----:B------:R-:W-:-:S12]  /*6fe0*/  BSSY B0, `(.L_x_19000) ;  /* 0x00002dc000007945 */ /* 0x000fd80003800000 */
[----:B------:R-:W-:Y:S05]  /*6ff0*/  @!P0 BRA `(.L_x_19001) ;  /* 0x0000002c00688947 */ /* 0x000fea0003800000 */
[----:B-12---:R-:W1:Y:S01]  /*7000*/  LDC.64 R120, c[0x0][0x228] ;  /* 0x00008a00ff787b82 */ /* 0x006e620000000a00 */
        /* <DEDUP_REMOVED lines=25> */
.L_x_19003:
[----:B------:R-:W-:-:S07]  /*71a0*/  MOV R128, R4 ;  /* 0x0000000400807202 */ /* 0x000fce0000000f00 */
.L_x_19004:
[----:B------:R-:W-:Y:S05]  /*71b0*/  BSYNC B1 ;  /* 0x0000000000017941 */ /* 0x000fea0003800000 */
.L_x_19002:
        /* <DEDUP_REMOVED lines=16> */
.L_x_19008:
[----:B------:R-:W-:Y:S05]  /*72c0*/  BSYNC B2 ;  /* 0x0000000000027941 */ /* 0x000fea0003800000 */
.L_x_19007:
        /* <DEDUP_REMOVED lines=43> */
.L_x_19006:
[----:B------:R-:W-:Y:S05]  /*7580*/  BSYNC B1 ;  /* 0x0000000000017941 */ /* 0x000fea0003800000 */
.L_x_19005:
        /* <DEDUP_REMOVED lines=17> */
.L_x_19009:
        /* <DEDUP_REMOVED lines=12> */
.L_x_19012:
[----:B------:R-:W-:-:S07]  /*7760*/  IMAD.MOV.U32 R5, RZ, RZ, R4 ;  /* 0x000000ffff057224 */ /* 0x000fce00078e0004 */
.L_x_19013:
[----:B------:R-:W-:Y:S05]  /*7770*/  BSYNC B1 ;  /* 0x0000000000017941 */ /* 0x000fea0003800000 */
.L_x_19011:
        /* <DEDUP_REMOVED lines=16> */
.L_x_19017:
[----:B------:R-:W-:Y:S05]  /*7880*/  BSYNC B2 ;  /* 0x0000000000027941 */ /* 0x000fea0003800000 */
.L_x_19016:
        /* <DEDUP_REMOVED lines=44> */
.L_x_19015:
[----:B------:R-:W-:Y:S05]  /*7b50*/  BSYNC B1 ;  /* 0x0000000000017941 */ /* 0x000fea0003800000 */
.L_x_19014:
        /* <DEDUP_REMOVED lines=8> */
.L_x_19010:
        /* <DEDUP_REMOVED lines=12> */
.L_x_19019:
[----:B------:R-:W-:-:S07]  /*7ca0*/  IMAD.MOV.U32 R5, RZ, RZ, R4 ;  /* 0x000000ffff057224 */ /* 0x000fce00078e0004 */
.L_x_19020:
[----:B------:R-:W-:Y:S05]  /*7cb0*/  BSYNC B1 ;  /* 0x0000000000017941 */ /* 0x000fea0003800000 */
.L_x_19018:
        /* <DEDUP_REMOVED lines=16> */
.L_x_19024:
[----:B------:R-:W-:Y:S05]  /*7dc0*/  BSYNC B2 ;  /* 0x0000000000027941 */ /* 0x000fea0003800000 */
.L_x_19023:
        /* <DEDUP_REMOVED lines=44> */
.L_x_19022:
[----:B------:R-:W-:Y:S05]  /*8090*/  BSYNC B1 ;  /* 0x0000000000017941 */ /* 0x000fea0003800000 */
.L_x_19021:
        /* <DEDUP_REMOVED lines=11> */
.L_x_19025:
        /* <DEDUP_REMOVED lines=12> */
.L_x_19028:
[----:B------:R-:W-:-:S07]  /*8210*/  IMAD.MOV.U32 R5, RZ, RZ, R4 ;  /* 0x000000ffff057224 */ /* 0x000fce00078e0004 */
.L_x_19029:
[----:B------:R-:W-:Y:S05]  /*8220*/  BSYNC B1 ;  /* 0x0000000000017941 */ /* 0x000fea0003800000 */
.L_x_19027:
        /* <DEDUP_REMOVED lines=16> */
.L_x_19033:
[----:B------:R-:W-:Y:S05]  /*8330*/  BSYNC B2 ;  /* 0x0000000000027941 */ /* 0x000fea0003800000 */
.L_x_19032:
        /* <DEDUP_REMOVED lines=44> */
.L_x_19031:
[----:B------:R-:W-:Y:S05]  /*8600*/  BSYNC B1 ;  /* 0x0000000000017941 */ /* 0x000fea0003800000 */
.L_x_19030:
        /* <DEDUP_REMOVED lines=8> */
.L_x_19026:
        /* <DEDUP_REMOVED lines=12> */
.L_x_19035:
[----:B------:R-:W-:-:S07]  /*8750*/  IMAD.MOV.U32 R5, RZ, RZ, R4 ;  /* 0x000000ffff057224 */ /* 0x000fce00078e0004 */
.L_x_19036:
[----:B------:R-:W-:Y:S05]  /*8760*/  BSYNC B1 ;  /* 0x0000000000017941 */ /* 0x000fea0003800000 */
.L_x_19034:
        /* <DEDUP_REMOVED lines=16> */
.L_x_19040:
[----:B------:R-:W-:Y:S05]  /*8870*/  BSYNC B2 ;  /* 0x0000000000027941 */ /* 0x000fea0003800000 */
.L_x_19039:
        /* <DEDUP_REMOVED lines=44> */
.L_x_19038:
[----:B------:R-:W-:Y:S05]  /*8b40*/  BSYNC B1 ;  /* 0x0000000000017941 */ /* 0x000fea0003800000 */
.L_x_19037:
        /* <DEDUP_REMOVED lines=11> */
.L_x_19041:
        /* <DEDUP_REMOVED lines=12> */
.L_x_19044:
[----:B------:R-:W-:-:S07]  /*8cc0*/  MOV R5, R4 ;  /* 0x0000000400057202 */ /* 0x000fce0000000f00 */
.L_x_19045:
[----:B------:R-:W-:Y:S05]  /*8cd0*/  BSYNC B1 ;  /* 0x0000000000017941 */ /* 0x000fea0003800000 */
.L_x_19043:
        /* <DEDUP_REMOVED lines=16> */
.L_x_19049:
[----:B------:R-:W-:Y:S05]  /*8de0*/  BSYNC B2 ;  /* 0x0000000000027941 */ /* 0x000fea0003800000 */
.L_x_19048:
        /* <DEDUP_REMOVED lines=44> */
.L_x_19047:
[----:B------:R-:W-:Y:S05]  /*90b0*/  BSYNC B1 ;  /* 0x0000000000017941 */ /* 0x000fea0003800000 */
.L_x_19046:
        /* <DEDUP_REMOVED lines=8> */
.L_x_19042:
        /* <DEDUP_REMOVED lines=12> */
.L_x_19051:
[----:B------:R-:W-:-:S07]  /*9200*/  MOV R5, R4 ;  /* 0x0000000400057202 */ /* 0x000fce0000000f00 */
.L_x_19052:
[----:B------:R-:W-:Y:S05]  /*9210*/  BSYNC B1 ;  /* 0x0000000000017941 */ /* 0x000fea0003800000 */
.L_x_19050:
        /* <DEDUP_REMOVED lines=16> */
.L_x_19056:
[----:B------:R-:W-:Y:S05]  /*9320*/  BSYNC B2 ;  /* 0x0000000000027941 */ /* 0x000fea0003800000 */
.L_x_19055:
        /* <DEDUP_REMOVED lines=44> */
.L_x_19054:
[----:B------:R-:W-:Y:S05]  /*95f0*/  BSYNC B1 ;  /* 0x0000000000017941 */ /* 0x000fea0003800000 */
.L_x_19053:
        /* <DEDUP_REMOVED lines=11> */
.L_x_19057:
        /* <DEDUP_REMOVED lines=12> */
.L_x_19060:
[----:B------:R-:W-:-:S07]  /*9770*/  IMAD.MOV.U32 R14, RZ, RZ, R4 ;  /* 0x000000ffff0e7224 */ /* 0x000fce00078e0004 */
.L_x_19061:
[----:B------:R-:W-:Y:S05]  /*9780*/  BSYNC B1 ;  /* 0x0000000000017941 */ /* 0x000fea0003800000 */
.L_x_19059:
        /* <DEDUP_REMOVED lines=16> */
.L_x_19065:
[----:B------:R-:W-:Y:S05]  /*9890*/  BSYNC B2 ;  /* 0x0000000000027941 */ /* 0x000fea0003800000 */
.L_x_19064:
        /* <DEDUP_REMOVED lines=43> */
.L_x_19063:
[----:B------:R-:W-:Y:S05]  /*9b50*/  BSYNC B1 ;  /* 0x0000000000017941 */ /* 0x000fea0003800000 */
.L_x_19062:
        /* <DEDUP_REMOVED lines=8> */
.L_x_19058:
        /* <DEDUP_REMOVED lines=16> */
[----:B-1----:R-:W-:Y:S01]  /*9ce0*/  IMAD.U32 R120, R13, 0x10000, RZ ;  /* 0x000100000d787824 */ /* 0x002fe200078e00ff */
        /* <DEDUP_REMOVED lines=10> */
.L_x_19066:
[----:B------:R-:W-:-:S07]  /*9d90*/  IADD3 R15, R15, 0x80, RZ ;  /* 0x000000800f0f7810 */ /* 0x000fce0007ffe0ff */
.L_x_19001:
[----:B------:R-:W-:Y:S05]  /*9da0*/  BSYNC B0 ;  /* 0x0000000000007941 */ /* 0x000fea0003800000 */
.L_x_19000:
        /* <DEDUP_REMOVED lines=29> */
.L_x_19070:
[----:B------:R-:W-:-:S07]  /*9f80*/  IMAD.MOV.U32 R128, RZ, RZ, R4 ;  /* 0x000000ffff807224 */ /* 0x000fce00078e0004 */
.L_x_19071:
[----:B------:R-:W-:Y:S05]  /*9f90*/  BSYNC B1 ;  /* 0x0000000000017941 */ /* 0x000fea0003800000 */
.L_x_19069:
        /* <DEDUP_REMOVED lines=16> */
.L_x_19075:
[----:B------:R-:W-:Y:S05]  /*a0a0*/  BSYNC B2 ;  /* 0x0000000000027941 */ /* 0x000fea0003800000 */
.L_x_19074:
        /* <DEDUP_REMOVED lines=43> */
.L_x_19073:
[----:B------:R-:W-:Y:S05]  /*a360*/  BSYNC B1 ;  /* 0x0000000000017941 */ /* 0x000fea0003800000 */
.L_x_19072:
[----:B------:R-:W1:Y:S01]  /*a370*/  LDC R160, c[0x0][0x298] ;  /* 0x0000a600ffa07b82 */ /* 0x000e620000000800 */
[----:B------:R-:W-:Y:S01]  /*a380*/  I2FP.F32.U32 R5, R128 ;  /* 0x0000008000057245 */ /* 0x000fe20000201000 */
[----:B------:R-:W-:Y:S01]  /*a390*/  HFMA2.MMA R128, -RZ, RZ, 0.1171875, 0 ;  /* 0x2f800000ff807435 */ /* 0x000fe200000001ff */
[----:B------:R-:W-:-:S04]  /*a3a0*/  ISETP.NE.U32.AND P2, PT, R120, RZ, PT ;  /* 0x000000ff7800720c */ /* 0x000fc80003f45070 */
[----:B------:R-:W-:Y:S01]  /*a3b0*/  ISETP.NE.AND.EX P2, PT, R121, RZ, PT, P2 ;  /* 0x000000ff7900720c */ /* 0x000fe20003f45320 */
[----:B------:R-:W2:Y:S04]  /*a3c0*/  LDC R161, c[0x0][0x294] ;  /* 0x0000a500ffa17b82 */ /* 0x000ea80000000800 */
        /* <DEDUP_REMOVED lines=11> */
.L_x_19076:
        /* <DEDUP_REMOVED lines=12> */
.L_x_19079:
[----:B------:R-:W-:-:S07]  /*a540*/  IMAD.MOV.U32 R5, RZ, RZ, R4 ;  /* 0x000000ffff057224 */ /* 0x000fce00078e0004 */
.L_x_19080:
[----:B------:R-:W-:Y:S05]  /*a550*/  BSYNC B1 ;  /* 0x0000000000017941 */ /* 0x000fea0003800000 */
.L_x_19078:
        /* <DEDUP_REMOVED lines=16> */
.L_x_19084:
[----:B------:R-:W-:Y:S05]  /*a660*/  BSYNC B2 ;  /* 0x0000000000027941 */ /* 0x000fea0003800000 */
.L_x_19083:
        /* <DEDUP_REMOVED lines=44> */
.L_x_19082:
[----:B------:R-:W-:Y:S05]  /*a930*/  BSYNC B1 ;  /* 0x0000000000017941 */ /* 0x000fea0003800000 */
.L_x_19081:
        /* <DEDUP_REMOVED lines=8> */
.L_x_19077:
        /* <DEDUP_REMOVED lines=12> */
.L_x_19086:
[----:B------:R-:W-:-:S07]  /*aa80*/  IMAD.MOV.U32 R5, RZ, RZ, R4 ;  /* 0x000000ffff057224 */ /* 0x000fce00078e0004 */
.L_x_19087:
[----:B------:R-:W-:Y:S05]  /*aa90*/  BSYNC B1 ;  /* 0x0000000000017941 */ /* 0x000fea0003800000 */
.L_x_19085:
        /* <DEDUP_REMOVED lines=16> */
.L_x_19091:
[----:B------:R-:W-:Y:S05]  /*aba0*/  BSYNC B2 ;  /* 0x0000000000027941 */ /* 0x000fea0003800000 */
.L_x_19090:
        /* <DEDUP_REMOVED lines=44> */
.L_x_19089:
[----:B------:R-:W-:Y:S05]  /*ae70*/  BSYNC B1 ;  /* 0x0000000000017941 */ /* 0x000fea0003800000 */
.L_x_19088:
        /* <DEDUP_REMOVED lines=11> */
.L_x_19092:
        /* <DEDUP_REMOVED lines=12> */
.L_x_19095:
[----:B------:R-:W-:-:S07]  /*aff0*/  MOV R5, R4 ;  /* 0x0000000400057202 */ /* 0x000fce0000000f00 */
.L_x_19096:
[----:B------:R-:W-:Y:S05]  /*b000*/  BSYNC B1 ;  /* 0x0000000000017941 */ /* 0x000fea0003800000 */
.L_x_19094:
        /* <DEDUP_REMOVED lines=16> */
.L_x_19100:
[----:B------:R-:W-:Y:S05]  /*b110*/  BSYNC B2 ;  /* 0x0000000000027941 */ /* 0x000fea0003800000 */
.L_x_19099:
        /* <DEDUP_REMOVED lines=44> */
.L_x_19098:
[----:B------:R-:W-:Y:S05]  /*b3e0*/  BSYNC B1 ;  /* 0x0000000000017941 */ /* 0x000fea0003800000 */
.L_x_19097:
        /* <DEDUP_REMOVED lines=8> */
.L_x_19093:
        /* <DEDUP_REMOVED lines=12> */
.L_x_19102:
[----:B------:R-:W-:-:S07]  /*b530*/  MOV R5, R4 ;  /* 0x0000000400057202 */ /* 0x000fce0000000f00 */
.L_x_19103:
[----:B------:R-:W-:Y:S05]  /*b540*/  BSYNC B1 ;  /* 0x0000000000017941 */ /* 0x000fea0003800000 */
.L_x_19101:
        /* <DEDUP_REMOVED lines=16> */
.L_x_19107:
[----:B------:R-:W-:Y:S05]  /*b650*/  BSYNC B2 ;  /* 0x0000000000027941 */ /* 0x000fea0003800000 */
.L_x_19106:
        /* <DEDUP_REMOVED lines=44> */
.L_x_19105:
[----:B------:R-:W-:Y:S05]  /*b920*/  BSYNC B1 ;  /* 0x0000000000017941 */ /* 0x000fea0003800000 */
.L_x_19104:
        /* <DEDUP_REMOVED lines=11> */
.L_x_19108:
        /* <DEDUP_REMOVED lines=12> */
.L_x_19111:
[----:B------:R-:W-:-:S07]  /*baa0*/  IMAD.MOV.U32 R5, RZ, RZ, R4 ;  /* 0x000000ffff057224 */ /* 0x000fce00078e0004 */
.L_x_19112:
[----:B------:R-:W-:Y:S05]  /*bab0*/  BSYNC B1 ;  /* 0x0000000000017941 */ /* 0x000fea0003800000 */
.L_x_19110:
        /* <DEDUP_REMOVED lines=16> */
.L_x_19116:
[----:B------:R-:W-:Y:S05]  /*bbc0*/  BSYNC B2 ;  /* 0x0000000000027941 */ /* 0x000fea0003800000 */
.L_x_19115:
        /* <DEDUP_REMOVED lines=44> */
.L_x_19114:
[----:B------:R-:W-:Y:S05]  /*be90*/  BSYNC B1 ;  /* 0x0000000000017941 */ /* 0x000fea0003800000 */
.L_x_19113:
        /* <DEDUP_REMOVED lines=8> */
.L_x_19109:
        /* <DEDUP_REMOVED lines=12> */
.L_x_19118:
[----:B------:R-:W-:-:S07]  /*bfe0*/  IMAD.MOV.U32 R5, RZ, RZ, R4 ;  /* 0x000000ffff057224 */ /* 0x000fce00078e0004 */
.L_x_19119:
[----:B------:R-:W-:Y:S05]  /*bff0*/  BSYNC B1 ;  /* 0x0000000000017941 */ /* 0x000fea0003800000 */
.L_x_19117:
        /* <DEDUP_REMOVED lines=16> */
.L_x_19123:
[----:B------:R-:W-:Y:S05]  /*c100*/  BSYNC B2 ;  /* 0x0000000000027941 */ /* 0x000fea0003800000 */
.L_x_19122:
        /* <DEDUP_REMOVED lines=44> */
.L_x_19121:
[----:B------:R-:W-:Y:S05]  /*c3d0*/  BSYNC B1 ;  /* 0x0000000000017941 */ /* 0x000fea0003800000 */
.L_x_19120:
        /* <DEDUP_REMOVED lines=11> */
.L_x_19124:
        /* <DEDUP_REMOVED lines=12> */
.L_x_19127:
[----:B------:R-:W-:-:S07]  /*c550*/  IMAD.MOV.U32 R14, RZ, RZ, R4 ;  /* 0x000000ffff0e7224 */ /* 0x000fce00078e0004 */
.L_x_19128:
[----:B------:R-:W-:Y:S05]  /*c560*/  BSYNC B1 ;  /* 0x0000000000017941 */ /* 0x000fea0003800000 */
.L_x_19126:
        /* <DEDUP_REMOVED lines=16> */
.L_x_19132:
[----:B------:R-:W-:Y:S05]  /*c670*/  BSYNC B2 ;  /* 0x0000000000027941 */ /* 0x000fea0003800000 */
.L_x_19131:
        /* <DEDUP_REMOVED lines=43> */
.L_x_19130:
[----:B------:R-:W-:Y:S05]  /*c930*/  BSYNC B1 ;  /* 0x0000000000017941 */ /* 0x000fea0003800000 */
.L_x_19129:
        /* <DEDUP_REMOVED lines=8> */
.L_x_19125:
        /* <DEDUP_REMOVED lines=27> */
.L_x_19133:
[----:B------:R-:W-:-:S07]  /*cb70*/  VIADD R15, R15, 0x80 ;  /* 0x000000800f0f7836 */ /* 0x000fce0000000000 */
.L_x_19068:
[----:B------:R-:W-:Y:S05]  /*cb80*/  BSYNC B0 ;  /* 0x0000000000007941 */ /* 0x000fea0003800000 */
.L_x_19067:
        /* <DEDUP_REMOVED lines=29> */
.L_x_19137:
[----:B------:R-:W-:-:S07]  /*cd60*/  IMAD.MOV.U32 R128, RZ, RZ, R4 ;  /* 0x000000ffff807224 */ /* 0x000fce00078e0004 */
.L_x_19138:
[----:B------:R-:W-:Y:S05]  /*cd70*/  BSYNC B1 ;  /* 0x0000000000017941 */ /* 0x000fea0003800000 */
.L_x_19136:
        /* <DEDUP_REMOVED lines=16> */
.L_x_19142:
[----:B------:R-:W-:Y:S05]  /*ce80*/  BSYNC B2 ;  /* 0x0000000000027941 */ /* 0x000fea0003800000 */
.L_x_19141:
        /* <DEDUP_REMOVED lines=43> */
.L_x_19140:
[----:B------:R-:W-:Y:S05]  /*d140*/  BSYNC B1 ;  /* 0x0000000000017941 */ /* 0x000fea0003800000 */
.L_x_19139:
        /* <DEDUP_REMOVED lines=17> */
.L_x_19143:
        /* <DEDUP_REMOVED lines=12> */
.L_x_19146:
[----:B------:R-:W-:-:S07]  /*d320*/  MOV R5, R4 ;  /* 0x0000000400057202 */ /* 0x000fce0000000f00 */
.L_x_19147:
[----:B------:R-:W-:Y:S05]  /*d330*/  BSYNC B1 ;  /* 0x0000000000017941 */ /* 0x000fea0003800000 */
.L_x_19145:
        /* <DEDUP_REMOVED lines=16> */
.L_x_19151:
[----:B------:R-:W-:Y:S05]  /*d440*/  BSYNC B2 ;  /* 0x0000000000027941 */ /* 0x000fea0003800000 */
.L_x_19150:
        /* <DEDUP_REMOVED lines=44> */
.L_x_19149:
[----:B------:R-:W-:Y:S05]  /*d710*/  BSYNC B1 ;  /* 0x0000000000017941 */ /* 0x000fea0003800000 */
.L_x_19148:
        /* <DEDUP_REMOVED lines=8> */
.L_x_19144:
        /* <DEDUP_REMOVED lines=12> */
.L_x_19153:
[----:B------:R-:W-:-:S07]  /*d860*/  MOV R5, R4 ;  /* 0x0000000400057202 */ /* 0x000fce0000000f00 */
.L_x_19154:
[----:B------:R-:W-:Y:S05]  /*d870*/  BSYNC B1 ;  /* 0x0000000000017941 */ /* 0x000fea0003800000 */
.L_x_19152:
        /* <DEDUP_REMOVED lines=16> */
.L_x_19158:
[----:B------:R-:W-:Y:S05]  /*d980*/  BSYNC B2 ;  /* 0x0000000000027941 */ /* 0x000fea0003800000 */
.L_x_19157:
        /* <DEDUP_REMOVED lines=44> */
.L_x_19156:
[----:B------:R-:W-:Y:S05]  /*dc50*/  BSYNC B1 ;  /* 0x0000000000017941 */ /* 0x000fea0003800000 */
.L_x_19155:
        /* <DEDUP_REMOVED lines=11> */
.L_x_19159:
        /* <DEDUP_REMOVED lines=12> */
.L_x_19162:
[----:B------:R-:W-:-:S07]  /*ddd0*/  IMAD.MOV.U32 R5, RZ, RZ, R4 ;  /* 0x000000ffff057224 */ /* 0x000fce00078e0004 */
.L_x_19163:
[----:B------:R-:W-:Y:S05]  /*dde0*/  BSYNC B1 ;  /* 0x0000000000017941 */ /* 0x000fea0003800000 */
.L_x_19161:
        /* <DEDUP_REMOVED lines=16> */
.L_x_19167:
[----:B------:R-:W-:Y:S05]  /*def0*/  BSYNC B2 ;  /* 0x0000000000027941 */ /* 0x000fea0003800000 */
.L_x_19166:
        /* <DEDUP_REMOVED lines=44> */
.L_x_19165:
[----:B------:R-:W-:Y:S05]  /*e1c0*/  BSYNC B1 ;  /* 0x0000000000017941 */ /* 0x000fea0003800000 */
.L_x_19164:
        /* <DEDUP_REMOVED lines=8> */
.L_x_19160:
        /* <DEDUP_REMOVED lines=12> */
.L_x_19169:
[----:B------:R-:W-:-:S07]  /*e310*/  IMAD.MOV.U32 R5, RZ, RZ, R4 ;  /* 0x000000ffff057224 */ /* 0x000fce00078e0004 */
.L_x_19170:
[----:B------:R-:W-:Y:S05]  /*e320*/  BSYNC B1 ;  /* 0x0000000000017941 */ /* 0x000fea0003800000 */
.L_x_19168:
        /* <DEDUP_REMOVED lines=16> */
.L_x_19174:
[----:B------:R-:W-:Y:S05]  /*e430*/  BSYNC B2 ;  /* 0x0000000000027941 */ /* 0x000fea0003800000 */
.L_x_19173:
        /* <DEDUP_REMOVED lines=44> */
.L_x_19172:
[----:B------:R-:W-:Y:S05]  /*e700*/  BSYNC B1 ;  /* 0x0000000000017941 */ /* 0x000fea0003800000 */
.L_x_19171:
        /* <DEDUP_REMOVED lines=11> */
.L_x_19175:
        /* <DEDUP_REMOVED lines=12> */
.L_x_19178:
[----:B------:R-:W-:-:S07]  /*e880*/  IMAD.MOV.U32 R5, RZ, RZ, R4 ;  /* 0x000000ffff057224 */ /* 0x000fce00078e0004 */
.L_x_19179:
[----:B------:R-:W-:Y:S05]  /*e890*/  BSYNC B1 ;  /* 0x0000000000017941 */ /* 0x000fea0003800000 */
.L_x_19177:
        /* <DEDUP_REMOVED lines=16> */
.L_x_19183:
[----:B------:R-:W-:Y:S05]  /*e9a0*/  BSYNC B2 ;  /* 0x0000000000027941 */ /* 0x000fea0003800000 */
.L_x_19182:
        /* <DEDUP_REMOVED lines=44> */
.L_x_19181:
[----:B------:R-:W-:Y:S05]  /*ec70*/  BSYNC B1 ;  /* 0x0000000000017941 */ /* 0x000fea0003800000 */
.L_x_19180:
        /* <DEDUP_REMOVED lines=8> */
.L_x_19176:
        /* <DEDUP_REMOVED lines=12> */
.L_x_19185:
[----:B------:R-:W-:-:S07]  /*edc0*/  IMAD.MOV.U32 R5, RZ, RZ, R4 ;  /* 0x000000ffff057224 */ /* 0x000fce00078e0004 */
.L_x_19186:
[----:B------:R-:W-:Y:S05]  /*edd0*/  BSYNC B1 ;  /* 0x0000000000017941 */ /* 0x000fea0003800000 */
.L_x_19184:
        /* <DEDUP_REMOVED lines=16> */
.L_x_19190:
[----:B------:R-:W-:Y:S05]  /*eee0*/  BSYNC B2 ;  /* 0x0000000000027941 */ /* 0x000fea0003800000 */
.L_x_19189:
        /* <DEDUP_REMOVED lines=44> */
.L_x_19188:
[----:B------:R-:W-:Y:S05]  /*f1b0*/  BSYNC B1 ;  /* 0x0000000000017941 */ /* 0x000fea0003800000 */
.L_x_19187:
        /* <DEDUP_REMOVED lines=11> */
.L_x_19191:
        /* <DEDUP_REMOVED lines=12> */
.L_x_19194:
[----:B------:R-:W-:-:S07]  /*f330*/  MOV R14, R4 ;  /* 0x00000004000e7202 */ /* 0x000fce0000000f00 */
.L_x_19195:
[----:B------:R-:W-:Y:S05]  /*f340*/  BSYNC B1 ;  /* 0x0000000000017941 */ /* 0x000fea0003800000 */
.L_x_19193:
        /* <DEDUP_REMOVED lines=16> */
.L_x_19199:
[----:B------:R-:W-:Y:S05]  /*f450*/  BSYNC B2 ;  /* 0x0000000000027941 */ /* 0x000fea0003800000 */
.L_x_19198:
        /* <DEDUP_REMOVED lines=43> */
.L_x_19197:
[----:B------:R-:W-:Y:S05]  /*f710*/  BSYNC B1 ;  /* 0x0000000000017941 */ /* 0x000fea0003800000 */
.L_x_19196:
        /* <DEDUP_REMOVED lines=8> */
.L_x_19192:
        /* <DEDUP_REMOVED lines=27> */
.L_x_19200:
[----:B------:R-:W-:-:S07]  /*f950*/  VIADD R15, R15, 0x80 ;  /* 0x000000800f0f7836 */ /* 0x000fce0000000000 */
.L_x_19135:
[----:B------:R-:W-:Y:S05]  /*f960*/  BSYNC B0 ;  /* 0x0000000000007941 */ /* 0x000fea0003800000 */
.L_x_19134:
        /* <DEDUP_REMOVED lines=29> */
.L_x_19204:
[----:B------:R-:W-:-:S07]  /*fb40*/  MOV R128, R4 ;  /* 0x0000000400807202 */ /* 0x000fce0000000f00 */
.L_x_19205:
[----:B------:R-:W-:Y:S05]  /*fb50*/  BSYNC B1 ;  /* 0x0000000000017941 */ /* 0x000fea0003800000 */
.L_x_19203:
        /* <DEDUP_REMOVED lines=16> */
.L_x_19209:
[----:B------:R-:W-:Y:S05]  /*fc60*/  BSYNC B2 ;  /* 0x0000000000027941 */ /* 0x000fea0003800000 */
.L_x_19208:
        /* <DEDUP_REMOVED lines=43> */
.L_x_19207:
[----:B------:R-:W-:Y:S05]  /*ff20*/  BSYNC B1 ;  /* 0x0000000000017941 */ /* 0x000fea0003800000 */
.L_x_19206:
        /* <DEDUP_REMOVED lines=17> */
.L_x_19210:
        /* <DEDUP_REMOVED lines=12> */
.L_x_19213:
[----:B------:R-:W-:-:S07]  /*10100*/  IMAD.MOV.U32 R5, RZ, RZ, R4 ;  /* 0x000000ffff057224 */ /* 0x000fce00078e0004 */
.L_x_19214:
[----:B------:R-:W-:Y:S05]  /*10110*/  BSYNC B1 ;  /* 0x0000000000017941 */ /* 0x000fea0003800000 */
.L_x_19212:
        /* <DEDUP_REMOVED lines=16> */
.L_x_19218:
[----:B------:R-:W-:Y:S05]  /*10220*/  BSYNC B2 ;  /* 0x0000000000027941 */ /* 0x000fea0003800000 */
.L_x_19217:
        /* <DEDUP_REMOVED lines=44> */
.L_x_19216:
[----:B------:R-:W-:Y:S05]  /*104f0*/  BSYNC B1 ;  /* 0x0000000000017941 */ /* 0x000fea0003800000 */
.L_x_19215:
        /* <DEDUP_REMOVED lines=8> */
.L_x_19211:
        /* <DEDUP_REMOVED lines=12> */
.L_x_19220:
[----:B------:R-:W-:-:S07]  /*10640*/  IMAD.MOV.U32 R5, RZ, RZ, R4 ;  /* 0x000000ffff057224 */ /* 0x000fce00078e0004 */
.L_x_19221:
[----:B------:R-:W-:Y:S05]  /*10650*/  BSYNC B1 ;  /* 0x0000000000017941 */ /* 0x000fea0003800000 */
.L_x_19219:
        /* <DEDUP_REMOVED lines=16> */
.L_x_19225:
[----:B------:R-:W-:Y:S05]  /*10760*/  BSYNC B2 ;  /* 0x0000000000027941 */ /* 0x000fea0003800000 */
.L_x_19224:
        /* <DEDUP_REMOVED lines=44> */
.L_x_19223:
[----:B------:R-:W-:Y:S05]  /*10a30*/  BSYNC B1 ;  /* 0x0000000000017941 */ /* 0x000fea0003800000 */
.L_x_19222:
        /* <DEDUP_REMOVED lines=11> */
.L_x_19226:
        /* <DEDUP_REMOVED lines=12> */
.L_x_19229:
[----:B------:R-:W-:-:S07]  /*10bb0*/  IMAD.MOV.U32 R5, RZ, RZ, R4 ;  /* 0x000000ffff057224 */ /* 0x000fce00078e0004 */
.L_x_19230:
[----:B------:R-:W-:Y:S05]  /*10bc0*/  BSYNC B1 ;  /* 0x0000000000017941 */ /* 0x000fea0003800000 */
.L_x_19228:
        /* <DEDUP_REMOVED lines=16> */
.L_x_19234:
[----:B------:R-:W-:Y:S05]  /*10cd0*/  BSYNC B2 ;  /* 0x0000000000027941 */ /* 0x000fea0003800000 */
.L_x_19233:
        /* <DEDUP_REMOVED lines=44> */
.L_x_19232:
[----:B------:R-:W-:Y:S05]  /*10fa0*/  BSYNC B1 ;  /* 0x0000000000017941 */ /* 0x000fea0003800000 */
.L_x_19231:
        /* <DEDUP_REMOVED lines=8> */
.L_x_19227:
        /* <DEDUP_REMOVED lines=12> */
.L_x_19236:
[----:B------:R-:W-:-:S07]  /*110f0*/  IMAD.MOV.U32 R5, RZ, RZ, R4 ;  /* 0x000000ffff057224 */ /* 0x000fce00078e0004 */
.L_x_19237:
[----:B------:R-:W-:Y:S05]  /*11100*/  BSYNC B1 ;  /* 0x0000000000017941 */ /* 0x000fea0003800000 */
.L_x_19235:
        /* <DEDUP_REMOVED lines=16> */
.L_x_19241:
[----:B------:R-:W-:Y:S05]  /*11210*/  BSYNC B2 ;  /* 0x0000000000027941 */ /* 0x000fea0003800000 */
.L_x_19240:
        /* <DEDUP_REMOVED lines=44> */
.L_x_19239:
[----:B------:R-:W-:Y:S05]  /*114e0*/  BSYNC B1 ;  /* 0x0000000000017941 */ /* 0x000fea0003800000 */
.L_x_19238:
        /* <DEDUP_REMOVED lines=11> */
.L_x_19242:
        /* <DEDUP_REMOVED lines=12> */
.L_x_19245:
[----:B------:R-:W-:-:S07]  /*11660*/  MOV R5, R4 ;  /* 0x0000000400057202 */ /* 0x000fce0000000f00 */
.L_x_19246:
[----:B------:R-:W-:Y:S05]  /*11670*/  BSYNC B1 ;  /* 0x0000000000017941 */ /* 0x000fea0003800000 */
.L_x_19244:
        /* <DEDUP_REMOVED lines=16> */
.L_x_19250:
[----:B------:R-:W-:Y:S05]  /*11780*/  BSYNC B2 ;  /* 0x0000000000027941 */ /* 0x000fea0003800000 */
.L_x_19249:
        /* <DEDUP_REMOVED lines=44> */
.L_x_19248:
[----:B------:R-:W-:Y:S05]  /*11a50*/  BSYNC B1 ;  /* 0x0000000000017941 */ /* 0x000fea0003800000 */
.L_x_19247:
        /* <DEDUP_REMOVED lines=8> */
.L_x_19243:
        /* <DEDUP_REMOVED lines=12> */
.L_x_19252:
[----:B------:R-:W-:-:S07]  /*11ba0*/  MOV R5, R4 ;  /* 0x0000000400057202 */ /* 0x000fce0000000f00 */
.L_x_19253:
[----:B------:R-:W-:Y:S05]  /*11bb0*/  BSYNC B1 ;  /* 0x0000000000017941 */ /* 0x000fea0003800000 */
.L_x_19251:
        /* <DEDUP_REMOVED lines=16> */
.L_x_19257:
[----:B------:R-:W-:Y:S05]  /*11cc0*/  BSYNC B2 ;  /* 0x0000000000027941 */ /* 0x000fea0003800000 */
.L_x_19256:
        /* <DEDUP_REMOVED lines=44> */
.L_x_19255:
[----:B------:R-:W-:Y:S05]  /*11f90*/  BSYNC B1 ;  /* 0x0000000000017941 */ /* 0x000fea0003800000 */
.L_x_19254:
        /* <DEDUP_REMOVED lines=11> */
.L_x_19258:
        /* <DEDUP_REMOVED lines=12> */
.L_x_19261:
[----:B------:R-:W-:-:S07]  /*12110*/  IMAD.MOV.U32 R14, RZ, RZ, R4 ;  /* 0x000000ffff0e7224 */ /* 0x000fce00078e0004 */
.L_x_19262:
[----:B------:R-:W-:Y:S05]  /*12120*/  BSYNC B1 ;  /* 0x0000000000017941 */ /* 0x000fea0003800000 */
.L_x_19260:
        /* <DEDUP_REMOVED lines=16> */
.L_x_19266:
[----:B------:R-:W-:Y:S05]  /*12230*/  BSYNC B2 ;  /* 0x0000000000027941 */ /* 0x000fea0003800000 */
.L_x_19265:
        /* <DEDUP_REMOVED lines=43> */
.L_x_19264:
[----:B------:R-:W-:Y:S05]  /*124f0*/  BSYNC B1 ;  /* 0x0000000000017941 */ /* 0x000fea0003800000 */
.L_x_19263:
        /* <DEDUP_REMOVED lines=8> */
.L_x_19259:
        /* <DEDUP_REMOVED lines=9> */
[----:B------:R-:W-:Y:S01]  /*12610*/  SHF.R.U32.HI R15, RZ, 0x1e, R15 ;  /* 0x0000001eff0f7819 */ /* 0x000fe2000001160f */
[----:B------:R3:W-:Y:S01]  /*12620*/  STG.E.128 desc[UR8][R120.64], R116 ;  /* 0x0000007478007986 */ /* 0x0007e2000c101d08 */
[----:B------:R-:W-:Y:S01]  /*12630*/  IADD3 R122, P0, R128, UR28, RZ ;  /* 0x0000001c807a7c10 */ /* 0x000fe2000ff1e0ff */
[----:B------:R-:W-:-:S03]  /*12640*/  IMAD.IADD R161, R130, 0x1, R161 ;  /* 0x0000000182a17824 */ /* 0x000fc600078e02a1 */
[----:B------:R-:W-:-:S05]  /*12650*/  IADD3.X R123, R15, UR29, RZ, P0, !PT ;  /* 0x0000001d0f7b7c10 */ /* 0x000fca00087fe4ff */
[----:B------:R3:W-:Y:S01]  /*12660*/  STG.E desc[UR8][R122.64], R161 ;  /* 0x000000a17a007986 */ /* 0x0007e2000c101908 */
[----:B------:R-:W-:Y:S05]  /*12670*/  @!P1 BRA `(.L_x_19202) ;  /* 0x00000000002c9947 */ /* 0x000fea0003800000 */
[----:B---3--:R-:W-:Y:S01]  /*12680*/  IMAD.U32 R120, R13, 0x10000, RZ ;  /* 0x000100000d787824 */ /* 0x008fe200078e00ff */
        /* <DEDUP_REMOVED lines=10> */
.L_x_19202:
[----:B------:R-:W-:Y:S05]  /*12730*/  BSYNC B0 ;  /* 0x0000000000007941 */ /* 0x000fea0003800000 */
.L_x_19201:
[----:B-1234-:R-:W-:Y:S01]  /*12740*/  FADD.FTZ R120, RZ, R96 ;  /* 0x00000060ff787221 */ /* 0x01efe20000010000 */
        /* <DEDUP_REMOVED lines=10> */
[----:B------:R-:W-:-:S02]  /*127f0*/  SHF.R.U32.HI R122, RZ, 0x5, R162 ;  /* 0x00000005ff7a7819 */ /* 0x000fc400000116a2 */
[----:B------:R-:W-:Y:S02]  /*12800*/  LOP3.LUT P6, RZ, R162, 0x1f, RZ, 0xc0, !PT ;  /* 0x0000001fa2ff7812 */ /* 0x000fe400078cc0ff */
[----:B------:R-:W-:Y:S02]  /*12810*/  FSEL R15, R120, RZ, P0 ;  /* 0x000000ff780f7208 */ /* 0x000fe40000000000 */
[----:B------:R-:W-:Y:S02]  /*12820*/  LOP3.LUT P0, RZ, R154, 0xff, RZ, 0xc0, !PT ;  /* 0x000000ff9aff7812 */ /* 0x000fe4000780c0ff */
[----:B------:R-:W-:Y:S01]  /*12830*/  LOP3.LUT R123, R122, 0x7fffffc, RZ, 0xc0, !PT ;  /* 0x07fffffc7a7b7812 */ /* 0x000fe200078ec0ff */
[----:B------:R-:W-:-:S04]  /*12840*/  FADD.FTZ R120, R100, R15 ;  /* 0x0000000f64787221 */ /* 0x000fc80000010000 */
[----:B------:R-:W-:-:S04]  /*12850*/  FADD.FTZ R121, R101, R120 ;  /* 0x0000007865797221 */ /* 0x000fc80000010000 */
[----:B------:R-:W-:Y:S02]  /*12860*/  FADD.FTZ R120, R102, R121 ;  /* 0x0000007966787221 */ /* 0x000fe40000010000 */
[----:B------:R-:W-:Y:S02]  /*12870*/  @!P0 IADD3 R123, R123, 0x4, RZ ;  /* 0x000000047b7b8810 */ /* 0x000fe40007ffe0ff */
        /* <DEDUP_REMOVED lines=17> */
[----:B------:R-:W-:Y:S06]  /*12990*/  BRA.DIV UR4, `(.L_x_19267) ;  /* 0x0000001204d47947 */ /* 0x000fec000b800000 */
[----:B------:R-:W1:Y:S01]  /*129a0*/  SHFL.BFLY PT, R131, R15, 0x1, 0x1f ;  /* 0x0c201f000f837f89 */ /* 0x000e6200000e0000 */
[----:B------:R-:W-:Y:S01]  /*129b0*/  ISETP.NE.AND P6, PT, R153, RZ, PT ;  /* 0x000000ff9900720c */ /* 0x000fe20003fc5270 */
        /* <DEDUP_REMOVED lines=68> */
.L_x_19291:
[----:B------:R-:W-:Y:S01]  /*12e00*/  LOP3.LUT P1, RZ, R162, 0x1f, RZ, 0xc0, !PT ;  /* 0x0000001fa2ff7812 */ /* 0x000fe2000782c0ff */
[----:B-1----:R-:W-:Y:S01]  /*12e10*/  FADD.FTZ R121, R163, R131 ;  /* 0x00000083a3797221 */ /* 0x002fe20000010000 */
[----:B------:R-:W-:Y:S01]  /*12e20*/  LOP3.LUT R122, R122, 0x3, RZ, 0xc0, !PT ;  /* 0x000000037a7a7812 */ /* 0x000fe200078ec0ff */
[----:B------:R-:W-:Y:S10]  /*12e30*/  WARPSYNC.ALL ;  /* 0x0000000000007948 */ /* 0x000ff40003800000 */
[----:B------:R-:W1:Y:S01]  /*12e40*/  @!P1 S2R R128, SR_CgaCtaId ;  /* 0x0000000000809919 */ /* 0x000e620000008800 */
[----:B------:R-:W-:-:S04]  /*12e50*/  @!P1 MOV R15, 0x400 ;  /* 0x00000400000f9802 */ /* 0x000fc80000000f00 */
[----:B-1----:R-:W-:Y:S01]  /*12e60*/  @!P1 LEA R128, R128, R15, 0x18 ;  /* 0x0000000f80809211 */ /* 0x002fe200078ec0ff */
[----:B------:R-:W-:-:S04]  /*12e70*/  @!P1 IMAD.IADD R15, R123, 0x1, R122 ;  /* 0x000000017b0f9824 */ /* 0x000fc800078e027a */
[----:B------:R-:W-:Y:S01]  /*12e80*/  @!P1 IMAD R15, R15, 0x8, R128 ;  /* 0x000000080f0f9824 */ /* 0x000fe200078e0280 */
[----:B------:R-:W-:-:S04]  /*12e90*/  LOP3.LUT R128, R162, 0x1f, RZ, 0xc0, !PT ;  /* 0x0000001fa2807812 */ /* 0x000fc800078ec0ff */
[----:B------:R1:W-:Y:S01]  /*12ea0*/  @!P1 STS.64 [R15], R120 ;  /* 0x000000780f009388 */ /* 0x0003e20000000a00 */
[----:B------:R-:W-:-:S13]  /*12eb0*/  ISETP.GT.U32.AND P1, PT, R128, 0x3, PT ;  /* 0x000000038000780c */ /* 0x000fda0003f24070 */
[----:B-1----:R-:W1:Y:S01]  /*12ec0*/  @!P1 S2R R120, SR_CgaCtaId ;  /* 0x0000000000789919 */ /* 0x002e620000008800 */
[----:B------:R-:W-:Y:S01]  /*12ed0*/  @!P1 MOV R15, 0x400 ;  /* 0x00000400000f9802 */ /* 0x000fe20000000f00 */
[----:B------:R-:W-:Y:S01]  /*12ee0*/  IMAD.MOV.U32 R160, RZ, RZ, RZ ;  /* 0x000000ffffa07224 */ /* 0x000fe200078e00ff */
[----:B------:R-:W-:Y:S01]  /*12ef0*/  @!P1 IADD3 R123, R123, R128, RZ ;  /* 0x000000807b7b9210 */ /* 0x000fe20007ffe0ff */
[----:B------:R-:W-:Y:S01]  /*12f00*/  BAR.SYNC.DEFER_BLOCKING 0x0 ;  /* 0x0000000000007b1d */ /* 0x000fe20000010000 */
[----:B------:R-:W-:Y:S02]  /*12f10*/  @!P1 MOV R160, R165 ;  /* 0x000000a500a09202 */ /* 0x000fe40000000f00 */
[----:B------:R-:W-:-:S03]  /*12f20*/  ISETP.NE.AND P2, PT, R153, RZ, PT ;  /* 0x000000ff9900720c */ /* 0x000fc60003f45270 */
[----:B------:R-:W-:Y:S01]  /*12f30*/  BSSY B0, `(.L_x_19268) ;  /* 0x0000050000007945 */ /* 0x000fe20003800000 */
[----:B-1----:R-:W-:Y:S02]  /*12f40*/  @!P1 LEA R120, R120, R15, 0x18 ;  /* 0x0000000f78789211 */ /* 0x002fe400078ec0ff */
[----:B------:R-:W-:-:S03]  /*12f50*/  I2FP.F32.S32 R15, R160 ;  /* 0x000000a0000f7245 */ /* 0x000fc60000201400 */
[----:B------:R-:W-:Y:S01]  /*12f60*/  @!P1 IMAD R154, R123, 0x8, R120 ;  /* 0x000000087b9a9824 */ /* 0x000fe200078e0278 */
[----:B------:R-:W-:Y:S01]  /*12f70*/  CS2R R120, SRZ ;  /* 0x0000000000787805 */ /* 0x000fe2000001ff00 */
[----:B------:R-:W1:Y:S05]  /*12f80*/  SHFL.DOWN PT, R123, R160, 0x2, 0x1f ;  /* 0x08401f00a07b7f89 */ /* 0x000e6a00000e0000 */
[----:B------:R-:W2:Y:S01]  /*12f90*/  @!P1 LDS.64 R120, [R154] ;  /* 0x000000009a789984 */ /* 0x000ea20000000a00 */
[----:B------:R-:W-:Y:S01]  /*12fa0*/  PLOP3.LUT P1, PT, PT, PT, UP0, 0x40, 0x0 ;  /* 0x000000000000781c */ /* 0x000fe20003f2e808 */
[----:B-1----:R-:W-:Y:S01]  /*12fb0*/  IMAD.IADD R161, R123, 0x1, R160 ;  /* 0x000000017ba17824 */ /* 0x002fe200078e02a0 */
[----:B------:R-:W-:-:S04]  /*12fc0*/  I2FP.F32.S32 R123, R123 ;  /* 0x0000007b007b7245 */ /* 0x000fc80000201400 */
        /* <DEDUP_REMOVED lines=23> */
[----:B------:R-:W-:Y:S02]  /*13140*/  FMUL.FTZ R123, R154, R154 ;  /* 0x0000009a9a7b7220 */ /* 0x000fe40000410000 */
[----:B------:R-:W0:Y:S02]  /*13150*/  LDC R154, c[0x0][0x2d8] ;  /* 0x0000b600ff9a7b82 */ /* 0x000e240000000800 */
        /* <DEDUP_REMOVED lines=15> */
[----:B-1----:R-:W-:-:S05]  /*13250*/  @!P1 IMAD.WIDE R120, R129, 0x4, R120 ;  /* 0x0000000481789825 */ /* 0x002fca00078e0278 */
[----:B------:R1:W-:Y:S01]  /*13260*/  @!P1 STG.E desc[UR8][R120.64], R128 ;  /* 0x0000008078009986 */ /* 0x0003e2000c101908 */
[----:B0-----:R-:W-:-:S05]  /*13270*/  @!P1 IMAD.WIDE R122, R129, 0x4, R122 ;  /* 0x00000004817a9825 */ /* 0x001fca00078e027a */
[----:B--2---:R0:W-:Y:S01]  /*13280*/  @!P1 STG.E desc[UR8][R122.64], R15 ;  /* 0x0000000f7a009986 */ /* 0x0041e2000c101908 */
[----:B------:R-:W-:-:S04]  /*13290*/  PLOP3.LUT P1, PT, PT, PT, UP0, 0x40, 0x0 ;  /* 0x000000000000781c */ /* 0x000fc80003f2e808 */
[----:B-1----:R-:W-:Y:S01]  /*132a0*/  FSEL R128, R128, RZ, P1 ;  /* 0x000000ff80807208 */ /* 0x002fe20000800000 */
[----:B------:R-:W-:Y:S08]  /*132b0*/  @!P2 BRA `(.L_x_19269) ;  /* 0x00000000005ca947 */ /* 0x000ff00003800000 */
[----:B------:R-:W1:Y:S01]  /*132c0*/  LDC.64 R130, c[0x0][0x2b8] ;  /* 0x0000ae00ff827b82 */ /* 0x000e620000000a00 */
        /* <DEDUP_REMOVED lines=12> */
[----:B-1----:R-:W-:-:S05]  /*13390*/  IMAD.WIDE.U32 R130, R0, 0x10, R130 ;  /* 0x0000001000827825 */ /* 0x002fca00078e0082 */
        /* <DEDUP_REMOVED lines=9> */
.L_x_19269:
[----:B------:R-:W-:Y:S05]  /*13430*/  BSYNC B0 ;  /* 0x0000000000007941 */ /* 0x000fea0003800000 */
.L_x_19268:
[----:B------:R-:W-:Y:S01]  /*13440*/  ISETP.NE.AND P1, PT, R159, RZ, PT ;  /* 0x000000ff9f00720c */ /* 0x000fe20003f25270 */
[----:B------:R-:W-:-:S12]  /*13450*/  BSSY B0, `(.L_x_19270) ;  /* 0x0000019000007945 */ /* 0x000fd80003800000 */
[----:B------:R-:W-:Y:S05]  /*13460*/  @!P1 BRA `(.L_x_19271) ;  /* 0x00000000005c9947 */ /* 0x000fea0003800000 */
[----:B-1----:R-:W1:Y:S01]  /*13470*/  LDC.64 R130, c[0x0][0x2b8] ;  /* 0x0000ae00ff827b82 */ /* 0x002e620000000a00 */
        /* <DEDUP_REMOVED lines=22> */
.L_x_19271:
[----:B------:R-:W-:Y:S05]  /*135e0*/  BSYNC B0 ;  /* 0x0000000000007941 */ /* 0x000fea0003800000 */
.L_x_19270:
[----:B------:R-:W-:Y:S01]  /*135f0*/  ISETP.NE.AND P1, PT, R158, RZ, PT ;  /* 0x000000ff9e00720c */ /* 0x000fe20003f25270 */
[----:B------:R-:W-:-:S12]  /*13600*/  BSSY B0, `(.L_x_19272) ;  /* 0x0000019000007945 */ /* 0x000fd80003800000 */
[----:B------:R-:W-:Y:S05]  /*13610*/  @!P1 BRA `(.L_x_19273) ;  /* 0x00000000005c9947 */ /* 0x000fea0003800000 */
[----:B-12---:R-:W1:Y:S01]  /*13620*/  LDC.64 R130, c[0x0][0x2b8] ;  /* 0x0000ae00ff827b82 */ /* 0x006e620000000a00 */
        /* <DEDUP_REMOVED lines=22> */
.L_x_19273:
[----:B------:R-:W-:Y:S05]  /*13790*/  BSYNC B0 ;  /* 0x0000000000007941 */ /* 0x000fea0003800000 */
.L_x_19272:
[----:B------:R-:W-:Y:S01]  /*137a0*/  ISETP.NE.AND P1, PT, R157, RZ, PT ;  /* 0x000000ff9d00720c */ /* 0x000fe20003f25270 */
[----:B------:R-:W-:-:S12]  /*137b0*/  BSSY B0, `(.L_x_19274) ;  /* 0x0000019000007945 */ /* 0x000fd80003800000 */
[----:B------:R-:W-:Y:S05]  /*137c0*/  @!P1 BRA `(.L_x_19275) ;  /* 0x00000000005c9947 */ /* 0x000fea0003800000 */
[----:B-123--:R-:W1:Y:S01]  /*137d0*/  LDC.64 R130, c[0x0][0x2b8] ;  /* 0x0000ae00ff827b82 */ /* 0x00ee620000000a00 */
        /* <DEDUP_REMOVED lines=22> */
.L_x_19275:
[----:B------:R-:W-:Y:S05]  /*13940*/  BSYNC B0 ;  /* 0x0000000000007941 */ /* 0x000fea0003800000 */
.L_x_19274:
[----:B------:R-:W-:Y:S01]  /*13950*/  ISETP.NE.AND P1, PT, R156, RZ, PT ;  /* 0x000000ff9c00720c */ /* 0x000fe20003f25270 */
[----:B------:R-:W-:-:S12]  /*13960*/  BSSY B0, `(.L_x_19276) ;  /* 0x0000019000007945 */ /* 0x000fd80003800000 */
[----:B------:R-:W-:Y:S05]  /*13970*/  @!P1 BRA `(.L_x_19277) ;  /* 0x00000000005c9947 */ /* 0x000fea0003800000 */
[----:B-1234-:R-:W1:Y:S01]  /*13980*/  LDC.64 R130, c[0x0][0x2b8] ;  /* 0x0000ae00ff827b82 */ /* 0x01ee620000000a00 */
        /* <DEDUP_REMOVED lines=22> */
.L_x_19277:
[----:B------:R-:W-:Y:S05]  /*13af0*/  BSYNC B0 ;  /* 0x0000000000007941 */ /* 0x000fea0003800000 */
.L_x_19276:
        /* <DEDUP_REMOVED lines=25> */
.L_x_19279:
[----:B------:R-:W-:Y:S05]  /*13c90*/  BSYNC B0 ;  /* 0x0000000000007941 */ /* 0x000fea0003800000 */
.L_x_19278:
[----:B------:R-:W-:Y:S01]  /*13ca0*/  VIADD R129, R129, UR34 ;  /* 0x0000002281817c36 */ /* 0x000fe20008000000 */
[----:B------:R-:W-:-:S04]  /*13cb0*/  SEL R154, RZ, 0x1, P0 ;  /* 0x00000001ff9a7807 */ /* 0x000fc80000000000 */
[----:B------:R-:W-:-:S13]  /*13cc0*/  ISETP.GE.AND P0, PT, R129, UR35, PT ;  /* 0x0000002381007c0c */ /* 0x000fda000bf06270 */
[----:B------:R-:W-:Y:S05]  /*13cd0*/  @!P0 BRA `(.L_x_19280) ;  /* 0xfffffed400b48947 */ /* 0x000fea000383ffff */
[----:B------:R-:W-:Y:S05]  /*13ce0*/  EXIT ;  /* 0x000000000000794d */ /* 0x000fea0003800000 */
.L_x_19267:
[----:B------:R-:W-:Y:S01]  /*13cf0*/  HFMA2.MMA R121, -RZ, RZ, 0, 5.9604644775390625e-08 ;  /* 0x00000001ff797435 */ /* 0x000fe200000001ff */
[----:B------:R-:W-:Y:S02]  /*13d00*/  IMAD.MOV.U32 R128, RZ, RZ, 0x1f ;  /* 0x0000001fff807424 */ /* 0x000fe400078e00ff */
[----:B------:R-:W-:-:S08]  /*13d10*/  IMAD.MOV.U32 R130, RZ, RZ, -0x1 ;  /* 0xffffffffff827424 */ /* 0x000fd000078e00ff */
[----:B0----5:R-:W-:Y:S05]  /*13d20*/  WARPSYNC.COLLECTIVE R130, `(.L_x_19281) ;  /* 0x0000000082087348 */ /* 0x021fea0003c00000 */
[----:B------:R1:W2:Y:S02]  /*13d30*/  SHFL.BFLY P6, R131, R15, R121, R128 ;  /* 0x0c0000790f837389 */ /* 0x0002a400000c0080 */
[----:B012--5:R-:W-:Y:S01]  /*13d40*/  ENDCOLLECTIVE ;  /* 0x000000000000791b */ /* 0x027fe20003800000 */
.L_x_19281:
[----:B------:R-:W-:Y:S02]  /*13d50*/  IMAD.MOV.U32 R121, RZ, RZ, 0x2 ;  /* 0x00000002ff797424 */ /* 0x000fe400078e00ff */
[----:B------:R-:W-:-:S05]  /*13d60*/  FADD.FTZ R154, R15, R131 ;  /* 0x000000830f9a7221 */ /* 0x000fca0000010000 */
[----:B------:R-:W-:-:S07]  /*13d70*/  MOV R15, R154 ;  /* 0x0000009a000f7202 */ /* 0x000fce0000000f00 */
[----:B------:R-:W-:Y:S05]  /*13d80*/  WARPSYNC.COLLECTIVE R130, `(.L_x_19282) ;  /* 0x0000000082087348 */ /* 0x000fea0003c00000 */
[----:B------:R0:W1:Y:S02]  /*13d90*/  SHFL.BFLY P6, R131, R15, R121, R128 ;  /* 0x0c0000790f837389 */ /* 0x00006400000c0080 */
[----:B01----:R-:W-:Y:S01]  /*13da0*/  ENDCOLLECTIVE ;  /* 0x000000000000791b */ /* 0x003fe20003800000 */
.L_x_19282:
[----:B------:R-:W-:Y:S01]  /*13db0*/  HFMA2.MMA R121, -RZ, RZ, 0, 2.384185791015625e-07 ;  /* 0x00000004ff797435 */ /* 0x000fe200000001ff */
[----:B------:R-:W-:-:S04]  /*13dc0*/  FADD.FTZ R160, R154, R131 ;  /* 0x000000839aa07221 */ /* 0x000fc80000010000 */
[----:B------:R-:W-:-:S07]  /*13dd0*/  IMAD.MOV.U32 R15, RZ, RZ, R160 ;  /* 0x000000ffff0f7224 */ /* 0x000fce00078e00a0 */
[----:B------:R-:W-:Y:S05]  /*13de0*/  WARPSYNC.COLLECTIVE R130, `(.L_x_19283) ;  /* 0x0000000082087348 */ /* 0x000fea0003c00000 */
[----:B------:R0:W1:Y:S02]  /*13df0*/  SHFL.BFLY P6, R131, R15, R121, R128 ;  /* 0x0c0000790f837389 */ /* 0x00006400000c0080 */
[----:B01----:R-:W-:Y:S01]  /*13e00*/  ENDCOLLECTIVE ;  /* 0x000000000000791b */ /* 0x003fe20003800000 */
.L_x_19283:
[----:B------:R-:W-:Y:S02]  /*13e10*/  IMAD.MOV.U32 R121, RZ, RZ, 0x8 ;  /* 0x00000008ff797424 */ /* 0x000fe400078e00ff */
[----:B------:R-:W-:-:S04]  /*13e20*/  FADD.FTZ R161, R160, R131 ;  /* 0x00000083a0a17221 */ /* 0x000fc80000010000 */
[----:B------:R-:W-:-:S07]  /*13e30*/  IMAD.MOV.U32 R15, RZ, RZ, R161 ;  /* 0x000000ffff0f7224 */ /* 0x000fce00078e00a1 */
[----:B------:R-:W-:Y:S05]  /*13e40*/  WARPSYNC.COLLECTIVE R130, `(.L_x_19284) ;  /* 0x0000000082087348 */ /* 0x000fea0003c00000 */
[----:B------:R0:W1:Y:S02]  /*13e50*/  SHFL.BFLY P6, R131, R15, R121, R128 ;  /* 0x0c0000790f837389 */ /* 0x00006400000c0080 */
[----:B01----:R-:W-:Y:S01]  /*13e60*/  ENDCOLLECTIVE ;  /* 0x000000000000791b */ /* 0x003fe20003800000 */
.L_x_19284:
[----:B------:R-:W-:Y:S02]  /*13e70*/  IMAD.MOV.U32 R121, RZ, RZ, 0x10 ;  /* 0x00000010ff797424 */ /* 0x000fe400078e00ff */
[----:B------:R-:W-:-:S05]  /*13e80*/  FADD.FTZ R163, R161, R131 ;  /* 0x00000083a1a37221 */ /* 0x000fca0000010000 */
[----:B------:R-:W-:-:S07]  /*13e90*/  MOV R15, R163 ;  /* 0x000000a3000f7202 */ /* 0x000fce0000000f00 */
[----:B------:R-:W-:Y:S05]  /*13ea0*/  WARPSYNC.COLLECTIVE R130, `(.L_x_19285) ;  /* 0x0000000082087348 */ /* 0x000fea0003c00000 */
[----:B------:R0:W1:Y:S02]  /*13eb0*/  SHFL.BFLY P6, R131, R15, R121, R128 ;  /* 0x0c0000790f837389 */ /* 0x00006400000c0080 */
[----:B01----:R-:W-:Y:S01]  /*13ec0*/  ENDCOLLECTIVE ;  /* 0x000000000000791b */ /* 0x003fe20003800000 */
.L_x_19285:
        /* <DEDUP_REMOVED lines=52> */
[----:B------:R-:W-:Y:S01]  /*14210*/  HFMA2.MMA R128, -RZ, RZ, 0, 1.847743988037109375e-06 ;  /* 0x0000001fff807435 */ /* 0x000fe200000001ff */
[----:B------:R-:W-:-:S10]  /*14220*/  IMAD.MOV.U32 R121, RZ, RZ, 0x1 ;  /* 0x00000001ff797424 */ /* 0x000fd400078e00ff */
[----:B------:R-:W-:Y:S05]  /*14230*/  WARPSYNC.COLLECTIVE R130, `(.L_x_19286) ;  /* 0x0000000082087348 */ /* 0x000fea0003c00000 */
[----:B------:R0:W1:Y:S02]  /*14240*/  SHFL.BFLY P6, R131, R15, R121, R128 ;  /* 0x0c0000790f837389 */ /* 0x00006400000c0080 */
[----:B01----:R-:W-:Y:S01]  /*14250*/  ENDCOLLECTIVE ;  /* 0x000000000000791b */ /* 0x003fe20003800000 */
.L_x_19286:
[----:B------:R-:W-:Y:S02]  /*14260*/  IMAD.MOV.U32 R121, RZ, RZ, 0x2 ;  /* 0x00000002ff797424 */ /* 0x000fe400078e00ff */
[----:B------:R-:W-:-:S04]  /*14270*/  FADD.FTZ R154, R15, R131 ;  /* 0x000000830f9a7221 */ /* 0x000fc80000010000 */
[----:B------:R-:W-:-:S07]  /*14280*/  IMAD.MOV.U32 R15, RZ, RZ, R154 ;  /* 0x000000ffff0f7224 */ /* 0x000fce00078e009a */
[----:B------:R-:W-:Y:S05]  /*14290*/  WARPSYNC.COLLECTIVE R130, `(.L_x_19287) ;  /* 0x0000000082087348 */ /* 0x000fea0003c00000 */
[----:B------:R0:W1:Y:S02]  /*142a0*/  SHFL.BFLY P6, R131, R15, R121, R128 ;  /* 0x0c0000790f837389 */ /* 0x00006400000c0080 */
[----:B01----:R-:W-:Y:S01]  /*142b0*/  ENDCOLLECTIVE ;  /* 0x000000000000791b */ /* 0x003fe20003800000 */
.L_x_19287:
[----:B------:R-:W-:Y:S02]  /*142c0*/  IMAD.MOV.U32 R121, RZ, RZ, 0x4 ;  /* 0x00000004ff797424 */ /* 0x000fe400078e00ff */
[----:B------:R-:W-:-:S05]  /*142d0*/  FADD.FTZ R160, R154, R131 ;  /* 0x000000839aa07221 */ /* 0x000fca0000010000 */
[----:B------:R-:W-:-:S07]  /*142e0*/  MOV R15, R160 ;  /* 0x000000a0000f7202 */ /* 0x000fce0000000f00 */
[----:B------:R-:W-:Y:S05]  /*142f0*/  WARPSYNC.COLLECTIVE R130, `(.L_x_19288) ;  /* 0x0000000082087348 */ /* 0x000fea0003c00000 */
[----:B------:R0:W1:Y:S02]  /*14300*/  SHFL.BFLY P6, R131, R15, R121, R128 ;  /* 0x0c0000790f837389 */ /* 0x00006400000c0080 */
[----:B01----:R-:W-:Y:S01]  /*14310*/  ENDCOLLECTIVE ;  /* 0x000000000000791b */ /* 0x003fe20003800000 */
.L_x_19288:
[----:B------:R-:W-:Y:S01]  /*14320*/  HFMA2.MMA R121, -RZ, RZ, 0, 4.76837158203125e-07 ;  /* 0x00000008ff797435 */ /* 0x000fe200000001ff */
[----:B------:R-:W-:-:S04]  /*14330*/  FADD.FTZ R161, R160, R131 ;  /* 0x00000083a0a17221 */ /* 0x000fc80000010000 */
[----:B------:R-:W-:-:S07]  /*14340*/  IMAD.MOV.U32 R15, RZ, RZ, R161 ;  /* 0x000000ffff0f7224 */ /* 0x000fce00078e00a1 */
[----:B------:R-:W-:Y:S05]  /*14350*/  WARPSYNC.COLLECTIVE R130, `(.L_x_19289) ;  /* 0x0000000082087348 */ /* 0x000fea0003c00000 */
[----:B------:R0:W1:Y:S02]  /*14360*/  SHFL.BFLY P6, R131, R15, R121, R128 ;  /* 0x0c0000790f837389 */ /* 0x00006400000c0080 */
[----:B01----:R-:W-:Y:S01]  /*14370*/  ENDCOLLECTIVE ;  /* 0x000000000000791b */ /* 0x003fe20003800000 */
.L_x_19289:
[----:B------:R-:W-:Y:S01]  /*14380*/  MOV R121, 0x10 ;  /* 0x0000001000797802 */ /* 0x000fe20000000f00 */
[----:B------:R-:W-:-:S04]  /*14390*/  FADD.FTZ R163, R161, R131 ;  /* 0x00000083a1a37221 */ /* 0x000fc80000010000 */
[----:B------:R-:W-:-:S07]  /*143a0*/  IMAD.MOV.U32 R15, RZ, RZ, R163 ;  /* 0x000000ffff0f7224 */ /* 0x000fce00078e00a3 */
[----:B------:R-:W-:Y:S05]  /*143b0*/  WARPSYNC.COLLECTIVE R130, `(.L_x_19290) ;  /* 0x0000000082087348 */ /* 0x000fea0003c00000 */
[----:B------:R0:W1:Y:S02]  /*143c0*/  SHFL.BFLY P6, R131, R15, R121, R128 ;  /* 0x0c0000790f837389 */ /* 0x00006400000c0080 */
[----:B01----:R-:W-:Y:S01]  /*143d0*/  ENDCOLLECTIVE ;  /* 0x000000000000791b */ /* 0x003fe20003800000 */
.L_x_19290:
[----:B------:R-:W-:Y:S05]  /*143e0*/  BRA `(.L_x_19291) ;  /* 0xffffffe800847947 */ /* 0x000fea000383ffff */
.L_x_19292:
        /* <DEDUP_REMOVED lines=9> */
.L_x_20616:


//--------------------- .text._ZN10layer_norm31ln_parallel_residual_fwd_kernelINS_13Kernel_traitsIfffffjLj3072ELj1ELj1ELj4ELj16ENS_18Kernel_traits_baseILj3072EfffffjLj128EEEEELb1ELb0ELb1EEEvNS_9FwdParamsE --------------------------
	.section	.text._ZN10layer_norm31ln_parallel_residual_fwd_kernelINS_13Kernel_traitsIfffffjLj3072ELj1ELj1ELj4ELj16ENS_18Kernel_traits_baseILj3072EfffffjLj128EEEEELb1ELb0ELb1EEEvNS_9FwdParamsE,"ax",@progbits
	.align	128
        .global         _ZN10layer_norm31ln_parallel_residual_fwd_kernelINS_13Kernel_traitsIfffffjLj3072ELj1ELj1ELj4ELj16ENS_18Kernel_traits_baseILj3072EfffffjLj128EEEEELb1ELb0ELb1EEEvNS_9FwdParamsE
        .type           _ZN10layer_norm31ln_parallel_residual_fwd_kernelINS_13Kernel_traitsIfffffjLj3072ELj1ELj1ELj4ELj16ENS_18Kernel_traits_baseILj3072EfffffjLj128EEEEELb1ELb0ELb1EEEvNS_9FwdParamsE,@function
        .size           _ZN10layer_norm31ln_parallel_residual_fwd_kernelINS_13Kernel_traitsIfffffjLj3072ELj1ELj1ELj4ELj16ENS_18Kernel_traits_baseILj3072EfffffjLj128EEEEELb1ELb0ELb1EEEvNS_9FwdParamsE,(.L_x_20617 - _ZN10layer_norm31ln_parallel_residual_fwd_kernelINS_13Kernel_traitsIfffffjLj3072ELj1ELj1ELj4ELj16ENS_18Kernel_traits_baseILj3072EfffffjLj128EEEEELb1ELb0ELb1EEEvNS_9FwdParamsE)
        .other          _ZN10layer_norm31ln_parallel_residual_fwd_kernelINS_13Kernel_traitsIfffffjLj3072ELj1ELj1ELj4ELj16ENS_18Kernel_traits_baseILj3072EfffffjLj128EEEEELb1ELb0ELb1EEEvNS_9FwdParamsE,@"STO_CUDA_ENTRY STV_DEFAULT"
_ZN10layer_norm31ln_parallel_residual_fwd_kernelINS_13Kernel_traitsIfffffjLj3072ELj1ELj1ELj4ELj16ENS_18Kernel_traits_baseILj3072EfffffjLj128EEEEELb1ELb0ELb1EEEvNS_9FwdParamsE:
.text._ZN10layer_norm31ln_parallel_residual_fwd_kernelINS_13Kernel_traitsIfffffjLj3072ELj1ELj1ELj4ELj16ENS_18Kernel_traits_baseILj3072EfffffjLj128EEEEELb1ELb0ELb1EEEvNS_9FwdParamsE:
        /* <DEDUP_REMOVED lines=95> */
[----:B------:R-:W-:Y:S01]  /*05f0*/  UIADD3 UR39, UR6, 0x5384540f, URZ ;  /* 0x5384540f06277890 */ /* 0x000fe2000fffe03f */
[----:B------:R-:W-:Y:S02]  /*0600*/  SHF.L.U32 R3, R146, 0x4, RZ ;  /* 0x0000000492037819 */ /* 0x000fe400000006ff */
[----:B------:R-:W-:Y:S01]  /*0610*/  IMAD.WIDE.U32 R8, R8, -0x326172a9, RZ ;  /* 0xcd9e8d5708087825 */ /* 0x000fe200078e00ff */
[----:B------:R-:W-:Y:S01]  /*0620*/  LOP3.LUT R14, R7, UR40, R2, 0x96, !PT ;  /* 0x00000028070e7c12 */ /* 0x000fe2000f8e9602 */
[----:B------:R-:W-:Y:S01]  /*0630*/  UIADD3 UR41, UR6, -0xe443238, URZ ;  /* 0xf1bbcdc806297890 */ /* 0x000fe2000fffe03f */
[----:B------:R-:W-:Y:S02]  /*0640*/  LOP3.LUT R12, R3, 0x7f0, RZ, 0xc0, !PT ;  /* 0x000007f0030c7812 */ /* 0x000fe400078ec0ff */
[----:B------:R-:W-:Y:S01]  /*0650*/  LOP3.LUT R13, R9, UR39, R4, 0x96, !PT ;  /* 0x00000027090d7c12 */ /* 0x000fe2000f8e9604 */
[----:B------:R-:W-:Y:S01]  /*0660*/  IMAD.HI.U32 R3, R14, -0x326172a9, RZ ;  /* 0xcd9e8d570e037827 */ /* 0x000fe200078e00ff */
[----:B------:R-:W-:Y:S01]  /*0670*/  UIADD3 UR42, UR7, -0x24c28bd8, URZ ;  /* 0xdb3d7428072a7890 */ /* 0x000fe2000fffe03f */
[----:B------:R-:W-:-:S02]  /*0680*/  ISETP.NE.U32.AND P1, PT, RZ, UR14, PT ;  /* 0x0000000eff007c0c */ /* 0x000fc4000bf25070 */
        /* <DEDUP_REMOVED lines=31> */
[----:B------:R-:W5:Y:S01]  /*0880*/  LDG.E.128 R84, desc[UR4][R2.64] ;  /* 0x0000000402547981 */ /* 0x000f62000c1e1d00 */
[----:B------:R-:W-:Y:S01]  /*0890*/  UIADD3 UR43, UR6, -0x700cb87f, URZ ;  /* 0x8ff34781062b7890 */ /* 0x000fe2000fffe03f */
[----:B------:R-:W-:Y:S01]  /*08a0*/  IMAD R4, R13, -0x2daee0ad, RZ ;  /* 0xd2511f530d047824 */ /* 0x000fe200078e02ff */
[----:B------:R-:W-:Y:S01]  /*08b0*/  UIADD3 UR44, UR7, -0x695add53, URZ ;  /* 0x96a522ad072c7890 */ /* 0x000fe2000fffe03f */
[----:B------:R-:W5:Y:S01]  /*08c0*/  LDG.E.128 R80, desc[UR4][R2.64+0x800] ;  /* 0x0008000402507981 */ /* 0x000f62000c1e1d00 */
[----:B------:R-:W-:Y:S01]  /*08d0*/  IMAD R5, R14, -0x326172a9, RZ ;  /* 0xcd9e8d570e057824 */ /* 0x000fe200078e02ff */
[----:B------:R-:W-:Y:S02]  /*08e0*/  ULDC.64 UR8, c[0x0][0x228] ;  /* 0x00008a0000087ab9 */ /* 0x000fe40000000a00 */
[----:B------:R-:W5:Y:S04]  /*08f0*/  LDG.E.128 R76, desc[UR4][R2.64+0x1000] ;  /* 0x00100004024c7981 */ /* 0x000f68000c1e1d00 */
[----:B------:R-:W5:Y:S04]  /*0900*/  LDG.E.128 R72, desc[UR4][R2.64+0x1800] ;  /* 0x0018000402487981 */ /* 0x000f68000c1e1d00 */
[----:B------:R-:W5:Y:S04]  /*0910*/  LDG.E.128 R68, desc[UR4][R2.64+0x2000] ;  /* 0x0020000402447981 */ /* 0x000f68000c1e1d00 */
[----:B------:R0:W5:Y:S01]  /*0920*/  LDG.E.128 R64, desc[UR4][R2.64+0x2800] ;  /* 0x0028000402407981 */ /* 0x000162000c1e1d00 */
[----:B------:R-:W-:Y:S01]  /*0930*/  ISETP.NE.U32.AND P0, PT, RZ, UR8, PT ;  /* 0x00000008ff007c0c */ /* 0x000fe2000bf05070 */
[----:B------:R-:W-:Y:S01]  /*0940*/  HFMA2.MMA R143, -RZ, RZ, 0, 5.9604644775390625e-08 ;  /* 0x00000001ff8f7435 */ /* 0x000fe200000001ff */
[----:B------:R-:W-:Y:S01]  /*0950*/  LOP3.LUT R147, R0, 0x3, RZ, 0xc0, !PT ;  /* 0x0000000300937812 */ /* 0x000fe200078ec0ff */
[----:B------:R-:W5:Y:S01]  /*0960*/  LDG.E.128 R60, desc[UR4][R6.64] ;  /* 0x00000004063c7981 */ /* 0x000f62000c1e1d00 */
[----:B------:R-:W-:Y:S01]  /*0970*/  ULDC.U8 UR14, c[0x0][0x2a0] ;  /* 0x0000a800000e7ab9 */ /* 0x000fe20000000000 */
[----:B------:R-:W-:Y:S01]  /*0980*/  ULDC UR25, c[0x0][0x218] ;  /* 0x0000860000197ab9 */ /* 0x000fe20000000800 */
[----:B------:R-:W-:Y:S01]  /*0990*/  ULDC UR26, c[0x0][0x290] ;  /* 0x0000a400001a7ab9 */ /* 0x000fe20000000800 */
[----:B------:R-:W5:Y:S01]  /*09a0*/  LDG.E.128 R56, desc[UR4][R6.64+0x800] ;  /* 0x0008000406387981 */ /* 0x000f62000c1e1d00 */
[----:B------:R-:W-:Y:S01]  /*09b0*/  ULDC.64 UR10, c[0x0][0x230] ;  /* 0x00008c00000a7ab9 */ /* 0x000fe20000000a00 */
[----:B0-----:R-:W-:Y:S01]  /*09c0*/  IMAD.HI.U32 R2, R16, -0x326172a9, RZ ;  /* 0xcd9e8d5710027827 */ /* 0x001fe200078e00ff */
[----:B------:R-:W-:Y:S01]  /*09d0*/  ULDC.64 UR12, c[0x0][0x238] ;  /* 0x00008e00000c7ab9 */ /* 0x000fe20000000a00 */
[----:B------:R-:W5:Y:S01]  /*09e0*/  LDG.E.128 R52, desc[UR4][R6.64+0x1000] ;  /* 0x0010000406347981 */ /* 0x000f62000c1e1d00 */
[----:B------:R-:W-:Y:S01]  /*09f0*/  ULDC.64 UR16, c[0x0][0x248] ;  /* 0x0000920000107ab9 */ /* 0x000fe20000000a00 */
[----:B------:R-:W-:Y:S01]  /*0a00*/  IMAD.HI.U32 R3, R15, -0x2daee0ad, RZ ;  /* 0xd2511f530f037827 */ /* 0x000fe200078e00ff */
[----:B------:R-:W-:Y:S01]  /*0a10*/  LOP3.LUT R2, R2, UR43, R5, 0x96, !PT ;  /* 0x0000002b02027c12 */ /* 0x000fe2000f8e9605 */
[----:B------:R-:W5:Y:S01]  /*0a20*/  LDG.E.128 R48, desc[UR4][R6.64+0x1800] ;  /* 0x0018000406307981 */ /* 0x000f62000c1e1d00 */
[----:B------:R-:W-:Y:S01]  /*0a30*/  ULDC.64 UR18, c[0x0][0x2b8] ;  /* 0x0000ae0000127ab9 */ /* 0x000fe20000000a00 */
[----:B------:R-:W-:Y:S01]  /*0a40*/  IMAD.MOV.U32 R5, RZ, RZ, RZ ;  /* 0x000000ffff057224 */ /* 0x000fe200078e00ff */
[----:B------:R-:W-:Y:S01]  /*0a50*/  LOP3.LUT R3, R3, UR44, R4, 0x96, !PT ;  /* 0x0000002c03037c12 */ /* 0x000fe2000f8e9604 */
[----:B------:R-:W5:Y:S01]  /*0a60*/  LDG.E.128 R44, desc[UR4][R6.64+0x2000] ;  /* 0x00200004062c7981 */ /* 0x000f62000c1e1d00 */
[----:B------:R-:W-:-:S03]  /*0a70*/  IMAD R4, R16, -0x326172a9, RZ ;  /* 0xcd9e8d5710047824 */ /* 0x000fc600078e02ff */
[----:B------:R0:W5:Y:S01]  /*0a80*/  LDG.E.128 R40, desc[UR4][R6.64+0x2800] ;  /* 0x0028000406287981 */ /* 0x000162000c1e1d00 */
[----:B------:R-:W-:Y:S01]  /*0a90*/  ISETP.NE.AND.EX P0, PT, RZ, UR9, PT, P0 ;  /* 0x00000009ff007c0c */ /* 0x000fe2000bf05300 */
[----:B------:R-:W-:Y:S01]  /*0aa0*/  UISETP.NE.AND UP0, UPT, UR14, URZ, UPT ;  /* 0x0000003f0e00728c */ /* 0x000fe2000bf05270 */
[----:B------:R-:W-:Y:S02]  /*0ab0*/  ULDC.64 UR8, c[0x0][0x228] ;  /* 0x00008a0000087ab9 */ /* 0x000fe40000000a00 */
[----:B------:R-:W-:Y:S01]  /*0ac0*/  ULDC.64 UR14, c[0x0][0x240] ;  /* 0x00009000000e7ab9 */ /* 0x000fe20000000a00 */
[----:B------:R-:W-:Y:S01]  /*0ad0*/  ULDC.64 UR20, c[0x0][0x2c0] ;  /* 0x0000b00000147ab9 */ /* 0x000fe20000000a00 */
[----:B------:R-:W-:Y:S01]  /*0ae0*/  ULDC.64 UR22, c[0x0][0x210] ;  /* 0x0000840000167ab9 */ /* 0x000fe20000000a00 */
[----:B0-----:R-:W-:-:S07]  /*0af0*/  IMAD R6, R15, -0x2daee0ad, RZ ;  /* 0xd2511f530f067824 */ /* 0x001fce00078e02ff */
.L_x_19684:
        /* <DEDUP_REMOVED lines=11> */
[----:B-----5:R0:W5:Y:S01]  /*0bb0*/  @P1 LDG.E.128 R36, desc[UR4][R18.64] ;  /* 0x0000000412241981 */ /* 0x020162000c1e1d00 */
        /* <DEDUP_REMOVED lines=16> */
.L_x_19294:
[----:B------:R-:W-:-:S07]  /*0cc0*/  MOV R16, R4 ;  /* 0x0000000400107202 */ /* 0x000fce0000000f00 */
.L_x_19295:
[----:B------:R-:W-:Y:S05]  /*0cd0*/  BSYNC B0 ;  /* 0x0000000000007941 */ /* 0x000fea0003800000 */
.L_x_19293:
        /* <DEDUP_REMOVED lines=16> */
.L_x_19299:
[----:B------:R-:W-:Y:S05]  /*0de0*/  BSYNC B1 ;  /* 0x0000000000017941 */ /* 0x000fea0003800000 */
.L_x_19298:
        /* <DEDUP_REMOVED lines=44> */
.L_x_19297:
[----:B------:R-:W-:Y:S05]  /*10b0*/  BSYNC B0 ;  /* 0x0000000000007941 */ /* 0x000fea0003800000 */
.L_x_19296:
        /* <DEDUP_REMOVED lines=17> */
.L_x_19300:
        /* <DEDUP_REMOVED lines=12> */
.L_x_19303:
[----:B------:R-:W-:-:S07]  /*1290*/  MOV R8, R4 ;  /* 0x0000000400087202 */ /* 0x000fce0000000f00 */
.L_x_19304:
[----:B------:R-:W-:Y:S05]  /*12a0*/  BSYNC B0 ;  /* 0x0000000000007941 */ /* 0x000fea0003800000 */
.L_x_19302:
        /* <DEDUP_REMOVED lines=16> */
.L_x_19308:
[----:B------:R-:W-:Y:S05]  /*13b0*/  BSYNC B1 ;  /* 0x0000000000017941 */ /* 0x000fea0003800000 */
.L_x_19307:
        /* <DEDUP_REMOVED lines=44> */
.L_x_19306:
[----:B------:R-:W-:Y:S05]  /*1680*/  BSYNC B0 ;  /* 0x0000000000007941 */ /* 0x000fea0003800000 */
.L_x_19305:
        /* <DEDUP_REMOVED lines=8> */
.L_x_19301:
        /* <DEDUP_REMOVED lines=12> */
.L_x_19310:
[----:B------:R-:W-:-:S07]  /*17d0*/  MOV R12, R4 ;  /* 0x00000004000c7202 */ /* 0x000fce0000000f00 */
.L_x_19311:
[----:B------:R-:W-:Y:S05]  /*17e0*/  BSYNC B0 ;  /* 0x0000000000007941 */ /* 0x000fea0003800000 */
.L_x_19309:
        /* <DEDUP_REMOVED lines=16> */
.L_x_19315:
[----:B------:R-:W-:Y:S05]  /*18f0*/  BSYNC B1 ;  /* 0x0000000000017941 */ /* 0x000fea0003800000 */
.L_x_19314:
        /* <DEDUP_REMOVED lines=44> */
.L_x_19313:
[----:B------:R-:W-:Y:S05]  /*1bc0*/  BSYNC B0 ;  /* 0x0000000000007941 */ /* 0x000fea0003800000 */
.L_x_19312:
        /* <DEDUP_REMOVED lines=11> */
.L_x_19316:
        /* <DEDUP_REMOVED lines=12> */
.L_x_19319:
[----:B------:R-:W-:-:S07]  /*1d40*/  IMAD.MOV.U32 R9, RZ, RZ, R4 ;  /* 0x000000ffff097224 */ /* 0x000fce00078e0004 */
.L_x_19320:
[----:B------:R-:W-:Y:S05]  /*1d50*/  BSYNC B0 ;  /* 0x0000000000007941 */ /* 0x000fea0003800000 */
.L_x_19318:
        /* <DEDUP_REMOVED lines=16> */
.L_x_19324:
[----:B------:R-:W-:Y:S05]  /*1e60*/  BSYNC B1 ;  /* 0x0000000000017941 */ /* 0x000fea0003800000 */
.L_x_19323:
        /* <DEDUP_REMOVED lines=44> */
.L_x_19322:
[----:B------:R-:W-:Y:S05]  /*2130*/  BSYNC B0 ;  /* 0x0000000000007941 */ /* 0x000fea0003800000 */
.L_x_19321:
        /* <DEDUP_REMOVED lines=8> */
.L_x_19317:
        /* <DEDUP_REMOVED lines=12> */
.L_x_19326:
[----:B------:R-:W-:-:S07]  /*2280*/  IMAD.MOV.U32 R12, RZ, RZ, R4 ;  /* 0x000000ffff0c7224 */ /* 0x000fce00078e0004 */
.L_x_19327:
[----:B------:R-:W-:Y:S05]  /*2290*/  BSYNC B0 ;  /* 0x0000000000007941 */ /* 0x000fea0003800000 */
.L_x_19325:
        /* <DEDUP_REMOVED lines=16> */
.L_x_19331:
[----:B------:R-:W-:Y:S05]  /*23a0*/  BSYNC B1 ;  /* 0x0000000000017941 */ /* 0x000fea0003800000 */
.L_x_19330:
        /* <DEDUP_REMOVED lines=44> */
.L_x_19329:
[----:B------:R-:W-:Y:S05]  /*2670*/  BSYNC B0 ;  /* 0x0000000000007941 */ /* 0x000fea0003800000 */
.L_x_19328:
        /* <DEDUP_REMOVED lines=11> */
.L_x_19332:
        /* <DEDUP_REMOVED lines=12> */
.L_x_19335:
[----:B------:R-:W-:-:S07]  /*27f0*/  IMAD.MOV.U32 R0, RZ, RZ, R4 ;  /* 0x000000ffff007224 */ /* 0x000fce00078e0004 */
.L_x_19336:
[----:B------:R-:W-:Y:S05]  /*2800*/  BSYNC B0 ;  /* 0x0000000000007941 */ /* 0x000fea0003800000 */
.L_x_19334:
        /* <DEDUP_REMOVED lines=16> */
.L_x_19340:
[----:B------:R-:W-:Y:S05]  /*2910*/  BSYNC B1 ;  /* 0x0000000000017941 */ /* 0x000fea0003800000 */
.L_x_19339:
        /* <DEDUP_REMOVED lines=44> */
.L_x_19338:
[----:B------:R-:W-:Y:S05]  /*2be0*/  BSYNC B0 ;  /* 0x0000000000007941 */ /* 0x000fea0003800000 */
.L_x_19337:
        /* <DEDUP_REMOVED lines=8> */
.L_x_19333:
        /* <DEDUP_REMOVED lines=12> */
.L_x_19342:
[----:B------:R-:W-:-:S07]  /*2d30*/  IMAD.MOV.U32 R12, RZ, RZ, R4 ;  /* 0x000000ffff0c7224 */ /* 0x000fce00078e0004 */
.L_x_19343:
[----:B------:R-:W-:Y:S05]  /*2d40*/  BSYNC B0 ;  /* 0x0000000000007941 */ /* 0x000fea0003800000 */
.L_x_19341:
        /* <DEDUP_REMOVED lines=16> */
.L_x_19347:
[----:B------:R-:W-:Y:S05]  /*2e50*/  BSYNC B1 ;  /* 0x0000000000017941 */ /* 0x000fea0003800000 */
.L_x_19346:
        /* <DEDUP_REMOVED lines=44> */
.L_x_19345:
[----:B------:R-:W-:Y:S05]  /*3120*/  BSYNC B0 ;  /* 0x0000000000007941 */ /* 0x000fea0003800000 */
.L_x_19344:
        /* <DEDUP_REMOVED lines=11> */
.L_x_19348:
        /* <DEDUP_REMOVED lines=12> */
.L_x_19351:
[----:B------:R-:W-:-:S07]  /*32a0*/  MOV R7, R4 ;  /* 0x0000000400077202 */ /* 0x000fce0000000f00 */
.L_x_19352:
[----:B------:R-:W-:Y:S05]  /*32b0*/  BSYNC B0 ;  /* 0x0000000000007941 */ /* 0x000fea0003800000 */
.L_x_19350:
        /* <DEDUP_REMOVED lines=18> */
.L_x_19356:
[----:B------:R-:W-:Y:S05]  /*33e0*/  BSYNC B1 ;  /* 0x0000000000017941 */ /* 0x000fea0003800000 */
.L_x_19355:
        /* <DEDUP_REMOVED lines=44> */
.L_x_19354:
[----:B------:R-:W-:Y:S05]  /*36b0*/  BSYNC B0 ;  /* 0x0000000000007941 */ /* 0x000fea0003800000 */
.L_x_19353:
        /* <DEDUP_REMOVED lines=8> */
.L_x_19349:
[----:B------:R-:W-:Y:S01]  /*3740*/  ISETP.NE.AND P6, PT, R22, RZ, PT ;  /* 0x000000ff1600720c */ /* 0x000fe20003fc5270 */
[C---:B------:R-:W-:Y:S01]  /*3750*/  IMAD.SHL.U32 R138, R153.reuse, 0x4, RZ ;  /* 0x00000004998a7824 */ /* 0x040fe200078e00ff */
[----:B------:R-:W-:Y:S01]  /*3760*/  SEL R17, RZ, 0x1000000, P5 ;  /* 0x01000000ff117807 */ /* 0x000fe20002800000 */
[----:B------:R-:W0:Y:S01]  /*3770*/  @P0 LDC.64 R14, c[0x0][0x228] ;  /* 0x00008a00ff0e0b82 */ /* 0x000e220000000a00 */
[----:B------:R-:W-:Y:S02]  /*3780*/  SEL R18, RZ, 0x10000, P4 ;  /* 0x00010000ff127807 */ /* 0x000fe40002000000 */
[----:B------:R-:W-:Y:S02]  /*3790*/  SEL R19, RZ, 0x100, P3 ;  /* 0x00000100ff137807 */ /* 0x000fe40001800000 */
        /* <DEDUP_REMOVED lines=27> */
.L_x_19357:
[----:B------:R1:W5:Y:S04]  /*3950*/  @P0 LDG.E.128 R32, desc[UR4][R24.64] ;  /* 0x0000000418200981 */ /* 0x000368000c1e1d00 */
[----:B------:R1:W5:Y:S04]  /*3960*/  @P1 LDG.E.128 R36, desc[UR4][R26.64] ;  /* 0x000000041a241981 */ /* 0x000368000c1e1d00 */
[----:B0-----:R1:W5:Y:S01]  /*3970*/  LDG.E.128 R12, desc[UR4][R22.64] ;  /* 0x00000004160c7981 */ /* 0x001362000c1e1d00 */
[C---:B------:R-:W-:Y:S01]  /*3980*/  ISETP.NE.AND P3, PT, R20.reuse, 0x1, PT ;  /* 0x000000011400780c */ /* 0x040fe20003f65270 */
[----:B------:R-:W-:Y:S01]  /*3990*/  BSSY B0, `(.L_x_19358) ;  /* 0x000000e000007945 */ /* 0x000fe20003800000 */
[----:B------:R-:W-:Y:S01]  /*39a0*/  IADD3 R17, R20, 0x1, RZ ;  /* 0x0000000114117810 */ /* 0x000fe20007ffe0ff */
[----:B------:R-:W0:Y:S02]  /*39b0*/  S2R R154, SR_TID.X ;  /* 0x00000000009a7919 */ /* 0x000e240000002100 */
[----:B0-----:R-:W-:-:S08]  /*39c0*/  LOP3.LUT R145, R154, 0x7f, RZ, 0xc0, !PT ;  /* 0x0000007f9a917812 */ /* 0x001fd000078ec0ff */
        /* <DEDUP_REMOVED lines=9> */
.L_x_19359:
[----:B------:R-:W-:-:S07]  /*3a60*/  IMAD.MOV.U32 R16, RZ, RZ, R4 ;  /* 0x000000ffff107224 */ /* 0x000fce00078e0004 */
.L_x_19360:
[----:B------:R-:W-:Y:S05]  /*3a70*/  BSYNC B0 ;  /* 0x0000000000007941 */ /* 0x000fea0003800000 */
.L_x_19358:
        /* <DEDUP_REMOVED lines=16> */
.L_x_19364:
[----:B------:R-:W-:Y:S05]  /*3b80*/  BSYNC B1 ;  /* 0x0000000000017941 */ /* 0x000fea0003800000 */
.L_x_19363:
        /* <DEDUP_REMOVED lines=44> */
.L_x_19362:
[----:B------:R-:W-:Y:S05]  /*3e50*/  BSYNC B0 ;  /* 0x0000000000007941 */ /* 0x000fea0003800000 */
.L_x_19361:
        /* <DEDUP_REMOVED lines=12> */
.L_x_19365:
        /* <DEDUP_REMOVED lines=12> */
.L_x_19368:
[----:B------:R-:W-:-:S07]  /*3fe0*/  MOV R8, R4 ;  /* 0x0000000400087202 */ /* 0x000fce0000000f00 */
.L_x_19369:
[----:B------:R-:W-:Y:S05]  /*3ff0*/  BSYNC B0 ;  /* 0x0000000000007941 */ /* 0x000fea0003800000 */
.L_x_19367:
        /* <DEDUP_REMOVED lines=16> */
.L_x_19373:
[----:B------:R-:W-:Y:S05]  /*4100*/  BSYNC B1 ;  /* 0x0000000000017941 */ /* 0x000fea0003800000 */
.L_x_19372:
        /* <DEDUP_REMOVED lines=44> */
.L_x_19371:
[----:B------:R-:W-:Y:S05]  /*43d0*/  BSYNC B0 ;  /* 0x0000000000007941 */ /* 0x000fea0003800000 */
.L_x_19370:
        /* <DEDUP_REMOVED lines=8> */
.L_x_19366:
        /* <DEDUP_REMOVED lines=12> */
.L_x_19375:
[----:B------:R-:W-:-:S07]  /*4520*/  MOV R12, R4 ;  /* 0x00000004000c7202 */ /* 0x000fce0000000f00 */
.L_x_19376:
[----:B------:R-:W-:Y:S05]  /*4530*/  BSYNC B0 ;  /* 0x0000000000007941 */ /* 0x000fea0003800000 */
.L_x_19374:
        /* <DEDUP_REMOVED lines=16> */
.L_x_19380:
[----:B------:R-:W-:Y:S05]  /*4640*/  BSYNC B1 ;  /* 0x0000000000017941 */ /* 0x000fea0003800000 */
.L_x_19379:
        /* <DEDUP_REMOVED lines=44> */
.L_x_19378:
[----:B------:R-:W-:Y:S05]  /*4910*/  BSYNC B0 ;  /* 0x0000000000007941 */ /* 0x000fea0003800000 */
.L_x_19377:
        /* <DEDUP_REMOVED lines=11> */
.L_x_19381:
        /* <DEDUP_REMOVED lines=12> */
.L_x_19384:
[----:B------:R-:W-:-:S07]  /*4a90*/  IMAD.MOV.U32 R9, RZ, RZ, R4 ;  /* 0x000000ffff097224 */ /* 0x000fce00078e0004 */
.L_x_19385:
[----:B------:R-:W-:Y:S05]  /*4aa0*/  BSYNC B0 ;  /* 0x0000000000007941 */ /* 0x000fea0003800000 */
.L_x_19383:
        /* <DEDUP_REMOVED lines=16> */
.L_x_19389:
[----:B------:R-:W-:Y:S05]  /*4bb0*/  BSYNC B1 ;  /* 0x0000000000017941 */ /* 0x000fea0003800000 */
.L_x_19388:
        /* <DEDUP_REMOVED lines=44> */
.L_x_19387:
[----:B------:R-:W-:Y:S05]  /*4e80*/  BSYNC B0 ;  /* 0x0000000000007941 */ /* 0x000fea0003800000 */
.L_x_19386:
        /* <DEDUP_REMOVED lines=8> */
.L_x_19382:
        /* <DEDUP_REMOVED lines=12> */
.L_x_19391:
[----:B------:R-:W-:-:S07]  /*4fd0*/  IMAD.MOV.U32 R12, RZ, RZ, R4 ;  /* 0x000000ffff0c7224 */ /* 0x000fce00078e0004 */
.L_x_19392:
[----:B------:R-:W-:Y:S05]  /*4fe0*/  BSYNC B0 ;  /* 0x0000000000007941 */ /* 0x000fea0003800000 */
.L_x_19390:
        /* <DEDUP_REMOVED lines=16> */
.L_x_19396:
[----:B------:R-:W-:Y:S05]  /*50f0*/  BSYNC B1 ;  /* 0x0000000000017941 */ /* 0x000fea0003800000 */
.L_x_19395:
        /* <DEDUP_REMOVED lines=44> */
.L_x_19394:
[----:B------:R-:W-:Y:S05]  /*53c0*/  BSYNC B0 ;  /* 0x0000000000007941 */ /* 0x000fea0003800000 */
.L_x_19393:
        /* <DEDUP_REMOVED lines=11> */
.L_x_19397:
        /* <DEDUP_REMOVED lines=12> */
.L_x_19400:
[----:B------:R-:W-:-:S07]  /*5540*/  IMAD.MOV.U32 R0, RZ, RZ, R4 ;  /* 0x000000ffff007224 */ /* 0x000fce00078e0004 */
.L_x_19401:
[----:B------:R-:W-:Y:S05]  /*5550*/  BSYNC B0 ;  /* 0x0000000000007941 */ /* 0x000fea0003800000 */
.L_x_19399:
        /* <DEDUP_REMOVED lines=16> */
.L_x_19405:
[----:B------:R-:W-:Y:S05]  /*5660*/  BSYNC B1 ;  /* 0x0000000000017941 */ /* 0x000fea0003800000 */
.L_x_19404:
        /* <DEDUP_REMOVED lines=44> */
.L_x_19403:
[----:B------:R-:W-:Y:S05]  /*5930*/  BSYNC B0 ;  /* 0x0000000000007941 */ /* 0x000fea0003800000 */
.L_x_19402:
        /* <DEDUP_REMOVED lines=8> */
.L_x_19398:
        /* <DEDUP_REMOVED lines=12> */
.L_x_19407:
[----:B------:R-:W-:-:S07]  /*5a80*/  IMAD.MOV.U32 R14, RZ, RZ, R4 ;  /* 0x000000ffff0e7224 */ /* 0x000fce00078e0004 */
.L_x_19408:
[----:B------:R-:W-:Y:S05]  /*5a90*/  BSYNC B0 ;  /* 0x0000000000007941 */ /* 0x000fea0003800000 */
.L_x_19406:
        /* <DEDUP_REMOVED lines=16> */
.L_x_19412:
[----:B------:R-:W-:Y:S05]  /*5ba0*/  BSYNC B1 ;  /* 0x0000000000017941 */ /* 0x000fea0003800000 */
.L_x_19411:
        /* <DEDUP_REMOVED lines=41> */
[----:B------:R-:W-:Y:S01]  /*5e40*/  MOV R4, R18 ;  /* 0x0000001200047202 */ /* 0x000fe20000000f00 */
[----:B------:R-:W-:Y:S01]  /*5e50*/  IMAD.MOV.U32 R6, RZ, RZ, R16 ;  /* 0x000000ffff067224 */ /* 0x000fe200078e0010 */
[----:B------:R-:W-:-:S07]  /*5e60*/  LOP3.LUT R3, R17, UR44, R12, 0x96, !PT ;  /* 0x0000002c11037c12 */ /* 0x000fce000f8e960c */
.L_x_19410:
[----:B------:R-:W-:Y:S05]  /*5e70*/  BSYNC B0 ;  /* 0x0000000000007941 */ /* 0x000fea0003800000 */
.L_x_19409:
        /* <DEDUP_REMOVED lines=11> */
.L_x_19413:
        /* <DEDUP_REMOVED lines=12> */
.L_x_19416:
[----:B------:R-:W-:-:S07]  /*5ff0*/  MOV R7, R4 ;  /* 0x0000000400077202 */ /* 0x000fce0000000f00 */
.L_x_19417:
[----:B------:R-:W-:Y:S05]  /*6000*/  BSYNC B0 ;  /* 0x0000000000007941 */ /* 0x000fea0003800000 */
.L_x_19415:
        /* <DEDUP_REMOVED lines=18> */
.L_x_19421:
[----:B------:R-:W-:Y:S05]  /*6130*/  BSYNC B1 ;  /* 0x0000000000017941 */ /* 0x000fea0003800000 */
.L_x_19420:
        /* <DEDUP_REMOVED lines=44> */
.L_x_19419:
[----:B------:R-:W-:Y:S05]  /*6400*/  BSYNC B0 ;  /* 0x0000000000007941 */ /* 0x000fea0003800000 */
.L_x_19418:
        /* <DEDUP_REMOVED lines=8> */
.L_x_19414:
        /* <DEDUP_REMOVED lines=23> */
[----:B------:R-:W-:-:S05]  /*6600*/  LOP3.LUT R20, R7, 0xffff, RZ, 0xc0, !PT ;  /* 0x0000ffff07147812 */ /* 0x000fca00078ec0ff */
[----:B------:R-:W-:Y:S01]  /*6610*/  IMAD R20, R20, 0x1000000, R21 ;  /* 0x0100000014147824 */ /* 0x000fe200078e0215 */
[----:B------:R-:W-:-:S04]  /*6620*/  LOP3.LUT R21, R9, 0xff, RZ, 0xc0, !PT ;  /* 0x000000ff09157812 */ /* 0x000fc800078ec0ff */
[----:B------:R-:W-:Y:S02]  /*6630*/  LEA R20, R21, R20, 0x8 ;  /* 0x0000001415147211 */ /* 0x000fe400078e40ff */
[----:B------:R-:W-:Y:S01]  /*6640*/  LOP3.LUT R21, R8, 0xff, RZ, 0xc0, !PT ;  /* 0x000000ff08157812 */ /* 0x000fe200078ec0ff */
[----:B0-----:R-:W-:-:S04]  /*6650*/  IMAD.WIDE.U32 R12, R151, 0x4, R12 ;  /* 0x00000004970c7825 */ /* 0x001fc800078e000c */
[----:B------:R-:W-:-:S05]  /*6660*/  IMAD.IADD R21, R20, 0x1, R21 ;  /* 0x0000000114157824 */ /* 0x000fca00078e0215 */
[----:B------:R0:W-:Y:S02]  /*6670*/  STG.E desc[UR4][R12.64], R21 ;  /* 0x000000150c007986 */ /* 0x0001e4000c101904 */
.L_x_19422:
        /* <DEDUP_REMOVED lines=15> */
.L_x_19424:
[----:B------:R-:W-:-:S07]  /*6770*/  MOV R22, R4 ;  /* 0x0000000400167202 */ /* 0x000fce0000000f00 */
.L_x_19425:
[----:B------:R-:W-:Y:S05]  /*6780*/  BSYNC B0 ;  /* 0x0000000000007941 */ /* 0x000fea0003800000 */
.L_x_19423:
        /* <DEDUP_REMOVED lines=16> */
.L_x_19429:
[----:B------:R-:W-:Y:S05]  /*6890*/  BSYNC B1 ;  /* 0x0000000000017941 */ /* 0x000fea0003800000 */
.L_x_19428:
        /* <DEDUP_REMOVED lines=44> */
.L_x_19427:
[----:B------:R-:W-:Y:S05]  /*6b60*/  BSYNC B0 ;  /* 0x0000000000007941 */ /* 0x000fea0003800000 */
.L_x_19426:
        /* <DEDUP_REMOVED lines=12> */
.L_x_19430:
        /* <DEDUP_REMOVED lines=12> */
.L_x_19433:
[----:B------:R-:W-:-:S07]  /*6cf0*/  MOV R8, R4 ;  /* 0x0000000400087202 */ /* 0x000fce0000000f00 */
.L_x_19434:
[----:B------:R-:W-:Y:S05]  /*6d00*/  BSYNC B0 ;  /* 0x0000000000007941 */ /* 0x000fea0003800000 */
.L_x_19432:
        /* <DEDUP_REMOVED lines=16> */
.L_x_19438:
[----:B------:R-:W-:Y:S05]  /*6e10*/  BSYNC B1 ;  /* 0x0000000000017941 */ /* 0x000fea0003800000 */
.L_x_19437:
        /* <DEDUP_REMOVED lines=44> */
.L_x_19436:
[----:B------:R-:W-:Y:S05]  /*70e0*/  BSYNC B0 ;  /* 0x0000000000007941 */ /* 0x000fea0003800000 */
.L_x_19435:
        /* <DEDUP_REMOVED lines=8> */
.L_x_19431:
        /* <DEDUP_REMOVED lines=12> */
.L_x_19440:
[----:B------:R-:W-:-:S07]  /*7230*/  IMAD.MOV.U32 R12, RZ, RZ, R4 ;  /* 0x000000ffff0c7224 */ /* 0x000fce00078e0004 */
.L_x_19441:
[----:B------:R-:W-:Y:S05]  /*7240*/  BSYNC B0 ;  /* 0x0000000000007941 */ /* 0x000fea0003800000 */
.L_x_19439:
        /* <DEDUP_REMOVED lines=16> */
.L_x_19445:
[----:B------:R-:W-:Y:S05]  /*7350*/  BSYNC B1 ;  /* 0x0000000000017941 */ /* 0x000fea0003800000 */
.L_x_19444:
        /* <DEDUP_REMOVED lines=44> */
.L_x_19443:
[----:B------:R-:W-:Y:S05]  /*7620*/  BSYNC B0 ;  /* 0x0000000000007941 */ /* 0x000fea0003800000 */
.L_x_19442:
        /* <DEDUP_REMOVED lines=11> */
.L_x_19446:
        /* <DEDUP_REMOVED lines=12> */
.L_x_19449:
[----:B------:R-:W-:-:S07]  /*77a0*/  MOV R9, R4 ;  /* 0x0000000400097202 */ /* 0x000fce0000000f00 */
.L_x_19450:
[----:B------:R-:W-:Y:S05]  /*77b0*/  BSYNC B0 ;  /* 0x0000000000007941 */ /* 0x000fea0003800000 */
.L_x_19448:
        /* <DEDUP_REMOVED lines=16> */
.L_x_19454:
[----:B------:R-:W-:Y:S05]  /*78c0*/  BSYNC B1 ;  /* 0x0000000000017941 */ /* 0x000fea0003800000 */
.L_x_19453:
        /* <DEDUP_REMOVED lines=44> */
.L_x_19452:
[----:B------:R-:W-:Y:S05]  /*7b90*/  BSYNC B0 ;  /* 0x0000000000007941 */ /* 0x000fea0003800000 */
.L_x_19451:
        /* <DEDUP_REMOVED lines=8> */
.L_x_19447:
        /* <DEDUP_REMOVED lines=12> */
.L_x_19456:
[----:B------:R-:W-:-:S07]  /*7ce0*/  IMAD.MOV.U32 R22, RZ, RZ, R4 ;  /* 0x000000ffff167224 */ /* 0x000fce00078e0004 */
.L_x_19457:
[----:B------:R-:W-:Y:S05]  /*7cf0*/  BSYNC B0 ;  /* 0x0000000000007941 */ /* 0x000fea0003800000 */
.L_x_19455:
        /* <DEDUP_REMOVED lines=16> */
.L_x_19461:
[----:B------:R-:W-:Y:S05]  /*7e00*/  BSYNC B1 ;  /* 0x0000000000017941 */ /* 0x000fea0003800000 */
.L_x_19460:
        /* <DEDUP_REMOVED lines=44> */
.L_x_19459:
[----:B------:R-:W-:Y:S05]  /*80d0*/  BSYNC B0 ;  /* 0x0000000000007941 */ /* 0x000fea0003800000 */
.L_x_19458:
        /* <DEDUP_REMOVED lines=11> */
.L_x_19462:
        /* <DEDUP_REMOVED lines=12> */
.L_x_19465:
[----:B------:R-:W-:-:S07]  /*8250*/  MOV R0, R4 ;  /* 0x0000000400007202 */ /* 0x000fce0000000f00 */
.L_x_19466:
[----:B------:R-:W-:Y:S05]  /*8260*/  BSYNC B0 ;  /* 0x0000000000007941 */ /* 0x000fea0003800000 */
.L_x_19464:
        /* <DEDUP_REMOVED lines=16> */
.L_x_19470:
[----:B------:R-:W-:Y:S05]  /*8370*/  BSYNC B1 ;  /* 0x0000000000017941 */ /* 0x000fea0003800000 */
.L_x_19469:
        /* <DEDUP_REMOVED lines=44> */
.L_x_19468:
[----:B------:R-:W-:Y:S05]  /*8640*/  BSYNC B0 ;  /* 0x0000000000007941 */ /* 0x000fea0003800000 */
.L_x_19467:
        /* <DEDUP_REMOVED lines=8> */
.L_x_19463:
        /* <DEDUP_REMOVED lines=12> */
.L_x_19472:
[----:B------:R-:W-:-:S07]  /*8790*/  IMAD.MOV.U32 R14, RZ, RZ, R4 ;  /* 0x000000ffff0e7224 */ /* 0x000fce00078e0004 */
.L_x_19473:
[----:B------:R-:W-:Y:S05]  /*87a0*/  BSYNC B0 ;  /* 0x0000000000007941 */ /* 0x000fea0003800000 */
.L_x_19471:
        /* <DEDUP_REMOVED lines=16> */
.L_x_19477:
[----:B------:R-:W-:Y:S05]  /*88b0*/  BSYNC B1 ;  /* 0x0000000000017941 */ /* 0x000fea0003800000 */
.L_x_19476:
        /* <DEDUP_REMOVED lines=44> */
.L_x_19475:
[----:B------:R-:W-:Y:S05]  /*8b80*/  BSYNC B0 ;  /* 0x0000000000007941 */ /* 0x000fea0003800000 */
.L_x_19474:
        /* <DEDUP_REMOVED lines=11> */
.L_x_19478:
        /* <DEDUP_REMOVED lines=12> */
.L_x_19481:
[----:B------:R-:W-:-:S07]  /*8d00*/  MOV R16, R4 ;  /* 0x0000000400107202 */ /* 0x000fce0000000f00 */
.L_x_19482:
[----:B------:R-:W-:Y:S05]  /*8d10*/  BSYNC B0 ;  /* 0x0000000000007941 */ /* 0x000fea0003800000 */
.L_x_19480:
        /* <DEDUP_REMOVED lines=18> */
.L_x_19486:
[----:B------:R-:W-:Y:S05]  /*8e40*/  BSYNC B1 ;  /* 0x0000000000017941 */ /* 0x000fea0003800000 */
.L_x_19485:
        /* <DEDUP_REMOVED lines=43> */
.L_x_19484:
[----:B------:R-:W-:Y:S05]  /*9100*/  BSYNC B0 ;  /* 0x0000000000007941 */ /* 0x000fea0003800000 */
.L_x_19483:
        /* <DEDUP_REMOVED lines=8> */
.L_x_19479:
[----:B------:R-:W-:Y:S01]  /*9190*/  ISETP.NE.AND P6, PT, R139, RZ, PT ;  /* 0x000000ff8b00720c */ /* 0x000fe20003fc5270 */
[----:B------:R-:W-:Y:S01]  /*91a0*/  IMAD.WIDE.U32 R18, R150, 0x10, R158 ;  /* 0x0000001096127825 */ /* 0x000fe200078e009e */
[----:B------:R-:W-:Y:S01]  /*91b0*/  SEL R12, RZ, 0x1000000, P5 ;  /* 0x01000000ff0c7807 */ /* 0x000fe20002800000 */
[----:B------:R-:W0:Y:S01]  /*91c0*/  @P0 LDC.64 R16, c[0x0][0x228] ;  /* 0x00008a00ff100b82 */ /* 0x000e220000000a00 */
[----:B------:R-:W-:Y:S01]  /*91d0*/  SEL R13, RZ, 0x10000, P4 ;  /* 0x00010000ff0d7807 */ /* 0x000fe20002000000 */
[----:B------:R-:W-:Y:S01]  /*91e0*/  VIADD R148, R153, 0x180 ;  /* 0x0000018099947836 */ /* 0x000fe20000000000 */
[----:B------:R-:W-:Y:S01]  /*91f0*/  SEL R14, RZ, 0x100, P3 ;  /* 0x00000100ff0e7807 */ /* 0x000fe20001800000 */
[----:B------:R1:W-:Y:S01]  /*9200*/  STG.E.128 desc[UR4][R18.64], R20 ;  /* 0x0000001412007986 */ /* 0x0003e2000c101d04 */
[----:B------:R-:W-:Y:S02]  /*9210*/  SEL R15, RZ, 0x1, P6 ;  /* 0x00000001ff0f7807 */ /* 0x000fe40003000000 */
[----:B------:R-:W-:-:S02]  /*9220*/  IADD3 R14, R14, R12, R13 ;  /* 0x0000000c0e0e7210 */ /* 0x000fc40007ffe00d */
[----:B------:R-:W2:Y:S02]  /*9230*/  @P1 LDC.64 R12, c[0x0][0x230] ;  /* 0x00008c00ff0c1b82 */ /* 0x000ea40000000a00 */
[----:B------:R-:W-:Y:S01]  /*9240*/  IADD3 R139, R14, R15, RZ ;  /* 0x0000000f0e8b7210 */ /* 0x000fe20007ffe0ff */
[----:B------:R-:W-:-:S05]  /*9250*/  IMAD.WIDE.U32 R14, R150, 0x4, R156 ;  /* 0x00000004960e7825 */ /* 0x000fca00078e009c */
[----:B------:R1:W-:Y:S01]  /*9260*/  STG.E desc[UR4][R14.64], R139 ;  /* 0x0000008b0e007986 */ /* 0x0003e2000c101904 */
[----:B0-----:R-:W-:Y:S01]  /*9270*/  @P0 IMAD.WIDE.U32 R16, R148, 0x10, R16 ;  /* 0x0000001094100825 */ /* 0x001fe200078e0010 */
        /* <DEDUP_REMOVED lines=12> */
.L_x_19487:
[C---:B0-2---:R-:W-:Y:S01]  /*9340*/  @P1 IMAD.WIDE.U32 R18, R148.reuse, 0x10, R12 ;  /* 0x0000001094121825 */ /* 0x045fe200078e000c */
[----:B------:R0:W5:Y:S03]  /*9350*/  @P0 LDG.E.128 R32, desc[UR4][R16.64] ;  /* 0x0000000410200981 */ /* 0x000166000c1e1d00 */
[----:B------:R-:W-:Y:S01]  /*9360*/  IMAD.WIDE.U32 R12, R148, 0x10, R136 ;  /* 0x00000010940c7825 */ /* 0x000fe200078e0088 */
[----:B------:R0:W5:Y:S05]  /*9370*/  @P1 LDG.E.128 R36, desc[UR4][R18.64] ;  /* 0x0000000412241981 */ /* 0x00016a000c1e1d00 */
        /* <DEDUP_REMOVED lines=13> */
.L_x_19489:
[----:B------:R-:W-:-:S07]  /*9450*/  MOV R139, R4 ;  /* 0x00000004008b7202 */ /* 0x000fce0000000f00 */
.L_x_19490:
[----:B------:R-:W-:Y:S05]  /*9460*/  BSYNC B0 ;  /* 0x0000000000007941 */ /* 0x000fea0003800000 */
.L_x_19488:
        /* <DEDUP_REMOVED lines=16> */
.L_x_19494:
[----:B------:R-:W-:Y:S05]  /*9570*/  BSYNC B1 ;  /* 0x0000000000017941 */ /* 0x000fea0003800000 */
.L_x_19493:
        /* <DEDUP_REMOVED lines=44> */
.L_x_19492:
[----:B------:R-:W-:Y:S05]  /*9840*/  BSYNC B0 ;  /* 0x0000000000007941 */ /* 0x000fea0003800000 */
.L_x_19491:
        /* <DEDUP_REMOVED lines=12> */
.L_x_19495:
        /* <DEDUP_REMOVED lines=12> */
.L_x_19498:
[----:B------:R-:W-:-:S07]  /*99d0*/  IMAD.MOV.U32 R8, RZ, RZ, R4 ;  /* 0x000000ffff087224 */ /* 0x000fce00078e0004 */
.L_x_19499:
[----:B------:R-:W-:Y:S05]  /*99e0*/  BSYNC B0 ;  /* 0x0000000000007941 */ /* 0x000fea0003800000 */
.L_x_19497:
        /* <DEDUP_REMOVED lines=16> */
.L_x_19503:
[----:B------:R-:W-:Y:S05]  /*9af0*/  BSYNC B1 ;  /* 0x0000000000017941 */ /* 0x000fea0003800000 */
.L_x_19502:
        /* <DEDUP_REMOVED lines=44> */
.L_x_19501:
[----:B------:R-:W-:Y:S05]  /*9dc0*/  BSYNC B0 ;  /* 0x0000000000007941 */ /* 0x000fea0003800000 */
.L_x_19500:
        /* <DEDUP_REMOVED lines=8> */
.L_x_19496:
        /* <DEDUP_REMOVED lines=12> */
.L_x_19505:
[----:B------:R-:W-:-:S07]  /*9f10*/  MOV R12, R4 ;  /* 0x00000004000c7202 */ /* 0x000fce0000000f00 */
.L_x_19506:
[----:B------:R-:W-:Y:S05]  /*9f20*/  BSYNC B0 ;  /* 0x0000000000007941 */ /* 0x000fea0003800000 */
.L_x_19504:
        /* <DEDUP_REMOVED lines=16> */
.L_x_19510:
[----:B------:R-:W-:Y:S05]  /*a030*/  BSYNC B1 ;  /* 0x0000000000017941 */ /* 0x000fea0003800000 */
.L_x_19509:
        /* <DEDUP_REMOVED lines=44> */
.L_x_19508:
[----:B------:R-:W-:Y:S05]  /*a300*/  BSYNC B0 ;  /* 0x0000000000007941 */ /* 0x000fea0003800000 */
.L_x_19507:
        /* <DEDUP_REMOVED lines=11> */
.L_x_19511:
        /* <DEDUP_REMOVED lines=12> */
.L_x_19514:
[----:B------:R-:W-:-:S07]  /*a480*/  IMAD.MOV.U32 R9, RZ, RZ, R4 ;  /* 0x000000ffff097224 */ /* 0x000fce00078e0004 */
.L_x_19515:
[----:B------:R-:W-:Y:S05]  /*a490*/  BSYNC B0 ;  /* 0x0000000000007941 */ /* 0x000fea0003800000 */
.L_x_19513:
        /* <DEDUP_REMOVED lines=16> */
.L_x_19519:
[----:B------:R-:W-:Y:S05]  /*a5a0*/  BSYNC B1 ;  /* 0x0000000000017941 */ /* 0x000fea0003800000 */
.L_x_19518:
        /* <DEDUP_REMOVED lines=44> */
.L_x_19517:
[----:B------:R-:W-:Y:S05]  /*a870*/  BSYNC B0 ;  /* 0x0000000000007941 */ /* 0x000fea0003800000 */
.L_x_19516:
        /* <DEDUP_REMOVED lines=8> */
.L_x_19512:
        /* <DEDUP_REMOVED lines=12> */
.L_x_19521:
[----:B------:R-:W-:-:S07]  /*a9c0*/  MOV R138, R4 ;  /* 0x00000004008a7202 */ /* 0x000fce0000000f00 */
.L_x_19522:
[----:B------:R-:W-:Y:S05]  /*a9d0*/  BSYNC B0 ;  /* 0x0000000000007941 */ /* 0x000fea0003800000 */
.L_x_19520:
        /* <DEDUP_REMOVED lines=16> */
.L_x_19526:
[----:B------:R-:W-:Y:S05]  /*aae0*/  BSYNC B1 ;  /* 0x0000000000017941 */ /* 0x000fea0003800000 */
.L_x_19525:
        /* <DEDUP_REMOVED lines=44> */
.L_x_19524:
[----:B------:R-:W-:Y:S05]  /*adb0*/  BSYNC B0 ;  /* 0x0000000000007941 */ /* 0x000fea0003800000 */
.L_x_19523:
        /* <DEDUP_REMOVED lines=11> */
.L_x_19527:
        /* <DEDUP_REMOVED lines=12> */
.L_x_19530:
[----:B------:R-:W-:-:S07]  /*af30*/  IMAD.MOV.U32 R0, RZ, RZ, R4 ;  /* 0x000000ffff007224 */ /* 0x000fce00078e0004 */
.L_x_19531:
[----:B------:R-:W-:Y:S05]  /*af40*/  BSYNC B0 ;  /* 0x0000000000007941 */ /* 0x000fea0003800000 */
.L_x_19529:
        /* <DEDUP_REMOVED lines=16> */
.L_x_19535:
[----:B------:R-:W-:Y:S05]  /*b050*/  BSYNC B1 ;  /* 0x0000000000017941 */ /* 0x000fea0003800000 */
.L_x_19534:
        /* <DEDUP_REMOVED lines=44> */
.L_x_19533:
[----:B------:R-:W-:Y:S05]  /*b320*/  BSYNC B0 ;  /* 0x0000000000007941 */ /* 0x000fea0003800000 */
.L_x_19532:
        /* <DEDUP_REMOVED lines=8> */
.L_x_19528:
        /* <DEDUP_REMOVED lines=12> */
.L_x_19537:
[----:B------:R-:W-:-:S07]  /*b470*/  MOV R14, R4 ;  /* 0x00000004000e7202 */ /* 0x000fce0000000f00 */
.L_x_19538:
[----:B------:R-:W-:Y:S05]  /*b480*/  BSYNC B0 ;  /* 0x0000000000007941 */ /* 0x000fea0003800000 */
.L_x_19536:
        /* <DEDUP_REMOVED lines=16> */
.L_x_19542:
[----:B------:R-:W-:Y:S05]  /*b590*/  BSYNC B1 ;  /* 0x0000000000017941 */ /* 0x000fea0003800000 */
.L_x_19541:
        /* <DEDUP_REMOVED lines=44> */
.L_x_19540:
[----:B------:R-:W-:Y:S05]  /*b860*/  BSYNC B0 ;  /* 0x0000000000007941 */ /* 0x000fea0003800000 */
.L_x_19539:
        /* <DEDUP_REMOVED lines=11> */
.L_x_19543:
        /* <DEDUP_REMOVED lines=12> */
.L_x_19546:
[----:B------:R-:W-:-:S07]  /*b9e0*/  IMAD.MOV.U32 R14, RZ, RZ, R4 ;  /* 0x000000ffff0e7224 */ /* 0x000fce00078e0004 */
.L_x_19547:
[----:B------:R-:W-:Y:S05]  /*b9f0*/  BSYNC B0 ;  /* 0x0000000000007941 */ /* 0x000fea0003800000 */
.L_x_19545:
        /* <DEDUP_REMOVED lines=18> */
.L_x_19551:
[----:B------:R-:W-:Y:S05]  /*bb20*/  BSYNC B1 ;  /* 0x0000000000017941 */ /* 0x000fea0003800000 */
.L_x_19550:
        /* <DEDUP_REMOVED lines=42> */
[----:B------:R-:W-:-:S07]  /*bdd0*/  LOP3.LUT R3, R7, UR44, R12, 0x96, !PT ;  /* 0x0000002c07037c12 */ /* 0x000fce000f8e960c */
.L_x_19549:
[----:B------:R-:W-:Y:S05]  /*bde0*/  BSYNC B0 ;  /* 0x0000000000007941 */ /* 0x000fea0003800000 */
.L_x_19548:
        /* <DEDUP_REMOVED lines=8> */
.L_x_19544:
        /* <DEDUP_REMOVED lines=27> */
.L_x_19552:
        /* <DEDUP_REMOVED lines=17> */
.L_x_19554:
[----:B------:R-:W-:-:S07]  /*c130*/  IMAD.MOV.U32 R152, RZ, RZ, R4 ;  /* 0x000000ffff987224 */ /* 0x000fce00078e0004 */
.L_x_19555:
[----:B------:R-:W-:Y:S05]  /*c140*/  BSYNC B0 ;  /* 0x0000000000007941 */ /* 0x000fea0003800000 */
.L_x_19553:
        /* <DEDUP_REMOVED lines=16> */
.L_x_19559:
[----:B------:R-:W-:Y:S05]  /*c250*/  BSYNC B1 ;  /* 0x0000000000017941 */ /* 0x000fea0003800000 */
.L_x_19558:
        /* <DEDUP_REMOVED lines=44> */
.L_x_19557:
[----:B------:R-:W-:Y:S05]  /*c520*/  BSYNC B0 ;  /* 0x0000000000007941 */ /* 0x000fea0003800000 */
.L_x_19556:
        /* <DEDUP_REMOVED lines=12> */
.L_x_19560:
        /* <DEDUP_REMOVED lines=12> */
.L_x_19563:
[----:B------:R-:W-:-:S07]  /*c6b0*/  MOV R8, R4 ;  /* 0x0000000400087202 */ /* 0x000fce0000000f00 */
.L_x_19564:
[----:B------:R-:W-:Y:S05]  /*c6c0*/  BSYNC B0 ;  /* 0x0000000000007941 */ /* 0x000fea0003800000 */
.L_x_19562:
        /* <DEDUP_REMOVED lines=16> */
.L_x_19568:
[----:B------:R-:W-:Y:S05]  /*c7d0*/  BSYNC B1 ;  /* 0x0000000000017941 */ /* 0x000fea0003800000 */
.L_x_19567:
        /* <DEDUP_REMOVED lines=44> */
.L_x_19566:
[----:B------:R-:W-:Y:S05]  /*caa0*/  BSYNC B0 ;  /* 0x0000000000007941 */ /* 0x000fea0003800000 */
.L_x_19565:
        /* <DEDUP_REMOVED lines=8> */
.L_x_19561:
        /* <DEDUP_REMOVED lines=12> */
.L_x_19570:
[----:B------:R-:W-:-:S07]  /*cbf0*/  IMAD.MOV.U32 R147, RZ, RZ, R4 ;  /* 0x000000ffff937224 */ /* 0x000fce00078e0004 */
.L_x_19571:
[----:B------:R-:W-:Y:S05]  /*cc00*/  BSYNC B0 ;  /* 0x0000000000007941 */ /* 0x000fea0003800000 */
.L_x_19569:
        /* <DEDUP_REMOVED lines=16> */
.L_x_19575:
[----:B------:R-:W-:Y:S05]  /*cd10*/  BSYNC B1 ;  /* 0x0000000000017941 */ /* 0x000fea0003800000 */
.L_x_19574:
        /* <DEDUP_REMOVED lines=44> */
.L_x_19573:
[----:B------:R-:W-:Y:S05]  /*cfe0*/  BSYNC B0 ;  /* 0x0000000000007941 */ /* 0x000fea0003800000 */
.L_x_19572:
        /* <DEDUP_REMOVED lines=11> */
.L_x_19576:
        /* <DEDUP_REMOVED lines=12> */
.L_x_19579:
[----:B------:R-:W-:-:S07]  /*d160*/  MOV R9, R4 ;  /* 0x0000000400097202 */ /* 0x000fce0000000f00 */
.L_x_19580:
[----:B------:R-:W-:Y:S05]  /*d170*/  BSYNC B0 ;  /* 0x0000000000007941 */ /* 0x000fea0003800000 */
.L_x_19578:
        /* <DEDUP_REMOVED lines=16> */
.L_x_19584:
[----:B------:R-:W-:Y:S05]  /*d280*/  BSYNC B1 ;  /* 0x0000000000017941 */ /* 0x000fea0003800000 */
.L_x_19583:
        /* <DEDUP_REMOVED lines=44> */
.L_x_19582:
[----:B------:R-:W-:Y:S05]  /*d550*/  BSYNC B0 ;  /* 0x0000000000007941 */ /* 0x000fea0003800000 */
.L_x_19581:
        /* <DEDUP_REMOVED lines=8> */
.L_x_19577:
        /* <DEDUP_REMOVED lines=12> */
.L_x_19586:
[----:B------:R-:W-:-:S07]  /*d6a0*/  IMAD.MOV.U32 R147, RZ, RZ, R4 ;  /* 0x000000ffff937224 */ /* 0x000fce00078e0004 */
.L_x_19587:
[----:B------:R-:W-:Y:S05]  /*d6b0*/  BSYNC B0 ;  /* 0x0000000000007941 */ /* 0x000fea0003800000 */
.L_x_19585:
        /* <DEDUP_REMOVED lines=16> */
.L_x_19591:
[----:B------:R-:W-:Y:S05]  /*d7c0*/  BSYNC B1 ;  /* 0x0000000000017941 */ /* 0x000fea0003800000 */
.L_x_19590:
        /* <DEDUP_REMOVED lines=44> */
.L_x_19589:
[----:B------:R-:W-:Y:S05]  /*da90*/  BSYNC B0 ;  /* 0x0000000000007941 */ /* 0x000fea0003800000 */
.L_x_19588:
        /* <DEDUP_REMOVED lines=11> */
.L_x_19592:
        /* <DEDUP_REMOVED lines=12> */
.L_x_19595:
[----:B------:R-:W-:-:S07]  /*dc10*/  MOV R0, R4 ;  /* 0x0000000400007202 */ /* 0x000fce0000000f00 */
.L_x_19596:
[----:B------:R-:W-:Y:S05]  /*dc20*/  BSYNC B0 ;  /* 0x0000000000007941 */ /* 0x000fea0003800000 */
.L_x_19594:
        /* <DEDUP_REMOVED lines=16> */
.L_x_19600:
[----:B------:R-:W-:Y:S05]  /*dd30*/  BSYNC B1 ;  /* 0x0000000000017941 */ /* 0x000fea0003800000 */
.L_x_19599:
        /* <DEDUP_REMOVED lines=44> */
.L_x_19598:
[----:B------:R-:W-:Y:S05]  /*e000*/  BSYNC B0 ;  /* 0x0000000000007941 */ /* 0x000fea0003800000 */
.L_x_19597:
        /* <DEDUP_REMOVED lines=8> */
.L_x_19593:
        /* <DEDUP_REMOVED lines=12> */
.L_x_19602:
[----:B------:R-:W-:-:S07]  /*e150*/  IMAD.MOV.U32 R147, RZ, RZ, R4 ;  /* 0x000000ffff937224 */ /* 0x000fce00078e0004 */
.L_x_19603:
[----:B------:R-:W-:Y:S05]  /*e160*/  BSYNC B0 ;  /* 0x0000000000007941 */ /* 0x000fea0003800000 */
.L_x_19601:
        /* <DEDUP_REMOVED lines=16> */
.L_x_19607:
[----:B------:R-:W-:Y:S05]  /*e270*/  BSYNC B1 ;  /* 0x0000000000017941 */ /* 0x000fea0003800000 */
.L_x_19606:
        /* <DEDUP_REMOVED lines=44> */
.L_x_19605:
[----:B------:R-:W-:Y:S05]  /*e540*/  BSYNC B0 ;  /* 0x0000000000007941 */ /* 0x000fea0003800000 */
.L_x_19604:
        /* <DEDUP_REMOVED lines=11> */
.L_x_19608:
        /* <DEDUP_REMOVED lines=12> */
.L_x_19611:
[----:B------:R-:W-:-:S07]  /*e6c0*/  MOV R155, R4 ;  /* 0x00000004009b7202 */ /* 0x000fce0000000f00 */
.L_x_19612:
[----:B------:R-:W-:Y:S05]  /*e6d0*/  BSYNC B0 ;  /* 0x0000000000007941 */ /* 0x000fea0003800000 */
.L_x_19610:
        /* <DEDUP_REMOVED lines=18> */
.L_x_19616:
[----:B------:R-:W-:Y:S05]  /*e800*/  BSYNC B1 ;  /* 0x0000000000017941 */ /* 0x000fea0003800000 */
.L_x_19615:
        /* <DEDUP_REMOVED lines=43> */
.L_x_19614:
[----:B------:R-:W-:Y:S05]  /*eac0*/  BSYNC B0 ;  /* 0x0000000000007941 */ /* 0x000fea0003800000 */
.L_x_19613:
        /* <DEDUP_REMOVED lines=8> */
.L_x_19609:
[----:B------:R-:W-:Y:S01]  /*eb50*/  ISETP.NE.AND P6, PT, R152, RZ, PT ;  /* 0x000000ff9800720c */ /* 0x000fe20003fc5270 */
[----:B------:R-:W-:Y:S01]  /*eb60*/  IMAD.WIDE.U32 R160, R149, 0x10, R158 ;  /* 0x0000001095a07825 */ /* 0x000fe200078e009e */
[----:B------:R-:W-:Y:S02]  /*eb70*/  SEL R138, RZ, 0x1000000, P5 ;  /* 0x01000000ff8a7807 */ /* 0x000fe40002800000 */
[----:B------:R-:W-:Y:S02]  /*eb80*/  SEL R139, RZ, 0x10000, P4 ;  /* 0x00010000ff8b7807 */ /* 0x000fe40002000000 */
[----:B------:R-:W-:Y:S01]  /*eb90*/  SEL R152, RZ, 0x100, P3 ;  /* 0x00000100ff987807 */ /* 0x000fe20001800000 */
[----:B------:R0:W-:Y:S03]  /*eba0*/  STG.E.128 desc[UR4][R160.64], R12 ;  /* 0x0000000ca0007986 */ /* 0x0001e6000c101d04 */
[----:B------:R-:W-:-:S02]  /*ebb0*/  IADD3 R138, R152, R138, R139 ;  /* 0x0000008a988a7210 */ /* 0x000fc40007ffe08b */
[----:B------:R-:W-:-:S04]  /*ebc0*/  SEL R139, RZ, 0x1, P6 ;  /* 0x00000001ff8b7807 */ /* 0x000fc80003000000 */
[----:B------:R-:W-:Y:S01]  /*ebd0*/  IADD3 R155, R138, R139, RZ ;  /* 0x0000008b8a9b7210 */ /* 0x000fe20007ffe0ff */
[----:B------:R-:W-:-:S05]  /*ebe0*/  IMAD.WIDE.U32 R138, R149, 0x4, R156 ;  /* 0x00000004958a7825 */ /* 0x000fca00078e009c */
[----:B------:R0:W-:Y:S01]  /*ebf0*/  STG.E desc[UR4][R138.64], R155 ;  /* 0x0000009b8a007986 */ /* 0x0001e2000c101904 */
[----:B------:R-:W-:Y:S05]  /*ec00*/  @!P0 BRA `(.L_x_19617) ;  /* 0x00000000002c8947 */ /* 0x000fea0003800000 */
[----:B0-----:R-:W0:Y:S01]  /*ec10*/  LDC.64 R138, c[0x0][0x248] ;  /* 0x00009200ff8a7b82 */ /* 0x001e220000000a00 */
        /* <DEDUP_REMOVED lines=10> */
.L_x_19617:
[----:B0-----:R-:W0:Y:S01]  /*ecc0*/  @P0 LDC.64 R160, c[0x0][0x228] ;  /* 0x00008a00ffa00b82 */ /* 0x001e220000000a00 */
[----:B------:R-:W-:-:S07]  /*ecd0*/  VIADD R152, R153, 0x280 ;  /* 0x0000028099987836 */ /* 0x000fce0000000000 */
        /* <DEDUP_REMOVED lines=19> */
.L_x_19619:
[----:B------:R-:W-:-:S07]  /*ee10*/  MOV R155, R4 ;  /* 0x00000004009b7202 */ /* 0x000fce0000000f00 */
.L_x_19620:
[----:B------:R-:W-:Y:S05]  /*ee20*/  BSYNC B0 ;  /* 0x0000000000007941 */ /* 0x000fea0003800000 */
.L_x_19618:
        /* <DEDUP_REMOVED lines=16> */
.L_x_19624:
[----:B------:R-:W-:Y:S05]  /*ef30*/  BSYNC B1 ;  /* 0x0000000000017941 */ /* 0x000fea0003800000 */
.L_x_19623:
        /* <DEDUP_REMOVED lines=44> */
.L_x_19622:
[----:B------:R-:W-:Y:S05]  /*f200*/  BSYNC B0 ;  /* 0x0000000000007941 */ /* 0x000fea0003800000 */
.L_x_19621:
        /* <DEDUP_REMOVED lines=12> */
.L_x_19625:
        /* <DEDUP_REMOVED lines=12> */
.L_x_19628:
[----:B------:R-:W-:-:S07]  /*f390*/  IMAD.MOV.U32 R8, RZ, RZ, R4 ;  /* 0x000000ffff087224 */ /* 0x000fce00078e0004 */
.L_x_19629:
[----:B------:R-:W-:Y:S05]  /*f3a0*/  BSYNC B0 ;  /* 0x0000000000007941 */ /* 0x000fea0003800000 */
.L_x_19627:
        /* <DEDUP_REMOVED lines=16> */
.L_x_19633:
[----:B------:R-:W-:Y:S05]  /*f4b0*/  BSYNC B1 ;  /* 0x0000000000017941 */ /* 0x000fea0003800000 */
.L_x_19632:
        /* <DEDUP_REMOVED lines=44> */
.L_x_19631:
[----:B------:R-:W-:Y:S05]  /*f780*/  BSYNC B0 ;  /* 0x0000000000007941 */ /* 0x000fea0003800000 */
.L_x_19630:
        /* <DEDUP_REMOVED lines=8> */
.L_x_19626:
        /* <DEDUP_REMOVED lines=12> */
.L_x_19635:
[----:B------:R-:W-:-:S07]  /*f8d0*/  MOV R147, R4 ;  /* 0x0000000400937202 */ /* 0x000fce0000000f00 */
.L_x_19636:
[----:B------:R-:W-:Y:S05]  /*f8e0*/  BSYNC B0 ;  /* 0x0000000000007941 */ /* 0x000fea0003800000 */
.L_x_19634:
        /* <DEDUP_REMOVED lines=16> */
.L_x_19640:
[----:B------:R-:W-:Y:S05]  /*f9f0*/  BSYNC B1 ;  /* 0x0000000000017941 */ /* 0x000fea0003800000 */
.L_x_19639:
        /* <DEDUP_REMOVED lines=44> */
.L_x_19638:
[----:B------:R-:W-:Y:S05]  /*fcc0*/  BSYNC B0 ;  /* 0x0000000000007941 */ /* 0x000fea0003800000 */
.L_x_19637:
        /* <DEDUP_REMOVED lines=11> */
.L_x_19641:
        /* <DEDUP_REMOVED lines=12> */
.L_x_19644:
[----:B------:R-:W-:-:S07]  /*fe40*/  IMAD.MOV.U32 R9, RZ, RZ, R4 ;  /* 0x000000ffff097224 */ /* 0x000fce00078e0004 */
.L_x_19645:
[----:B------:R-:W-:Y:S05]  /*fe50*/  BSYNC B0 ;  /* 0x0000000000007941 */ /* 0x000fea0003800000 */
.L_x_19643:
        /* <DEDUP_REMOVED lines=16> */
.L_x_19649:
[----:B------:R-:W-:Y:S05]  /*ff60*/  BSYNC B1 ;  /* 0x0000000000017941 */ /* 0x000fea0003800000 */
.L_x_19648:
        /* <DEDUP_REMOVED lines=44> */
.L_x_19647:
[----:B------:R-:W-:Y:S05]  /*10230*/  BSYNC B0 ;  /* 0x0000000000007941 */ /* 0x000fea0003800000 */
.L_x_19646:
        /* <DEDUP_REMOVED lines=8> */
.L_x_19642:
        /* <DEDUP_REMOVED lines=12> */
.L_x_19651:
[----:B------:R-:W-:-:S07]  /*10380*/  MOV R147, R4 ;  /* 0x0000000400937202 */ /* 0x000fce0000000f00 */
.L_x_19652:
[----:B------:R-:W-:Y:S05]  /*10390*/  BSYNC B0 ;  /* 0x0000000000007941 */ /* 0x000fea0003800000 */
.L_x_19650:
        /* <DEDUP_REMOVED lines=16> */
.L_x_19656:
[----:B------:R-:W-:Y:S05]  /*104a0*/  BSYNC B1 ;  /* 0x0000000000017941 */ /* 0x000fea0003800000 */
.L_x_19655:
        /* <DEDUP_REMOVED lines=44> */
.L_x_19654:
[----:B------:R-:W-:Y:S05]  /*10770*/  BSYNC B0 ;  /* 0x0000000000007941 */ /* 0x000fea0003800000 */
.L_x_19653:
        /* <DEDUP_REMOVED lines=11> */
.L_x_19657:
        /* <DEDUP_REMOVED lines=12> */
.L_x_19660:
[----:B------:R-:W-:-:S07]  /*108f0*/  IMAD.MOV.U32 R0, RZ, RZ, R4 ;  /* 0x000000ffff007224 */ /* 0x000fce00078e0004 */
.L_x_19661:
[----:B------:R-:W-:Y:S05]  /*10900*/  BSYNC B0 ;  /* 0x0000000000007941 */ /* 0x000fea0003800000 */
.L_x_19659:
        /* <DEDUP_REMOVED lines=16> */
.L_x_19665:
[----:B------:R-:W-:Y:S05]  /*10a10*/  BSYNC B1 ;  /* 0x0000000000017941 */ /* 0x000fea0003800000 */
.L_x_19664:
        /* <DEDUP_REMOVED lines=44> */
.L_x_19663:
[----:B------:R-:W-:Y:S05]  /*10ce0*/  BSYNC B0 ;  /* 0x0000000000007941 */ /* 0x000fea0003800000 */
.L_x_19662:
        /* <DEDUP_REMOVED lines=8> */
.L_x_19658:
        /* <DEDUP_REMOVED lines=12> */
.L_x_19667:
[----:B------:R-:W-:-:S07]  /*10e30*/  MOV R147, R4 ;  /* 0x0000000400937202 */ /* 0x000fce0000000f00 */
.L_x_19668:
[----:B------:R-:W-:Y:S05]  /*10e40*/  BSYNC B0 ;  /* 0x0000000000007941 */ /* 0x000fea0003800000 */
.L_x_19666:
        /* <DEDUP_REMOVED lines=16> */
.L_x_19672:
[----:B------:R-:W-:Y:S05]  /*10f50*/  BSYNC B1 ;  /* 0x0000000000017941 */ /* 0x000fea0003800000 */
.L_x_19671:
        /* <DEDUP_REMOVED lines=44> */
.L_x_19670:
[----:B------:R-:W-:Y:S05]  /*11220*/  BSYNC B0 ;  /* 0x0000000000007941 */ /* 0x000fea0003800000 */
.L_x_19669:
        /* <DEDUP_REMOVED lines=11> */
.L_x_19673:
        /* <DEDUP_REMOVED lines=12> */
.L_x_19676:
[----:B------:R-:W-:-:S07]  /*113a0*/  IMAD.MOV.U32 R162, RZ, RZ, R4 ;  /* 0x000000ffffa27224 */ /* 0x000fce00078e0004 */
.L_x_19677:
[----:B------:R-:W-:Y:S05]  /*113b0*/  BSYNC B0 ;  /* 0x0000000000007941 */ /* 0x000fea0003800000 */
.L_x_19675:
        /* <DEDUP_REMOVED lines=16> */
.L_x_19681:
[----:B------:R-:W-:Y:S05]  /*114c0*/  BSYNC B1 ;  /* 0x0000000000017941 */ /* 0x000fea0003800000 */
.L_x_19680:
        /* <DEDUP_REMOVED lines=8> */
[----:B------:R-:W-:Y:S01]  /*11550*/  IMAD.WIDE.U32 R160, R147, -0x2daee0ad, RZ ;  /* 0xd2511f5393a07825 */ /* 0x000fe200078e00ff */
[----:B------:R-:W-:Y:S02]  /*11560*/  HFMA2.MMA R147, -RZ, RZ, 0, 0 ;  /* 0x00000000ff937435 */ /* 0x000fe400000001ff */
        /* <DEDUP_REMOVED lines=33> */
.L_x_19679:
[----:B------:R-:W-:Y:S05]  /*11780*/  BSYNC B0 ;  /* 0x0000000000007941 */ /* 0x000fea0003800000 */
.L_x_19678:
        /* <DEDUP_REMOVED lines=8> */
.L_x_19674:
        /* <DEDUP_REMOVED lines=10> */
[----:B------:R-:W-:Y:S01]  /*118b0*/  LOP3.LUT P2, RZ, R154, 0x1f, RZ, 0xc0, !PT ;  /* 0x0000001f9aff7812 */ /* 0x000fe2000784c0ff */
[----:B------:R-:W-:Y:S02]  /*118c0*/  IMAD.IADD R141, R140, 0x1, R141 ;  /* 0x000000018c8d7824 */ /* 0x000fe400078e028d */
[----:B------:R-:W-:-:S04]  /*118d0*/  FADD.FTZ R140, RZ, R28 ;  /* 0x0000001cff8c7221 */ /* 0x000fc80000010000 */
        /* <DEDUP_REMOVED lines=12> */
[----:B0-----:R-:W-:Y:S01]  /*119a0*/  FADD.FTZ R141, R140, R23 ;  /* 0x000000178c8d7221 */ /* 0x001fe20000010000 */
[----:B------:R-:W-:-:S03]  /*119b0*/  LOP3.LUT R142, R155, 0x7fffffc, RZ, 0xc0, !PT ;  /* 0x07fffffc9b8e7812 */ /* 0x000fc600078ec0ff */
        /* <DEDUP_REMOVED lines=23> */
.L_x_19682:
        /* <DEDUP_REMOVED lines=72> */
.L_x_19695:
        /* <DEDUP_REMOVED lines=67> */
[----:B------:R-:W-:Y:S02]  /*123e0*/  @!P2 STG.E desc[UR4][R142.64], R157 ;  /* 0x0000009d8e00a986 */ /* 0x000fe4000c101904 */
[----:B------:R-:W-:-:S06]  /*123f0*/  FADD.FTZ R154, R154, R155 ;  /* 0x0000009b9a9a7221 */ /* 0x000fcc0000010000 */
[----:B------:R-:W1:Y:S01]  /*12400*/  MUFU.RSQ R154, R154 ;  /* 0x0000009a009a7308 */ /* 0x000e620000001400 */
[C---:B0-----:R-:W-:Y:S01]  /*12410*/  @!P2 IMAD.WIDE R140, R146.reuse, 0x4, R140 ;  /* 0x00000004928ca825 */ /* 0x041fe200078e028c */
[----:B------:R-:W-:-:S04]  /*12420*/  IADD3 R146, R146, UR22, RZ ;  /* 0x0000001692927c10 */ /* 0x000fc8000fffe0ff */
[----:B-1----:R0:W-:Y:S01]  /*12430*/  @!P2 STG.E desc[UR4][R140.64], R154 ;  /* 0x0000009a8c00a986 */ /* 0x0021e2000c101904 */
        /* <DEDUP_REMOVED lines=8> */
[----:B------:R-:W-:Y:S01]  /*124c0*/  FADD.FTZ R31, -R155, R31 ;  /* 0x0000001f9b1f7221 */ /* 0x000fe20000010100 */
[C---:B------:R-:W-:Y:S01]  /*124d0*/  FMUL.FTZ R153, R154.reuse, R159 ;  /* 0x0000009f9a997220 */ /* 0x040fe20000410000 */
[----:B0-----:R-:W-:Y:S01]  /*124e0*/  FMUL.FTZ R141, R154, R161 ;  /* 0x000000a19a8d7220 */ /* 0x001fe20000410000 */
[----:B------:R-:W-:Y:S01]  /*124f0*/  IADD3.X R161, R156, UR21, RZ, P2, !PT ;  /* 0x000000159ca17c10 */ /* 0x000fe200097fe4ff */
[----:B------:R-:W0:Y:S01]  /*12500*/  LDC.64 R158, c[0x0][0x2b8] ;  /* 0x0000ae00ff9e7b82 */ /* 0x000e220000000a00 */
[C---:B------:R-:W-:Y:S01]  /*12510*/  FMUL.FTZ R142, R154.reuse, R31 ;  /* 0x0000001f9a8e7220 */ /* 0x040fe20000410000 */
[----:B------:R-:W-:Y:S01]  /*12520*/  FMUL.FTZ R140, R154, R29 ;  /* 0x0000001d9a8c7220 */ /* 0x000fe20000410000 */
[----:B------:R-:W-:Y:S01]  /*12530*/  FFMA.FTZ R30, R86, R141, R134 ;  /* 0x0000008d561e7223 */ /* 0x000fe20000010086 */
[----:B------:R-:W-:Y:S01]  /*12540*/  FFMA.FTZ R28, R84, R153, R132 ;  /* 0x00000099541c7223 */ /* 0x000fe20000010084 */
[----:B------:R-:W-:Y:S01]  /*12550*/  FFMA.FTZ R31, R87, R142, R135 ;  /* 0x0000008e571f7223 */ /* 0x000fe20000010087 */
[----:B------:R-:W-:Y:S01]  /*12560*/  FFMA.FTZ R29, R85, R140, R133 ;  /* 0x0000008c551d7223 */ /* 0x000fe20000010085 */
[----:B------:R-:W-:Y:S01]  /*12570*/  FFMA.FTZ R143, R63, R142, R111 ;  /* 0x0000008e3f8f7223 */ /* 0x000fe2000001006f */
[----:B------:R-:W1:Y:S01]  /*12580*/  LDC.64 R156, c[0x0][0x2c0] ;  /* 0x0000b000ff9c7b82 */ /* 0x000e620000000a00 */
[----:B------:R-:W-:Y:S01]  /*12590*/  FFMA.FTZ R142, R62, R141, R110 ;  /* 0x0000008d3e8e7223 */ /* 0x000fe2000001006e */
[----:B------:R-:W-:Y:S01]  /*125a0*/  FFMA.FTZ R141, R61, R140, R109 ;  /* 0x0000008c3d8d7223 */ /* 0x000fe2000001006d */
[----:B------:R-:W-:Y:S01]  /*125b0*/  FFMA.FTZ R140, R60, R153, R108 ;  /* 0x000000993c8c7223 */ /* 0x000fe2000001006c */
[----:B------:R2:W-:Y:S01]  /*125c0*/  STG.E.128 desc[UR4][R162.64], R28 ;  /* 0x0000001ca2007986 */ /* 0x0005e2000c101d04 */
[C---:B------:R-:W-:Y:S01]  /*125d0*/  FADD.FTZ R153, -R155.reuse, R27 ;  /* 0x0000001b9b997221 */ /* 0x040fe20000010100 */
[C---:B------:R-:W-:Y:S01]  /*125e0*/  FADD.FTZ R27, -R155.reuse, R25 ;  /* 0x000000199b1b7221 */ /* 0x040fe20000010100 */
[C---:B------:R-:W-:Y:S01]  /*125f0*/  FADD.FTZ R25, -R155.reuse, R24 ;  /* 0x000000189b197221 */ /* 0x040fe20000010100 */
[----:B------:R0:W-:Y:S01]  /*12600*/  STG.E.128 desc[UR4][R160.64], R140 ;  /* 0x0000008ca0007986 */ /* 0x0001e2000c101d04 */
[C---:B------:R-:W-:Y:S01]  /*12610*/  FADD.FTZ R13, -R155.reuse, R13 ;  /* 0x0000000d9b0d7221 */ /* 0x040fe20000010100 */
[C---:B------:R-:W-:Y:S01]  /*12620*/  FADD.FTZ R15, -R155.reuse, R15 ;  /* 0x0000000f9b0f7221 */ /* 0x040fe20000010100 */
[C---:B------:R-:W-:Y:S01]  /*12630*/  FADD.FTZ R137, -R155.reuse, R137 ;  /* 0x000000899b897221 */ /* 0x040fe20000010100 */
[C---:B------:R-:W-:Y:S01]  /*12640*/  FADD.FTZ R139, -R155.reuse, R139 ;  /* 0x0000008b9b8b7221 */ /* 0x040fe20000010100 */
[----:B------:R-:W-:Y:S01]  /*12650*/  ISETP.GE.AND P2, PT, R146, UR23, PT ;  /* 0x0000001792007c0c */ /* 0x000fe2000bf46270 */
[----:B--2---:R-:W-:Y:S01]  /*12660*/  FADD.FTZ R29, -R155, R26 ;  /* 0x0000001a9b1d7221 */ /* 0x004fe20000010100 */
[C---:B------:R-:W-:Y:S01]  /*12670*/  FMUL.FTZ R30, R154.reuse, R153 ;  /* 0x000000999a1e7220 */ /* 0x040fe20000410000 */
[C---:B------:R-:W-:Y:S01]  /*12680*/  FMUL.FTZ R28, R154.reuse, R27 ;  /* 0x0000001b9a1c7220 */ /* 0x040fe20000410000 */
[C---:B------:R-:W-:Y:S01]  /*12690*/  FMUL.FTZ R153, R154.reuse, R25 ;  /* 0x000000199a997220 */ /* 0x040fe20000410000 */
[----:B------:R-:W-:Y:S01]  /*126a0*/  FMUL.FTZ R29, R154, R29 ;  /* 0x0000001d9a1d7220 */ /* 0x000fe20000410000 */
[-C--:B------:R-:W-:Y:S01]  /*126b0*/  FFMA.FTZ R27, R83, R30.reuse, R131 ;  /* 0x0000001e531b7223 */ /* 0x080fe20000010083 */
[----:B------:R-:W-:Y:S01]  /*126c0*/  FFMA.FTZ R31, R59, R30, R107 ;  /* 0x0000001e3b1f7223 */ /* 0x000fe2000001006b */
[-C--:B------:R-:W-:Y:S01]  /*126d0*/  FFMA.FTZ R25, R81, R28.reuse, R129 ;  /* 0x0000001c51197223 */ /* 0x080fe20000010081 */
[-C--:B------:R-:W-:Y:S01]  /*126e0*/  FFMA.FTZ R26, R82, R29.reuse, R130 ;  /* 0x0000001d521a7223 */ /* 0x080fe20000010082 */
[----:B------:R-:W-:Y:S01]  /*126f0*/  FFMA.FTZ R30, R58, R29, R106 ;  /* 0x0000001d3a1e7223 */ /* 0x000fe2000001006a */
[----:B------:R-:W-:Y:S01]  /*12700*/  FFMA.FTZ R29, R57, R28, R105 ;  /* 0x0000001c391d7223 */ /* 0x000fe20000010069 */
[-C--:B------:R-:W-:Y:S01]  /*12710*/  FFMA.FTZ R24, R80, R153.reuse, R128 ;  /* 0x0000009950187223 */ /* 0x080fe20000010080 */
[----:B------:R-:W-:Y:S01]  /*12720*/  FFMA.FTZ R28, R56, R153, R104 ;  /* 0x00000099381c7223 */ /* 0x000fe20000010068 */
[----:B0-----:R-:W-:-:S04]  /*12730*/  IMAD.WIDE.U32 R140, R151, 0x10, R158 ;  /* 0x00000010978c7825 */ /* 0x001fc800078e009e */
[C---:B------:R-:W-:Y:S01]  /*12740*/  FADD.FTZ R153, -R155.reuse, R23 ;  /* 0x000000179b997221 */ /* 0x040fe20000010100 */
[C---:B------:R-:W-:Y:S01]  /*12750*/  FADD.FTZ R23, -R155.reuse, R21 ;  /* 0x000000159b177221 */ /* 0x040fe20000010100 */
[----:B------:R-:W-:Y:S01]  /*12760*/  FADD.FTZ R21, -R155, R20 ;  /* 0x000000149b157221 */ /* 0x000fe20000010100 */
[----:B-1----:R-:W-:-:S04]  /*12770*/  IMAD.WIDE.U32 R142, R151, 0x10, R156 ;  /* 0x00000010978e7825 */ /* 0x002fc800078e009c */
[C---:B------:R-:W-:Y:S01]  /*12780*/  FADD.FTZ R151, -R155.reuse, R22 ;  /* 0x000000169b977221 */ /* 0x040fe20000010100 */
[----:B------:R0:W-:Y:S01]  /*12790*/  STG.E.128 desc[UR4][R140.64], R24 ;  /* 0x000000188c007986 */ /* 0x0001e2000c101d04 */
[C---:B------:R-:W-:Y:S01]  /*127a0*/  FADD.FTZ R161, -R155.reuse, R14 ;  /* 0x0000000e9ba17221 */ /* 0x040fe20000010100 */
[----:B------:R-:W-:Y:S02]  /*127b0*/  FADD.FTZ R163, -R155, R136 ;  /* 0x000000889ba37221 */ /* 0x000fe40000010100 */
        /* <DEDUP_REMOVED lines=13> */
[C---:B------:R-:W-:Y:S01]  /*12890*/  FADD.FTZ R151, -R155.reuse, R19 ;  /* 0x000000139b977221 */ /* 0x040fe20000010100 */
[----:B------:R0:W-:Y:S01]  /*128a0*/  STG.E.128 desc[UR4][R24.64], R20 ;  /* 0x0000001418007986 */ /* 0x0001e2000c101d04 */
[----:B------:R-:W-:Y:S01]  /*128b0*/  FADD.FTZ R153, -R155, R12 ;  /* 0x0000000c9b997221 */ /* 0x000fe20000010100 */
[----:B------:R-:W-:Y:S01]  /*128c0*/  FMUL.FTZ R18, R154, R15 ;  /* 0x0000000f9a127220 */ /* 0x000fe20000410000 */
[----:B------:R-:W-:-:S04]  /*128d0*/  IMAD.WIDE.U32 R16, R150, 0x10, R156 ;  /* 0x0000001096107825 */ /* 0x000fc800078e009c */
[C---:B------:R-:W-:Y:S01]  /*128e0*/  FMUL.FTZ R19, R154.reuse, R29 ;  /* 0x0000001d9a137220 */ /* 0x040fe20000410000 */
[----:B------:R-:W-:Y:S01]  /*128f0*/  FMUL.FTZ R142, R154, R151 ;  /* 0x000000979a8e7220 */ /* 0x000fe20000410000 */
[----:B------:R-:W-:Y:S01]  /*12900*/  FFMA.FTZ R15, R55, R26, R103 ;  /* 0x0000001a370f7223 */ /* 0x000fe20000010067 */
[----:B------:R-:W-:Y:S01]  /*12910*/  FFMA.FTZ R14, R54, R141, R102 ;  /* 0x0000008d360e7223 */ /* 0x000fe20000010066 */
[----:B------:R-:W-:Y:S01]  /*12920*/  FFMA.FTZ R12, R52, R27, R100 ;  /* 0x0000001b340c7223 */ /* 0x000fe20000010064 */
[----:B------:R-:W-:Y:S01]  /*12930*/  FFMA.FTZ R27, R75, R142, R123 ;  /* 0x0000008e4b1b7223 */ /* 0x000fe2000001007b */
[C---:B------:R-:W-:Y:S01]  /*12940*/  FMUL.FTZ R151, R154.reuse, R153 ;  /* 0x000000999a977220 */ /* 0x040fe20000410000 */
[----:B------:R-:W-:Y:S01]  /*12950*/  FMUL.FTZ R28, R154, R137 ;  /* 0x000000899a1c7220 */ /* 0x000fe20000410000 */
[----:B------:R-:W-:-:S04]  /*12960*/  IMAD.WIDE.U32 R136, R149, 0x10, R158 ;  /* 0x0000001095887825 */ /* 0x000fc800078e009e */
[----:B0-----:R-:W-:Y:S01]  /*12970*/  FADD.FTZ R25, -R155, R138 ;  /* 0x0000008a9b197221 */ /* 0x001fe20000010100 */
[C---:B------:R-:W-:Y:S01]  /*12980*/  FMUL.FTZ R20, R154.reuse, R13 ;  /* 0x0000000d9a147220 */ /* 0x040fe20000410000 */
[C---:B------:R-:W-:Y:S01]  /*12990*/  FMUL.FTZ R22, R154.reuse, R31 ;  /* 0x0000001f9a167220 */ /* 0x040fe20000410000 */
[C---:B------:R-:W-:Y:S01]  /*129a0*/  FMUL.FTZ R23, R154.reuse, R143 ;  /* 0x0000008f9a177220 */ /* 0x040fe20000410000 */
[----:B------:R-:W-:Y:S01]  /*129b0*/  FFMA.FTZ R13, R53, R140, R101 ;  /* 0x0000008c350d7223 */ /* 0x000fe20000010065 */
[C---:B------:R-:W-:Y:S01]  /*129c0*/  FMUL.FTZ R29, R154.reuse, R25 ;  /* 0x000000199a1d7220 */ /* 0x040fe20000410000 */
[----:B------:R-:W-:Y:S01]  /*129d0*/  FMUL.FTZ R21, R154, R161 ;  /* 0x000000a19a157220 */ /* 0x000fe20000410000 */
[----:B------:R-:W-:-:S04]  /*129e0*/  IMAD.WIDE.U32 R30, R148, 0x10, R158 ;  /* 0x00000010941e7825 */ /* 0x000fc800078e009e */
[----:B------:R-:W-:Y:S01]  /*129f0*/  FFMA.FTZ R26, R74, R23, R122 ;  /* 0x000000174a1a7223 */ /* 0x000fe2000001007a */
[----:B------:R-:W-:Y:S01]  /*12a00*/  FFMA.FTZ R25, R73, R22, R121 ;  /* 0x0000001649197223 */ /* 0x000fe20000010079 */
[----:B------:R-:W-:Y:S01]  /*12a10*/  FFMA.FTZ R24, R72, R19, R120 ;  /* 0x0000001348187223 */ /* 0x000fe20000010078 */
[----:B------:R0:W-:Y:S01]  /*12a20*/  STG.E.128 desc[UR4][R16.64], R12 ;  /* 0x0000000c10007986 */ /* 0x0001e2000c101d04 */
[C---:B------:R-:W-:Y:S01]  /*12a30*/  FMUL.FTZ R143, R154.reuse, R163 ;  /* 0x000000a39a8f7220 */ /* 0x040fe20000410000 */
[----:B------:R-:W-:Y:S01]  /*12a40*/  FMUL.FTZ R154, R154, R139 ;  /* 0x0000008b9a9a7220 */ /* 0x000fe20000410000 */
[--C-:B------:R-:W-:Y:S01]  /*12a50*/  IMAD.WIDE.U32 R138, R148, 0x10, R156.reuse ;  /* 0x00000010948a7825 */ /* 0x100fe200078e009c */
[----:B------:R1:W-:Y:S03]  /*12a60*/  STG.E.128 desc[UR4][R30.64], R24 ;  /* 0x000000181e007986 */ /* 0x0003e6000c101d04 */
[----:B------:R-:W-:-:S04]  /*12a70*/  IMAD.WIDE.U32 R140, R149, 0x10, R156 ;  /* 0x00000010958c7825 */ /* 0x000fc800078e009c */
[----:B------:R-:W-:-:S04]  /*12a80*/  IMAD.WIDE.U32 R158, R152, 0x10, R158 ;  /* 0x00000010989e7825 */ /* 0x000fc800078e009e */
[----:B------:R-:W-:-:S04]  /*12a90*/  IMAD.WIDE.U32 R152, R152, 0x10, R156 ;  /* 0x0000001098987825 */ /* 0x000fc800078e009c */
[----:B0-----:R-:W-:Y:S01]  /*12aa0*/  FFMA.FTZ R14, R50, R23, R98 ;  /* 0x00000017320e7223 */ /* 0x001fe20000010062 */
[----:B------:R-:W-:Y:S01]  /*12ab0*/  FFMA.FTZ R12, R48, R19, R96 ;  /* 0x00000013300c7223 */ /* 0x000fe20000010060 */
[----:B------:R-:W-:Y:S01]  /*12ac0*/  FFMA.FTZ R13, R49, R22, R97 ;  /* 0x00000016310d7223 */ /* 0x000fe20000010061 */
[-C--:B------:R-:W-:Y:S01]  /*12ad0*/  FFMA.FTZ R19, R71, R18.reuse, R119 ;  /* 0x0000001247137223 */ /* 0x080fe20000010077 */
[----:B------:R-:W-:Y:S01]  /*12ae0*/  FFMA.FTZ R23, R47, R18, R95 ;  /* 0x000000122f177223 */ /* 0x000fe2000001005f */
[----:B------:R-:W-:Y:S01]  /*12af0*/  FFMA.FTZ R15, R51, R142, R99 ;  /* 0x0000008e330f7223 */ /* 0x000fe20000010063 */
[-C--:B------:R-:W-:Y:S01]  /*12b00*/  FFMA.FTZ R18, R70, R21.reuse, R118 ;  /* 0x0000001546127223 */ /* 0x080fe20000010076 */
[----:B------:R-:W-:Y:S01]  /*12b10*/  FFMA.FTZ R22, R46, R21, R94 ;  /* 0x000000152e167223 */ /* 0x000fe2000001005e */
[-C--:B------:R-:W-:Y:S01]  /*12b20*/  FFMA.FTZ R17, R69, R20.reuse, R117 ;  /* 0x0000001445117223 */ /* 0x080fe20000010075 */
[----:B------:R-:W-:Y:S01]  /*12b30*/  FFMA.FTZ R21, R45, R20, R93 ;  /* 0x000000142d157223 */ /* 0x000fe2000001005d */
[-C--:B------:R-:W-:Y:S01]  /*12b40*/  FFMA.FTZ R16, R68, R151.reuse, R116 ;  /* 0x0000009744107223 */ /* 0x080fe20000010074 */
[----:B------:R-:W-:Y:S01]  /*12b50*/  FFMA.FTZ R20, R44, R151, R92 ;  /* 0x000000972c147223 */ /* 0x000fe2000001005c */
[-C--:B-1----:R-:W-:Y:S01]  /*12b60*/  FFMA.FTZ R26, R66, R29.reuse, R114 ;  /* 0x0000001d421a7223 */ /* 0x082fe20000010072 */
[----:B------:R-:W-:Y:S01]  /*12b70*/  FFMA.FTZ R30, R42, R29, R90 ;  /* 0x0000001d2a1e7223 */ /* 0x000fe2000001005a */
[----:B------:R-:W-:Y:S01]  /*12b80*/  FFMA.FTZ R27, R67, R154, R115 ;  /* 0x0000009a431b7223 */ /* 0x000fe20000010073 */
[-C--:B------:R-:W-:Y:S01]  /*12b90*/  FFMA.FTZ R25, R65, R28.reuse, R113 ;  /* 0x0000001c41197223 */ /* 0x080fe20000010071 */
[----:B------:R-:W-:Y:S01]  /*12ba0*/  FFMA.FTZ R29, R41, R28, R89 ;  /* 0x0000001c291d7223 */ /* 0x000fe20000010059 */
[-C--:B------:R-:W-:Y:S01]  /*12bb0*/  FFMA.FTZ R24, R64, R143.reuse, R112 ;  /* 0x0000008f40187223 */ /* 0x080fe20000010070 */
        /* <DEDUP_REMOVED lines=10> */
.L_x_19683:
[----:B------:R-:W-:Y:S01]  /*12c60*/  HFMA2.MMA R143, -RZ, RZ, 0, 5.9604644775390625e-08 ;  /* 0x00000001ff8f7435 */ /* 0x000fe200000001ff */
[----:B------:R-:W-:Y:S01]  /*12c70*/  IMAD.MOV.U32 R164, RZ, RZ, R141 ;  /* 0x000000ffffa47224 */ /* 0x000fe200078e008d */
[----:B------:R-:W-:Y:S01]  /*12c80*/  MOV R157, 0xffffffff ;  /* 0xffffffff009d7802 */ /* 0x000fe20000000f00 */
[----:B------:R-:W-:-:S08]  /*12c90*/  IMAD.MOV.U32 R156, RZ, RZ, 0x1f ;  /* 0x0000001fff9c7424 */ /* 0x000fd000078e00ff */
[----:B------:R-:W-:Y:S05]  /*12ca0*/  WARPSYNC.COLLECTIVE R157, `(.L_x_19685) ;  /* 0x000000009d087348 */ /* 0x000fea0003c00000 */
[----:B------:R0:W1:Y:S02]  /*12cb0*/  SHFL.BFLY P3, R162, R164, R143, R156 ;  /* 0x0c00008fa4a27389 */ /* 0x000064000006009c */
[----:B01----:R-:W-:Y:S01]  /*12cc0*/  ENDCOLLECTIVE ;  /* 0x000000000000791b */ /* 0x003fe20003800000 */
.L_x_19685:
[----:B------:R-:W-:Y:S02]  /*12cd0*/  IMAD.MOV.U32 R143, RZ, RZ, 0x2 ;  /* 0x00000002ff8f7424 */ /* 0x000fe400078e00ff */
[----:B------:R-:W-:-:S04]  /*12ce0*/  IMAD.MOV.U32 R140, RZ, RZ, R162 ;  /* 0x000000ffff8c7224 */ /* 0x000fc800078e00a2 */
[----:B------:R-:W-:-:S05]  /*12cf0*/  FADD.FTZ R158, R141, R140 ;  /* 0x0000008c8d9e7221 */ /* 0x000fca0000010000 */
[----:B------:R-:W-:-:S07]  /*12d00*/  MOV R164, R158 ;  /* 0x0000009e00a47202 */ /* 0x000fce0000000f00 */
[----:B------:R-:W-:Y:S05]  /*12d10*/  WARPSYNC.COLLECTIVE R157, `(.L_x_19686) ;  /* 0x000000009d087348 */ /* 0x000fea0003c00000 */
[----:B------:R0:W1:Y:S02]  /*12d20*/  SHFL.BFLY P3, R162, R164, R143, R156 ;  /* 0x0c00008fa4a27389 */ /* 0x000064000006009c */
[----:B01----:R-:W-:Y:S01]  /*12d30*/  ENDCOLLECTIVE ;  /* 0x000000000000791b */ /* 0x003fe20003800000 */
.L_x_19686:
[----:B------:R-:W-:Y:S01]  /*12d40*/  HFMA2.MMA R143, -RZ, RZ, 0, 2.384185791015625e-07 ;  /* 0x00000004ff8f7435 */ /* 0x000fe200000001ff */
[----:B------:R-:W-:-:S05]  /*12d50*/  MOV R159, R162 ;  /* 0x000000a2009f7202 */ /* 0x000fca0000000f00 */
[----:B------:R-:W-:-:S04]  /*12d60*/  FADD.FTZ R159, R158, R159 ;  /* 0x0000009f9e9f7221 */ /* 0x000fc80000010000 */
[----:B------:R-:W-:-:S07]  /*12d70*/  IMAD.MOV.U32 R164, RZ, RZ, R159 ;  /* 0x000000ffffa47224 */ /* 0x000fce00078e009f */
[----:B------:R-:W-:Y:S05]  /*12d80*/  WARPSYNC.COLLECTIVE R157, `(.L_x_19687) ;  /* 0x000000009d087348 */ /* 0x000fea0003c00000 */
[----:B------:R0:W1:Y:S02]  /*12d90*/  SHFL.BFLY P3, R162, R164, R143, R156 ;  /* 0x0c00008fa4a27389 */ /* 0x000064000006009c */
[----:B01----:R-:W-:Y:S01]  /*12da0*/  ENDCOLLECTIVE ;  /* 0x000000000000791b */ /* 0x003fe20003800000 */
.L_x_19687:
[----:B------:R-:W-:Y:S02]  /*12db0*/  IMAD.MOV.U32 R143, RZ, RZ, 0x8 ;  /* 0x00000008ff8f7424 */ /* 0x000fe400078e00ff */
[----:B------:R-:W-:-:S04]  /*12dc0*/  IMAD.MOV.U32 R140, RZ, RZ, R162 ;  /* 0x000000ffff8c7224 */ /* 0x000fc800078e00a2 */
[----:B------:R-:W-:-:S05]  /*12dd0*/  FADD.FTZ R160, R159, R140 ;  /* 0x0000008c9fa07221 */ /* 0x000fca0000010000 */
[----:B------:R-:W-:-:S07]  /*12de0*/  MOV R164, R160 ;  /* 0x000000a000a47202 */ /* 0x000fce0000000f00 */
[----:B------:R-:W-:Y:S05]  /*12df0*/  WARPSYNC.COLLECTIVE R157, `(.L_x_19688) ;  /* 0x000000009d087348 */ /* 0x000fea0003c00000 */
[----:B------:R0:W1:Y:S02]  /*12e00*/  SHFL.BFLY P3, R162, R164, R143, R156 ;  /* 0x0c00008fa4a27389 */ /* 0x000064000006009c */
[----:B01----:R-:W-:Y:S01]  /*12e10*/  ENDCOLLECTIVE ;  /* 0x000000000000791b */ /* 0x003fe20003800000 */
.L_x_19688:
[----:B------:R-:W-:Y:S01]  /*12e20*/  HFMA2.MMA R143, -RZ, RZ, 0, 9.5367431640625e-07 ;  /* 0x00000010ff8f7435 */ /* 0x000fe200000001ff */
[----:B------:R-:W-:-:S05]  /*12e30*/  MOV R161, R162 ;  /* 0x000000a200a17202 */ /* 0x000fca0000000f00 */
[----:B------:R-:W-:-:S04]  /*12e40*/  FADD.FTZ R161, R160, R161 ;  /* 0x000000a1a0a17221 */ /* 0x000fc80000010000 */
[----:B------:R-:W-:-:S07]  /*12e50*/  IMAD.MOV.U32 R164, RZ, RZ, R161 ;  /* 0x000000ffffa47224 */ /* 0x000fce00078e00a1 */
[----:B------:R-:W-:Y:S05]  /*12e60*/  WARPSYNC.COLLECTIVE R157, `(.L_x_19689) ;  /* 0x000000009d087348 */ /* 0x000fea0003c00000 */
[----:B------:R0:W1:Y:S02]  /*12e70*/  SHFL.BFLY P3, R162, R164, R143, R156 ;  /* 0x0c00008fa4a27389 */ /* 0x000064000006009c */
[----:B01----:R-:W-:Y:S01]  /*12e80*/  ENDCOLLECTIVE ;  /* 0x000000000000791b */ /* 0x003fe20003800000 */
.L_x_19689:
        /* <DEDUP_REMOVED lines=57> */
.L_x_19690:
[----:B------:R-:W-:Y:S02]  /*13220*/  IMAD.MOV.U32 R143, RZ, RZ, 0x2 ;  /* 0x00000002ff8f7424 */ /* 0x000fe400078e00ff */
[----:B------:R-:W-:-:S04]  /*13230*/  IMAD.MOV.U32 R158, RZ, RZ, R162 ;  /* 0x000000ffff9e7224 */ /* 0x000fc800078e00a2 */
[----:B------:R-:W-:-:S05]  /*13240*/  FADD.FTZ R158, R141, R158 ;  /* 0x0000009e8d9e7221 */ /* 0x000fca0000010000 */
[----:B------:R-:W-:-:S07]  /*13250*/  MOV R164, R158 ;  /* 0x0000009e00a47202 */ /* 0x000fce0000000f00 */
[----:B------:R-:W-:Y:S05]  /*13260*/  WARPSYNC.COLLECTIVE R157, `(.L_x_19691) ;  /* 0x000000009d087348 */ /* 0x000fea0003c00000 */
[----:B------:R0:W1:Y:S02]  /*13270*/  SHFL.BFLY P3, R162, R164, R143, R156 ;  /* 0x0c00008fa4a27389 */ /* 0x000064000006009c */
[----:B01----:R-:W-:Y:S01]  /*13280*/  ENDCOLLECTIVE ;  /* 0x000000000000791b */ /* 0x003fe20003800000 */
.L_x_19691:
[----:B------:R-:W-:Y:S01]  /*13290*/  HFMA2.MMA R143, -RZ, RZ, 0, 2.384185791015625e-07 ;  /* 0x00000004ff8f7435 */ /* 0x000fe200000001ff */
[----:B------:R-:W-:-:S05]  /*132a0*/  MOV R159, R162 ;  /* 0x000000a2009f7202 */ /* 0x000fca0000000f00 */
[----:B------:R-:W-:-:S04]  /*132b0*/  FADD.FTZ R159, R158, R159 ;  /* 0x0000009f9e9f7221 */ /* 0x000fc80000010000 */
[----:B------:R-:W-:-:S07]  /*132c0*/  IMAD.MOV.U32 R164, RZ, RZ, R159 ;  /* 0x000000ffffa47224 */ /* 0x000fce00078e009f */
[----:B------:R-:W-:Y:S05]  /*132d0*/  WARPSYNC.COLLECTIVE R157, `(.L_x_19692) ;  /* 0x000000009d087348 */ /* 0x000fea0003c00000 */
[----:B------:R0:W1:Y:S02]  /*132e0*/  SHFL.BFLY P3, R162, R164, R143, R156 ;  /* 0x0c00008fa4a27389 */ /* 0x000064000006009c */
[----:B01----:R-:W-:Y:S01]  /*132f0*/  ENDCOLLECTIVE ;  /* 0x000000000000791b */ /* 0x003fe20003800000 */
.L_x_19692:
[----:B------:R-:W-:Y:S02]  /*13300*/  IMAD.MOV.U32 R143, RZ, RZ, 0x8 ;  /* 0x00000008ff8f7424 */ /* 0x000fe400078e00ff */
[----:B------:R-:W-:-:S04]  /*13310*/  IMAD.MOV.U32 R160, RZ, RZ, R162 ;  /* 0x000000ffffa07224 */ /* 0x000fc800078e00a2 */
[----:B------:R-:W-:-:S05]  /*13320*/  FADD.FTZ R160, R159, R160 ;  /* 0x000000a09fa07221 */ /* 0x000fca0000010000 */
[----:B------:R-:W-:-:S07]  /*13330*/  MOV R164, R160 ;  /* 0x000000a000a47202 */ /* 0x000fce0000000f00 */
[----:B------:R-:W-:Y:S05]  /*13340*/  WARPSYNC.COLLECTIVE R157, `(.L_x_19693) ;  /* 0x000000009d087348 */ /* 0x000fea0003c00000 */
[----:B------:R0:W1:Y:S02]  /*13350*/  SHFL.BFLY P3, R162, R164, R143, R156 ;  /* 0x0c00008fa4a27389 */ /* 0x000064000006009c */
[----:B01----:R-:W-:Y:S01]  /*13360*/  ENDCOLLECTIVE ;  /* 0x000000000000791b */ /* 0x003fe20003800000 */
.L_x_19693:
[----:B------:R-:W-:Y:S01]  /*13370*/  HFMA2.MMA R143, -RZ, RZ, 0, 9.5367431640625e-07 ;  /* 0x00000010ff8f7435 */ /* 0x000fe200000001ff */
[----:B------:R-:W-:-:S05]  /*13380*/  MOV R161, R162 ;  /* 0x000000a200a17202 */ /* 0x000fca0000000f00 */
[----:B------:R-:W-:-:S04]  /*13390*/  FADD.FTZ R161, R160, R161 ;  /* 0x000000a1a0a17221 */ /* 0x000fc80000010000 */
[----:B------:R-:W-:-:S07]  /*133a0*/  IMAD.MOV.U32 R164, RZ, RZ, R161 ;  /* 0x000000ffffa47224 */ /* 0x000fce00078e00a1 */
[----:B------:R-:W-:Y:S05]  /*133b0*/  WARPSYNC.COLLECTIVE R157, `(.L_x_19694) ;  /* 0x000000009d087348 */ /* 0x000fea0003c00000 */
[----:B------:R0:W1:Y:S02]  /*133c0*/  SHFL.BFLY P3, R162, R164, R143, R156 ;  /* 0x0c00008fa4a27389 */ /* 0x000064000006009c */
[----:B01----:R-:W-:Y:S01]  /*133d0*/  ENDCOLLECTIVE ;  /* 0x000000000000791b */ /* 0x003fe20003800000 */
.L_x_19694:
[----:B------:R-:W-:Y:S05]  /*133e0*/  BRA `(.L_x_19695) ;  /* 0xffffffe800f07947 */ /* 0x000fea000383ffff */
.L_x_19696:
        /* <DEDUP_REMOVED lines=9> */
.L_x_20617:


//--------------------- .text._ZN10layer_norm31ln_parallel_residual_fwd_kernelINS_13Kernel_traitsIfffffjLj3072ELj1ELj1ELj4ELj16ENS_18Kernel_traits_baseILj3072EfffffjLj128EEEEELb1ELb1ELb0EEEvNS_9FwdParamsE --------------------------
	.section	.text._ZN10layer_norm31ln_parallel_residual_fwd_kernelINS_13Kernel_traitsIfffffjLj3072ELj1ELj1ELj4ELj16ENS_18Kernel_traits_baseILj3072EfffffjLj128EEEEELb1ELb1ELb0EEEvNS_9FwdParamsE,"ax",@progbits
	.align	128
        .global         _ZN10layer_norm31ln_parallel_residual_fwd_kernelINS_13Kernel_traitsIfffffjLj3072ELj1ELj1ELj4ELj16ENS_18Kernel_traits_baseILj3072EfffffjLj128EEEEELb1ELb1ELb0EEEvNS_9FwdParamsE
        .type           _ZN10layer_norm31ln_parallel_residual_fwd_kernelINS_13Kernel_traitsIfffffjLj3072ELj1ELj1ELj4ELj16ENS_18Kernel_traits_baseILj3072EfffffjLj128EEEEELb1ELb1ELb0EEEvNS_9FwdParamsE,@function
        .size           _ZN10layer_norm31ln_parallel_residual_fwd_kernelINS_13Kernel_traitsIfffffjLj3072ELj1ELj1ELj4ELj16ENS_18Kernel_traits_baseILj3072EfffffjLj128EEEEELb1ELb1ELb0EEEvNS_9FwdParamsE,(.L_x_20618 - _ZN10layer_norm31ln_parallel_residual_fwd_kernelINS_13Kernel_traitsIfffffjLj3072ELj1ELj1ELj4ELj16ENS_18Kernel_traits_baseILj3072EfffffjLj128EEEEELb1ELb1ELb0EEEvNS_9FwdParamsE)
        .other          _ZN10layer_norm31ln_parallel_residual_fwd_kernelINS_13Kernel_traitsIfffffjLj3072ELj1ELj1ELj4ELj16ENS_18Kernel_traits_baseILj3072EfffffjLj128EEEEELb1ELb1ELb0EEEvNS_9FwdParamsE,@"STO_CUDA_ENTRY STV_DEFAULT"
_ZN10layer_norm31ln_parallel_residual_fwd_kernelINS_13Kernel_traitsIfffffjLj3072ELj1ELj1ELj4ELj16ENS_18Kernel_traits_baseILj3072EfffffjLj128EEEEELb1ELb1ELb0EEEvNS_9FwdParamsE:
.text._ZN10layer_norm31ln_parallel_residual_fwd_kernelINS_13Kernel_traitsIfffffjLj3072ELj1ELj1ELj4ELj16ENS_18Kernel_traits_baseILj3072EfffffjLj128EEEEELb1ELb1ELb0EEEvNS_9FwdParamsE:
        /* <DEDUP_REMOVED lines=18> */
[C---:B------:R-:W-:Y:S01]  /*0120*/  LOP3.LUT R103, R10.reuse, 0x7f, RZ, 0xc0, !PT ;  /* 0x0000007f0a677812 */ /* 0x040fe200078ec0ff */
[----:B------:R-:W-:Y:S01]  /*0130*/  BSSY B0, `(.L_x_19697) ;  /* 0x0000056000007945 */ /* 0x000fe20003800000 */
[----:B------:R-:W-:-:S02]  /*0140*/  LEA.HI R102, R10, UR8, RZ, 0x19 ;  /* 0x000000080a667c11 */ /* 0x000fc4000f8fc8ff */
        /* <DEDUP_REMOVED lines=33> */
[----:B------:R-:W-:Y:S02]  /*0360*/  LOP3.LUT R9, R5, UR26, R12, 0x96, !PT ;  /* 0x0000001a05097c12 */ /* 0x000fe4000f8e960c */
[----:B0-----:R-:W-:Y:S01]  /*0370*/  SHF.R.S32.HI R0, RZ, 0x1f, R7 ;  /* 0x0000001fff007819 */ /* 0x001fe20000011407 */
[----:B------:R-:W-:Y:S01]  /*0380*/  UIADD3 UR29, UR7, -0x56f99767, URZ ;  /* 0xa9066899071d7890 */ /* 0x000fe2000fffe03f */
[----:B------:R-:W-:Y:S01]  /*0390*/  LOP3.LUT R12, R3, UR27, R8, 0x96, !PT ;  /* 0x0000001b030c7c12 */ /* 0x000fe2000f8e9608 */
[----:B------:R-:W-:Y:S01]  /*03a0*/  IMAD.WIDE.U32 R8, R9, -0x2daee0ad, RZ ;  /* 0xd2511f5309087825 */ /* 0x000fe200078e00ff */
[----:B------:R-:W-:Y:S01]  /*03b0*/  LEA.HI R0, R0, R7, RZ, 0x2 ;  /* 0x0000000700007211 */ /* 0x000fe200078f10ff */
[----:B------:R-:W-:Y:S01]  /*03c0*/  UIADD3 UR28, UR6, 0x1715609d, URZ ;  /* 0x1715609d061c7890 */ /* 0x000fe2000fffe03f */
[----:B------:R-:W-:Y:S01]  /*03d0*/  MOV R7, R103 ;  /* 0x0000006700077202 */ /* 0x000fe20000000f00 */
[----:B------:R-:W-:Y:S01]  /*03e0*/  IMAD.WIDE.U32 R12, R12, -0x326172a9, RZ ;  /* 0xcd9e8d570c0c7825 */ /* 0x000fe200078e00ff */
[----:B------:R-:W-:-:S02]  /*03f0*/  LOP3.LUT R14, R9, UR29, R2, 0x96, !PT ;  /* 0x0000001d090e7c12 */ /* 0x000fc4000f8e9602 */
[----:B------:R-:W-:Y:S02]  /*0400*/  LOP3.LUT R9, R7, 0x7f, RZ, 0x3c, !PT ;  /* 0x0000007f07097812 */ /* 0x000fe400078e3cff */
[----:B------:R-:W-:Y:S02]  /*0410*/  LOP3.LUT R4, R13, UR28, R4, 0x96, !PT ;  /* 0x0000001c0d047c12 */ /* 0x000fe4000f8e9604 */
[----:B------:R-:W-:Y:S01]  /*0420*/  LEA.HI.SX32 R9, R0, R9, 0x1e ;  /* 0x0000000900097211 */ /* 0x000fe200078ff2ff */
[----:B------:R-:W-:Y:S01]  /*0430*/  UIADD3 UR30, UR6, -0x4ab325aa, URZ ;  /* 0xb54cda56061e7890 */ /* 0x000fe2000fffe03f */
[----:B------:R-:W-:Y:S01]  /*0440*/  IMAD.WIDE.U32 R14, R14, -0x326172a9, RZ ;  /* 0xcd9e8d570e0e7825 */ /* 0x000fe200078e00ff */
[----:B------:R-:W-:Y:S01]  /*0450*/  UIADD3 UR31, UR7, 0x646e171e, URZ ;  /* 0x646e171e071f7890 */ /* 0x000fe2000fffe03f */
[----:B------:R-:W-:Y:S02]  /*0460*/  LOP3.LUT P6, RZ, R9, 0xffffff80, RZ, 0xc0, !PT ;  /* 0xffffff8009ff7812 */ /* 0x000fe400078cc0ff */
[----:B------:R-:W-:Y:S01]  /*0470*/  IMAD.WIDE.U32 R4, R4, -0x2daee0ad, RZ ;  /* 0xd2511f5304047825 */ /* 0x000fe200078e00ff */
[----:B------:R-:W-:-:S04]  /*0480*/  LOP3.LUT R2, R15, UR30, R12, 0x96, !PT ;  /* 0x0000001e0f027c12 */ /* 0x000fc8000f8e960c */
[----:B------:R-:W-:Y:S01]  /*0490*/  LOP3.LUT R52, R5, UR31, R8, 0x96, !PT ;  /* 0x0000001f05347c12 */ /* 0x000fe2000f8e9608 */
[----:B------:R-:W-:Y:S01]  /*04a0*/  UIADD3 UR32, UR6, 0x5384540f, URZ ;  /* 0x5384540f06207890 */ /* 0x000fe2000fffe03f */
[----:B------:R-:W-:Y:S01]  /*04b0*/  IMAD.WIDE.U32 R2, R2, -0x2daee0ad, RZ ;  /* 0xd2511f5302027825 */ /* 0x000fe200078e00ff */
[----:B------:R-:W-:Y:S01]  /*04c0*/  UIADD3 UR33, UR7, 0x1fd5c5a3, URZ ;  /* 0x1fd5c5a307217890 */ /* 0x000fe2000fffe03f */
[C---:B------:R-:W-:Y:S02]  /*04d0*/  ISETP.GE.U32.AND P5, PT, R9.reuse, 0x100, PT ;  /* 0x000001000900780c */ /* 0x040fe40003fa6070 */
        /* <DEDUP_REMOVED lines=27> */
.L_x_19698:
[----:B------:R-:W-:Y:S05]  /*0690*/  BSYNC B0 ;  /* 0x0000000000007941 */ /* 0x000fea0003800000 */
.L_x_19697:
[----:B------:R-:W-:Y:S04]  /*06a0*/  BSSY B0, `(.L_x_19699) ;  /* 0x000000e000007945 */ /* 0x000fe80003800000 */
[----:B------:R-:W-:Y:S05]  /*06b0*/  @!P5 BRA `(.L_x_19700) ;  /* 0x000000000030d947 */ /* 0x000fea0003800000 */
[----:B------:R-:W1:Y:S01]  /*06c0*/  LDC.64 R20, c[0x0][0x260] ;  /* 0x00009800ff147b82 */ /* 0x000e620000000a00 */
[----:B------:R-:W-:Y:S01]  /*06d0*/  ULDC.64 UR8, c[0x0][0x2c8] ;  /* 0x0000b20000087ab9 */ /* 0x000fe20000000a00 */
[----:B------:R-:W-:Y:S02]  /*06e0*/  CS2R R22, SRZ ;  /* 0x0000000000167805 */ /* 0x000fe4000001ff00 */
[----:B------:R-:W-:-:S04]  /*06f0*/  ISETP.NE.U32.AND P0, PT, RZ, UR8, PT ;  /* 0x00000008ff007c0c */ /* 0x000fc8000bf05070 */
[----:B------:R-:W-:-:S13]  /*0700*/  ISETP.NE.AND.EX P0, PT, RZ, UR9, PT, P0 ;  /* 0x00000009ff007c0c */ /* 0x000fda000bf05300 */
[C---:B0-----:R-:W-:Y:S01]  /*0710*/  @P0 LEA R4, P1, R7.reuse, UR8, 0x4 ;  /* 0x0000000807040c11 */ /* 0x041fe2000f8220ff */
[C---:B-1----:R-:W-:Y:S01]  /*0720*/  IMAD.WIDE.U32 R24, R7.reuse, 0x10, R20 ;  /* 0x0000001007187825 */ /* 0x042fe200078e0014 */
[----:B------:R-:W-:Y:S02]  /*0730*/  CS2R R20, SRZ ;  /* 0x0000000000147805 */ /* 0x000fe4000001ff00 */
[----:B------:R-:W-:-:S03]  /*0740*/  @P0 LEA.HI.X R5, R7, UR9, RZ, 0x4, P1 ;  /* 0x0000000907050c11 */ /* 0x000fc600088f24ff */
[----:B------:R-:W5:Y:S04]  /*0750*/  LDG.E.128 R24, desc[UR4][R24.64] ;  /* 0x0000000418187981 */ /* 0x000f68000c1e1d00 */
[----:B------:R1:W5:Y:S01]  /*0760*/  @P0 LDG.E.128 R20, desc[UR4][R4.64] ;  /* 0x0000000404140981 */ /* 0x000362000c1e1d00 */
[----:B------:R-:W-:-:S07]  /*0770*/  VIADD R7, R7, 0x80 ;  /* 0x0000008007077836 */ /* 0x000fce0000000000 */
.L_x_19700:
[----:B------:R-:W-:Y:S05]  /*0780*/  BSYNC B0 ;  /* 0x0000000000007941 */ /* 0x000fea0003800000 */
.L_x_19699:
[----:B------:R-:W-:Y:S04]  /*0790*/  BSSY B0, `(.L_x_19701) ;  /* 0x000000e000007945 */ /* 0x000fe80003800000 */
[----:B------:R-:W-:Y:S05]  /*07a0*/  @!P4 BRA `(.L_x_19702) ;  /* 0x000000000030c947 */ /* 0x000fea0003800000 */
[----:B------:R-:W2:Y:S01]  /*07b0*/  LDC.64 R28, c[0x0][0x260] ;  /* 0x00009800ff1c7b82 */ /* 0x000ea20000000a00 */
[----:B------:R-:W-:Y:S01]  /*07c0*/  ULDC.64 UR8, c[0x0][0x2c8] ;  /* 0x0000b20000087ab9 */ /* 0x000fe20000000a00 */
[----:B------:R-:W-:Y:S02]  /*07d0*/  CS2R R30, SRZ ;  /* 0x00000000001e7805 */ /* 0x000fe4000001ff00 */
[----:B------:R-:W-:-:S04]  /*07e0*/  ISETP.NE.U32.AND P0, PT, RZ, UR8, PT ;  /* 0x00000008ff007c0c */ /* 0x000fc8000bf05070 */
[----:B------:R-:W-:-:S13]  /*07f0*/  ISETP.NE.AND.EX P0, PT, RZ, UR9, PT, P0 ;  /* 0x00000009ff007c0c */ /* 0x000fda000bf05300 */
[C---:B01----:R-:W-:Y:S01]  /*0800*/  @P0 LEA R4, P1, R7.reuse, UR8, 0x4 ;  /* 0x0000000807040c11 */ /* 0x043fe2000f8220ff */
[C---:B--2---:R-:W-:Y:S01]  /*0810*/  IMAD.WIDE.U32 R32, R7.reuse, 0x10, R28 ;  /* 0x0000001007207825 */ /* 0x044fe200078e001c */
[----:B------:R-:W-:Y:S02]  /*0820*/  CS2R R28, SRZ ;  /* 0x00000000001c7805 */ /* 0x000fe4000001ff00 */
[----:B------:R-:W-:-:S03]  /*0830*/  @P0 LEA.HI.X R5, R7, UR9, RZ, 0x4, P1 ;  /* 0x0000000907050c11 */ /* 0x000fc600088f24ff */
[----:B------:R-:W5:Y:S04]  /*0840*/  LDG.E.128 R32, desc[UR4][R32.64] ;  /* 0x0000000420207981 */ /* 0x000f68000c1e1d00 */
[----:B------:R2:W5:Y:S01]  /*0850*/  @P0 LDG.E.128 R28, desc[UR4][R4.64] ;  /* 0x00000004041c0981 */ /* 0x000562000c1e1d00 */
[----:B------:R-:W-:-:S07]  /*0860*/  VIADD R7, R7, 0x80 ;  /* 0x0000008007077836 */ /* 0x000fce0000000000 */
.L_x_19702:
[----:B------:R-:W-:Y:S05]  /*0870*/  BSYNC B0 ;  /* 0x0000000000007941 */ /* 0x000fea0003800000 */
.L_x_19701:
[----:B------:R-:W-:Y:S04]  /*0880*/  BSSY B0, `(.L_x_19703) ;  /* 0x000000e000007945 */ /* 0x000fe80003800000 */
[----:B------:R-:W-:Y:S05]  /*0890*/  @!P3 BRA `(.L_x_19704) ;  /* 0x000000000030b947 */ /* 0x000fea0003800000 */
[----:B------:R-:W3:Y:S01]  /*08a0*/  LDC.64 R36, c[0x0][0x260] ;  /* 0x00009800ff247b82 */ /* 0x000ee20000000a00 */
[----:B------:R-:W-:Y:S01]  /*08b0*/  ULDC.64 UR8, c[0x0][0x2c8] ;  /* 0x0000b20000087ab9 */ /* 0x000fe20000000a00 */
[----:B------:R-:W-:Y:S02]  /*08c0*/  CS2R R38, SRZ ;  /* 0x0000000000267805 */ /* 0x000fe4000001ff00 */
[----:B------:R-:W-:-:S04]  /*08d0*/  ISETP.NE.U32.AND P0, PT, RZ, UR8, PT ;  /* 0x00000008ff007c0c */ /* 0x000fc8000bf05070 */
[----:B------:R-:W-:-:S13]  /*08e0*/  ISETP.NE.AND.EX P0, PT, RZ, UR9, PT, P0 ;  /* 0x00000009ff007c0c */ /* 0x000fda000bf05300 */
[C---:B012---:R-:W-:Y:S01]  /*08f0*/  @P0 LEA R4, P1, R7.reuse, UR8, 0x4 ;  /* 0x0000000807040c11 */ /* 0x047fe2000f8220ff */
[C---:B---3--:R-:W-:Y:S01]  /*0900*/  IMAD.WIDE.U32 R40, R7.reuse, 0x10, R36 ;  /* 0x0000001007287825 */ /* 0x048fe200078e0024 */
[----:B------:R-:W-:Y:S02]  /*0910*/  CS2R R36, SRZ ;  /* 0x0000000000247805 */ /* 0x000fe4000001ff00 */
[----:B------:R-:W-:-:S03]  /*0920*/  @P0 LEA.HI.X R5, R7, UR9, RZ, 0x4, P1 ;  /* 0x0000000907050c11 */ /* 0x000fc600088f24ff */
[----:B------:R-:W5:Y:S04]  /*0930*/  LDG.E.128 R40, desc[UR4][R40.64] ;  /* 0x0000000428287981 */ /* 0x000f68000c1e1d00 */
[----:B------:R3:W5:Y:S01]  /*0940*/  @P0 LDG.E.128 R36, desc[UR4][R4.64] ;  /* 0x0000000404240981 */ /* 0x000762000c1e1d00 */
[----:B------:R-:W-:-:S07]  /*0950*/  IADD3 R7, R7, 0x80, RZ ;  /* 0x0000008007077810 */ /* 0x000fce0007ffe0ff */
.L_x_19704:
[----:B------:R-:W-:Y:S05]  /*0960*/  BSYNC B0 ;  /* 0x0000000000007941 */ /* 0x000fea0003800000 */
.L_x_19703:
[----:B------:R-:W-:Y:S04]  /*0970*/  BSSY B0, `(.L_x_19705) ;  /* 0x000000e000007945 */ /* 0x000fe80003800000 */
[----:B------:R-:W-:Y:S05]  /*0980*/  @!P2 BRA `(.L_x_19706) ;  /* 0x000000000030a947 */ /* 0x000fea0003800000 */
[----:B------:R-:W4:Y:S01]  /*0990*/  LDC.64 R44, c[0x0][0x260] ;  /* 0x00009800ff2c7b82 */ /* 0x000f220000000a00 */
[----:B------:R-:W-:Y:S01]  /*09a0*/  ULDC.64 UR8, c[0x0][0x2c8] ;  /* 0x0000b20000087ab9 */ /* 0x000fe20000000a00 */
[----:B------:R-:W-:Y:S02]  /*09b0*/  CS2R R46, SRZ ;  /* 0x00000000002e7805 */ /* 0x000fe4000001ff00 */
[----:B------:R-:W-:-:S04]  /*09c0*/  ISETP.NE.U32.AND P0, PT, RZ, UR8, PT ;  /* 0x00000008ff007c0c */ /* 0x000fc8000bf05070 */
[----:B------:R-:W-:-:S13]  /*09d0*/  ISETP.NE.AND.EX P0, PT, RZ, UR9, PT, P0 ;  /* 0x00000009ff007c0c */ /* 0x000fda000bf05300 */
[C---:B0123--:R-:W-:Y:S01]  /*09e0*/  @P0 LEA R4, P1, R7.reuse, UR8, 0x4 ;  /* 0x0000000807040c11 */ /* 0x04ffe2000f8220ff */
[C---:B----4-:R-:W-:Y:S01]  /*09f0*/  IMAD.WIDE.U32 R48, R7.reuse, 0x10, R44 ;  /* 0x0000001007307825 */ /* 0x050fe200078e002c */
[----:B------:R-:W-:Y:S02]  /*0a00*/  CS2R R44, SRZ ;  /* 0x00000000002c7805 */ /* 0x000fe4000001ff00 */
[----:B------:R-:W-:-:S03]  /*0a10*/  @P0 LEA.HI.X R5, R7, UR9, RZ, 0x4, P1 ;  /* 0x0000000907050c11 */ /* 0x000fc600088f24ff */
[----:B------:R-:W5:Y:S04]  /*0a20*/  LDG.E.128 R48, desc[UR4][R48.64] ;  /* 0x0000000430307981 */ /* 0x000f68000c1e1d00 */
[----:B------:R4:W5:Y:S01]  /*0a30*/  @P0 LDG.E.128 R44, desc[UR4][R4.64] ;  /* 0x00000004042c0981 */ /* 0x000962000c1e1d00 */
[----:B------:R-:W-:-:S07]  /*0a40*/  VIADD R7, R7, 0x80 ;  /* 0x0000008007077836 */ /* 0x000fce0000000000 */
.L_x_19706:
[----:B------:R-:W-:Y:S05]  /*0a50*/  BSYNC B0 ;  /* 0x0000000000007941 */ /* 0x000fea0003800000 */
.L_x_19705:
[----:B------:R-:W-:Y:S01]  /*0a60*/  ISETP.GE.U32.AND P0, PT, R9, 0x300, PT ;  /* 0x000003000900780c */ /* 0x000fe20003f06070 */
[----:B01234-:R-:W-:Y:S01]  /*0a70*/  IMAD.HI.U32 R5, R11, -0x326172a9, RZ ;  /* 0xcd9e8d570b057827 */ /* 0x01ffe200078e00ff */
[----:B------:R-:W-:Y:S01]  /*0a80*/  UIADD3 UR37, UR7, -0x695add53, URZ ;  /* 0x96a522ad07257890 */ /* 0x000fe2000fffe03f */
[----:B------:R-:W-:Y:S01]  /*0a90*/  BSSY B0, `(.L_x_19707) ;  /* 0x0000010000007945 */ /* 0x000fe20003800000 */
[----:B------:R-:W-:Y:S02]  /*0aa0*/  P2R R104, PR, RZ, 0x1 ;  /* 0x00000001ff687803 */ /* 0x000fe40000000000 */
[----:B------:R-:W-:Y:S01]  /*0ab0*/  LOP3.LUT R96, R5, UR34, R52, 0x96, !PT ;  /* 0x0000002205607c12 */ /* 0x000fe2000f8e9634 */
[----:B------:R-:W-:-:S06]  /*0ac0*/  IMAD.HI.U32 R5, R8, -0x2daee0ad, RZ ;  /* 0xd2511f5308057827 */ /* 0x000fcc00078e00ff */
        /* <DEDUP_REMOVED lines=12> */
.L_x_19708:
[----:B------:R-:W-:Y:S05]  /*0b90*/  BSYNC B0 ;  /* 0x0000000000007941 */ /* 0x000fea0003800000 */
.L_x_19707:
[----:B------:R-:W-:Y:S01]  /*0ba0*/  ULDC UR8, c[0x0][0x214] ;  /* 0x0000850000087ab9 */ /* 0x000fe20000000800 */
[----:B------:R-:W-:Y:S02]  /*0bb0*/  LOP3.LUT R98, R5, UR35, R2, 0x96, !PT ;  /* 0x0000002305627c12 */ /* 0x000fe4000f8e9602 */
[----:B------:R-:W-:-:S13]  /*0bc0*/  ISETP.GE.AND P0, PT, R102, UR8, PT ;  /* 0x0000000866007c0c */ /* 0x000fda000bf06270 */
[----:B------:R-:W-:Y:S05]  /*0bd0*/  @P0 EXIT ;  /* 0x000000000000094d */ /* 0x000fea0003800000 */
[----:B------:R-:W-:Y:S01]  /*0be0*/  SHF.R.S32.HI R0, RZ, 0x2, R0 ;  /* 0x00000002ff007819 */ /* 0x000fe20000011400 */
[C---:B------:R-:W-:Y:S01]  /*0bf0*/  IMAD.SHL.U32 R4, R10.reuse, 0x20, RZ ;  /* 0x000000200a047824 */ /* 0x040fe200078e00ff */
[----:B------:R-:W-:Y:S01]  /*0c00*/  LOP3.LUT R3, R10, 0x60, RZ, 0xc0, !PT ;  /* 0x000000600a037812 */ /* 0x000fe200078ec0ff */
[----:B------:R-:W-:Y:S01]  /*0c10*/  IMAD R7, R8, -0x2daee0ad, RZ ;  /* 0xd2511f5308077824 */ /* 0x000fe200078e02ff */
[----:B------:R-:W-:Y:S01]  /*0c20*/  LOP3.LUT R2, R0, 0x7f, RZ, 0xc0, !PT ;  /* 0x0000007f00027812 */ /* 0x000fe200078ec0ff */
[----:B------:R-:W-:Y:S01]  /*0c30*/  IMAD R8, R11, -0x326172a9, RZ ;  /* 0xcd9e8d570b087824 */ /* 0x000fe200078e02ff */
[----:B------:R-:W-:Y:S01]  /*0c40*/  SHF.R.U32.HI R0, RZ, 0x2, R0 ;  /* 0x00000002ff007819 */ /* 0x000fe20000011600 */
[----:B------:R-:W-:Y:S01]  /*0c50*/  IMAD.HI.U32 R11, R98, -0x326172a9, RZ ;  /* 0xcd9e8d57620b7827 */ /* 0x000fe200078e00ff */
[----:B------:R-:W-:Y:S01]  /*0c60*/  VIADDMNMX R3, R2, -R3, RZ, !PT ;  /* 0x8000000302037246 */ /* 0x000fe200078001ff */
[----:B------:R-:W-:Y:S01]  /*0c70*/  HFMA2.MMA R94, -RZ, RZ, 0, 5.9604644775390625e-08 ;  /* 0x00000001ff5e7435 */ /* 0x000fe200000001ff */
[----:B------:R-:W-:Y:S01]  /*0c80*/  LOP3.LUT R0, R0, 0x3fffffe0, RZ, 0xc0, !PT ;  /* 0x3fffffe000007812 */ /* 0x000fe200078ec0ff */
[----:B------:R-:W-:Y:S01]  /*0c90*/  IMAD R98, R98, -0x326172a9, RZ ;  /* 0xcd9e8d5762627824 */ /* 0x000fe200078e02ff */
[----:B------:R-:W-:Y:S01]  /*0ca0*/  VIMNMX R3, R3, 0x20, PT ;  /* 0x0000002003037848 */ /* 0x000fe20003fe0100 */
[----:B------:R-:W-:Y:S01]  /*0cb0*/  ULDC.U8 UR10, c[0x0][0x2a0] ;  /* 0x0000a800000a7ab9 */ /* 0x000fe20000000000 */
[----:B------:R-:W-:Y:S01]  /*0cc0*/  LOP3.LUT R5, R4, 0x3e0, RZ, 0xc0, !PT ;  /* 0x000003e004057812 */ /* 0x000fe200078ec0ff */
[----:B------:R-:W-:Y:S01]  /*0cd0*/  ULDC UR38, c[0x0][0x218] ;  /* 0x0000860000267ab9 */ /* 0x000fe20000000800 */
[----:B------:R-:W-:Y:S01]  /*0ce0*/  IADD3 R3, R3, R0, RZ ;  /* 0x0000000003037210 */ /* 0x000fe20007ffe0ff */
[----:B------:R-:W-:Y:S01]  /*0cf0*/  ULDC UR11, c[0x0][0x290] ;  /* 0x0000a400000b7ab9 */ /* 0x000fe20000000800 */
[----:B------:R-:W-:Y:S01]  /*0d00*/  VIADDMNMX R5, R2, -R5, RZ, !PT ;  /* 0x8000000502057246 */ /* 0x000fe200078001ff */
[----:B------:R-:W-:Y:S01]  /*0d10*/  IMAD.HI.U32 R2, R96, -0x2daee0ad, RZ ;  /* 0xd2511f5360027827 */ /* 0x000fe200078e00ff */
[----:B------:R-:W-:Y:S01]  /*0d20*/  LOP3.LUT R8, R11, UR36, R8, 0x96, !PT ;  /* 0x000000240b087c12 */ /* 0x000fe2000f8e9608 */
[----:B------:R-:W-:Y:S01]  /*0d30*/  ULDC.64 UR8, c[0x0][0x230] ;  /* 0x00008c0000087ab9 */ /* 0x000fe20000000a00 */
[----:B------:R-:W-:Y:S01]  /*0d40*/  VIMNMX R5, R5, 0x20, PT ;  /* 0x0000002005057848 */ /* 0x000fe20003fe0100 */
[----:B------:R-:W-:Y:S01]  /*0d50*/  IMAD.SHL.U32 R3, R3, 0x4, RZ ;  /* 0x0000000403037824 */ /* 0x000fe200078e00ff */
[----:B------:R-:W-:Y:S01]  /*0d60*/  LOP3.LUT R7, R2, UR37, R7, 0x96, !PT ;  /* 0x0000002502077c12 */ /* 0x000fe2000f8e9607 */
[----:B------:R-:W-:Y:S01]  /*0d70*/  IMAD R96, R96, -0x2daee0ad, RZ ;  /* 0xd2511f5360607824 */ /* 0x000fe200078e02ff */
[----:B------:R-:W-:Y:S01]  /*0d80*/  LOP3.LUT R6, R6, 0x3, RZ, 0xc0, !PT ;  /* 0x0000000306067812 */ /* 0x000fe200078ec0ff */
[----:B------:R-:W-:Y:S01]  /*0d90*/  IMAD.IADD R11, R0, 0x1, R5 ;  /* 0x00000001000b7824 */ /* 0x000fe200078e0205 */
[----:B------:R-:W-:Y:S01]  /*0da0*/  I2FP.F32.U32 R3, R3 ;  /* 0x0000000300037245 */ /* 0x000fe20000201000 */
[----:B------:R-:W-:Y:S01]  /*0db0*/  IMAD.MOV.U32 R5, RZ, RZ, RZ ;  /* 0x000000ffff057224 */ /* 0x000fe200078e00ff */
[----:B------:R-:W-:Y:S01]  /*0dc0*/  UISETP.NE.AND UP0, UPT, UR10, URZ, UPT ;  /* 0x0000003f0a00728c */ /* 0x000fe2000bf05270 */
[----:B------:R-:W-:Y:S01]  /*0dd0*/  IMAD.SHL.U32 R11, R11, 0x4, RZ ;  /* 0x000000040b0b7824 */ /* 0x000fe200078e00ff */
[----:B------:R1:W2:Y:S01]  /*0de0*/  MUFU.RCP R97, R3 ;  /* 0x0000000300617308 */ /* 0x0002a20000001000 */
[----:B------:R-:W-:Y:S01]  /*0df0*/  ULDC.64 UR12, c[0x0][0x238] ;  /* 0x00008e00000c7ab9 */ /* 0x000fe20000000a00 */
[----:B------:R-:W-:Y:S01]  /*0e00*/  ULDC.64 UR14, c[0x0][0x240] ;  /* 0x00009000000e7ab9 */ /* 0x000fe20000000a00 */
[----:B------:R-:W-:Y:S01]  /*0e10*/  ULDC.64 UR16, c[0x0][0x248] ;  /* 0x0000920000107ab9 */ /* 0x000fe20000000a00 */
[----:B------:R-:W-:-:S05]  /*0e20*/  ULDC.64 UR18, c[0x0][0x210] ;  /* 0x0000840000127ab9 */ /* 0x000fca0000000a00 */
.L_x_20123:
        /* <DEDUP_REMOVED lines=8> */
[----:B------:R-:W3:Y:S01]  /*0eb0*/  LDC.64 R92, c[0x0][0x228] ;  /* 0x00008a00ff5c7b82 */ /* 0x000ee20000000a00 */
[----:B------:R-:W-:-:S04]  /*0ec0*/  ISETP.NE.U32.AND P0, PT, RZ, UR8, PT ;  /* 0x00000008ff007c0c */ /* 0x000fc8000bf05070 */
[----:B------:R-:W-:-:S03]  /*0ed0*/  ISETP.NE.AND.EX P0, PT, RZ, UR9, PT, P0 ;  /* 0x00000009ff007c0c */ /* 0x000fc6000bf05300 */
[----:B------:R-:W4:Y:S10]  /*0ee0*/  LDC.64 R68, c[0x0][0x220] ;  /* 0x00008800ff447b82 */ /* 0x000f340000000a00 */
[----:B------:R-:W-:-:S04]  /*0ef0*/  @P0 LEA R112, P1, R110, UR8, 0x4 ;  /* 0x000000086e700c11 */ /* 0x000fc8000f8220ff */
[----:B------:R-:W-:Y:S02]  /*0f00*/  @P0 LEA.HI.X R113, R110, UR9, RZ, 0x4, P1 ;  /* 0x000000096e710c11 */ /* 0x000fe400088f24ff */
[----:B---3--:R-:W-:-:S03]  /*0f10*/  ISETP.NE.U32.AND P1, PT, R92, RZ, PT ;  /* 0x000000ff5c00720c */ /* 0x008fc60003f25070 */
[----:B0-----:R0:W5:Y:S01]  /*0f20*/  @P0 LDG.E.128 R60, desc[UR4][R112.64] ;  /* 0x00000004703c0981 */ /* 0x001162000c1e1d00 */
[----:B------:R-:W-:Y:S01]  /*0f30*/  ISETP.NE.AND.EX P1, PT, R93, RZ, PT, P1 ;  /* 0x000000ff5d00720c */ /* 0x000fe20003f25310 */
[----:B----4-:R-:W-:-:S06]  /*0f40*/  IMAD.WIDE.U32 R68, R110, 0x10, R68 ;  /* 0x000000106e447825 */ /* 0x010fcc00078e0044 */
        /* <DEDUP_REMOVED lines=16> */
.L_x_19712:
[----:B------:R-:W-:-:S07]  /*1050*/  IMAD.MOV.U32 R118, RZ, RZ, R98 ;  /* 0x000000ffff767224 */ /* 0x000fce00078e0062 */
.L_x_19713:
[----:B------:R-:W-:Y:S05]  /*1060*/  BSYNC B1 ;  /* 0x0000000000017941 */ /* 0x000fea0003800000 */
.L_x_19711:
        /* <DEDUP_REMOVED lines=16> */
.L_x_19717:
[----:B------:R-:W-:Y:S05]  /*1170*/  BSYNC B2 ;  /* 0x0000000000027941 */ /* 0x000fea0003800000 */
.L_x_19716:
        /* <DEDUP_REMOVED lines=44> */
.L_x_19715:
[----:B------:R-:W-:Y:S05]  /*1440*/  BSYNC B1 ;  /* 0x0000000000017941 */ /* 0x000fea0003800000 */
.L_x_19714:
[----:B------:R-:W0:Y:S01]  /*1450*/  LDC R95, c[0x0][0x298] ;  /* 0x0000a600ff5f7b82 */ /* 0x000e220000000800 */
[----:B------:R-:W-:Y:S01]  /*1460*/  ISETP.NE.U32.AND P2, PT, R92, RZ, PT ;  /* 0x000000ff5c00720c */ /* 0x000fe20003f45070 */
[----:B------:R-:W-:Y:S01]  /*1470*/  IMAD.MOV.U32 R116, RZ, RZ, 0x2f800000 ;  /* 0x2f800000ff747424 */ /* 0x000fe200078e00ff */
[----:B------:R-:W-:Y:S02]  /*1480*/  I2FP.F32.U32 R113, R118 ;  /* 0x0000007600717245 */ /* 0x000fe40000201000 */
[----:B------:R-:W-:-:S03]  /*1490*/  ISETP.NE.AND.EX P2, PT, R93, RZ, PT, P2 ;  /* 0x000000ff5d00720c */ /* 0x000fc60003f45320 */
[----:B------:R-:W3:Y:S01]  /*14a0*/  LDC R111, c[0x0][0x294] ;  /* 0x0000a500ff6f7b82 */ /* 0x000ee20000000800 */
[----:B------:R-:W-:Y:S01]  /*14b0*/  FFMA.FTZ R6, R113, R116, 1.1641532182693481445e-10 ;  /* 0x2f00000071067423 */ /* 0x000fe20000010074 */
[----:B0----5:R-:W-:-:S04]  /*14c0*/  FMUL.FTZ R68, R68, R95 ;  /* 0x0000005f44447220 */ /* 0x021fc80000410000 */
[----:B---3--:R-:W-:-:S04]  /*14d0*/  FSETP.GTU.FTZ.AND P3, PT, R6, R111, PT ;  /* 0x0000006f0600720b */ /* 0x008fc80003f7c000 */
        /* <DEDUP_REMOVED lines=8> */
.L_x_19718:
        /* <DEDUP_REMOVED lines=12> */
.L_x_19721:
[----:B------:R-:W-:-:S07]  /*1620*/  IMAD.MOV.U32 R4, RZ, RZ, R98 ;  /* 0x000000ffff047224 */ /* 0x000fce00078e0062 */
.L_x_19722:
[----:B------:R-:W-:Y:S05]  /*1630*/  BSYNC B1 ;  /* 0x0000000000017941 */ /* 0x000fea0003800000 */
.L_x_19720:
        /* <DEDUP_REMOVED lines=16> */
.L_x_19726:
[----:B------:R-:W-:Y:S05]  /*1740*/  BSYNC B2 ;  /* 0x0000000000027941 */ /* 0x000fea0003800000 */
.L_x_19725:
        /* <DEDUP_REMOVED lines=44> */
.L_x_19724:
[----:B------:R-:W-:Y:S05]  /*1a10*/  BSYNC B1 ;  /* 0x0000000000017941 */ /* 0x000fea0003800000 */
.L_x_19723:
        /* <DEDUP_REMOVED lines=8> */
.L_x_19719:
        /* <DEDUP_REMOVED lines=12> */
.L_x_19728:
[----:B------:R-:W-:-:S07]  /*1b60*/  IMAD.MOV.U32 R118, RZ, RZ, R98 ;  /* 0x000000ffff767224 */ /* 0x000fce00078e0062 */
.L_x_19729:
[----:B------:R-:W-:Y:S05]  /*1b70*/  BSYNC B1 ;  /* 0x0000000000017941 */ /* 0x000fea0003800000 */
.L_x_19727:
        /* <DEDUP_REMOVED lines=16> */
.L_x_19733:
[----:B------:R-:W-:Y:S05]  /*1c80*/  BSYNC B2 ;  /* 0x0000000000027941 */ /* 0x000fea0003800000 */
.L_x_19732:
        /* <DEDUP_REMOVED lines=44> */
.L_x_19731:
[----:B------:R-:W-:Y:S05]  /*1f50*/  BSYNC B1 ;  /* 0x0000000000017941 */ /* 0x000fea0003800000 */
.L_x_19730:
        /* <DEDUP_REMOVED lines=11> */
.L_x_19734:
[C---:B------:R-:W-:Y:S01]  /*2010*/  ISETP.NE.AND P4, PT, R92.reuse, 0x1, PT ;  /* 0x000000015c00780c */ /* 0x040fe20003f85270 */
[----:B------:R-:W-:Y:S01]  /*2020*/  BSSY B1, `(.L_x_19736) ;  /* 0x000000c000017945 */ /* 0x000fe20003800000 */
[----:B------:R-:W-:-:S11]  /*2030*/  IADD3 R6, R92, 0x1, RZ ;  /* 0x000000015c067810 */ /* 0x000fd60007ffe0ff */
[----:B------:R-:W-:Y:S05]  /*2040*/  @!P4 BRA `(.L_x_19737) ;  /* 0x000000000020c947 */ /* 0x000fea0003800000 */
[----:B------:R-:W-:Y:S01]  /*2050*/  ISETP.NE.AND P4, PT, R92, 0x2, PT ;  /* 0x000000025c00780c */ /* 0x000fe20003f85270 */
[----:B-1----:R-:W-:-:S12]  /*2060*/  IMAD.MOV.U32 R3, RZ, RZ, R7 ;  /* 0x000000ffff037224 */ /* 0x002fd800078e0007 */
[----:B------:R-:W-:Y:S05]  /*2070*/  @!P4 BRA `(.L_x_19738) ;  /* 0x000000000018c947 */ /* 0x000fea0003800000 */
[----:B------:R-:W-:Y:S01]  /*2080*/  ISETP.NE.AND P4, PT, R92, 0x3, PT ;  /* 0x000000035c00780c */ /* 0x000fe20003f85270 */
[----:B------:R-:W-:-:S12]  /*2090*/  IMAD.MOV.U32 R3, RZ, RZ, R8 ;  /* 0x000000ffff037224 */ /* 0x000fd800078e0008 */
[----:B------:R-:W-:Y:S05]  /*20a0*/  @P4 BRA `(.L_x_19738) ;  /* 0x00000000000c4947 */ /* 0x000fea0003800000 */
[----:B------:R-:W-:Y:S01]  /*20b0*/  MOV R3, R96 ;  /* 0x0000006000037202 */ /* 0x000fe20000000f00 */
[----:B------:R-:W-:Y:S06]  /*20c0*/  BRA `(.L_x_19738) ;  /* 0x0000000000047947 */ /* 0x000fec0003800000 */
.L_x_19737:
[----:B-1----:R-:W-:-:S07]  /*20d0*/  IMAD.MOV.U32 R3, RZ, RZ, R98 ;  /* 0x000000ffff037224 */ /* 0x002fce00078e0062 */
.L_x_19738:
[----:B------:R-:W-:Y:S05]  /*20e0*/  BSYNC B1 ;  /* 0x0000000000017941 */ /* 0x000fea0003800000 */
.L_x_19736:
        /* <DEDUP_REMOVED lines=16> */
.L_x_19742:
[----:B------:R-:W-:Y:S05]  /*21f0*/  BSYNC B2 ;  /* 0x0000000000027941 */ /* 0x000fea0003800000 */
.L_x_19741:
        /* <DEDUP_REMOVED lines=44> */
.L_x_19740:
[----:B------:R-:W-:Y:S05]  /*24c0*/  BSYNC B1 ;  /* 0x0000000000017941 */ /* 0x000fea0003800000 */
.L_x_19739:
        /* <DEDUP_REMOVED lines=8> */
.L_x_19735:
        /* <DEDUP_REMOVED lines=12> */
.L_x_19744:
[----:B------:R-:W-:-:S07]  /*2610*/  IMAD.MOV.U32 R118, RZ, RZ, R98 ;  /* 0x000000ffff767224 */ /* 0x000fce00078e0062 */
.L_x_19745:
[----:B------:R-:W-:Y:S05]  /*2620*/  BSYNC B1 ;  /* 0x0000000000017941 */ /* 0x000fea0003800000 */
.L_x_19743:
        /* <DEDUP_REMOVED lines=16> */
.L_x_19749:
[----:B------:R-:W-:Y:S05]  /*2730*/  BSYNC B2 ;  /* 0x0000000000027941 */ /* 0x000fea0003800000 */
.L_x_19748:
        /* <DEDUP_REMOVED lines=44> */
.L_x_19747:
[----:B------:R-:W-:Y:S05]  /*2a00*/  BSYNC B1 ;  /* 0x0000000000017941 */ /* 0x000fea0003800000 */
.L_x_19746:
        /* <DEDUP_REMOVED lines=11> */
.L_x_19750:
        /* <DEDUP_REMOVED lines=12> */
.L_x_19753:
[----:B------:R-:W-:-:S07]  /*2b80*/  MOV R2, R98 ;  /* 0x0000006200027202 */ /* 0x000fce0000000f00 */
.L_x_19754:
[----:B------:R-:W-:Y:S05]  /*2b90*/  BSYNC B1 ;  /* 0x0000000000017941 */ /* 0x000fea0003800000 */
.L_x_19752:
        /* <DEDUP_REMOVED lines=16> */
.L_x_19758:
[----:B------:R-:W-:Y:S05]  /*2ca0*/  BSYNC B2 ;  /* 0x0000000000027941 */ /* 0x000fea0003800000 */
.L_x_19757:
        /* <DEDUP_REMOVED lines=44> */
.L_x_19756:
[----:B------:R-:W-:Y:S05]  /*2f70*/  BSYNC B1 ;  /* 0x0000000000017941 */ /* 0x000fea0003800000 */
.L_x_19755:
        /* <DEDUP_REMOVED lines=8> */
.L_x_19751:
        /* <DEDUP_REMOVED lines=12> */
.L_x_19760:
[----:B------:R-:W-:-:S07]  /*30c0*/  MOV R118, R98 ;  /* 0x0000006200767202 */ /* 0x000fce0000000f00 */
.L_x_19761:
[----:B------:R-:W-:Y:S05]  /*30d0*/  BSYNC B1 ;  /* 0x0000000000017941 */ /* 0x000fea0003800000 */
.L_x_19759:
        /* <DEDUP_REMOVED lines=16> */
.L_x_19765:
[----:B------:R-:W-:Y:S05]  /*31e0*/  BSYNC B2 ;  /* 0x0000000000027941 */ /* 0x000fea0003800000 */
.L_x_19764:
        /* <DEDUP_REMOVED lines=44> */
.L_x_19763:
[----:B------:R-:W-:Y:S05]  /*34b0*/  BSYNC B1 ;  /* 0x0000000000017941 */ /* 0x000fea0003800000 */
.L_x_19762:
        /* <DEDUP_REMOVED lines=11> */
.L_x_19766:
        /* <DEDUP_REMOVED lines=12> */
.L_x_19769:
[----:B------:R-:W-:-:S07]  /*3630*/  IMAD.MOV.U32 R0, RZ, RZ, R98 ;  /* 0x000000ffff007224 */ /* 0x000fce00078e0062 */
.L_x_19770:
[----:B------:R-:W-:Y:S05]  /*3640*/  BSYNC B1 ;  /* 0x0000000000017941 */ /* 0x000fea0003800000 */
.L_x_19768:
        /* <DEDUP_REMOVED lines=16> */
.L_x_19774:
[----:B------:R-:W-:Y:S05]  /*3750*/  BSYNC B2 ;  /* 0x0000000000027941 */ /* 0x000fea0003800000 */
.L_x_19773:
        /* <DEDUP_REMOVED lines=44> */
.L_x_19772:
[----:B------:R-:W-:Y:S05]  /*3a20*/  BSYNC B1 ;  /* 0x0000000000017941 */ /* 0x000fea0003800000 */
.L_x_19771:
        /* <DEDUP_REMOVED lines=8> */
.L_x_19767:
        /* <DEDUP_REMOVED lines=27> */
.L_x_19775:
[----:B0--3--:R-:W-:-:S07]  /*3c60*/  VIADD R95, R110, 0x80 ;  /* 0x000000806e5f7836 */ /* 0x009fce0000000000 */
.L_x_19710:
[----:B------:R-:W-:Y:S05]  /*3c70*/  BSYNC B0 ;  /* 0x0000000000007941 */ /* 0x000fea0003800000 */
.L_x_19709:
        /* <DEDUP_REMOVED lines=29> */
.L_x_19779:
[----:B------:R-:W-:-:S07]  /*3e50*/  MOV R118, R98 ;  /* 0x0000006200767202 */ /* 0x000fce0000000f00 */
.L_x_19780:
[----:B------:R-:W-:Y:S05]  /*3e60*/  BSYNC B1 ;  /* 0x0000000000017941 */ /* 0x000fea0003800000 */
.L_x_19778:
        /* <DEDUP_REMOVED lines=16> */
.L_x_19784:
[----:B------:R-:W-:Y:S05]  /*3f70*/  BSYNC B2 ;  /* 0x0000000000027941 */ /* 0x000fea0003800000 */
.L_x_19783:
        /* <DEDUP_REMOVED lines=44> */
.L_x_19782:
[----:B------:R-:W-:Y:S05]  /*4240*/  BSYNC B1 ;  /* 0x0000000000017941 */ /* 0x000fea0003800000 */
.L_x_19781:
        /* <DEDUP_REMOVED lines=17> */
.L_x_19785:
        /* <DEDUP_REMOVED lines=12> */
.L_x_19788:
[----:B------:R-:W-:-:S07]  /*4420*/  MOV R4, R98 ;  /* 0x0000006200047202 */ /* 0x000fce0000000f00 */
.L_x_19789:
[----:B------:R-:W-:Y:S05]  /*4430*/  BSYNC B1 ;  /* 0x0000000000017941 */ /* 0x000fea0003800000 */
.L_x_19787:
        /* <DEDUP_REMOVED lines=16> */
.L_x_19793:
[----:B------:R-:W-:Y:S05]  /*4540*/  BSYNC B2 ;  /* 0x0000000000027941 */ /* 0x000fea0003800000 */
.L_x_19792:
        /* <DEDUP_REMOVED lines=44> */
.L_x_19791:
[----:B------:R-:W-:Y:S05]  /*4810*/  BSYNC B1 ;  /* 0x0000000000017941 */ /* 0x000fea0003800000 */
.L_x_19790:
        /* <DEDUP_REMOVED lines=8> */
.L_x_19786:
        /* <DEDUP_REMOVED lines=12> */
.L_x_19795:
[----:B------:R-:W-:-:S07]  /*4960*/  MOV R119, R98 ;  /* 0x0000006200777202 */ /* 0x000fce0000000f00 */
.L_x_19796:
[----:B------:R-:W-:Y:S05]  /*4970*/  BSYNC B1 ;  /* 0x0000000000017941 */ /* 0x000fea0003800000 */
.L_x_19794:
        /* <DEDUP_REMOVED lines=16> */
.L_x_19800:
[----:B------:R-:W-:Y:S05]  /*4a80*/  BSYNC B2 ;  /* 0x0000000000027941 */ /* 0x000fea0003800000 */
.L_x_19799:
        /* <DEDUP_REMOVED lines=44> */
.L_x_19798:
[----:B------:R-:W-:Y:S05]  /*4d50*/  BSYNC B1 ;  /* 0x0000000000017941 */ /* 0x000fea0003800000 */
.L_x_19797:
        /* <DEDUP_REMOVED lines=11> */
.L_x_19801:
[C---:B------:R-:W-:Y:S01]  /*4e10*/  ISETP.NE.AND P4, PT, R92.reuse, 0x1, PT ;  /* 0x000000015c00780c */ /* 0x040fe20003f85270 */
[----:B------:R-:W-:Y:S01]  /*4e20*/  BSSY B1, `(.L_x_19803) ;  /* 0x000000c000017945 */ /* 0x000fe20003800000 */
[----:B------:R-:W-:-:S11]  /*4e30*/  VIADD R6, R92, 0x1 ;  /* 0x000000015c067836 */ /* 0x000fd60000000000 */
[----:B------:R-:W-:Y:S05]  /*4e40*/  @!P4 BRA `(.L_x_19804) ;  /* 0x000000000020c947 */ /* 0x000fea0003800000 */
        /* <DEDUP_REMOVED lines=8> */
.L_x_19804:
[----:B-1----:R-:W-:-:S07]  /*4ed0*/  IMAD.MOV.U32 R3, RZ, RZ, R98 ;  /* 0x000000ffff037224 */ /* 0x002fce00078e0062 */
.L_x_19805:
[----:B------:R-:W-:Y:S05]  /*4ee0*/  BSYNC B1 ;  /* 0x0000000000017941 */ /* 0x000fea0003800000 */
.L_x_19803:
        /* <DEDUP_REMOVED lines=16> */
.L_x_19809:
[----:B------:R-:W-:Y:S05]  /*4ff0*/  BSYNC B2 ;  /* 0x0000000000027941 */ /* 0x000fea0003800000 */
.L_x_19808:
        /* <DEDUP_REMOVED lines=44> */
.L_x_19807:
[----:B------:R-:W-:Y:S05]  /*52c0*/  BSYNC B1 ;  /* 0x0000000000017941 */ /* 0x000fea0003800000 */
.L_x_19806:
        /* <DEDUP_REMOVED lines=8> */
.L_x_19802:
        /* <DEDUP_REMOVED lines=12> */
.L_x_19811:
[----:B------:R-:W-:-:S07]  /*5410*/  IMAD.MOV.U32 R119, RZ, RZ, R98 ;  /* 0x000000ffff777224 */ /* 0x000fce00078e0062 */
.L_x_19812:
[----:B------:R-:W-:Y:S05]  /*5420*/  BSYNC B1 ;  /* 0x0000000000017941 */ /* 0x000fea0003800000 */
.L_x_19810:
        /* <DEDUP_REMOVED lines=16> */
.L_x_19816:
[----:B------:R-:W-:Y:S05]  /*5530*/  BSYNC B2 ;  /* 0x0000000000027941 */ /* 0x000fea0003800000 */
.L_x_19815:
        /* <DEDUP_REMOVED lines=44> */
.L_x_19814:
[----:B------:R-:W-:Y:S05]  /*5800*/  BSYNC B1 ;  /* 0x0000000000017941 */ /* 0x000fea0003800000 */
.L_x_19813:
        /* <DEDUP_REMOVED lines=11> */
.L_x_19817:
        /* <DEDUP_REMOVED lines=12> */
.L_x_19820:
[----:B------:R-:W-:-:S07]  /*5980*/  IMAD.MOV.U32 R2, RZ, RZ, R98 ;  /* 0x000000ffff027224 */ /* 0x000fce00078e0062 */
.L_x_19821:
[----:B------:R-:W-:Y:S05]  /*5990*/  BSYNC B1 ;  /* 0x0000000000017941 */ /* 0x000fea0003800000 */
.L_x_19819:
        /* <DEDUP_REMOVED lines=16> */
.L_x_19825:
[----:B------:R-:W-:Y:S05]  /*5aa0*/  BSYNC B2 ;  /* 0x0000000000027941 */ /* 0x000fea0003800000 */
.L_x_19824:
        /* <DEDUP_REMOVED lines=44> */
.L_x_19823:
[----:B------:R-:W-:Y:S05]  /*5d70*/  BSYNC B1 ;  /* 0x0000000000017941 */ /* 0x000fea0003800000 */
.L_x_19822:
        /* <DEDUP_REMOVED lines=8> */
.L_x_19818:
        /* <DEDUP_REMOVED lines=12> */
.L_x_19827:
[----:B------:R-:W-:-:S07]  /*5ec0*/  IMAD.MOV.U32 R119, RZ, RZ, R98 ;  /* 0x000000ffff777224 */ /* 0x000fce00078e0062 */
.L_x_19828:
[----:B------:R-:W-:Y:S05]  /*5ed0*/  BSYNC B1 ;  /* 0x0000000000017941 */ /* 0x000fea0003800000 */
.L_x_19826:
        /* <DEDUP_REMOVED lines=16> */
.L_x_19832:
[----:B------:R-:W-:Y:S05]  /*5fe0*/  BSYNC B2 ;  /* 0x0000000000027941 */ /* 0x000fea0003800000 */
.L_x_19831:
        /* <DEDUP_REMOVED lines=44> */
.L_x_19830:
[----:B------:R-:W-:Y:S05]  /*62b0*/  BSYNC B1 ;  /* 0x0000000000017941 */ /* 0x000fea0003800000 */
.L_x_19829:
        /* <DEDUP_REMOVED lines=11> */
.L_x_19833:
        /* <DEDUP_REMOVED lines=12> */
.L_x_19836:
[----:B------:R-:W-:-:S07]  /*6430*/  MOV R0, R98 ;  /* 0x0000006200007202 */ /* 0x000fce0000000f00 */
.L_x_19837:
[----:B------:R-:W-:Y:S05]  /*6440*/  BSYNC B1 ;  /* 0x0000000000017941 */ /* 0x000fea0003800000 */
.L_x_19835:
        /* <DEDUP_REMOVED lines=16> */
.L_x_19841:
[----:B------:R-:W-:Y:S05]  /*6550*/  BSYNC B2 ;  /* 0x0000000000027941 */ /* 0x000fea0003800000 */
.L_x_19840:
        /* <DEDUP_REMOVED lines=44> */
.L_x_19839:
[----:B------:R-:W-:Y:S05]  /*6820*/  BSYNC B1 ;  /* 0x0000000000017941 */ /* 0x000fea0003800000 */
.L_x_19838:
        /* <DEDUP_REMOVED lines=8> */
.L_x_19834:
        /* <DEDUP_REMOVED lines=27> */
.L_x_19842:
[----:B------:R-:W-:-:S07]  /*6a60*/  VIADD R95, R95, 0x80 ;  /* 0x000000805f5f7836 */ /* 0x000fce0000000000 */
.L_x_19777:
[----:B------:R-:W-:Y:S05]  /*6a70*/  BSYNC B0 ;  /* 0x0000000000007941 */ /* 0x000fea0003800000 */
.L_x_19776:
[----:B------:R-:W-:Y:S01]  /*6a80*/  ISETP.NE.AND P0, PT, R107, RZ, PT ;  /* 0x000000ff6b00720c */ /* 0x000fe20003f05270 */
[----:B------:R-:W-:-:S12]  /*6a90*/  BSSY B0, `(.L_x_19843) ;  /* 0x00002de000007945 */ /* 0x000fd80003800000 */
[----:B------:R-:W-:Y:S05]  /*6aa0*/  @!P0 BRA `(.L_x_19844) ;  /* 0x0000002c00708947 */ /* 0x000fea0003800000 */
[----:B0--3--:R-:W0:Y:S01]  /*6ab0*/  LDC.64 R92, c[0x0][0x228] ;  /* 0x00008a00ff5c7b82 */ /* 0x009e220000000a00 */
[----:B------:R-:W-:-:S04]  /*6ac0*/  ISETP.NE.U32.AND P0, PT, RZ, UR8, PT ;  /* 0x00000008ff007c0c */ /* 0x000fc8000bf05070 */
[----:B------:R-:W-:-:S03]  /*6ad0*/  ISETP.NE.AND.EX P0, PT, RZ, UR9, PT, P0 ;  /* 0x00000009ff007c0c */ /* 0x000fc6000bf05300 */
[----:B------:R-:W3:Y:S10]  /*6ae0*/  LDC.64 R76, c[0x0][0x220] ;  /* 0x00008800ff4c7b82 */ /* 0x000ef40000000a00 */
[----:B------:R-:W-:-:S04]  /*6af0*/  @P0 LEA R112, P1, R95, UR8, 0x4 ;  /* 0x000000085f700c11 */ /* 0x000fc8000f8220ff */
[----:B------:R-:W-:Y:S02]  /*6b00*/  @P0 LEA.HI.X R113, R95, UR9, RZ, 0x4, P1 ;  /* 0x000000095f710c11 */ /* 0x000fe400088f24ff */
[----:B0-----:R-:W-:-:S03]  /*6b10*/  ISETP.NE.U32.AND P1, PT, R92, RZ, PT ;  /* 0x000000ff5c00720c */ /* 0x001fc60003f25070 */
[----:B------:R0:W5:Y:S01]  /*6b20*/  @P0 LDG.E.128 R60, desc[UR4][R112.64] ;  /* 0x00000004703c0981 */ /* 0x000162000c1e1d00 */
[----:B------:R-:W-:Y:S01]  /*6b30*/  ISETP.NE.AND.EX P1, PT, R93, RZ, PT, P1 ;  /* 0x000000ff5d00720c */ /* 0x000fe20003f25310 */
[----:B---3--:R-:W-:-:S06]  /*6b40*/  IMAD.WIDE.U32 R76, R95, 0x10, R76 ;  /* 0x000000105f4c7825 */ /* 0x008fcc00078e004c */
        /* <DEDUP_REMOVED lines=16> */
.L_x_19846:
[----:B------:R-:W-:-:S07]  /*6c50*/  IMAD.MOV.U32 R118, RZ, RZ, R98 ;  /* 0x000000ffff767224 */ /* 0x000fce00078e0062 */
.L_x_19847:
[----:B------:R-:W-:Y:S05]  /*6c60*/  BSYNC B1 ;  /* 0x0000000000017941 */ /* 0x000fea0003800000 */
.L_x_19845:
        /* <DEDUP_REMOVED lines=16> */
.L_x_19851:
[----:B------:R-:W-:Y:S05]  /*6d70*/  BSYNC B2 ;  /* 0x0000000000027941 */ /* 0x000fea0003800000 */
.L_x_19850:
        /* <DEDUP_REMOVED lines=44> */
.L_x_19849:
[----:B------:R-:W-:Y:S05]  /*7040*/  BSYNC B1 ;  /* 0x0000000000017941 */ /* 0x000fea0003800000 */
.L_x_19848:
[----:B------:R-:W0:Y:S01]  /*7050*/  LDC R111, c[0x0][0x298] ;  /* 0x0000a600ff6f7b82 */ /* 0x000e220000000800 */
[----:B------:R-:W-:Y:S01]  /*7060*/  HFMA2.MMA R117, -RZ, RZ, 0.1171875, 0 ;  /* 0x2f800000ff757435 */ /* 0x000fe200000001ff */
[----:B------:R-:W-:Y:S02]  /*7070*/  ISETP.NE.U32.AND P2, PT, R92, RZ, PT ;  /* 0x000000ff5c00720c */ /* 0x000fe40003f45070 */
[----:B------:R-:W-:Y:S02]  /*7080*/  I2FP.F32.U32 R6, R118 ;  /* 0x0000007600067245 */ /* 0x000fe40000201000 */
[----:B------:R-:W-:Y:S02]  /*7090*/  ISETP.NE.AND.EX P2, PT, R93, RZ, PT, P2 ;  /* 0x000000ff5d00720c */ /* 0x000fe40003f45320 */
[----:B------:R-:W3:Y:S03]  /*70a0*/  LDC R116, c[0x0][0x294] ;  /* 0x0000a500ff747b82 */ /* 0x000ee60000000800 */
        /* <DEDUP_REMOVED lines=11> */
.L_x_19852:
        /* <DEDUP_REMOVED lines=12> */
.L_x_19855:
[----:B------:R-:W-:-:S07]  /*7220*/  IMAD.MOV.U32 R4, RZ, RZ, R98 ;  /* 0x000000ffff047224 */ /* 0x000fce00078e0062 */
.L_x_19856:
[----:B------:R-:W-:Y:S05]  /*7230*/  BSYNC B1 ;  /* 0x0000000000017941 */ /* 0x000fea0003800000 */
.L_x_19854:
        /* <DEDUP_REMOVED lines=16> */
.L_x_19860:
[----:B------:R-:W-:Y:S05]  /*7340*/  BSYNC B2 ;  /* 0x0000000000027941 */ /* 0x000fea0003800000 */
.L_x_19859:
        /* <DEDUP_REMOVED lines=44> */
.L_x_19858:
[----:B------:R-:W-:Y:S05]  /*7610*/  BSYNC B1 ;  /* 0x0000000000017941 */ /* 0x000fea0003800000 */
.L_x_19857:
        /* <DEDUP_REMOVED lines=8> */
.L_x_19853:
        /* <DEDUP_REMOVED lines=12> */
.L_x_19862:
[----:B------:R-:W-:-:S07]  /*7760*/  IMAD.MOV.U32 R119, RZ, RZ, R98 ;  /* 0x000000ffff777224 */ /* 0x000fce00078e0062 */
.L_x_19863:
[----:B------:R-:W-:Y:S05]  /*7770*/  BSYNC B1 ;  /* 0x0000000000017941 */ /* 0x000fea0003800000 */
.L_x_19861:
        /* <DEDUP_REMOVED lines=16> */
.L_x_19867:
[----:B------:R-:W-:Y:S05]  /*7880*/  BSYNC B2 ;  /* 0x0000000000027941 */ /* 0x000fea0003800000 */
.L_x_19866:
        /* <DEDUP_REMOVED lines=44> */
.L_x_19865:
[----:B------:R-:W-:Y:S05]  /*7b50*/  BSYNC B1 ;  /* 0x0000000000017941 */ /* 0x000fea0003800000 */
.L_x_19864:
        /* <DEDUP_REMOVED lines=11> */
.L_x_19868:
[C---:B------:R-:W-:Y:S01]  /*7c10*/  ISETP.NE.AND P4, PT, R92.reuse, 0x1, PT ;  /* 0x000000015c00780c */ /* 0x040fe20003f85270 */
[----:B------:R-:W-:Y:S01]  /*7c20*/  BSSY B1, `(.L_x_19870) ;  /* 0x000000c000017945 */ /* 0x000fe20003800000 */
[----:B------:R-:W-:-:S11]  /*7c30*/  VIADD R6, R92, 0x1 ;  /* 0x000000015c067836 */ /* 0x000fd60000000000 */
[----:B------:R-:W-:Y:S05]  /*7c40*/  @!P4 BRA `(.L_x_19871) ;  /* 0x000000000020c947 */ /* 0x000fea0003800000 */
        /* <DEDUP_REMOVED lines=8> */
.L_x_19871:
[----:B-1----:R-:W-:-:S07]  /*7cd0*/  MOV R3, R98 ;  /* 0x0000006200037202 */ /* 0x002fce0000000f00 */
.L_x_19872:
[----:B------:R-:W-:Y:S05]  /*7ce0*/  BSYNC B1 ;  /* 0x0000000000017941 */ /* 0x000fea0003800000 */
.L_x_19870:
        /* <DEDUP_REMOVED lines=16> */
.L_x_19876:
[----:B------:R-:W-:Y:S05]  /*7df0*/  BSYNC B2 ;  /* 0x0000000000027941 */ /* 0x000fea0003800000 */
.L_x_19875:
        /* <DEDUP_REMOVED lines=44> */
.L_x_19874:
[----:B------:R-:W-:Y:S05]  /*80c0*/  BSYNC B1 ;  /* 0x0000000000017941 */ /* 0x000fea0003800000 */
.L_x_19873:
        /* <DEDUP_REMOVED lines=8> */
.L_x_19869:
        /* <DEDUP_REMOVED lines=12> */
.L_x_19878:
[----:B------:R-:W-:-:S07]  /*8210*/  MOV R119, R98 ;  /* 0x0000006200777202 */ /* 0x000fce0000000f00 */
.L_x_19879:
[----:B------:R-:W-:Y:S05]  /*8220*/  BSYNC B1 ;  /* 0x0000000000017941 */ /* 0x000fea0003800000 */
.L_x_19877:
        /* <DEDUP_REMOVED lines=16> */
.L_x_19883:
[----:B------:R-:W-:Y:S05]  /*8330*/  BSYNC B2 ;  /* 0x0000000000027941 */ /* 0x000fea0003800000 */
.L_x_19882:
        /* <DEDUP_REMOVED lines=44> */
.L_x_19881:
[----:B------:R-:W-:Y:S05]  /*8600*/  BSYNC B1 ;  /* 0x0000000000017941 */ /* 0x000fea0003800000 */
.L_x_19880:
        /* <DEDUP_REMOVED lines=11> */
.L_x_19884:
        /* <DEDUP_REMOVED lines=12> */
.L_x_19887:
[----:B------:R-:W-:-:S07]  /*8780*/  IMAD.MOV.U32 R2, RZ, RZ, R98 ;  /* 0x000000ffff027224 */ /* 0x000fce00078e0062 */
.L_x_19888:
[----:B------:R-:W-:Y:S05]  /*8790*/  BSYNC B1 ;  /* 0x0000000000017941 */ /* 0x000fea0003800000 */
.L_x_19886:
        /* <DEDUP_REMOVED lines=16> */
.L_x_19892:
[----:B------:R-:W-:Y:S05]  /*88a0*/  BSYNC B2 ;  /* 0x0000000000027941 */ /* 0x000fea0003800000 */
.L_x_19891:
        /* <DEDUP_REMOVED lines=44> */
.L_x_19890:
[----:B------:R-:W-:Y:S05]  /*8b70*/  BSYNC B1 ;  /* 0x0000000000017941 */ /* 0x000fea0003800000 */
.L_x_19889:
        /* <DEDUP_REMOVED lines=8> */
.L_x_19885:
        /* <DEDUP_REMOVED lines=12> */
.L_x_19894:
[----:B------:R-:W-:-:S07]  /*8cc0*/  IMAD.MOV.U32 R119, RZ, RZ, R98 ;  /* 0x000000ffff777224 */ /* 0x000fce00078e0062 */
.L_x_19895:
[----:B------:R-:W-:Y:S05]  /*8cd0*/  BSYNC B1 ;  /* 0x0000000000017941 */ /* 0x000fea0003800000 */
.L_x_19893:
        /* <DEDUP_REMOVED lines=16> */
.L_x_19899:
[----:B------:R-:W-:Y:S05]  /*8de0*/  BSYNC B2 ;  /* 0x0000000000027941 */ /* 0x000fea0003800000 */
.L_x_19898:
        /* <DEDUP_REMOVED lines=44> */
.L_x_19897:
[----:B------:R-:W-:Y:S05]  /*90b0*/  BSYNC B1 ;  /* 0x0000000000017941 */ /* 0x000fea0003800000 */
.L_x_19896:
        /* <DEDUP_REMOVED lines=11> */
.L_x_19900:
        /* <DEDUP_REMOVED lines=12> */
.L_x_19903:
[----:B------:R-:W-:-:S07]  /*9230*/  IMAD.MOV.U32 R0, RZ, RZ, R98 ;  /* 0x000000ffff007224 */ /* 0x000fce00078e0062 */
.L_x_19904:
[----:B------:R-:W-:Y:S05]  /*9240*/  BSYNC B1 ;  /* 0x0000000000017941 */ /* 0x000fea0003800000 */
.L_x_19902:
        /* <DEDUP_REMOVED lines=16> */
.L_x_19908:
[----:B------:R-:W-:Y:S05]  /*9350*/  BSYNC B2 ;  /* 0x0000000000027941 */ /* 0x000fea0003800000 */
.L_x_19907:
        /* <DEDUP_REMOVED lines=44> */
.L_x_19906:
[----:B------:R-:W-:Y:S05]  /*9620*/  BSYNC B1 ;  /* 0x0000000000017941 */ /* 0x000fea0003800000 */
.L_x_19905:
        /* <DEDUP_REMOVED lines=8> */
.L_x_19901:
        /* <DEDUP_REMOVED lines=27> */
.L_x_19909:
[----:B------:R-:W-:-:S07]  /*9860*/  IADD3 R95, R95, 0x80, RZ ;  /* 0x000000805f5f7810 */ /* 0x000fce0007ffe0ff */
.L_x_19844:
[----:B------:R-:W-:Y:S05]  /*9870*/  BSYNC B0 ;  /* 0x0000000000007941 */ /* 0x000fea0003800000 */
.L_x_19843:
        /* <DEDUP_REMOVED lines=29> */
.L_x_19913:
[----:B------:R-:W-:-:S07]  /*9a50*/  IMAD.MOV.U32 R118, RZ, RZ, R98 ;  /* 0x000000ffff767224 */ /* 0x000fce00078e0062 */
.L_x_19914:
[----:B------:R-:W-:Y:S05]  /*9a60*/  BSYNC B1 ;  /* 0x0000000000017941 */ /* 0x000fea0003800000 */
.L_x_19912:
        /* <DEDUP_REMOVED lines=16> */
.L_x_19918:
[----:B------:R-:W-:Y:S05]  /*9b70*/  BSYNC B2 ;  /* 0x0000000000027941 */ /* 0x000fea0003800000 */
.L_x_19917:
        /* <DEDUP_REMOVED lines=44> */
.L_x_19916:
[----:B------:R-:W-:Y:S05]  /*9e40*/  BSYNC B1 ;  /* 0x0000000000017941 */ /* 0x000fea0003800000 */
.L_x_19915:
        /* <DEDUP_REMOVED lines=17> */
.L_x_19919:
        /* <DEDUP_REMOVED lines=12> */
.L_x_19922:
[----:B------:R-:W-:-:S07]  /*a020*/  IMAD.MOV.U32 R4, RZ, RZ, R98 ;  /* 0x000000ffff047224 */ /* 0x000fce00078e0062 */
.L_x_19923:
[----:B------:R-:W-:Y:S05]  /*a030*/  BSYNC B1 ;  /* 0x0000000000017941 */ /* 0x000fea0003800000 */
.L_x_19921:
        /* <DEDUP_REMOVED lines=16> */
.L_x_19927:
[----:B------:R-:W-:Y:S05]  /*a140*/  BSYNC B2 ;  /* 0x0000000000027941 */ /* 0x000fea0003800000 */
.L_x_19926:
        /* <DEDUP_REMOVED lines=44> */
.L_x_19925:
[----:B------:R-:W-:Y:S05]  /*a410*/  BSYNC B1 ;  /* 0x0000000000017941 */ /* 0x000fea0003800000 */
.L_x_19924:
        /* <DEDUP_REMOVED lines=8> */
.L_x_19920:
        /* <DEDUP_REMOVED lines=12> */
.L_x_19929:
[----:B------:R-:W-:-:S07]  /*a560*/  IMAD.MOV.U32 R119, RZ, RZ, R98 ;  /* 0x000000ffff777224 */ /* 0x000fce00078e0062 */
.L_x_19930:
[----:B------:R-:W-:Y:S05]  /*a570*/  BSYNC B1 ;  /* 0x0000000000017941 */ /* 0x000fea0003800000 */
.L_x_19928:
        /* <DEDUP_REMOVED lines=16> */
.L_x_19934:
[----:B------:R-:W-:Y:S05]  /*a680*/  BSYNC B2 ;  /* 0x0000000000027941 */ /* 0x000fea0003800000 */
.L_x_19933:
        /* <DEDUP_REMOVED lines=44> */
.L_x_19932:
[----:B------:R-:W-:Y:S05]  /*a950*/  BSYNC B1 ;  /* 0x0000000000017941 */ /* 0x000fea0003800000 */
.L_x_19931:
        /* <DEDUP_REMOVED lines=11> */
.L_x_19935:
        /* <DEDUP_REMOVED lines=12> */
.L_x_19938:
[----:B-1----:R-:W-:-:S07]  /*aad0*/  IMAD.MOV.U32 R3, RZ, RZ, R98 ;  /* 0x000000ffff037224 */ /* 0x002fce00078e0062 */
.L_x_19939:
[----:B------:R-:W-:Y:S05]  /*aae0*/  BSYNC B1 ;  /* 0x0000000000017941 */ /* 0x000fea0003800000 */
.L_x_19937:
        /* <DEDUP_REMOVED lines=16> */
.L_x_19943:
[----:B------:R-:W-:Y:S05]  /*abf0*/  BSYNC B2 ;  /* 0x0000000000027941 */ /* 0x000fea0003800000 */
.L_x_19942:
        /* <DEDUP_REMOVED lines=44> */
.L_x_19941:
[----:B------:R-:W-:Y:S05]  /*aec0*/  BSYNC B1 ;  /* 0x0000000000017941 */ /* 0x000fea0003800000 */
.L_x_19940:
        /* <DEDUP_REMOVED lines=8> */
.L_x_19936:
        /* <DEDUP_REMOVED lines=12> */
.L_x_19945:
[----:B------:R-:W-:-:S07]  /*b010*/  IMAD.MOV.U32 R119, RZ, RZ, R98 ;  /* 0x000000ffff777224 */ /* 0x000fce00078e0062 */
.L_x_19946:
[----:B------:R-:W-:Y:S05]  /*b020*/  BSYNC B1 ;  /* 0x0000000000017941 */ /* 0x000fea0003800000 */
.L_x_19944:
        /* <DEDUP_REMOVED lines=16> */
.L_x_19950:
[----:B------:R-:W-:Y:S05]  /*b130*/  BSYNC B2 ;  /* 0x0000000000027941 */ /* 0x000fea0003800000 */
.L_x_19949:
        /* <DEDUP_REMOVED lines=44> */
.L_x_19948:
[----:B------:R-:W-:Y:S05]  /*b400*/  BSYNC B1 ;  /* 0x0000000000017941 */ /* 0x000fea0003800000 */
.L_x_19947:
        /* <DEDUP_REMOVED lines=11> */
.L_x_19951:
        /* <DEDUP_REMOVED lines=12> */
.L_x_19954:
[----:B------:R-:W-:-:S07]  /*b580*/  MOV R2, R98 ;  /* 0x0000006200027202 */ /* 0x000fce0000000f00 */
.L_x_19955:
[----:B------:R-:W-:Y:S05]  /*b590*/  BSYNC B1 ;  /* 0x0000000000017941 */ /* 0x000fea0003800000 */
.L_x_19953:
        /* <DEDUP_REMOVED lines=16> */
.L_x_19959:
[----:B------:R-:W-:Y:S05]  /*b6a0*/  BSYNC B2 ;  /* 0x0000000000027941 */ /* 0x000fea0003800000 */
.L_x_19958:
        /* <DEDUP_REMOVED lines=44> */
.L_x_19957:
[----:B------:R-:W-:Y:S05]  /*b970*/  BSYNC B1 ;  /* 0x0000000000017941 */ /* 0x000fea0003800000 */
.L_x_19956:
        /* <DEDUP_REMOVED lines=8> */
.L_x_19952:
        /* <DEDUP_REMOVED lines=12> */
.L_x_19961:
[----:B------:R-:W-:-:S07]  /*bac0*/  MOV R119, R98 ;  /* 0x0000006200777202 */ /* 0x000fce0000000f00 */
.L_x_19962:
[----:B------:R-:W-:Y:S05]  /*bad0*/  BSYNC B1 ;  /* 0x0000000000017941 */ /* 0x000fea0003800000 */
.L_x_19960:
        /* <DEDUP_REMOVED lines=16> */
.L_x_19966:
[----:B------:R-:W-:Y:S05]  /*bbe0*/  BSYNC B2 ;  /* 0x0000000000027941 */ /* 0x000fea0003800000 */
.L_x_19965:
        /* <DEDUP_REMOVED lines=44> */
.L_x_19964:
[----:B------:R-:W-:Y:S05]  /*beb0*/  BSYNC B1 ;  /* 0x0000000000017941 */ /* 0x000fea0003800000 */
.L_x_19963:
        /* <DEDUP_REMOVED lines=11> */
.L_x_19967:
        /* <DEDUP_REMOVED lines=12> */
.L_x_19970:
[----:B------:R-:W-:-:S07]  /*c030*/  IMAD.MOV.U32 R0, RZ, RZ, R98 ;  /* 0x000000ffff007224 */ /* 0x000fce00078e0062 */
.L_x_19971:
[----:B------:R-:W-:Y:S05]  /*c040*/  BSYNC B1 ;  /* 0x0000000000017941 */ /* 0x000fea0003800000 */
.L_x_19969:
        /* <DEDUP_REMOVED lines=16> */
.L_x_19975:
[----:B------:R-:W-:Y:S05]  /*c150*/  BSYNC B2 ;  /* 0x0000000000027941 */ /* 0x000fea0003800000 */
.L_x_19974:
        /* <DEDUP_REMOVED lines=44> */
.L_x_19973:
[----:B------:R-:W-:Y:S05]  /*c420*/  BSYNC B1 ;  /* 0x0000000000017941 */ /* 0x000fea0003800000 */
.L_x_19972:
        /* <DEDUP_REMOVED lines=8> */
.L_x_19968:
        /* <DEDUP_REMOVED lines=27> */
.L_x_19976:
[----:B------:R-:W-:-:S07]  /*c660*/  VIADD R95, R95, 0x80 ;  /* 0x000000805f5f7836 */ /* 0x000fce0000000000 */
.L_x_19911:
[----:B------:R-:W-:Y:S05]  /*c670*/  BSYNC B0 ;  /* 0x0000000000007941 */ /* 0x000fea0003800000 */
.L_x_19910:
        /* <DEDUP_REMOVED lines=29> */
.L_x_19980:
[----:B------:R-:W-:-:S07]  /*c850*/  MOV R118, R98 ;  /* 0x0000006200767202 */ /* 0x000fce0000000f00 */
.L_x_19981:
[----:B------:R-:W-:Y:S05]  /*c860*/  BSYNC B1 ;  /* 0x0000000000017941 */ /* 0x000fea0003800000 */
.L_x_19979:
        /* <DEDUP_REMOVED lines=16> */
.L_x_19985:
[----:B------:R-:W-:Y:S05]  /*c970*/  BSYNC B2 ;  /* 0x0000000000027941 */ /* 0x000fea0003800000 */
.L_x_19984:
        /* <DEDUP_REMOVED lines=44> */
.L_x_19983:
[----:B------:R-:W-:Y:S05]  /*cc40*/  BSYNC B1 ;  /* 0x0000000000017941 */ /* 0x000fea0003800000 */
.L_x_19982:
        /* <DEDUP_REMOVED lines=17> */
.L_x_19986:
        /* <DEDUP_REMOVED lines=12> */
.L_x_19989:
[----:B------:R-:W-:-:S07]  /*ce20*/  MOV R4, R98 ;  /* 0x0000006200047202 */ /* 0x000fce0000000f00 */
.L_x_19990:
[----:B------:R-:W-:Y:S05]  /*ce30*/  BSYNC B1 ;  /* 0x0000000000017941 */ /* 0x000fea0003800000 */
.L_x_19988:
        /* <DEDUP_REMOVED lines=16> */
.L_x_19994:
[----:B------:R-:W-:Y:S05]  /*cf40*/  BSYNC B2 ;  /* 0x0000000000027941 */ /* 0x000fea0003800000 */
.L_x_19993:
        /* <DEDUP_REMOVED lines=44> */
.L_x_19992:
[----:B------:R-:W-:Y:S05]  /*d210*/  BSYNC B1 ;  /* 0x0000000000017941 */ /* 0x000fea0003800000 */
.L_x_19991:
        /* <DEDUP_REMOVED lines=8> */
.L_x_19987:
        /* <DEDUP_REMOVED lines=12> */
.L_x_19996:
[----:B------:R-:W-:-:S07]  /*d360*/  MOV R119, R98 ;  /* 0x0000006200777202 */ /* 0x000fce0000000f00 */
.L_x_19997:
[----:B------:R-:W-:Y:S05]  /*d370*/  BSYNC B1 ;  /* 0x0000000000017941 */ /* 0x000fea0003800000 */
.L_x_19995:
        /* <DEDUP_REMOVED lines=16> */
.L_x_20001:
[----:B------:R-:W-:Y:S05]  /*d480*/  BSYNC B2 ;  /* 0x0000000000027941 */ /* 0x000fea0003800000 */
.L_x_20000:
        /* <DEDUP_REMOVED lines=44> */
.L_x_19999:
[----:B------:R-:W-:Y:S05]  /*d750*/  BSYNC B1 ;  /* 0x0000000000017941 */ /* 0x000fea0003800000 */
.L_x_19998:
        /* <DEDUP_REMOVED lines=11> */
.L_x_20002:
        /* <DEDUP_REMOVED lines=12> */
.L_x_20005:
[----:B-1----:R-:W-:-:S07]  /*d8d0*/  IMAD.MOV.U32 R3, RZ, RZ, R98 ;  /* 0x000000ffff037224 */ /* 0x002fce00078e0062 */
.L_x_20006:
[----:B------:R-:W-:Y:S05]  /*d8e0*/  BSYNC B1 ;  /* 0x0000000000017941 */ /* 0x000fea0003800000 */
.L_x_20004:
        /* <DEDUP_REMOVED lines=16> */
.L_x_20010:
[----:B------:R-:W-:Y:S05]  /*d9f0*/  BSYNC B2 ;  /* 0x0000000000027941 */ /* 0x000fea0003800000 */
.L_x_20009:
        /* <DEDUP_REMOVED lines=44> */
.L_x_20008:
[----:B------:R-:W-:Y:S05]  /*dcc0*/  BSYNC B1 ;  /* 0x0000000000017941 */ /* 0x000fea0003800000 */
.L_x_20007:
        /* <DEDUP_REMOVED lines=8> */
.L_x_20003:
        /* <DEDUP_REMOVED lines=12> */
.L_x_20012:
[----:B------:R-:W-:-:S07]  /*de10*/  IMAD.MOV.U32 R119, RZ, RZ, R98 ;  /* 0x000000ffff777224 */ /* 0x000fce00078e0062 */
.L_x_20013:
[----:B------:R-:W-:Y:S05]  /*de20*/  BSYNC B1 ;  /* 0x0000000000017941 */ /* 0x000fea0003800000 */
.L_x_20011:
        /* <DEDUP_REMOVED lines=16> */
.L_x_20017:
[----:B------:R-:W-:Y:S05]  /*df30*/  BSYNC B2 ;  /* 0x0000000000027941 */ /* 0x000fea0003800000 */
.L_x_20016:
        /* <DEDUP_REMOVED lines=44> */
.L_x_20015:
[----:B------:R-:W-:Y:S05]  /*e200*/  BSYNC B1 ;  /* 0x0000000000017941 */ /* 0x000fea0003800000 */
.L_x_20014:
        /* <DEDUP_REMOVED lines=11> */
.L_x_20018:
        /* <DEDUP_REMOVED lines=12> */
.L_x_20021:
[----:B------:R-:W-:-:S07]  /*e380*/  IMAD.MOV.U32 R2, RZ, RZ, R98 ;  /* 0x000000ffff027224 */ /* 0x000fce00078e0062 */
.L_x_20022:
[----:B------:R-:W-:Y:S05]  /*e390*/  BSYNC B1 ;  /* 0x0000000000017941 */ /* 0x000fea0003800000 */
.L_x_20020:
        /* <DEDUP_REMOVED lines=16> */
.L_x_20026:
[----:B------:R-:W-:Y:S05]  /*e4a0*/  BSYNC B2 ;  /* 0x0000000000027941 */ /* 0x000fea0003800000 */
.L_x_20025:
        /* <DEDUP_REMOVED lines=44> */
.L_x_20024:
[----:B------:R-:W-:Y:S05]  /*e770*/  BSYNC B1 ;  /* 0x0000000000017941 */ /* 0x000fea0003800000 */
.L_x_20023:
        /* <DEDUP_REMOVED lines=8> */
.L_x_20019:
        /* <DEDUP_REMOVED lines=12> */
.L_x_20028:
[----:B------:R-:W-:-:S07]  /*e8c0*/  IMAD.MOV.U32 R119, RZ, RZ, R98 ;  /* 0x000000ffff777224 */ /* 0x000fce00078e0062 */
.L_x_20029:
[----:B------:R-:W-:Y:S05]  /*e8d0*/  BSYNC B1 ;  /* 0x0000000000017941 */ /* 0x000fea0003800000 */
.L_x_20027:
        /* <DEDUP_REMOVED lines=16> */
.L_x_20033:
[----:B------:R-:W-:Y:S05]  /*e9e0*/  BSYNC B2 ;  /* 0x0000000000027941 */ /* 0x000fea0003800000 */
.L_x_20032:
        /* <DEDUP_REMOVED lines=44> */
.L_x_20031:
[----:B------:R-:W-:Y:S05]  /*ecb0*/  BSYNC B1 ;  /* 0x0000000000017941 */ /* 0x000fea0003800000 */
.L_x_20030:
        /* <DEDUP_REMOVED lines=11> */
.L_x_20034:
        /* <DEDUP_REMOVED lines=12> */
.L_x_20037:
[----:B------:R-:W-:-:S07]  /*ee30*/  MOV R0, R98 ;  /* 0x0000006200007202 */ /* 0x000fce0000000f00 */
.L_x_20038:
[----:B------:R-:W-:Y:S05]  /*ee40*/  BSYNC B1 ;  /* 0x0000000000017941 */ /* 0x000fea0003800000 */
.L_x_20036:
        /* <DEDUP_REMOVED lines=16> */
.L_x_20042:
[----:B------:R-:W-:Y:S05]  /*ef50*/  BSYNC B2 ;  /* 0x0000000000027941 */ /* 0x000fea0003800000 */
.L_x_20041:
        /* <DEDUP_REMOVED lines=44> */
.L_x_20040:
[----:B------:R-:W-:Y:S05]  /*f220*/  BSYNC B1 ;  /* 0x0000000000017941 */ /* 0x000fea0003800000 */
.L_x_20039:
        /* <DEDUP_REMOVED lines=8> */
.L_x_20035:
        /* <DEDUP_REMOVED lines=27> */
.L_x_20043:
[----:B------:R-:W-:-:S07]  /*f460*/  VIADD R95, R95, 0x80 ;  /* 0x000000805f5f7836 */ /* 0x000fce0000000000 */
.L_x_19978:
[----:B------:R-:W-:Y:S05]  /*f470*/  BSYNC B0 ;  /* 0x0000000000007941 */ /* 0x000fea0003800000 */
.L_x_19977:
        /* <DEDUP_REMOVED lines=29> */
.L_x_20047:
[----:B------:R-:W-:-:S07]  /*f650*/  IMAD.MOV.U32 R118, RZ, RZ, R98 ;  /* 0x000000ffff767224 */ /* 0x000fce00078e0062 */
.L_x_20048:
[----:B------:R-:W-:Y:S05]  /*f660*/  BSYNC B1 ;  /* 0x0000000000017941 */ /* 0x000fea0003800000 */
.L_x_20046:
        /* <DEDUP_REMOVED lines=16> */
.L_x_20052:
[----:B------:R-:W-:Y:S05]  /*f770*/  BSYNC B2 ;  /* 0x0000000000027941 */ /* 0x000fea0003800000 */
.L_x_20051:
        /* <DEDUP_REMOVED lines=44> */
.L_x_20050:
[----:B------:R-:W-:Y:S05]  /*fa40*/  BSYNC B1 ;  /* 0x0000000000017941 */ /* 0x000fea0003800000 */
.L_x_20049:
        /* <DEDUP_REMOVED lines=17> */
.L_x_20053:
        /* <DEDUP_REMOVED lines=12> */
.L_x_20056:
[----:B------:R-:W-:-:S07]  /*fc20*/  IMAD.MOV.U32 R4, RZ, RZ, R98 ;  /* 0x000000ffff047224 */ /* 0x000fce00078e0062 */
.L_x_20057:
[----:B------:R-:W-:Y:S05]  /*fc30*/  BSYNC B1 ;  /* 0x0000000000017941 */ /* 0x000fea0003800000 */
.L_x_20055:
        /* <DEDUP_REMOVED lines=16> */
.L_x_20061:
[----:B------:R-:W-:Y:S05]  /*fd40*/  BSYNC B2 ;  /* 0x0000000000027941 */ /* 0x000fea0003800000 */
.L_x_20060:
        /* <DEDUP_REMOVED lines=44> */
.L_x_20059:
[----:B------:R-:W-:Y:S05]  /*10010*/  BSYNC B1 ;  /* 0x0000000000017941 */ /* 0x000fea0003800000 */
.L_x_20058:
        /* <DEDUP_REMOVED lines=8> */
.L_x_20054:
        /* <DEDUP_REMOVED lines=12> */
.L_x_20063:
[----:B------:R-:W-:-:S07]  /*10160*/  IMAD.MOV.U32 R119, RZ, RZ, R98 ;  /* 0x000000ffff777224 */ /* 0x000fce00078e0062 */
.L_x_20064:
[----:B------:R-:W-:Y:S05]  /*10170*/  BSYNC B1 ;  /* 0x0000000000017941 */ /* 0x000fea0003800000 */
.L_x_20062:
        /* <DEDUP_REMOVED lines=16> */
.L_x_20068:
[----:B------:R-:W-:Y:S05]  /*10280*/  BSYNC B2 ;  /* 0x0000000000027941 */ /* 0x000fea0003800000 */
.L_x_20067:
        /* <DEDUP_REMOVED lines=44> */
.L_x_20066:
[----:B------:R-:W-:Y:S05]  /*10550*/  BSYNC B1 ;  /* 0x0000000000017941 */ /* 0x000fea0003800000 */
.L_x_20065:
        /* <DEDUP_REMOVED lines=11> */
.L_x_20069:
        /* <DEDUP_REMOVED lines=12> */
.L_x_20072:
[----:B-1----:R-:W-:-:S07]  /*106d0*/  MOV R3, R98 ;  /* 0x0000006200037202 */ /* 0x002fce0000000f00 */
.L_x_20073:
[----:B------:R-:W-:Y:S05]  /*106e0*/  BSYNC B1 ;  /* 0x0000000000017941 */ /* 0x000fea0003800000 */
.L_x_20071:
        /* <DEDUP_REMOVED lines=16> */
.L_x_20077:
[----:B------:R-:W-:Y:S05]  /*107f0*/  BSYNC B2 ;  /* 0x0000000000027941 */ /* 0x000fea0003800000 */
.L_x_20076:
        /* <DEDUP_REMOVED lines=44> */
.L_x_20075:
[----:B------:R-:W-:Y:S05]  /*10ac0*/  BSYNC B1 ;  /* 0x0000000000017941 */ /* 0x000fea0003800000 */
.L_x_20074:
        /* <DEDUP_REMOVED lines=8> */
.L_x_20070:
        /* <DEDUP_REMOVED lines=12> */
.L_x_20079:
[----:B------:R-:W-:-:S07]  /*10c10*/  MOV R119, R98 ;  /* 0x0000006200777202 */ /* 0x000fce0000000f00 */
.L_x_20080:
[----:B------:R-:W-:Y:S05]  /*10c20*/  BSYNC B1 ;  /* 0x0000000000017941 */ /* 0x000fea0003800000 */
.L_x_20078:
        /* <DEDUP_REMOVED lines=16> */
.L_x_20084:
[----:B------:R-:W-:Y:S05]  /*10d30*/  BSYNC B2 ;  /* 0x0000000000027941 */ /* 0x000fea0003800000 */
.L_x_20083:
        /* <DEDUP_REMOVED lines=44> */
.L_x_20082:
[----:B------:R-:W-:Y:S05]  /*11000*/  BSYNC B1 ;  /* 0x0000000000017941 */ /* 0x000fea0003800000 */
.L_x_20081:
        /* <DEDUP_REMOVED lines=11> */
.L_x_20085:
        /* <DEDUP_REMOVED lines=12> */
.L_x_20088:
[----:B------:R-:W-:-:S07]  /*11180*/  IMAD.MOV.U32 R2, RZ, RZ, R98 ;  /* 0x000000ffff027224 */ /* 0x000fce00078e0062 */
.L_x_20089:
[----:B------:R-:W-:Y:S05]  /*11190*/  BSYNC B1 ;  /* 0x0000000000017941 */ /* 0x000fea0003800000 */
.L_x_20087:
        /* <DEDUP_REMOVED lines=16> */
.L_x_20093:
[----:B------:R-:W-:Y:S05]  /*112a0*/  BSYNC B2 ;  /* 0x0000000000027941 */ /* 0x000fea0003800000 */
.L_x_20092:
        /* <DEDUP_REMOVED lines=44> */
.L_x_20091:
[----:B------:R-:W-:Y:S05]  /*11570*/  BSYNC B1 ;  /* 0x0000000000017941 */ /* 0x000fea0003800000 */
.L_x_20090:
        /* <DEDUP_REMOVED lines=8> */
.L_x_20086:
        /* <DEDUP_REMOVED lines=12> */
.L_x_20095:
[----:B------:R-:W-:-:S07]  /*116c0*/  IMAD.MOV.U32 R119, RZ, RZ, R98 ;  /* 0x000000ffff777224 */ /* 0x000fce00078e0062 */
.L_x_20096:
[----:B------:R-:W-:Y:S05]  /*116d0*/  BSYNC B1 ;  /* 0x0000000000017941 */ /* 0x000fea0003800000 */
.L_x_20094:
        /* <DEDUP_REMOVED lines=16> */
.L_x_20100:
[----:B------:R-:W-:Y:S05]  /*117e0*/  BSYNC B2 ;  /* 0x0000000000027941 */ /* 0x000fea0003800000 */
.L_x_20099:
        /* <DEDUP_REMOVED lines=44> */
.L_x_20098:
[----:B------:R-:W-:Y:S05]  /*11ab0*/  BSYNC B1 ;  /* 0x0000000000017941 */ /* 0x000fea0003800000 */
.L_x_20097:
        /* <DEDUP_REMOVED lines=11> */
.L_x_20101:
        /* <DEDUP_REMOVED lines=12> */
.L_x_20104:
[----:B------:R-:W-:-:S07]  /*11c30*/  MOV R0, R98 ;  /* 0x0000006200007202 */ /* 0x000fce0000000f00 */
.L_x_20105:
[----:B------:R-:W-:Y:S05]  /*11c40*/  BSYNC B1 ;  /* 0x0000000000017941 */ /* 0x000fea0003800000 */
.L_x_20103:
        /* <DEDUP_REMOVED lines=16> */
.L_x_20109:
[----:B------:R-:W-:Y:S05]  /*11d50*/  BSYNC B2 ;  /* 0x0000000000027941 */ /* 0x000fea0003800000 */
.L_x_20108:
        /* <DEDUP_REMOVED lines=44> */
.L_x_20107:
[----:B------:R-:W-:Y:S05]  /*12020*/  BSYNC B1 ;  /* 0x0000000000017941 */ /* 0x000fea0003800000 */
.L_x_20106:
        /* <DEDUP_REMOVED lines=8> */
.L_x_20102:
        /* <DEDUP_REMOVED lines=16> */
[----:B----4-:R-:W-:Y:S01]  /*121b0*/  IMAD.U32 R93, R2, 0x10000, RZ ;  /* 0x00010000025d7824 */ /* 0x010fe200078e00ff */
        /* <DEDUP_REMOVED lines=10> */
.L_x_20045:
[----:B------:R-:W-:Y:S05]  /*12260*/  BSYNC B0 ;  /* 0x0000000000007941 */ /* 0x000fea0003800000 */
.L_x_20044:
[----:B0--34-:R-:W-:Y:S01]  /*12270*/  FADD.FTZ R92, RZ, R68 ;  /* 0x00000044ff5c7221 */ /* 0x019fe20000010000 */
[----:B------:R-:W-:Y:S01]  /*12280*/  ISETP.NE.AND P0, PT, R109, RZ, PT ;  /* 0x000000ff6d00720c */ /* 0x000fe20003f05270 */
[----:B------:R-:W-:Y:S01]  /*12290*/  UMOV UR10, 0xffffffff ;  /* 0xffffffff000a7882 */ /* 0x000fe20000000000 */
[----:B------:R-:W-:Y:S01]  /*122a0*/  ISETP.GT.U32.AND P5, PT, R9, 0xff, PT ;  /* 0x000000ff0900780c */ /* 0x000fe20003fa4070 */
[----:B------:R-:W-:Y:S01]  /*122b0*/  FADD.FTZ R93, R69, R92 ;  /* 0x0000005c455d7221 */ /* 0x000fe20000010000 */
[C---:B------:R-:W-:Y:S02]  /*122c0*/  ISETP.GT.U32.AND P4, PT, R9.reuse, 0x17f, PT ;  /* 0x0000017f0900780c */ /* 0x040fe40003f84070 */
[C---:B------:R-:W-:Y:S01]  /*122d0*/  ISETP.GT.U32.AND P3, PT, R9.reuse, 0x1ff, PT ;  /* 0x000001ff0900780c */ /* 0x040fe20003f64070 */
        /* <DEDUP_REMOVED lines=43> */
[----:B--2---:R-:W-:-:S04]  /*12590*/  FMUL.FTZ R92, R97, R92 ;  /* 0x0000005c615c7220 */ /* 0x004fc80000410000 */
        /* <DEDUP_REMOVED lines=57> */
[----:B------:R0:W2:Y:S02]  /*12930*/  SHFL.BFLY PT, R114, R115, 0x10, 0x1f ;  /* 0x0e001f0073727f89 */ /* 0x0000a400000e0000 */
.L_x_20134:
[----:B------:R-:W-:Y:S01]  /*12940*/  LOP3.LUT P0, RZ, R10, 0x1f, RZ, 0xc0, !PT ;  /* 0x0000001f0aff7812 */ /* 0x000fe2000780c0ff */
[----:B------:R-:W-:Y:S05]  /*12950*/  WARPSYNC.ALL ;  /* 0x0000000000007948 */ /* 0x000fea0003800000 */
[----:B------:R-:W-:-:S07]  /*12960*/  LOP3.LUT R94, R111, 0x3, RZ, 0xc0, !PT ;  /* 0x000000036f5e7812 */ /* 0x000fce00078ec0ff */
[----:B------:R-:W3:Y:S01]  /*12970*/  @!P0 S2R R112, SR_CgaCtaId ;  /* 0x0000000000708919 */ /* 0x000ee20000008800 */
[----:B------:R-:W-:Y:S02]  /*12980*/  @!P0 MOV R93, 0x400 ;  /* 0x00000400005d8802 */ /* 0x000fe40000000f00 */
[----:B------:R-:W-:Y:S02]  /*12990*/  @!P0 IADD3 R111, R95, R94, RZ ;  /* 0x0000005e5f6f8210 */ /* 0x000fe40007ffe0ff */
[----:B---3--:R-:W-:Y:S01]  /*129a0*/  @!P0 LEA R112, R112, R93, 0x18 ;  /* 0x0000005d70708211 */ /* 0x008fe200078ec0ff */
[----:B--2---:R-:W-:-:S04]  /*129b0*/  FADD.FTZ R93, R115, R114 ;  /* 0x00000072735d7221 */ /* 0x004fc80000010000 */
[----:B------:R-:W-:Y:S01]  /*129c0*/  @!P0 IMAD R111, R111, 0x8, R112 ;  /* 0x000000086f6f8824 */ /* 0x000fe200078e0270 */
[----:B------:R-:W-:-:S04]  /*129d0*/  LOP3.LUT R112, R10, 0x1f, RZ, 0xc0, !PT ;  /* 0x0000001f0a707812 */ /* 0x000fc800078ec0ff */
[----:B------:R2:W-:Y:S01]  /*129e0*/  @!P0 STS.64 [R111], R92 ;  /* 0x0000005c6f008388 */ /* 0x0005e20000000a00 */
[----:B------:R-:W-:-:S13]  /*129f0*/  ISETP.GT.U32.AND P0, PT, R112, 0x3, PT ;  /* 0x000000037000780c */ /* 0x000fda0003f04070 */
[----:B--2---:R-:W2:Y:S01]  /*12a00*/  @!P0 S2R R93, SR_CgaCtaId ;  /* 0x00000000005d8919 */ /* 0x004ea20000008800 */
[----:B------:R-:W-:Y:S01]  /*12a10*/  @!P0 MOV R92, 0x400 ;  /* 0x00000400005c8802 */ /* 0x000fe20000000f00 */
[----:B------:R-:W-:Y:S01]  /*12a20*/  HFMA2.MMA R111, -RZ, RZ, 0, 0 ;  /* 0x00000000ff6f7435 */ /* 0x000fe200000001ff */
[----:B------:R-:W-:Y:S01]  /*12a30*/  @!P0 IADD3 R95, R95, R112, RZ ;  /* 0x000000705f5f8210 */ /* 0x000fe20007ffe0ff */
[----:B------:R-:W-:Y:S01]  /*12a40*/  BAR.SYNC.DEFER_BLOCKING 0x0 ;  /* 0x0000000000007b1d */ /* 0x000fe20000010000 */
[----:B------:R-:W-:-:S03]  /*12a50*/  ISETP.NE.AND P2, PT, R109, RZ, PT ;  /* 0x000000ff6d00720c */ /* 0x000fc60003f45270 */
[----:B------:R-:W-:Y:S02]  /*12a60*/  @!P0 IMAD.MOV.U32 R111, RZ, RZ, R11 ;  /* 0x000000ffff6f8224 */ /* 0x000fe400078e000b */
[----:B------:R-:W-:Y:S03]  /*12a70*/  BSSY B0, `(.L_x_20111) ;  /* 0x0000049000007945 */ /* 0x000fe60003800000 */
[----:B------:R-:W3:Y:S01]  /*12a80*/  SHFL.DOWN PT, R116, R111, 0x2, 0x1f ;  /* 0x08401f006f747f89 */ /* 0x000ee200000e0000 */
[----:B------:R-:W-:Y:S02]  /*12a90*/  I2FP.F32.S32 R121, R111 ;  /* 0x0000006f00797245 */ /* 0x000fe40000201400 */
[----:B--2---:R-:W-:Y:S02]  /*12aa0*/  @!P0 LEA R112, R93, R92, 0x18 ;  /* 0x0000005c5d708211 */ /* 0x004fe400078ec0ff */
[----:B------:R-:W-:-:S03]  /*12ab0*/  CS2R R92, SRZ ;  /* 0x00000000005c7805 */ /* 0x000fc6000001ff00 */
[----:B------:R-:W-:Y:S01]  /*12ac0*/  @!P0 IMAD R112, R95, 0x8, R112 ;  /* 0x000000085f708824 */ /* 0x000fe200078e0270 */
[----:B---3--:R-:W-:Y:S02]  /*12ad0*/  IADD3 R113, R116, R111, RZ ;  /* 0x0000006f74717210 */ /* 0x008fe40007ffe0ff */
[----:B0-----:R-:W-:Y:S02]  /*12ae0*/  I2FP.F32.S32 R115, R116 ;  /* 0x0000007400737245 */ /* 0x001fe40000201400 */
[----:B------:R-:W-:Y:S01]  /*12af0*/  @!P0 LDS.64 R92, [R112] ;  /* 0x00000000705c8984 */ /* 0x000fe20000000a00 */
[----:B------:R-:W-:Y:S02]  /*12b00*/  I2FP.F32.S32 R95, R113 ;  /* 0x00000071005f7245 */ /* 0x000fe40000201400 */
[----:B------:R-:W-:Y:S01]  /*12b10*/  PLOP3.LUT P0, PT, PT, PT, UP0, 0x40, 0x0 ;  /* 0x000000000000781c */ /* 0x000fe20003f0e808 */
[----:B------:R-:W0:Y:S01]  /*12b20*/  SHFL.DOWN PT, R122, R113, 0x1, 0x1f ;  /* 0x08201f00717a7f89 */ /* 0x000e2200000e0000 */
[----:B------:R-:W2:Y:S01]  /*12b30*/  MUFU.RCP R114, R95 ;  /* 0x0000005f00727308 */ /* 0x000ea20000001000 */
[----:B0-----:R-:W-:Y:S01]  /*12b40*/  IMAD.IADD R111, R113, 0x1, R122 ;  /* 0x00000001716f7824 */ /* 0x001fe200078e027a */
[----:B------:R-:W-:-:S04]  /*12b50*/  I2FP.F32.S32 R119, R122 ;  /* 0x0000007a00777245 */ /* 0x000fc80000201400 */
[----:B------:R-:W-:-:S06]  /*12b60*/  I2FP.F32.S32 R118, R111 ;  /* 0x0000006f00767245 */ /* 0x000fcc0000201400 */
[----:B------:R-:W0:Y:S01]  /*12b70*/  MUFU.RCP R118, R118 ;  /* 0x0000007600767308 */ /* 0x000e220000001000 */
[----:B------:R-:W3:Y:S04]  /*12b80*/  SHFL.DOWN PT, R120, R92, 0x2, 0x1f ;  /* 0x08401f005c787f89 */ /* 0x000ee800000e0000 */
[----:B------:R-:W4:Y:S01]  /*12b90*/  SHFL.DOWN PT, R122, R93, 0x2, 0x1f ;  /* 0x08401f005d7a7f89 */ /* 0x000f2200000e0000 */
[----:B---3--:R-:W-:-:S04]  /*12ba0*/  FMUL.FTZ R112, R120, R115 ;  /* 0x0000007378707220 */ /* 0x008fc80000410000 */
[----:B------:R-:W-:Y:S01]  /*12bb0*/  FFMA.FTZ R117, R121, R92, R112 ;  /* 0x0000005c79757223 */ /* 0x000fe20000010070 */
[----:B------:R-:W-:-:S03]  /*12bc0*/  FADD.FTZ R92, -R120, R92 ;  /* 0x0000005c785c7221 */ /* 0x000fc60000010100 */
[----:B--2---:R-:W-:Y:S01]  /*12bd0*/  FMUL.FTZ R117, R114, R117 ;  /* 0x0000007572757220 */ /* 0x004fe20000410000 */
[----:B------:R-:W-:-:S04]  /*12be0*/  FMUL.FTZ R92, R92, R92 ;  /* 0x0000005c5c5c7220 */ /* 0x000fc80000410000 */
[----:B------:R-:W2:Y:S01]  /*12bf0*/  SHFL.DOWN PT, R116, R117, 0x1, 0x1f ;  /* 0x08201f0075747f89 */ /* 0x000ea200000e0000 */
[----:B------:R-:W-:Y:S01]  /*12c00*/  FMUL.FTZ R92, R92, R121 ;  /* 0x000000795c5c7220 */ /* 0x000fe20000410000 */
[----:B----4-:R-:W-:-:S03]  /*12c10*/  FADD.FTZ R121, R122, R93 ;  /* 0x0000005d7a797221 */ /* 0x010fc60000010000 */
[----:B------:R-:W-:-:S04]  /*12c20*/  FMUL.FTZ R92, R92, R115 ;  /* 0x000000735c5c7220 */ /* 0x000fc80000410000 */
[----:B------:R-:W-:-:S05]  /*12c30*/  FFMA.FTZ R92, R114, R92, R121 ;  /* 0x0000005c725c7223 */ /* 0x000fca0000010079 */
[----:B------:R-:W3:Y:S01]  /*12c40*/  SHFL.DOWN PT, R115, R92, 0x1, 0x1f ;  /* 0x08201f005c737f89 */ /* 0x000ee200000e0000 */
[----:B--2---:R-:W-:Y:S01]  /*12c50*/  FMUL.FTZ R112, R116, R119 ;  /* 0x0000007774707220 */ /* 0x004fe20000410000 */
[----:B------:R-:W-:-:S03]  /*12c60*/  FADD.FTZ R116, R117, -R116 ;  /* 0x8000007475747221 */ /* 0x000fc60000010000 */
[C---:B------:R-:W-:Y:S01]  /*12c70*/  FFMA.FTZ R111, R95.reuse, R117, R112 ;  /* 0x000000755f6f7223 */ /* 0x040fe20000010070 */
[----:B------:R-:W-:Y:S01]  /*12c80*/  FMUL.FTZ R116, R116, R116 ;  /* 0x0000007474747220 */ /* 0x000fe20000410000 */
[----:B------:R-:W2:Y:S02]  /*12c90*/  LDC R117, c[0x0][0x2d8] ;  /* 0x0000b600ff757b82 */ /* 0x000ea40000000800 */
[----:B0-----:R-:W-:Y:S01]  /*12ca0*/  FMUL.FTZ R113, R118, R111 ;  /* 0x0000006f76717220 */ /* 0x001fe20000410000 */
        /* <DEDUP_REMOVED lines=12> */
[----:B------:R-:W-:-:S06]  /*12d70*/  FADD.FTZ R112, R117, R112 ;  /* 0x0000007075707221 */ /* 0x000fcc0000010000 */
[----:B------:R-:W0:Y:S06]  /*12d80*/  MUFU.RSQ R112, R112 ;  /* 0x0000007000707308 */ /* 0x000e2c0000001400 */
[----:B------:R-:W2:Y:S08]  /*12d90*/  @!P0 LDC.64 R94, c[0x0][0x250] ;  /* 0x00009400ff5e8b82 */ /* 0x000eb00000000a00 */
[----:B------:R-:W3:Y:S01]  /*12da0*/  @!P0 LDC.64 R92, c[0x0][0x258] ;  /* 0x00009600ff5c8b82 */ /* 0x000ee20000000a00 */
[----:B--2---:R-:W-:-:S05]  /*12db0*/  @!P0 IMAD.WIDE R94, R102, 0x4, R94 ;  /* 0x00000004665e8825 */ /* 0x004fca00078e025e */
[----:B------:R2:W-:Y:S01]  /*12dc0*/  @!P0 STG.E desc[UR4][R94.64], R113 ;  /* 0x000000715e008986 */ /* 0x0005e2000c101904 */
[----:B---3--:R-:W-:-:S05]  /*12dd0*/  @!P0 IMAD.WIDE R92, R102, 0x4, R92 ;  /* 0x00000004665c8825 */ /* 0x008fca00078e025c */
[----:B0-----:R2:W-:Y:S01]  /*12de0*/  @!P0 STG.E desc[UR4][R92.64], R112 ;  /* 0x000000705c008986 */ /* 0x0015e2000c101904 */
[----:B------:R-:W-:Y:S05]  /*12df0*/  @!P2 BRA `(.L_x_20112) ;  /* 0x000000000040a947 */ /* 0x000fea0003800000 */
[----:B------:R-:W0:Y:S01]  /*12e00*/  LDC.64 R114, c[0x0][0x2b8] ;  /* 0x0000ae00ff727b82 */ /* 0x000e220000000a00 */
[--C-:B--2---:R-:W-:Y:S01]  /*12e10*/  FADD.FTZ R93, R68, -R111.reuse ;  /* 0x8000006f445d7221 */ /* 0x104fe20000010000 */
        /* <DEDUP_REMOVED lines=11> */
[C---:B0-----:R-:W-:Y:S01]  /*12ed0*/  IMAD.WIDE.U32 R114, R110.reuse, 0x10, R114 ;  /* 0x000000106e727825 */ /* 0x041fe200078e0072 */
[----:B------:R-:W-:-:S04]  /*12ee0*/  IADD3 R110, R110, 0x80, RZ ;  /* 0x000000806e6e7810 */ /* 0x000fc80007ffe0ff */
[----:B------:R0:W-:Y:S03]  /*12ef0*/  STG.E.128 desc[UR4][R114.64], R92 ;  /* 0x0000005c72007986 */ /* 0x0001e6000c101d04 */
.L_x_20112:
[----:B------:R-:W-:Y:S05]  /*12f00*/  BSYNC B0 ;  /* 0x0000000000007941 */ /* 0x000fea0003800000 */
.L_x_20111:
[----:B------:R-:W-:Y:S01]  /*12f10*/  ISETP.NE.AND P0, PT, R108, RZ, PT ;  /* 0x000000ff6c00720c */ /* 0x000fe20003f05270 */
[----:B------:R-:W-:-:S12]  /*12f20*/  BSSY B0, `(.L_x_20113) ;  /* 0x0000012000007945 */ /* 0x000fd80003800000 */
[----:B------:R-:W-:Y:S05]  /*12f30*/  @!P0 BRA `(.L_x_20114) ;  /* 0x0000000000408947 */ /* 0x000fea0003800000 */
[----:B0-----:R-:W0:Y:S01]  /*12f40*/  LDC.64 R114, c[0x0][0x2b8] ;  /* 0x0000ae00ff727b82 */ /* 0x001e220000000a00 */
        /* <DEDUP_REMOVED lines=12> */
[----:B0-----:R-:W-:-:S04]  /*13010*/  IMAD.WIDE.U32 R114, R110, 0x10, R114 ;  /* 0x000000106e727825 */ /* 0x001fc800078e0072 */
[----:B------:R-:W-:Y:S01]  /*13020*/  VIADD R110, R110, 0x80 ;  /* 0x000000806e6e7836 */ /* 0x000fe20000000000 */
[----:B------:R3:W-:Y:S06]  /*13030*/  STG.E.128 desc[UR4][R114.64], R92 ;  /* 0x0000005c72007986 */ /* 0x0007ec000c101d04 */
.L_x_20114:
[----:B------:R-:W-:Y:S05]  /*13040*/  BSYNC B0 ;  /* 0x0000000000007941 */ /* 0x000fea0003800000 */
.L_x_20113:
[----:B------:R-:W-:Y:S01]  /*13050*/  ISETP.NE.AND P0, PT, R107, RZ, PT ;  /* 0x000000ff6b00720c */ /* 0x000fe20003f05270 */
[----:B------:R-:W-:-:S12]  /*13060*/  BSSY B0, `(.L_x_20115) ;  /* 0x0000012000007945 */ /* 0x000fd80003800000 */
[----:B------:R-:W-:Y:S05]  /*13070*/  @!P0 BRA `(.L_x_20116) ;  /* 0x0000000000408947 */ /* 0x000fea0003800000 */
[----:B0--3--:R-:W0:Y:S01]  /*13080*/  LDC.64 R114, c[0x0][0x2b8] ;  /* 0x0000ae00ff727b82 */ /* 0x009e220000000a00 */
        /* <DEDUP_REMOVED lines=15> */
.L_x_20116:
[----:B------:R-:W-:Y:S05]  /*13180*/  BSYNC B0 ;  /* 0x0000000000007941 */ /* 0x000fea0003800000 */
.L_x_20115:
[----:B------:R-:W-:Y:S01]  /*13190*/  ISETP.NE.AND P0, PT, R106, RZ, PT ;  /* 0x000000ff6a00720c */ /* 0x000fe20003f05270 */
[----:B------:R-:W-:-:S12]  /*131a0*/  BSSY B0, `(.L_x_20117) ;  /* 0x0000012000007945 */ /* 0x000fd80003800000 */
[----:B------:R-:W-:Y:S05]  /*131b0*/  @!P0 BRA `(.L_x_20118) ;  /* 0x0000000000408947 */ /* 0x000fea0003800000 */
[----:B0--34-:R-:W0:Y:S01]  /*131c0*/  LDC.64 R114, c[0x0][0x2b8] ;  /* 0x0000ae00ff727b82 */ /* 0x019e220000000a00 */
        /* <DEDUP_REMOVED lines=15> */
.L_x_20118:
[----:B------:R-:W-:Y:S05]  /*132c0*/  BSYNC B0 ;  /* 0x0000000000007941 */ /* 0x000fea0003800000 */
.L_x_20117:
        /* <DEDUP_REMOVED lines=19> */
.L_x_20120:
[----:B------:R-:W-:Y:S05]  /*13400*/  BSYNC B0 ;  /* 0x0000000000007941 */ /* 0x000fea0003800000 */
.L_x_20119:
[----:B------:R-:W-:Y:S01]  /*13410*/  ISETP.NE.AND P0, PT, R104, RZ, PT ;  /* 0x000000ff6800720c */ /* 0x000fe20003f05270 */
[----:B------:R-:W-:-:S12]  /*13420*/  BSSY B0, `(.L_x_20121) ;  /* 0x0000011000007945 */ /* 0x000fd80003800000 */
[----:B------:R-:W-:Y:S05]  /*13430*/  @!P0 BRA `(.L_x_20122) ;  /* 0x00000000003c8947 */ /* 0x000fea0003800000 */
[----:B0-234-:R-:W0:Y:S01]  /*13440*/  LDC.64 R92, c[0x0][0x2b8] ;  /* 0x0000ae00ff5c7b82 */ /* 0x01de220000000a00 */
        /* <DEDUP_REMOVED lines=9> */
[----:B-----5:R-:W-:Y:S01]  /*134e0*/  FFMA.FTZ R92, R56, R95, R52 ;  /* 0x0000005f385c7223 */ /* 0x020fe20000010034 */
[----:B------:R-:W-:Y:S01]  /*134f0*/  FFMA.FTZ R93, R57, R94, R53 ;  /* 0x0000005e395d7223 */ /* 0x000fe20000010035 */
[----:B------:R-:W-:Y:S01]  /*13500*/  FFMA.FTZ R95, R59, R112, R55 ;  /* 0x000000703b5f7223 */ /* 0x000fe20000010037 */
[----:B------:R-:W-:-:S05]  /*13510*/  FFMA.FTZ R94, R58, R115, R54 ;  /* 0x000000733a5e7223 */ /* 0x000fca0000010036 */
[----:B------:R0:W-:Y:S02]  /*13520*/  STG.E.128 desc[UR4][R110.64], R92 ;  /* 0x0000005c6e007986 */ /* 0x0001e4000c101d04 */
.L_x_20122:
[----:B------:R-:W-:Y:S05]  /*13530*/  BSYNC B0 ;  /* 0x0000000000007941 */ /* 0x000fea0003800000 */
.L_x_20121:
[----:B------:R-:W-:Y:S01]  /*13540*/  VIADD R102, R102, UR18 ;  /* 0x0000001266667c36 */ /* 0x000fe20008000000 */
[----:B0-234-:R-:W-:-:S04]  /*13550*/  SEL R94, RZ, 0x1, P1 ;  /* 0x00000001ff5e7807 */ /* 0x01dfc80000800000 */
[----:B------:R-:W-:-:S13]  /*13560*/  ISETP.GE.AND P0, PT, R102, UR19, PT ;  /* 0x0000001366007c0c */ /* 0x000fda000bf06270 */
[----:B------:R-:W-:Y:S05]  /*13570*/  @!P0 BRA `(.L_x_20123) ;  /* 0xfffffed8002c8947 */ /* 0x000fea000383ffff */
[----:B------:R-:W-:Y:S05]  /*13580*/  EXIT ;  /* 0x000000000000794d */ /* 0x000fea0003800000 */
.L_x_20110:
[----:B------:R-:W-:Y:S01]  /*13590*/  HFMA2.MMA R119, -RZ, RZ, 0, 1.847743988037109375e-06 ;  /* 0x0000001fff777435 */ /* 0x000fe200000001ff */
[----:B------:R-:W-:Y:S01]  /*135a0*/  MOV R117, R93 ;  /* 0x0000005d00757202 */ /* 0x000fe20000000f00 */
[----:B------:R-:W-:Y:S02]  /*135b0*/  IMAD.MOV.U32 R118, RZ, RZ, 0x1 ;  /* 0x00000001ff767424 */ /* 0x000fe400078e00ff */
[----:B------:R-:W-:-:S07]  /*135c0*/  IMAD.MOV.U32 R116, RZ, RZ, -0x1 ;  /* 0xffffffffff747424 */ /* 0x000fce00078e00ff */
[----:B-12--5:R-:W-:Y:S05]  /*135d0*/  WARPSYNC.COLLECTIVE R116, `(.L_x_20124) ;  /* 0x0000000074087348 */ /* 0x026fea0003c00000 */
[----:B------:R0:W3:Y:S02]  /*135e0*/  SHFL.BFLY P6, R114, R117, R118, R119 ;  /* 0x0c00007675727389 */ /* 0x0000e400000c0077 */
[----:B0123-5:R-:W-:Y:S01]  /*135f0*/  ENDCOLLECTIVE ;  /* 0x000000000000791b */ /* 0x02ffe20003800000 */
.L_x_20124:
[----:B------:R-:W-:Y:S01]  /*13600*/  HFMA2.MMA R118, -RZ, RZ, 0, 1.1920928955078125e-07 ;  /* 0x00000002ff767435 */ /* 0x000fe200000001ff */
[----:B------:R-:W-:-:S05]  /*13610*/  MOV R92, R114 ;  /* 0x00000072005c7202 */ /* 0x000fca0000000f00 */
[----:B------:R-:W-:-:S04]  /*13620*/  FADD.FTZ R94, R93, R92 ;  /* 0x0000005c5d5e7221 */ /* 0x000fc80000010000 */
[----:B------:R-:W-:-:S07]  /*13630*/  IMAD.MOV.U32 R117, RZ, RZ, R94 ;  /* 0x000000ffff757224 */ /* 0x000fce00078e005e */
[----:B------:R-:W-:Y:S05]  /*13640*/  WARPSYNC.COLLECTIVE R116, `(.L_x_20125) ;  /* 0x0000000074087348 */ /* 0x000fea0003c00000 */
[----:B------:R0:W1:Y:S02]  /*13650*/  SHFL.BFLY P6, R114, R117, R118, R119 ;  /* 0x0c00007675727389 */ /* 0x00006400000c0077 */
[----:B01----:R-:W-:Y:S01]  /*13660*/  ENDCOLLECTIVE ;  /* 0x000000000000791b */ /* 0x003fe20003800000 */
.L_x_20125:
[----:B------:R-:W-:Y:S02]  /*13670*/  IMAD.MOV.U32 R118, RZ, RZ, 0x4 ;  /* 0x00000004ff767424 */ /* 0x000fe400078e00ff */
[----:B------:R-:W-:-:S04]  /*13680*/  IMAD.MOV.U32 R113, RZ, RZ, R114 ;  /* 0x000000ffff717224 */ /* 0x000fc800078e0072 */
[----:B------:R-:W-:-:S05]  /*13690*/  FADD.FTZ R113, R94, R113 ;  /* 0x000000715e717221 */ /* 0x000fca0000010000 */
[----:B------:R-:W-:-:S07]  /*136a0*/  MOV R117, R113 ;  /* 0x0000007100757202 */ /* 0x000fce0000000f00 */
[----:B------:R-:W-:Y:S05]  /*136b0*/  WARPSYNC.COLLECTIVE R116, `(.L_x_20126) ;  /* 0x0000000074087348 */ /* 0x000fea0003c00000 */
[----:B------:R0:W1:Y:S02]  /*136c0*/  SHFL.BFLY P6, R114, R117, R118, R119 ;  /* 0x0c00007675727389 */ /* 0x00006400000c0077 */
[----:B01----:R-:W-:Y:S01]  /*136d0*/  ENDCOLLECTIVE ;  /* 0x000000000000791b */ /* 0x003fe20003800000 */
.L_x_20126:
[----:B------:R-:W-:Y:S01]  /*136e0*/  HFMA2.MMA R118, -RZ, RZ, 0, 4.76837158203125e-07 ;  /* 0x00000008ff767435 */ /* 0x000fe200000001ff */
[----:B------:R-:W-:-:S05]  /*136f0*/  MOV R92, R114 ;  /* 0x00000072005c7202 */ /* 0x000fca0000000f00 */
[----:B------:R-:W-:-:S04]  /*13700*/  FADD.FTZ R112, R113, R92 ;  /* 0x0000005c71707221 */ /* 0x000fc80000010000 */
[----:B------:R-:W-:-:S07]  /*13710*/  IMAD.MOV.U32 R117, RZ, RZ, R112 ;  /* 0x000000ffff757224 */ /* 0x000fce00078e0070 */
[----:B------:R-:W-:Y:S05]  /*13720*/  WARPSYNC.COLLECTIVE R116, `(.L_x_20127) ;  /* 0x0000000074087348 */ /* 0x000fea0003c00000 */
[----:B------:R0:W1:Y:S02]  /*13730*/  SHFL.BFLY P6, R114, R117, R118, R119 ;  /* 0x0c00007675727389 */ /* 0x00006400000c0077 */
[----:B01----:R-:W-:Y:S01]  /*13740*/  ENDCOLLECTIVE ;  /* 0x000000000000791b */ /* 0x003fe20003800000 */
.L_x_20127:
[----:B------:R-:W-:Y:S02]  /*13750*/  IMAD.MOV.U32 R118, RZ, RZ, 0x10 ;  /* 0x00000010ff767424 */ /* 0x000fe400078e00ff */
[----:B------:R-:W-:-:S04]  /*13760*/  IMAD.MOV.U32 R115, RZ, RZ, R114 ;  /* 0x000000ffff737224 */ /* 0x000fc800078e0072 */
[----:B------:R-:W-:-:S05]  /*13770*/  FADD.FTZ R115, R112, R115 ;  /* 0x0000007370737221 */ /* 0x000fca0000010000 */
[----:B------:R-:W-:-:S07]  /*13780*/  MOV R117, R115 ;  /* 0x0000007300757202 */ /* 0x000fce0000000f00 */
[----:B------:R-:W-:Y:S05]  /*13790*/  WARPSYNC.COLLECTIVE R116, `(.L_x_20128) ;  /* 0x0000000074087348 */ /* 0x000fea0003c00000 */
[----:B------:R0:W1:Y:S02]  /*137a0*/  SHFL.BFLY P6, R114, R117, R118, R119 ;  /* 0x0c00007675727389 */ /* 0x00006400000c0077 */
[----:B01----:R-:W-:Y:S01]  /*137b0*/  ENDCOLLECTIVE ;  /* 0x000000000000791b */ /* 0x003fe20003800000 */
.L_x_20128:
        /* <DEDUP_REMOVED lines=58> */
.L_x_20129:
[----:B------:R-:W-:Y:S02]  /*13b60*/  IMAD.MOV.U32 R118, RZ, RZ, 0x2 ;  /* 0x00000002ff767424 */ /* 0x000fe400078e00ff */
[----:B------:R-:W-:-:S04]  /*13b70*/  IMAD.MOV.U32 R94, RZ, RZ, R114 ;  /* 0x000000ffff5e7224 */ /* 0x000fc800078e0072 */
[----:B------:R-:W-:-:S05]  /*13b80*/  FADD.FTZ R94, R93, R94 ;  /* 0x0000005e5d5e7221 */ /* 0x000fca0000010000 */
[----:B------:R-:W-:-:S07]  /*13b90*/  MOV R117, R94 ;  /* 0x0000005e00757202 */ /* 0x000fce0000000f00 */
[----:B------:R-:W-:Y:S05]  /*13ba0*/  WARPSYNC.COLLECTIVE R116, `(.L_x_20130) ;  /* 0x0000000074087348 */ /* 0x000fea0003c00000 */
[----:B------:R0:W1:Y:S02]  /*13bb0*/  SHFL.BFLY P6, R114, R117, R118, R119 ;  /* 0x0c00007675727389 */ /* 0x00006400000c0077 */
[----:B01----:R-:W-:Y:S01]  /*13bc0*/  ENDCOLLECTIVE ;  /* 0x000000000000791b */ /* 0x003fe20003800000 */
.L_x_20130:
[----:B------:R-:W-:Y:S01]  /*13bd0*/  HFMA2.MMA R118, -RZ, RZ, 0, 2.384185791015625e-07 ;  /* 0x00000004ff767435 */ /* 0x000fe200000001ff */
[----:B------:R-:W-:-:S05]  /*13be0*/  MOV R113, R114 ;  /* 0x0000007200717202 */ /* 0x000fca0000000f00 */
[----:B------:R-:W-:-:S04]  /*13bf0*/  FADD.FTZ R113, R94, R113 ;  /* 0x000000715e717221 */ /* 0x000fc80000010000 */
[----:B------:R-:W-:-:S07]  /*13c00*/  IMAD.MOV.U32 R117, RZ, RZ, R113 ;  /* 0x000000ffff757224 */ /* 0x000fce00078e0071 */
[----:B------:R-:W-:Y:S05]  /*13c10*/  WARPSYNC.COLLECTIVE R116, `(.L_x_20131) ;  /* 0x0000000074087348 */ /* 0x000fea0003c00000 */
[----:B------:R0:W1:Y:S02]  /*13c20*/  SHFL.BFLY P6, R114, R117, R118, R119 ;  /* 0x0c00007675727389 */ /* 0x00006400000c0077 */
[----:B01----:R-:W-:Y:S01]  /*13c30*/  ENDCOLLECTIVE ;  /* 0x000000000000791b */ /* 0x003fe20003800000 */
.L_x_20131:
[----:B------:R-:W-:Y:S02]  /*13c40*/  IMAD.MOV.U32 R118, RZ, RZ, 0x8 ;  /* 0x00000008ff767424 */ /* 0x000fe400078e00ff */
[----:B------:R-:W-:-:S04]  /*13c50*/  IMAD.MOV.U32 R112, RZ, RZ, R114 ;  /* 0x000000ffff707224 */ /* 0x000fc800078e0072 */
[----:B------:R-:W-:-:S05]  /*13c60*/  FADD.FTZ R112, R113, R112 ;  /* 0x0000007071707221 */ /* 0x000fca0000010000 */
[----:B------:R-:W-:-:S07]  /*13c70*/  MOV R117, R112 ;  /* 0x0000007000757202 */ /* 0x000fce0000000f00 */
[----:B------:R-:W-:Y:S05]  /*13c80*/  WARPSYNC.COLLECTIVE R116, `(.L_x_20132) ;  /* 0x0000000074087348 */ /* 0x000fea0003c00000 */
[----:B------:R0:W1:Y:S02]  /*13c90*/  SHFL.BFLY P6, R114, R117, R118, R119 ;  /* 0x0c00007675727389 */ /* 0x00006400000c0077 */
[----:B01----:R-:W-:Y:S01]  /*13ca0*/  ENDCOLLECTIVE ;  /* 0x000000000000791b */ /* 0x003fe20003800000 */
.L_x_20132:
[----:B------:R-:W-:Y:S01]  /*13cb0*/  HFMA2.MMA R118, -RZ, RZ, 0, 9.5367431640625e-07 ;  /* 0x00000010ff767435 */ /* 0x000fe200000001ff */
[----:B------:R-:W-:-:S05]  /*13cc0*/  MOV R115, R114 ;  /* 0x0000007200737202 */ /* 0x000fca0000000f00 */
[----:B------:R-:W-:-:S04]  /*13cd0*/  FADD.FTZ R115, R112, R115 ;  /* 0x0000007370737221 */ /* 0x000fc80000010000 */
[----:B------:R-:W-:-:S07]  /*13ce0*/  IMAD.MOV.U32 R117, RZ, RZ, R115 ;  /* 0x000000ffff757224 */ /* 0x000fce00078e0073 */
[----:B------:R-:W-:Y:S05]  /*13cf0*/  WARPSYNC.COLLECTIVE R116, `(.L_x_20133) ;  /* 0x0000000074087348 */ /* 0x000fea0003c00000 */
[----:B------:R0:W1:Y:S02]  /*13d00*/  SHFL.BFLY P6, R114, R117, R118, R119 ;  /* 0x0c00007675727389 */ /* 0x00006400000c0077 */
[----:B01----:R-:W-:Y:S01]  /*13d10*/  ENDCOLLECTIVE ;  /* 0x000000000000791b */ /* 0x003fe20003800000 */
.L_x_20133:
[----:B------:R-:W-:Y:S05]  /*13d20*/  BRA `(.L_x_20134) ;  /* 0xffffffec00047947 */ /* 0x000fea000383ffff */
.L_x_20135:
        /* <DEDUP_REMOVED lines=13> */
.L_x_20618:


//--------------------- .text._ZN10layer_norm31ln_parallel_residual_fwd_kernelINS_13Kernel_traitsIfffffjLj3072ELj1ELj1ELj4ELj16ENS_18Kernel_traits_baseILj3072EfffffjLj128EEEEELb1ELb1ELb1EEEvNS_9FwdParamsE --------------------------
	.section	.text._ZN10layer_norm31ln_parallel_residual_fwd_kernelINS_13Kernel_traitsIfffffjLj3072ELj1ELj1ELj4ELj16ENS_18Kernel_traits_baseILj3072EfffffjLj128EEEEELb1ELb1ELb1EEEvNS_9FwdParamsE,"ax",@progbits
	.align	128
        .global         _ZN10layer_norm31ln_parallel_residual_fwd_kernelINS_13Kernel_traitsIfffffjLj3072ELj1ELj1ELj4ELj16ENS_18Kernel_traits_baseILj3072EfffffjLj128EEEEELb1ELb1ELb1EEEvNS_9FwdParamsE
        .type           _ZN10layer_norm31ln_parallel_residual_fwd_kernelINS_13Kernel_traitsIfffffjLj3072ELj1ELj1ELj4ELj16ENS_18Kernel_traits_baseILj3072EfffffjLj128EEEEELb1ELb1ELb1EEEvNS_9FwdParamsE,@function
        .size           _ZN10layer_norm31ln_parallel_residual_fwd_kernelINS_13Kernel_traitsIfffffjLj3072ELj1ELj1ELj4ELj16ENS_18Kernel_traits_baseILj3072EfffffjLj128EEEEELb1ELb1ELb1EEEvNS_9FwdParamsE,(.L_x_20619 - _ZN10layer_norm31ln_parallel_residual_fwd_kernelINS_13Kernel_traitsIfffffjLj3072ELj1ELj1ELj4ELj16ENS_18Kernel_traits_baseILj3072EfffffjLj128EEEEELb1ELb1ELb1EEEvNS_9FwdParamsE)
        .other          _ZN10layer_norm31ln_parallel_residual_fwd_kernelINS_13Kernel_traitsIfffffjLj3072ELj1ELj1ELj4ELj16ENS_18Kernel_traits_baseILj3072EfffffjLj128EEEEELb1ELb1ELb1EEEvNS_9FwdParamsE,@"STO_CUDA_ENTRY STV_DEFAULT"
_ZN10layer_norm31ln_parallel_residual_fwd_kernelINS_13Kernel_traitsIfffffjLj3072ELj1ELj1ELj4ELj16ENS_18Kernel_traits_baseILj3072EfffffjLj128EEEEELb1ELb1ELb1EEEvNS_9FwdParamsE:
.text._ZN10layer_norm31ln_parallel_residual_fwd_kernelINS_13Kernel_traitsIfffffjLj3072ELj1ELj1ELj4ELj16ENS_18Kernel_traits_baseILj3072EfffffjLj128EEEEELb1ELb1ELb1EEEvNS_9FwdParamsE:
        /* <DEDUP_REMOVED lines=117> */
[----:B0-----:R-:W-:Y:S01]  /*0750*/  IMAD.HI.U32 R5, R6, -0x326172a9, RZ ;  /* 0xcd9e8d5706057827 */ /* 0x001fe200078e00ff */
[----:B------:R-:W-:Y:S01]  /*0760*/  ULDC.64 UR8, c[0x0][0x228] ;  /* 0x00008a0000087ab9 */ /* 0x000fe20000000a00 */
[----:B------:R-:W-:Y:S01]  /*0770*/  MOV R9, R10 ;  /* 0x0000000a00097202 */ /* 0x000fe20000000f00 */
[----:B------:R-:W-:Y:S01]  /*0780*/  ULDC.U8 UR12, c[0x0][0x2a0] ;  /* 0x0000a800000c7ab9 */ /* 0x000fe20000000000 */
[----:B------:R-:W-:Y:S01]  /*0790*/  IMAD R11, R11, -0x2daee0ad, RZ ;  /* 0xd2511f530b0b7824 */ /* 0x000fe200078e02ff */
[----:B------:R-:W-:Y:S01]  /*07a0*/  ISETP.NE.U32.AND P0, PT, RZ, UR8, PT ;  /* 0x00000008ff007c0c */ /* 0x000fe2000bf05070 */
[----:B------:R-:W-:Y:S01]  /*07b0*/  IMAD.HI.U32 R0, R8, -0x2daee0ad, RZ ;  /* 0xd2511f5308007827 */ /* 0x000fe200078e00ff */
[----:B------:R-:W-:Y:S01]  /*07c0*/  LOP3.LUT R92, R5, UR41, R92, 0x96, !PT ;  /* 0x00000029055c7c12 */ /* 0x000fe2000f8e965c */
[----:B------:R-:W-:Y:S01]  /*07d0*/  UISETP.NE.AND UP0, UPT, UR12, URZ, UPT ;  /* 0x0000003f0c00728c */ /* 0x000fe2000bf05270 */
[----:B------:R-:W-:Y:S01]  /*07e0*/  LOP3.LUT R96, R96, 0x3, RZ, 0xc0, !PT ;  /* 0x0000000360607812 */ /* 0x000fe200078ec0ff */
[----:B------:R-:W-:Y:S01]  /*07f0*/  IMAD R10, R6, -0x326172a9, RZ ;  /* 0xcd9e8d57060a7824 */ /* 0x000fe200078e02ff */
[----:B------:R-:W-:Y:S01]  /*0800*/  HFMA2.MMA R6, -RZ, RZ, 0, 0 ;  /* 0x00000000ff067435 */ /* 0x000fe200000001ff */
[----:B------:R-:W-:Y:S01]  /*0810*/  LOP3.LUT R11, R0, UR42, R11, 0x96, !PT ;  /* 0x0000002a000b7c12 */ /* 0x000fe2000f8e960b */
[----:B------:R-:W-:Y:S01]  /*0820*/  IMAD.MOV.U32 R7, RZ, RZ, R13 ;  /* 0x000000ffff077224 */ /* 0x000fe200078e000d */
[----:B------:R-:W-:Y:S01]  /*0830*/  LOP3.LUT R5, R93, 0x7f, RZ, 0xc0, !PT ;  /* 0x0000007f5d057812 */ /* 0x000fe200078ec0ff */
[----:B------:R-:W-:Y:S01]  /*0840*/  IMAD R8, R8, -0x2daee0ad, RZ ;  /* 0xd2511f5308087824 */ /* 0x000fe200078e02ff */
[----:B------:R-:W-:Y:S01]  /*0850*/  ISETP.NE.AND.EX P0, PT, RZ, UR9, PT, P0 ;  /* 0x00000009ff007c0c */ /* 0x000fe2000bf05300 */
[----:B------:R-:W-:Y:S01]  /*0860*/  IMAD.MOV.U32 R102, RZ, RZ, 0x1 ;  /* 0x00000001ff667424 */ /* 0x000fe200078e00ff */
[----:B------:R-:W-:Y:S01]  /*0870*/  ULDC UR23, c[0x0][0x218] ;  /* 0x0000860000177ab9 */ /* 0x000fe20000000800 */
[----:B------:R-:W-:Y:S01]  /*0880*/  ULDC UR24, c[0x0][0x290] ;  /* 0x0000a40000187ab9 */ /* 0x000fe20000000800 */
[----:B------:R-:W-:Y:S01]  /*0890*/  ULDC.64 UR8, c[0x0][0x228] ;  /* 0x00008a0000087ab9 */ /* 0x000fe20000000a00 */
[----:B------:R-:W-:Y:S01]  /*08a0*/  ULDC.64 UR10, c[0x0][0x230] ;  /* 0x00008c00000a7ab9 */ /* 0x000fe20000000a00 */
[----:B------:R-:W-:Y:S01]  /*08b0*/  ULDC.64 UR12, c[0x0][0x238] ;  /* 0x00008e00000c7ab9 */ /* 0x000fe20000000a00 */
[----:B------:R-:W-:Y:S01]  /*08c0*/  ULDC.64 UR14, c[0x0][0x240] ;  /* 0x00009000000e7ab9 */ /* 0x000fe20000000a00 */
[----:B------:R-:W-:Y:S01]  /*08d0*/  ULDC.64 UR16, c[0x0][0x248] ;  /* 0x0000920000107ab9 */ /* 0x000fe20000000a00 */
[----:B------:R-:W-:Y:S01]  /*08e0*/  ULDC.64 UR18, c[0x0][0x2b8] ;  /* 0x0000ae0000127ab9 */ /* 0x000fe20000000a00 */
[----:B-1----:R-:W-:-:S05]  /*08f0*/  ULDC.64 UR20, c[0x0][0x210] ;  /* 0x0000840000147ab9 */ /* 0x002fca0000000a00 */
.L_x_20527:
        /* <DEDUP_REMOVED lines=28> */
.L_x_20137:
[----:B------:R-:W-:-:S07]  /*0ac0*/  IMAD.MOV.U32 R5, RZ, RZ, R10 ;  /* 0x000000ffff057224 */ /* 0x000fce00078e000a */
.L_x_20138:
[----:B------:R-:W-:Y:S05]  /*0ad0*/  BSYNC B0 ;  /* 0x0000000000007941 */ /* 0x000fea0003800000 */
.L_x_20136:
        /* <DEDUP_REMOVED lines=16> */
.L_x_20142:
[----:B------:R-:W-:Y:S05]  /*0be0*/  BSYNC B1 ;  /* 0x0000000000017941 */ /* 0x000fea0003800000 */
.L_x_20141:
        /* <DEDUP_REMOVED lines=43> */
.L_x_20140:
[----:B------:R-:W-:Y:S05]  /*0ea0*/  BSYNC B0 ;  /* 0x0000000000007941 */ /* 0x000fea0003800000 */
.L_x_20139:
[----:B------:R-:W0:Y:S01]  /*0eb0*/  LDC R99, c[0x0][0x298] ;  /* 0x0000a600ff637b82 */ /* 0x000e220000000800 */
[----:B------:R-:W-:Y:S01]  /*0ec0*/  HFMA2.MMA R100, -RZ, RZ, 0.1171875, 0 ;  /* 0x2f800000ff647435 */ /* 0x000fe200000001ff */
[----:B------:R-:W-:Y:S02]  /*0ed0*/  ISETP.NE.U32.AND P2, PT, RZ, UR8, PT ;  /* 0x00000008ff007c0c */ /* 0x000fe4000bf45070 */
[----:B------:R-:W-:Y:S02]  /*0ee0*/  I2FP.F32.U32 R5, R5 ;  /* 0x0000000500057245 */ /* 0x000fe40000201000 */
[----:B------:R-:W-:Y:S02]  /*0ef0*/  ISETP.NE.AND.EX P2, PT, RZ, UR9, PT, P2 ;  /* 0x00000009ff007c0c */ /* 0x000fe4000bf45320 */
        /* <DEDUP_REMOVED lines=12> */
.L_x_20143:
        /* <DEDUP_REMOVED lines=12> */
.L_x_20146:
[----:B------:R-:W-:-:S07]  /*1080*/  IMAD.MOV.U32 R4, RZ, RZ, R10 ;  /* 0x000000ffff047224 */ /* 0x000fce00078e000a */
.L_x_20147:
[----:B------:R-:W-:Y:S05]  /*1090*/  BSYNC B0 ;  /* 0x0000000000007941 */ /* 0x000fea0003800000 */
.L_x_20145:
        /* <DEDUP_REMOVED lines=16> */
.L_x_20151:
[----:B------:R-:W-:Y:S05]  /*11a0*/  BSYNC B1 ;  /* 0x0000000000017941 */ /* 0x000fea0003800000 */
.L_x_20150:
        /* <DEDUP_REMOVED lines=43> */
.L_x_20149:
[----:B------:R-:W-:Y:S05]  /*1460*/  BSYNC B0 ;  /* 0x0000000000007941 */ /* 0x000fea0003800000 */
.L_x_20148:
        /* <DEDUP_REMOVED lines=8> */
.L_x_20144:
        /* <DEDUP_REMOVED lines=12> */
.L_x_20153:
[----:B------:R-:W-:-:S07]  /*15b0*/  MOV R5, R10 ;  /* 0x0000000a00057202 */ /* 0x000fce0000000f00 */
.L_x_20154:
[----:B------:R-:W-:Y:S05]  /*15c0*/  BSYNC B0 ;  /* 0x0000000000007941 */ /* 0x000fea0003800000 */
.L_x_20152:
        /* <DEDUP_REMOVED lines=16> */
.L_x_20158:
[----:B------:R-:W-:Y:S05]  /*16d0*/  BSYNC B1 ;  /* 0x0000000000017941 */ /* 0x000fea0003800000 */
.L_x_20157:
        /* <DEDUP_REMOVED lines=43> */
.L_x_20156:
[----:B------:R-:W-:Y:S05]  /*1990*/  BSYNC B0 ;  /* 0x0000000000007941 */ /* 0x000fea0003800000 */
.L_x_20155:
        /* <DEDUP_REMOVED lines=11> */
.L_x_20159:
        /* <DEDUP_REMOVED lines=12> */
.L_x_20162:
[----:B------:R-:W-:-:S07]  /*1b10*/  IMAD.MOV.U32 R3, RZ, RZ, R10 ;  /* 0x000000ffff037224 */ /* 0x000fce00078e000a */
.L_x_20163:
[----:B------:R-:W-:Y:S05]  /*1b20*/  BSYNC B0 ;  /* 0x0000000000007941 */ /* 0x000fea0003800000 */
.L_x_20161:
        /* <DEDUP_REMOVED lines=16> */
.L_x_20167:
[----:B------:R-:W-:Y:S05]  /*1c30*/  BSYNC B1 ;  /* 0x0000000000017941 */ /* 0x000fea0003800000 */
.L_x_20166:
        /* <DEDUP_REMOVED lines=41> */
[----:B------:R-:W-:Y:S02]  /*1ed0*/  LOP3.LUT R11, R17, UR42, R18, 0x96, !PT ;  /* 0x0000002a110b7c12 */ /* 0x000fe4000f8e9612 */
[----:B------:R-:W-:-:S07]  /*1ee0*/  MOV R8, R16 ;  /* 0x0000001000087202 */ /* 0x000fce0000000f00 */
.L_x_20165:
[----:B------:R-:W-:Y:S05]  /*1ef0*/  BSYNC B0 ;  /* 0x0000000000007941 */ /* 0x000fea0003800000 */
.L_x_20164:
        /* <DEDUP_REMOVED lines=8> */
.L_x_20160:
        /* <DEDUP_REMOVED lines=12> */
.L_x_20169:
[----:B------:R-:W-:-:S07]  /*2040*/  MOV R5, R10 ;  /* 0x0000000a00057202 */ /* 0x000fce0000000f00 */
.L_x_20170:
[----:B------:R-:W-:Y:S05]  /*2050*/  BSYNC B0 ;  /* 0x0000000000007941 */ /* 0x000fea0003800000 */
.L_x_20168:
        /* <DEDUP_REMOVED lines=16> */
.L_x_20174:
[----:B------:R-:W-:Y:S05]  /*2160*/  BSYNC B1 ;  /* 0x0000000000017941 */ /* 0x000fea0003800000 */
.L_x_20173:
        /* <DEDUP_REMOVED lines=43> */
.L_x_20172:
[----:B------:R-:W-:Y:S05]  /*2420*/  BSYNC B0 ;  /* 0x0000000000007941 */ /* 0x000fea0003800000 */
.L_x_20171:
        /* <DEDUP_REMOVED lines=11> */
.L_x_20175:
        /* <DEDUP_REMOVED lines=12> */
.L_x_20178:
[----:B------:R-:W-:-:S07]  /*25a0*/  IMAD.MOV.U32 R2, RZ, RZ, R10 ;  /* 0x000000ffff027224 */ /* 0x000fce00078e000a */
.L_x_20179:
[----:B------:R-:W-:Y:S05]  /*25b0*/  BSYNC B0 ;  /* 0x0000000000007941 */ /* 0x000fea0003800000 */
.L_x_20177:
        /* <DEDUP_REMOVED lines=16> */
.L_x_20183:
[----:B------:R-:W-:Y:S05]  /*26c0*/  BSYNC B1 ;  /* 0x0000000000017941 */ /* 0x000fea0003800000 */
.L_x_20182:
        /* <DEDUP_REMOVED lines=43> */
.L_x_20181:
[----:B------:R-:W-:Y:S05]  /*2980*/  BSYNC B0 ;  /* 0x0000000000007941 */ /* 0x000fea0003800000 */
.L_x_20180:
        /* <DEDUP_REMOVED lines=8> */
.L_x_20176:
        /* <DEDUP_REMOVED lines=12> */
.L_x_20185:
[----:B------:R-:W-:-:S07]  /*2ad0*/  MOV R5, R10 ;  /* 0x0000000a00057202 */ /* 0x000fce0000000f00 */
.L_x_20186:
[----:B------:R-:W-:Y:S05]  /*2ae0*/  BSYNC B0 ;  /* 0x0000000000007941 */ /* 0x000fea0003800000 */
.L_x_20184:
        /* <DEDUP_REMOVED lines=16> */
.L_x_20190:
[----:B------:R-:W-:Y:S05]  /*2bf0*/  BSYNC B1 ;  /* 0x0000000000017941 */ /* 0x000fea0003800000 */
.L_x_20189:
        /* <DEDUP_REMOVED lines=43> */
.L_x_20188:
[----:B------:R-:W-:Y:S05]  /*2eb0*/  BSYNC B0 ;  /* 0x0000000000007941 */ /* 0x000fea0003800000 */
.L_x_20187:
        /* <DEDUP_REMOVED lines=11> */
.L_x_20191:
        /* <DEDUP_REMOVED lines=12> */
.L_x_20194:
[----:B------:R-:W-:-:S07]  /*3030*/  IMAD.MOV.U32 R0, RZ, RZ, R10 ;  /* 0x000000ffff007224 */ /* 0x000fce00078e000a */
.L_x_20195:
[----:B------:R-:W-:Y:S05]  /*3040*/  BSYNC B0 ;  /* 0x0000000000007941 */ /* 0x000fea0003800000 */
.L_x_20193:
        /* <DEDUP_REMOVED lines=18> */
.L_x_20199:
[----:B------:R-:W-:Y:S05]  /*3170*/  BSYNC B1 ;  /* 0x0000000000017941 */ /* 0x000fea0003800000 */
.L_x_20198:
        /* <DEDUP_REMOVED lines=43> */
.L_x_20197:
[----:B------:R-:W-:Y:S05]  /*3430*/  BSYNC B0 ;  /* 0x0000000000007941 */ /* 0x000fea0003800000 */
.L_x_20196:
        /* <DEDUP_REMOVED lines=8> */
.L_x_20192:
        /* <DEDUP_REMOVED lines=33> */
.L_x_20200:
        /* <DEDUP_REMOVED lines=16> */
.L_x_20202:
[----:B------:R-:W-:-:S07]  /*37d0*/  IMAD.MOV.U32 R16, RZ, RZ, R10 ;  /* 0x000000ffff107224 */ /* 0x000fce00078e000a */
.L_x_20203:
[----:B------:R-:W-:Y:S05]  /*37e0*/  BSYNC B0 ;  /* 0x0000000000007941 */ /* 0x000fea0003800000 */
.L_x_20201:
        /* <DEDUP_REMOVED lines=16> */
.L_x_20207:
[----:B------:R-:W-:Y:S05]  /*38f0*/  BSYNC B1 ;  /* 0x0000000000017941 */ /* 0x000fea0003800000 */
.L_x_20206:
        /* <DEDUP_REMOVED lines=41> */
[----:B------:R-:W-:Y:S02]  /*3b90*/  LOP3.LUT R11, R19, UR42, R20, 0x96, !PT ;  /* 0x0000002a130b7c12 */ /* 0x000fe4000f8e9614 */
[----:B------:R-:W-:-:S07]  /*3ba0*/  MOV R8, R18 ;  /* 0x0000001200087202 */ /* 0x000fce0000000f00 */
.L_x_20205:
[----:B------:R-:W-:Y:S05]  /*3bb0*/  BSYNC B0 ;  /* 0x0000000000007941 */ /* 0x000fea0003800000 */
.L_x_20204:
        /* <DEDUP_REMOVED lines=12> */
.L_x_20208:
        /* <DEDUP_REMOVED lines=12> */
.L_x_20211:
[----:B------:R-:W-:-:S07]  /*3d40*/  IMAD.MOV.U32 R4, RZ, RZ, R10 ;  /* 0x000000ffff047224 */ /* 0x000fce00078e000a */
.L_x_20212:
[----:B------:R-:W-:Y:S05]  /*3d50*/  BSYNC B0 ;  /* 0x0000000000007941 */ /* 0x000fea0003800000 */
.L_x_20210:
        /* <DEDUP_REMOVED lines=16> */
.L_x_20216:
[----:B------:R-:W-:Y:S05]  /*3e60*/  BSYNC B1 ;  /* 0x0000000000017941 */ /* 0x000fea0003800000 */
.L_x_20215:
        /* <DEDUP_REMOVED lines=43> */
.L_x_20214:
[----:B------:R-:W-:Y:S05]  /*4120*/  BSYNC B0 ;  /* 0x0000000000007941 */ /* 0x000fea0003800000 */
.L_x_20213:
        /* <DEDUP_REMOVED lines=8> */
.L_x_20209:
        /* <DEDUP_REMOVED lines=12> */
.L_x_20218:
[----:B------:R-:W-:-:S07]  /*4270*/  IMAD.MOV.U32 R12, RZ, RZ, R10 ;  /* 0x000000ffff0c7224 */ /* 0x000fce00078e000a */
.L_x_20219:
[----:B------:R-:W-:Y:S05]  /*4280*/  BSYNC B0 ;  /* 0x0000000000007941 */ /* 0x000fea0003800000 */
.L_x_20217:
        /* <DEDUP_REMOVED lines=16> */
.L_x_20223:
[----:B------:R-:W-:Y:S05]  /*4390*/  BSYNC B1 ;  /* 0x0000000000017941 */ /* 0x000fea0003800000 */
.L_x_20222:
        /* <DEDUP_REMOVED lines=43> */
.L_x_20221:
[----:B------:R-:W-:Y:S05]  /*4650*/  BSYNC B0 ;  /* 0x0000000000007941 */ /* 0x000fea0003800000 */
.L_x_20220:
        /* <DEDUP_REMOVED lines=11> */
.L_x_20224:
        /* <DEDUP_REMOVED lines=12> */
.L_x_20227:
[----:B------:R-:W-:-:S07]  /*47d0*/  IMAD.MOV.U32 R3, RZ, RZ, R10 ;  /* 0x000000ffff037224 */ /* 0x000fce00078e000a */
.L_x_20228:
[----:B------:R-:W-:Y:S05]  /*47e0*/  BSYNC B0 ;  /* 0x0000000000007941 */ /* 0x000fea0003800000 */
.L_x_20226:
        /* <DEDUP_REMOVED lines=16> */
.L_x_20232:
[----:B------:R-:W-:Y:S05]  /*48f0*/  BSYNC B1 ;  /* 0x0000000000017941 */ /* 0x000fea0003800000 */
.L_x_20231:
        /* <DEDUP_REMOVED lines=43> */
.L_x_20230:
[----:B------:R-:W-:Y:S05]  /*4bb0*/  BSYNC B0 ;  /* 0x0000000000007941 */ /* 0x000fea0003800000 */
.L_x_20229:
        /* <DEDUP_REMOVED lines=8> */
.L_x_20225:
        /* <DEDUP_REMOVED lines=12> */
.L_x_20234:
[----:B------:R-:W-:-:S07]  /*4d00*/  IMAD.MOV.U32 R12, RZ, RZ, R10 ;  /* 0x000000ffff0c7224 */ /* 0x000fce00078e000a */
.L_x_20235:
[----:B------:R-:W-:Y:S05]  /*4d10*/  BSYNC B0 ;  /* 0x0000000000007941 */ /* 0x000fea0003800000 */
.L_x_20233:
        /* <DEDUP_REMOVED lines=16> */
.L_x_20239:
[----:B------:R-:W-:Y:S05]  /*4e20*/  BSYNC B1 ;  /* 0x0000000000017941 */ /* 0x000fea0003800000 */
.L_x_20238:
        /* <DEDUP_REMOVED lines=43> */
.L_x_20237:
[----:B------:R-:W-:Y:S05]  /*50e0*/  BSYNC B0 ;  /* 0x0000000000007941 */ /* 0x000fea0003800000 */
.L_x_20236:
        /* <DEDUP_REMOVED lines=11> */
.L_x_20240:
        /* <DEDUP_REMOVED lines=12> */
.L_x_20243:
[----:B------:R-:W-:-:S07]  /*5260*/  IMAD.MOV.U32 R2, RZ, RZ, R10 ;  /* 0x000000ffff027224 */ /* 0x000fce00078e000a */
.L_x_20244:
[----:B------:R-:W-:Y:S05]  /*5270*/  BSYNC B0 ;  /* 0x0000000000007941 */ /* 0x000fea0003800000 */
.L_x_20242:
        /* <DEDUP_REMOVED lines=16> */
.L_x_20248:
[----:B------:R-:W-:Y:S05]  /*5380*/  BSYNC B1 ;  /* 0x0000000000017941 */ /* 0x000fea0003800000 */
.L_x_20247:
        /* <DEDUP_REMOVED lines=42> */
[----:B------:R-:W-:-:S07]  /*5630*/  LOP3.LUT R11, R21, UR42, R12, 0x96, !PT ;  /* 0x0000002a150b7c12 */ /* 0x000fce000f8e960c */
.L_x_20246:
[----:B------:R-:W-:Y:S05]  /*5640*/  BSYNC B0 ;  /* 0x0000000000007941 */ /* 0x000fea0003800000 */
.L_x_20245:
        /* <DEDUP_REMOVED lines=8> */
.L_x_20241:
        /* <DEDUP_REMOVED lines=12> */
.L_x_20250:
[----:B------:R-:W-:-:S07]  /*5790*/  IMAD.MOV.U32 R12, RZ, RZ, R10 ;  /* 0x000000ffff0c7224 */ /* 0x000fce00078e000a */
.L_x_20251:
[----:B------:R-:W-:Y:S05]  /*57a0*/  BSYNC B0 ;  /* 0x0000000000007941 */ /* 0x000fea0003800000 */
.L_x_20249:
        /* <DEDUP_REMOVED lines=16> */
.L_x_20255:
[----:B------:R-:W-:Y:S05]  /*58b0*/  BSYNC B1 ;  /* 0x0000000000017941 */ /* 0x000fea0003800000 */
.L_x_20254:
        /* <DEDUP_REMOVED lines=43> */
.L_x_20253:
[----:B------:R-:W-:Y:S05]  /*5b70*/  BSYNC B0 ;  /* 0x0000000000007941 */ /* 0x000fea0003800000 */
.L_x_20252:
        /* <DEDUP_REMOVED lines=11> */
.L_x_20256:
        /* <DEDUP_REMOVED lines=12> */
.L_x_20259:
[----:B------:R-:W-:-:S07]  /*5cf0*/  IMAD.MOV.U32 R0, RZ, RZ, R10 ;  /* 0x000000ffff007224 */ /* 0x000fce00078e000a */
.L_x_20260:
[----:B------:R-:W-:Y:S05]  /*5d00*/  BSYNC B0 ;  /* 0x0000000000007941 */ /* 0x000fea0003800000 */
.L_x_20258:
        /* <DEDUP_REMOVED lines=18> */
.L_x_20264:
[----:B------:R-:W-:Y:S05]  /*5e30*/  BSYNC B1 ;  /* 0x0000000000017941 */ /* 0x000fea0003800000 */
.L_x_20263:
        /* <DEDUP_REMOVED lines=43> */
.L_x_20262:
[----:B------:R-:W-:Y:S05]  /*60f0*/  BSYNC B0 ;  /* 0x0000000000007941 */ /* 0x000fea0003800000 */
.L_x_20261:
        /* <DEDUP_REMOVED lines=8> */
.L_x_20257:
        /* <DEDUP_REMOVED lines=21> */
[----:B------:R-:W-:Y:S01]  /*62d0*/  IMAD.U32 R22, R2, 0x10000, RZ ;  /* 0x0001000002167824 */ /* 0x000fe200078e00ff */
[----:B------:R-:W-:Y:S02]  /*62e0*/  LOP3.LUT R21, R0, 0xffff, RZ, 0xc0, !PT ;  /* 0x0000ffff00157812 */ /* 0x000fe400078ec0ff */
[----:B------:R-:W-:Y:S02]  /*62f0*/  LOP3.LUT R90, R3, 0xff, RZ, 0xc0, !PT ;  /* 0x000000ff035a7812 */ /* 0x000fe400078ec0ff */
[----:B------:R-:W-:-:S04]  /*6300*/  LOP3.LUT R22, R22, 0xff0000, RZ, 0xc0, !PT ;  /* 0x00ff000016167812 */ /* 0x000fc800078ec0ff */
[----:B------:R-:W-:Y:S02]  /*6310*/  LEA R21, R21, R22, 0x18 ;  /* 0x0000001615157211 */ /* 0x000fe400078ec0ff */
[----:B------:R-:W-:-:S03]  /*6320*/  LOP3.LUT R22, R4, 0xff, RZ, 0xc0, !PT ;  /* 0x000000ff04167812 */ /* 0x000fc600078ec0ff */
[----:B------:R-:W-:-:S04]  /*6330*/  IMAD R21, R90, 0x100, R21 ;  /* 0x000001005a157824 */ /* 0x000fc800078e0215 */
[----:B------:R-:W-:Y:S02]  /*6340*/  IMAD.IADD R21, R21, 0x1, R22 ;  /* 0x0000000115157824 */ /* 0x000fe400078e0216 */
[----:B0-----:R-:W-:-:S05]  /*6350*/  IMAD.WIDE.U32 R14, R101, 0x4, R14 ;  /* 0x00000004650e7825 */ /* 0x001fca00078e000e */
[----:B------:R0:W-:Y:S02]  /*6360*/  STG.E desc[UR4][R14.64], R21 ;  /* 0x000000150e007986 */ /* 0x0001e4000c101904 */
.L_x_20265:
        /* <DEDUP_REMOVED lines=15> */
.L_x_20267:
[----:B------:R-:W-:-:S07]  /*6460*/  IMAD.MOV.U32 R16, RZ, RZ, R10 ;  /* 0x000000ffff107224 */ /* 0x000fce00078e000a */
.L_x_20268:
[----:B------:R-:W-:Y:S05]  /*6470*/  BSYNC B0 ;  /* 0x0000000000007941 */ /* 0x000fea0003800000 */
.L_x_20266:
        /* <DEDUP_REMOVED lines=16> */
.L_x_20272:
[----:B------:R-:W-:Y:S05]  /*6580*/  BSYNC B1 ;  /* 0x0000000000017941 */ /* 0x000fea0003800000 */
.L_x_20271:
        /* <DEDUP_REMOVED lines=43> */
.L_x_20270:
[----:B------:R-:W-:Y:S05]  /*6840*/  BSYNC B0 ;  /* 0x0000000000007941 */ /* 0x000fea0003800000 */
.L_x_20269:
        /* <DEDUP_REMOVED lines=12> */
.L_x_20273:
        /* <DEDUP_REMOVED lines=12> */
.L_x_20276:
[----:B------:R-:W-:-:S07]  /*69d0*/  IMAD.MOV.U32 R4, RZ, RZ, R10 ;  /* 0x000000ffff047224 */ /* 0x000fce00078e000a */
.L_x_20277:
[----:B------:R-:W-:Y:S05]  /*69e0*/  BSYNC B0 ;  /* 0x0000000000007941 */ /* 0x000fea0003800000 */
.L_x_20275:
        /* <DEDUP_REMOVED lines=16> */
.L_x_20281:
[----:B------:R-:W-:Y:S05]  /*6af0*/  BSYNC B1 ;  /* 0x0000000000017941 */ /* 0x000fea0003800000 */
.L_x_20280:
        /* <DEDUP_REMOVED lines=44> */
.L_x_20279:
[----:B------:R-:W-:Y:S05]  /*6dc0*/  BSYNC B0 ;  /* 0x0000000000007941 */ /* 0x000fea0003800000 */
.L_x_20278:
        /* <DEDUP_REMOVED lines=8> */
.L_x_20274:
        /* <DEDUP_REMOVED lines=12> */
.L_x_20283:
[----:B------:R-:W-:-:S07]  /*6f10*/  IMAD.MOV.U32 R12, RZ, RZ, R10 ;  /* 0x000000ffff0c7224 */ /* 0x000fce00078e000a */
.L_x_20284:
[----:B------:R-:W-:Y:S05]  /*6f20*/  BSYNC B0 ;  /* 0x0000000000007941 */ /* 0x000fea0003800000 */
.L_x_20282:
        /* <DEDUP_REMOVED lines=16> */
.L_x_20288:
[----:B------:R-:W-:Y:S05]  /*7030*/  BSYNC B1 ;  /* 0x0000000000017941 */ /* 0x000fea0003800000 */
.L_x_20287:
        /* <DEDUP_REMOVED lines=43> */
.L_x_20286:
[----:B------:R-:W-:Y:S05]  /*72f0*/  BSYNC B0 ;  /* 0x0000000000007941 */ /* 0x000fea0003800000 */
.L_x_20285:
        /* <DEDUP_REMOVED lines=11> */
.L_x_20289:
        /* <DEDUP_REMOVED lines=12> */
.L_x_20292:
[----:B------:R-:W-:-:S07]  /*7470*/  MOV R3, R10 ;  /* 0x0000000a00037202 */ /* 0x000fce0000000f00 */
.L_x_20293:
[----:B------:R-:W-:Y:S05]  /*7480*/  BSYNC B0 ;  /* 0x0000000000007941 */ /* 0x000fea0003800000 */
.L_x_20291:
        /* <DEDUP_REMOVED lines=16> */
.L_x_20297:
[----:B------:R-:W-:Y:S05]  /*7590*/  BSYNC B1 ;  /* 0x0000000000017941 */ /* 0x000fea0003800000 */
.L_x_20296:
        /* <DEDUP_REMOVED lines=43> */
.L_x_20295:
[----:B------:R-:W-:Y:S05]  /*7850*/  BSYNC B0 ;  /* 0x0000000000007941 */ /* 0x000fea0003800000 */
.L_x_20294:
        /* <DEDUP_REMOVED lines=8> */
.L_x_20290:
        /* <DEDUP_REMOVED lines=12> */
.L_x_20299:
[----:B------:R-:W-:-:S07]  /*79a0*/  IMAD.MOV.U32 R22, RZ, RZ, R10 ;  /* 0x000000ffff167224 */ /* 0x000fce00078e000a */
.L_x_20300:
[----:B------:R-:W-:Y:S05]  /*79b0*/  BSYNC B0 ;  /* 0x0000000000007941 */ /* 0x000fea0003800000 */
.L_x_20298:
        /* <DEDUP_REMOVED lines=16> */
.L_x_20304:
[----:B------:R-:W-:Y:S05]  /*7ac0*/  BSYNC B1 ;  /* 0x0000000000017941 */ /* 0x000fea0003800000 */
.L_x_20303:
        /* <DEDUP_REMOVED lines=43> */
.L_x_20302:
[----:B------:R-:W-:Y:S05]  /*7d80*/  BSYNC B0 ;  /* 0x0000000000007941 */ /* 0x000fea0003800000 */
.L_x_20301:
        /* <DEDUP_REMOVED lines=11> */
.L_x_20305:
        /* <DEDUP_REMOVED lines=12> */
.L_x_20308:
[----:B------:R-:W-:-:S07]  /*7f00*/  IMAD.MOV.U32 R2, RZ, RZ, R10 ;  /* 0x000000ffff027224 */ /* 0x000fce00078e000a */
.L_x_20309:
[----:B------:R-:W-:Y:S05]  /*7f10*/  BSYNC B0 ;  /* 0x0000000000007941 */ /* 0x000fea0003800000 */
.L_x_20307:
        /* <DEDUP_REMOVED lines=16> */
.L_x_20313:
[----:B------:R-:W-:Y:S05]  /*8020*/  BSYNC B1 ;  /* 0x0000000000017941 */ /* 0x000fea0003800000 */
.L_x_20312:
        /* <DEDUP_REMOVED lines=44> */
.L_x_20311:
[----:B------:R-:W-:Y:S05]  /*82f0*/  BSYNC B0 ;  /* 0x0000000000007941 */ /* 0x000fea0003800000 */
.L_x_20310:
        /* <DEDUP_REMOVED lines=8> */
.L_x_20306:
        /* <DEDUP_REMOVED lines=12> */
.L_x_20315:
[----:B------:R-:W-:-:S07]  /*8440*/  MOV R14, R10 ;  /* 0x0000000a000e7202 */ /* 0x000fce0000000f00 */
.L_x_20316:
[----:B------:R-:W-:Y:S05]  /*8450*/  BSYNC B0 ;  /* 0x0000000000007941 */ /* 0x000fea0003800000 */
.L_x_20314:
        /* <DEDUP_REMOVED lines=16> */
.L_x_20320:
[----:B------:R-:W-:Y:S05]  /*8560*/  BSYNC B1 ;  /* 0x0000000000017941 */ /* 0x000fea0003800000 */
.L_x_20319:
        /* <DEDUP_REMOVED lines=43> */
.L_x_20318:
[----:B------:R-:W-:Y:S05]  /*8820*/  BSYNC B0 ;  /* 0x0000000000007941 */ /* 0x000fea0003800000 */
.L_x_20317:
        /* <DEDUP_REMOVED lines=11> */
.L_x_20321:
        /* <DEDUP_REMOVED lines=12> */
.L_x_20324:
[----:B------:R-:W-:-:S07]  /*89a0*/  MOV R0, R10 ;  /* 0x0000000a00007202 */ /* 0x000fce0000000f00 */
.L_x_20325:
[----:B------:R-:W-:Y:S05]  /*89b0*/  BSYNC B0 ;  /* 0x0000000000007941 */ /* 0x000fea0003800000 */
.L_x_20323:
        /* <DEDUP_REMOVED lines=18> */
.L_x_20329:
[----:B------:R-:W-:Y:S05]  /*8ae0*/  BSYNC B1 ;  /* 0x0000000000017941 */ /* 0x000fea0003800000 */
.L_x_20328:
        /* <DEDUP_REMOVED lines=43> */
.L_x_20327:
[----:B------:R-:W-:Y:S05]  /*8da0*/  BSYNC B0 ;  /* 0x0000000000007941 */ /* 0x000fea0003800000 */
.L_x_20326:
        /* <DEDUP_REMOVED lines=8> */
.L_x_20322:
        /* <DEDUP_REMOVED lines=29> */
.L_x_20330:
        /* <DEDUP_REMOVED lines=15> */
.L_x_20332:
[----:B------:R-:W-:-:S07]  /*90f0*/  MOV R96, R10 ;  /* 0x0000000a00607202 */ /* 0x000fce0000000f00 */
.L_x_20333:
[----:B------:R-:W-:Y:S05]  /*9100*/  BSYNC B0 ;  /* 0x0000000000007941 */ /* 0x000fea0003800000 */
.L_x_20331:
        /* <DEDUP_REMOVED lines=16> */
.L_x_20337:
[----:B------:R-:W-:Y:S05]  /*9210*/  BSYNC B1 ;  /* 0x0000000000017941 */ /* 0x000fea0003800000 */
.L_x_20336:
        /* <DEDUP_REMOVED lines=43> */
.L_x_20335:
[----:B------:R-:W-:Y:S05]  /*94d0*/  BSYNC B0 ;  /* 0x0000000000007941 */ /* 0x000fea0003800000 */
.L_x_20334:
        /* <DEDUP_REMOVED lines=12> */
.L_x_20338:
        /* <DEDUP_REMOVED lines=12> */
.L_x_20341:
[----:B------:R-:W-:-:S07]  /*9660*/  MOV R4, R10 ;  /* 0x0000000a00047202 */ /* 0x000fce0000000f00 */
.L_x_20342:
[----:B------:R-:W-:Y:S05]  /*9670*/  BSYNC B0 ;  /* 0x0000000000007941 */ /* 0x000fea0003800000 */
.L_x_20340:
        /* <DEDUP_REMOVED lines=16> */
.L_x_20346:
[----:B------:R-:W-:Y:S05]  /*9780*/  BSYNC B1 ;  /* 0x0000000000017941 */ /* 0x000fea0003800000 */
.L_x_20345:
        /* <DEDUP_REMOVED lines=43> */
.L_x_20344:
[----:B------:R-:W-:Y:S05]  /*9a40*/  BSYNC B0 ;  /* 0x0000000000007941 */ /* 0x000fea0003800000 */
.L_x_20343:
        /* <DEDUP_REMOVED lines=8> */
.L_x_20339:
        /* <DEDUP_REMOVED lines=12> */
.L_x_20348:
[----:B------:R-:W-:-:S07]  /*9b90*/  MOV R12, R10 ;  /* 0x0000000a000c7202 */ /* 0x000fce0000000f00 */
.L_x_20349:
[----:B------:R-:W-:Y:S05]  /*9ba0*/  BSYNC B0 ;  /* 0x0000000000007941 */ /* 0x000fea0003800000 */
.L_x_20347:
        /* <DEDUP_REMOVED lines=16> */
.L_x_20353:
[----:B------:R-:W-:Y:S05]  /*9cb0*/  BSYNC B1 ;  /* 0x0000000000017941 */ /* 0x000fea0003800000 */
.L_x_20352:
        /* <DEDUP_REMOVED lines=43> */
.L_x_20351:
[----:B------:R-:W-:Y:S05]  /*9f70*/  BSYNC B0 ;  /* 0x0000000000007941 */ /* 0x000fea0003800000 */
.L_x_20350:
        /* <DEDUP_REMOVED lines=11> */
.L_x_20354:
        /* <DEDUP_REMOVED lines=12> */
.L_x_20357:
[----:B------:R-:W-:-:S07]  /*a0f0*/  MOV R3, R10 ;  /* 0x0000000a00037202 */ /* 0x000fce0000000f00 */
.L_x_20358:
[----:B------:R-:W-:Y:S05]  /*a100*/  BSYNC B0 ;  /* 0x0000000000007941 */ /* 0x000fea0003800000 */
.L_x_20356:
        /* <DEDUP_REMOVED lines=16> */
.L_x_20362:
[----:B------:R-:W-:Y:S05]  /*a210*/  BSYNC B1 ;  /* 0x0000000000017941 */ /* 0x000fea0003800000 */
.L_x_20361:
        /* <DEDUP_REMOVED lines=43> */
.L_x_20360:
[----:B------:R-:W-:Y:S05]  /*a4d0*/  BSYNC B0 ;  /* 0x0000000000007941 */ /* 0x000fea0003800000 */
.L_x_20359:
        /* <DEDUP_REMOVED lines=8> */
.L_x_20355:
        /* <DEDUP_REMOVED lines=12> */
.L_x_20364:
[----:B------:R-:W-:-:S07]  /*a620*/  MOV R96, R10 ;  /* 0x0000000a00607202 */ /* 0x000fce0000000f00 */
.L_x_20365:
[----:B------:R-:W-:Y:S05]  /*a630*/  BSYNC B0 ;  /* 0x0000000000007941 */ /* 0x000fea0003800000 */
.L_x_20363:
        /* <DEDUP_REMOVED lines=16> */
.L_x_20369:
[----:B------:R-:W-:Y:S05]  /*a740*/  BSYNC B1 ;  /* 0x0000000000017941 */ /* 0x000fea0003800000 */
.L_x_20368:
        /* <DEDUP_REMOVED lines=43> */
.L_x_20367:
[----:B------:R-:W-:Y:S05]  /*aa00*/  BSYNC B0 ;  /* 0x0000000000007941 */ /* 0x000fea0003800000 */
.L_x_20366:
        /* <DEDUP_REMOVED lines=11> */
.L_x_20370:
        /* <DEDUP_REMOVED lines=12> */
.L_x_20373:
[----:B------:R-:W-:-:S07]  /*ab80*/  MOV R2, R10 ;  /* 0x0000000a00027202 */ /* 0x000fce0000000f00 */
.L_x_20374:
[----:B------:R-:W-:Y:S05]  /*ab90*/  BSYNC B0 ;  /* 0x0000000000007941 */ /* 0x000fea0003800000 */
.L_x_20372:
        /* <DEDUP_REMOVED lines=16> */
.L_x_20378:
[----:B------:R-:W-:Y:S05]  /*aca0*/  BSYNC B1 ;  /* 0x0000000000017941 */ /* 0x000fea0003800000 */
.L_x_20377:
        /* <DEDUP_REMOVED lines=43> */
.L_x_20376:
[----:B------:R-:W-:Y:S05]  /*af60*/  BSYNC B0 ;  /* 0x0000000000007941 */ /* 0x000fea0003800000 */
.L_x_20375:
        /* <DEDUP_REMOVED lines=8> */
.L_x_20371:
        /* <DEDUP_REMOVED lines=12> */
.L_x_20380:
[----:B------:R-:W-:-:S07]  /*b0b0*/  MOV R14, R10 ;  /* 0x0000000a000e7202 */ /* 0x000fce0000000f00 */
.L_x_20381:
[----:B------:R-:W-:Y:S05]  /*b0c0*/  BSYNC B0 ;  /* 0x0000000000007941 */ /* 0x000fea0003800000 */
.L_x_20379:
        /* <DEDUP_REMOVED lines=16> */
.L_x_20385:
[----:B------:R-:W-:Y:S05]  /*b1d0*/  BSYNC B1 ;  /* 0x0000000000017941 */ /* 0x000fea0003800000 */
.L_x_20384:
        /* <DEDUP_REMOVED lines=43> */
.L_x_20383:
[----:B------:R-:W-:Y:S05]  /*b490*/  BSYNC B0 ;  /* 0x0000000000007941 */ /* 0x000fea0003800000 */
.L_x_20382:
        /* <DEDUP_REMOVED lines=11> */
.L_x_20386:
        /* <DEDUP_REMOVED lines=12> */
.L_x_20389:
[----:B------:R-:W-:-:S07]  /*b610*/  MOV R0, R10 ;  /* 0x0000000a00007202 */ /* 0x000fce0000000f00 */
.L_x_20390:
[----:B------:R-:W-:Y:S05]  /*b620*/  BSYNC B0 ;  /* 0x0000000000007941 */ /* 0x000fea0003800000 */
.L_x_20388:
        /* <DEDUP_REMOVED lines=18> */
.L_x_20394:
[----:B------:R-:W-:Y:S05]  /*b750*/  BSYNC B1 ;  /* 0x0000000000017941 */ /* 0x000fea0003800000 */
.L_x_20393:
        /* <DEDUP_REMOVED lines=43> */
.L_x_20392:
[----:B------:R-:W-:Y:S05]  /*ba10*/  BSYNC B0 ;  /* 0x0000000000007941 */ /* 0x000fea0003800000 */
.L_x_20391:
        /* <DEDUP_REMOVED lines=8> */
.L_x_20387:
        /* <DEDUP_REMOVED lines=29> */
.L_x_20395:
        /* <DEDUP_REMOVED lines=15> */
.L_x_20397:
[----:B------:R-:W-:-:S07]  /*bd60*/  MOV R114, R10 ;  /* 0x0000000a00727202 */ /* 0x000fce0000000f00 */
.L_x_20398:
[----:B------:R-:W-:Y:S05]  /*bd70*/  BSYNC B0 ;  /* 0x0000000000007941 */ /* 0x000fea0003800000 */
.L_x_20396:
        /* <DEDUP_REMOVED lines=16> */
.L_x_20402:
[----:B------:R-:W-:Y:S05]  /*be80*/  BSYNC B1 ;  /* 0x0000000000017941 */ /* 0x000fea0003800000 */
.L_x_20401:
        /* <DEDUP_REMOVED lines=43> */
.L_x_20400:
[----:B------:R-:W-:Y:S05]  /*c140*/  BSYNC B0 ;  /* 0x0000000000007941 */ /* 0x000fea0003800000 */
.L_x_20399:
        /* <DEDUP_REMOVED lines=12> */
.L_x_20403:
        /* <DEDUP_REMOVED lines=12> */
.L_x_20406:
[----:B------:R-:W-:-:S07]  /*c2d0*/  MOV R4, R10 ;  /* 0x0000000a00047202 */ /* 0x000fce0000000f00 */
.L_x_20407:
[----:B------:R-:W-:Y:S05]  /*c2e0*/  BSYNC B0 ;  /* 0x0000000000007941 */ /* 0x000fea0003800000 */
.L_x_20405:
        /* <DEDUP_REMOVED lines=16> */
.L_x_20411:
[----:B------:R-:W-:Y:S05]  /*c3f0*/  BSYNC B1 ;  /* 0x0000000000017941 */ /* 0x000fea0003800000 */
.L_x_20410:
        /* <DEDUP_REMOVED lines=43> */
.L_x_20409:
[----:B------:R-:W-:Y:S05]  /*c6b0*/  BSYNC B0 ;  /* 0x0000000000007941 */ /* 0x000fea0003800000 */
.L_x_20408:
        /* <DEDUP_REMOVED lines=8> */
.L_x_20404:
        /* <DEDUP_REMOVED lines=12> */
.L_x_20413:
[----:B------:R-:W-:-:S07]  /*c800*/  MOV R96, R10 ;  /* 0x0000000a00607202 */ /* 0x000fce0000000f00 */
.L_x_20414:
[----:B------:R-:W-:Y:S05]  /*c810*/  BSYNC B0 ;  /* 0x0000000000007941 */ /* 0x000fea0003800000 */
.L_x_20412:
        /* <DEDUP_REMOVED lines=16> */
.L_x_20418:
[----:B------:R-:W-:Y:S05]  /*c920*/  BSYNC B1 ;  /* 0x0000000000017941 */ /* 0x000fea0003800000 */
.L_x_20417:
        /* <DEDUP_REMOVED lines=43> */
.L_x_20416:
[----:B------:R-:W-:Y:S05]  /*cbe0*/  BSYNC B0 ;  /* 0x0000000000007941 */ /* 0x000fea0003800000 */
.L_x_20415:
        /* <DEDUP_REMOVED lines=11> */
.L_x_20419:
        /* <DEDUP_REMOVED lines=12> */
.L_x_20422:
[----:B------:R-:W-:-:S07]  /*cd60*/  MOV R3, R10 ;  /* 0x0000000a00037202 */ /* 0x000fce0000000f00 */
.L_x_20423:
[----:B------:R-:W-:Y:S05]  /*cd70*/  BSYNC B0 ;  /* 0x0000000000007941 */ /* 0x000fea0003800000 */
.L_x_20421:
        /* <DEDUP_REMOVED lines=16> */
.L_x_20427:
[----:B------:R-:W-:Y:S05]  /*ce80*/  BSYNC B1 ;  /* 0x0000000000017941 */ /* 0x000fea0003800000 */
.L_x_20426:
        /* <DEDUP_REMOVED lines=43> */
.L_x_20425:
[----:B------:R-:W-:Y:S05]  /*d140*/  BSYNC B0 ;  /* 0x0000000000007941 */ /* 0x000fea0003800000 */
.L_x_20424:
        /* <DEDUP_REMOVED lines=8> */
.L_x_20420:
        /* <DEDUP_REMOVED lines=12> */
.L_x_20429:
[----:B------:R-:W-:-:S07]  /*d290*/  MOV R96, R10 ;  /* 0x0000000a00607202 */ /* 0x000fce0000000f00 */
.L_x_20430:
[----:B------:R-:W-:Y:S05]  /*d2a0*/  BSYNC B0 ;  /* 0x0000000000007941 */ /* 0x000fea0003800000 */
.L_x_20428:
        /* <DEDUP_REMOVED lines=16> */
.L_x_20434:
[----:B------:R-:W-:Y:S05]  /*d3b0*/  BSYNC B1 ;  /* 0x0000000000017941 */ /* 0x000fea0003800000 */
.L_x_20433:
        /* <DEDUP_REMOVED lines=43> */
.L_x_20432:
[----:B------:R-:W-:Y:S05]  /*d670*/  BSYNC B0 ;  /* 0x0000000000007941 */ /* 0x000fea0003800000 */
.L_x_20431:
        /* <DEDUP_REMOVED lines=11> */
.L_x_20435:
        /* <DEDUP_REMOVED lines=12> */
.L_x_20438:
[----:B------:R-:W-:-:S07]  /*d7f0*/  MOV R2, R10 ;  /* 0x0000000a00027202 */ /* 0x000fce0000000f00 */
.L_x_20439:
[----:B------:R-:W-:Y:S05]  /*d800*/  BSYNC B0 ;  /* 0x0000000000007941 */ /* 0x000fea0003800000 */
.L_x_20437:
        /* <DEDUP_REMOVED lines=16> */
.L_x_20443:
[----:B------:R-:W-:Y:S05]  /*d910*/  BSYNC B1 ;  /* 0x0000000000017941 */ /* 0x000fea0003800000 */
.L_x_20442:
        /* <DEDUP_REMOVED lines=43> */
.L_x_20441:
[----:B------:R-:W-:Y:S05]  /*dbd0*/  BSYNC B0 ;  /* 0x0000000000007941 */ /* 0x000fea0003800000 */
.L_x_20440:
        /* <DEDUP_REMOVED lines=8> */
.L_x_20436:
        /* <DEDUP_REMOVED lines=12> */
.L_x_20445:
[----:B------:R-:W-:-:S07]  /*dd20*/  MOV R96, R10 ;  /* 0x0000000a00607202 */ /* 0x000fce0000000f00 */
.L_x_20446:
[----:B------:R-:W-:Y:S05]  /*dd30*/  BSYNC B0 ;  /* 0x0000000000007941 */ /* 0x000fea0003800000 */
.L_x_20444:
        /* <DEDUP_REMOVED lines=16> */
.L_x_20450:
[----:B------:R-:W-:Y:S05]  /*de40*/  BSYNC B1 ;  /* 0x0000000000017941 */ /* 0x000fea0003800000 */
.L_x_20449:
        /* <DEDUP_REMOVED lines=43> */
.L_x_20448:
[----:B------:R-:W-:Y:S05]  /*e100*/  BSYNC B0 ;  /* 0x0000000000007941 */ /* 0x000fea0003800000 */
.L_x_20447:
        /* <DEDUP_REMOVED lines=11> */
.L_x_20451:
        /* <DEDUP_REMOVED lines=12> */
.L_x_20454:
[----:B------:R-:W-:-:S07]  /*e280*/  MOV R0, R10 ;  /* 0x0000000a00007202 */ /* 0x000fce0000000f00 */
.L_x_20455:
[----:B------:R-:W-:Y:S05]  /*e290*/  BSYNC B0 ;  /* 0x0000000000007941 */ /* 0x000fea0003800000 */
.L_x_20453:
        /* <DEDUP_REMOVED lines=18> */
.L_x_20459:
[----:B------:R-:W-:Y:S05]  /*e3c0*/  BSYNC B1 ;  /* 0x0000000000017941 */ /* 0x000fea0003800000 */
.L_x_20458:
        /* <DEDUP_REMOVED lines=43> */
.L_x_20457:
[----:B------:R-:W-:Y:S05]  /*e680*/  BSYNC B0 ;  /* 0x0000000000007941 */ /* 0x000fea0003800000 */
.L_x_20456:
        /* <DEDUP_REMOVED lines=8> */
.L_x_20452:
        /* <DEDUP_REMOVED lines=10> */
[----:B------:R-:W-:-:S04]  /*e7b0*/  SEL R109, RZ, 0x1, P6 ;  /* 0x00000001ff6d7807 */ /* 0x000fc80003000000 */
        /* <DEDUP_REMOVED lines=18> */
.L_x_20460:
        /* <DEDUP_REMOVED lines=15> */
.L_x_20462:
[----:B------:R-:W-:-:S07]  /*e9d0*/  MOV R109, R10 ;  /* 0x0000000a006d7202 */ /* 0x000fce0000000f00 */
.L_x_20463:
[----:B------:R-:W-:Y:S05]  /*e9e0*/  BSYNC B0 ;  /* 0x0000000000007941 */ /* 0x000fea0003800000 */
.L_x_20461:
        /* <DEDUP_REMOVED lines=16> */
.L_x_20467:
[----:B------:R-:W-:Y:S05]  /*eaf0*/  BSYNC B1 ;  /* 0x0000000000017941 */ /* 0x000fea0003800000 */
.L_x_20466:
        /* <DEDUP_REMOVED lines=43> */
.L_x_20465:
[----:B------:R-:W-:Y:S05]  /*edb0*/  BSYNC B0 ;  /* 0x0000000000007941 */ /* 0x000fea0003800000 */
.L_x_20464:
        /* <DEDUP_REMOVED lines=12> */
.L_x_20468:
        /* <DEDUP_REMOVED lines=12> */
.L_x_20471:
[----:B------:R-:W-:-:S07]  /*ef40*/  MOV R4, R10 ;  /* 0x0000000a00047202 */ /* 0x000fce0000000f00 */
.L_x_20472:
[----:B------:R-:W-:Y:S05]  /*ef50*/  BSYNC B0 ;  /* 0x0000000000007941 */ /* 0x000fea0003800000 */
.L_x_20470:
        /* <DEDUP_REMOVED lines=16> */
.L_x_20476:
[----:B------:R-:W-:Y:S05]  /*f060*/  BSYNC B1 ;  /* 0x0000000000017941 */ /* 0x000fea0003800000 */
.L_x_20475:
        /* <DEDUP_REMOVED lines=43> */
.L_x_20474:
[----:B------:R-:W-:Y:S05]  /*f320*/  BSYNC B0 ;  /* 0x0000000000007941 */ /* 0x000fea0003800000 */
.L_x_20473:
        /* <DEDUP_REMOVED lines=8> */
.L_x_20469:
        /* <DEDUP_REMOVED lines=12> */
.L_x_20478:
[----:B------:R-:W-:-:S07]  /*f470*/  MOV R96, R10 ;  /* 0x0000000a00607202 */ /* 0x000fce0000000f00 */
.L_x_20479:
[----:B------:R-:W-:Y:S05]  /*f480*/  BSYNC B0 ;  /* 0x0000000000007941 */ /* 0x000fea0003800000 */
.L_x_20477:
        /* <DEDUP_REMOVED lines=16> */
.L_x_20483:
[----:B------:R-:W-:Y:S05]  /*f590*/  BSYNC B1 ;  /* 0x0000000000017941 */ /* 0x000fea0003800000 */
.L_x_20482:
        /* <DEDUP_REMOVED lines=43> */
.L_x_20481:
[----:B------:R-:W-:Y:S05]  /*f850*/  BSYNC B0 ;  /* 0x0000000000007941 */ /* 0x000fea0003800000 */
.L_x_20480:
        /* <DEDUP_REMOVED lines=11> */
.L_x_20484:
        /* <DEDUP_REMOVED lines=12> */
.L_x_20487:
[----:B------:R-:W-:-:S07]  /*f9d0*/  MOV R3, R10 ;  /* 0x0000000a00037202 */ /* 0x000fce0000000f00 */
.L_x_20488:
[----:B------:R-:W-:Y:S05]  /*f9e0*/  BSYNC B0 ;  /* 0x0000000000007941 */ /* 0x000fea0003800000 */
.L_x_20486:
        /* <DEDUP_REMOVED lines=16> */
.L_x_20492:
[----:B------:R-:W-:Y:S05]  /*faf0*/  BSYNC B1 ;  /* 0x0000000000017941 */ /* 0x000fea0003800000 */
.L_x_20491:
        /* <DEDUP_REMOVED lines=43> */
.L_x_20490:
[----:B------:R-:W-:Y:S05]  /*fdb0*/  BSYNC B0 ;  /* 0x0000000000007941 */ /* 0x000fea0003800000 */
.L_x_20489:
        /* <DEDUP_REMOVED lines=8> */
.L_x_20485:
        /* <DEDUP_REMOVED lines=12> */
.L_x_20494:
[----:B------:R-:W-:-:S07]  /*ff00*/  MOV R96, R10 ;  /* 0x0000000a00607202 */ /* 0x000fce0000000f00 */
.L_x_20495:
[----:B------:R-:W-:Y:S05]  /*ff10*/  BSYNC B0 ;  /* 0x0000000000007941 */ /* 0x000fea0003800000 */
.L_x_20493:
        /* <DEDUP_REMOVED lines=16> */
.L_x_20499:
[----:B------:R-:W-:Y:S05]  /*10020*/  BSYNC B1 ;  /* 0x0000000000017941 */ /* 0x000fea0003800000 */
.L_x_20498:
        /* <DEDUP_REMOVED lines=43> */
.L_x_20497:
[----:B------:R-:W-:Y:S05]  /*102e0*/  BSYNC B0 ;  /* 0x0000000000007941 */ /* 0x000fea0003800000 */
.L_x_20496:
        /* <DEDUP_REMOVED lines=11> */
.L_x_20500:
        /* <DEDUP_REMOVED lines=12> */
.L_x_20503:
[----:B------:R-:W-:-:S07]  /*10460*/  MOV R2, R10 ;  /* 0x0000000a00027202 */ /* 0x000fce0000000f00 */
.L_x_20504:
[----:B------:R-:W-:Y:S05]  /*10470*/  BSYNC B0 ;  /* 0x0000000000007941 */ /* 0x000fea0003800000 */
.L_x_20502:
        /* <DEDUP_REMOVED lines=16> */
.L_x_20508:
[----:B------:R-:W-:Y:S05]  /*10580*/  BSYNC B1 ;  /* 0x0000000000017941 */ /* 0x000fea0003800000 */
.L_x_20507:
        /* <DEDUP_REMOVED lines=43> */
.L_x_20506:
[----:B------:R-:W-:Y:S05]  /*10840*/  BSYNC B0 ;  /* 0x0000000000007941 */ /* 0x000fea0003800000 */
.L_x_20505:
        /* <DEDUP_REMOVED lines=8> */
.L_x_20501:
        /* <DEDUP_REMOVED lines=12> */
.L_x_20510:
[----:B------:R-:W-:-:S07]  /*10990*/  MOV R96, R10 ;  /* 0x0000000a00607202 */ /* 0x000fce0000000f00 */
.L_x_20511:
[----:B------:R-:W-:Y:S05]  /*109a0*/  BSYNC B0 ;  /* 0x0000000000007941 */ /* 0x000fea0003800000 */
.L_x_20509:
        /* <DEDUP_REMOVED lines=16> */
.L_x_20515:
[----:B------:R-:W-:Y:S05]  /*10ab0*/  BSYNC B1 ;  /* 0x0000000000017941 */ /* 0x000fea0003800000 */
.L_x_20514:
        /* <DEDUP_REMOVED lines=43> */
.L_x_20513:
[----:B------:R-:W-:Y:S05]  /*10d70*/  BSYNC B0 ;  /* 0x0000000000007941 */ /* 0x000fea0003800000 */
.L_x_20512:
        /* <DEDUP_REMOVED lines=11> */
.L_x_20516:
        /* <DEDUP_REMOVED lines=12> */
.L_x_20519:
[----:B------:R-:W-:-:S07]  /*10ef0*/  MOV R0, R10 ;  /* 0x0000000a00007202 */ /* 0x000fce0000000f00 */
.L_x_20520:
[----:B------:R-:W-:Y:S05]  /*10f00*/  BSYNC B0 ;  /* 0x0000000000007941 */ /* 0x000fea0003800000 */
.L_x_20518:
        /* <DEDUP_REMOVED lines=16> */
.L_x_20524:
[----:B------:R-:W-:Y:S05]  /*11010*/  BSYNC B1 ;  /* 0x0000000000017941 */ /* 0x000fea0003800000 */
.L_x_20523:
        /* <DEDUP_REMOVED lines=43> */
.L_x_20522:
[----:B------:R-:W-:Y:S05]  /*112d0*/  BSYNC B0 ;  /* 0x0000000000007941 */ /* 0x000fea0003800000 */
.L_x_20521:
        /* <DEDUP_REMOVED lines=8> */
.L_x_20517:
[----:B------:R-:W-:Y:S01]  /*11360*/  FADD.FTZ R98, RZ, R28 ;  /* 0x0000001cff627221 */ /* 0x000fe20000010000 */
[----:B------:R-:W-:Y:S01]  /*11370*/  ISETP.NE.AND P1, PT, R109, RZ, PT ;  /* 0x000000ff6d00720c */ /* 0x000fe20003f25270 */
[----:B------:R-:W-:Y:S01]  /*11380*/  IMAD.WIDE.U32 R110, R108, 0x10, R110 ;  /* 0x000000106c6e7825 */ /* 0x000fe200078e006e */
[----:B------:R-:W-:-:S03]  /*11390*/  SEL R100, RZ, 0x100, P3 ;  /* 0x00000100ff647807 */ /* 0x000fc60001800000 */
[----:B------:R-:W-:Y:S01]  /*113a0*/  FADD.FTZ R99, R98, R29 ;  /* 0x0000001d62637221 */ /* 0x000fe20000010000 */
[----:B------:R-:W-:Y:S01]  /*113b0*/  LOP3.LUT P2, RZ, R93, 0x1f, RZ, 0xc0, !PT ;  /* 0x0000001f5dff7812 */ /* 0x000fe2000784c0ff */
[----:B------:R-:W-:Y:S01]  /*113c0*/  IMAD.WIDE.U32 R106, R108, 0x4, R106 ;  /* 0x000000046c6a7825 */ /* 0x000fe200078e006a */
[----:B------:R0:W-:Y:S03]  /*113d0*/  STG.E.128 desc[UR4][R110.64], R88 ;  /* 0x000000586e007986 */ /* 0x0001e6000c101d04 */
        /* <DEDUP_REMOVED lines=17> */
[----:B------:R-:W-:Y:S02]  /*114f0*/  SEL R109, RZ, 0x1, P1 ;  /* 0x00000001ff6d7807 */ /* 0x000fe40000800000 */
[----:B------:R-:W-:Y:S01]  /*11500*/  IADD3 R98, R100, R98, R99 ;  /* 0x0000006264627210 */ /* 0x000fe20007ffe063 */
[----:B------:R-:W-:Y:S01]  /*11510*/  FADD.FTZ R113, R112, R13 ;  /* 0x0000000d70717221 */ /* 0x000fe20000010000 */
[----:B------:R-:W-:Y:S02]  /*11520*/  LOP3.LUT P1, RZ, R102, 0xff, RZ, 0xc0, !PT ;  /* 0x000000ff66ff7812 */ /* 0x000fe4000782c0ff */
[----:B------:R-:W-:Y:S01]  /*11530*/  IADD3 R109, R98, R109, RZ ;  /* 0x0000006d626d7210 */ /* 0x000fe20007ffe0ff */
[----:B------:R-:W-:Y:S01]  /*11540*/  FADD.FTZ R100, R113, R14 ;  /* 0x0000000e71647221 */ /* 0x000fe20000010000 */
[----:B------:R-:W-:-:S03]  /*11550*/  SHF.R.U32.HI R102, RZ, 0x5, R93 ;  /* 0x00000005ff667819 */ /* 0x000fc6000001165d */
[----:B------:R0:W-:Y:S01]  /*11560*/  STG.E desc[UR4][R106.64], R109 ;  /* 0x0000006d6a007986 */ /* 0x0001e2000c101904 */
[----:B------:R-:W-:Y:S01]  /*11570*/  FADD.FTZ R99, R100, R15 ;  /* 0x0000000f64637221 */ /* 0x000fe20000010000 */
[----:B------:R-:W-:-:S03]  /*11580*/  LOP3.LUT R100, R102, 0x7fffffc, RZ, 0xc0, !PT ;  /* 0x07fffffc66647812 */ /* 0x000fc600078ec0ff */
[----:B------:R-:W-:-:S04]  /*11590*/  FADD.FTZ R98, R99, R88 ;  /* 0x0000005863627221 */ /* 0x000fc80000010000 */
[----:B------:R-:W-:-:S04]  /*115a0*/  FADD.FTZ R99, R98, R89 ;  /* 0x0000005962637221 */ /* 0x000fc80000010000 */
[----:B------:R-:W-:Y:S01]  /*115b0*/  FADD.FTZ R112, R99, R90 ;  /* 0x0000005a63707221 */ /* 0x000fe20000010000 */
[----:B0-----:R-:W-:Y:S06]  /*115c0*/  @!P0 BRA `(.L_x_20525) ;  /* 0x00000000002c8947 */ /* 0x001fec0003800000 */
[----:B------:R-:W0:Y:S01]  /*115d0*/  LDC.64 R98, c[0x0][0x248] ;  /* 0x00009200ff627b82 */ /* 0x000e220000000a00 */
        /* <DEDUP_REMOVED lines=10> */
.L_x_20525:
        /* <DEDUP_REMOVED lines=72> */
.L_x_20538:
[----:B------:R-:W2:Y:S01]  /*11b00*/  @!P2 S2R R106, SR_CgaCtaId ;  /* 0x00000000006aa919 */ /* 0x000ea20000008800 */
[----:B------:R-:W-:Y:S01]  /*11b10*/  LOP3.LUT R107, R93, 0x1f, RZ, 0xc0, !PT ;  /* 0x0000001f5d6b7812 */ /* 0x000fe200078ec0ff */
[----:B------:R-:W-:Y:S05]  /*11b20*/  WARPSYNC.ALL ;  /* 0x0000000000007948 */ /* 0x000fea0003800000 */
[----:B------:R-:W-:Y:S02]  /*11b30*/  ISETP.GT.U32.AND P3, PT, R107, 0x3, PT ;  /* 0x000000036b00780c */ /* 0x000fe40003f64070 */
[----:B------:R-:W-:Y:S02]  /*11b40*/  @!P2 MOV R99, 0x400 ;  /* 0x000004000063a802 */ /* 0x000fe40000000f00 */
[----:B------:R-:W-:-:S09]  /*11b50*/  LOP3.LUT R102, R102, 0x3, RZ, 0xc0, !PT ;  /* 0x0000000366667812 */ /* 0x000fd200078ec0ff */
[----:B------:R-:W0:Y:S01]  /*11b60*/  @!P3 S2R R111, SR_CgaCtaId ;  /* 0x00000000006fb919 */ /* 0x000e220000008800 */
[----:B--2---:R-:W-:Y:S02]  /*11b70*/  @!P2 LEA R106, R106, R99, 0x18 ;  /* 0x000000636a6aa211 */ /* 0x004fe400078ec0ff */
[C---:B------:R-:W-:Y:S02]  /*11b80*/  @!P2 IADD3 R99, R100.reuse, R102, RZ ;  /* 0x000000666463a210 */ /* 0x040fe40007ffe0ff */
[----:B------:R-:W-:-:S03]  /*11b90*/  @!P3 IADD3 R100, R100, R107, RZ ;  /* 0x0000006b6464b210 */ /* 0x000fc60007ffe0ff */
[----:B------:R-:W-:Y:S02]  /*11ba0*/  @!P2 IMAD R110, R99, 0x8, R106 ;  /* 0x00000008636ea824 */ /* 0x000fe400078e026a */
[----:B-1----:R-:W-:Y:S01]  /*11bb0*/  FADD.FTZ R99, R109, R112 ;  /* 0x000000706d637221 */ /* 0x002fe20000010000 */
[----:B------:R-:W-:-:S04]  /*11bc0*/  @!P3 MOV R106, 0x400 ;  /* 0x00000400006ab802 */ /* 0x000fc80000000f00 */
[----:B------:R-:W-:Y:S01]  /*11bd0*/  @!P2 STS.64 [R110], R98 ;  /* 0x000000626e00a388 */ /* 0x000fe20000000a00 */
[----:B------:R-:W-:Y:S01]  /*11be0*/  BAR.SYNC.DEFER_BLOCKING 0x0 ;  /* 0x0000000000007b1d */ /* 0x000fe20000010000 */
[----:B------:R-:W-:Y:S02]  /*11bf0*/  LOP3.LUT P2, RZ, R102, 0x1f, R93, 0xf8, !PT ;  /* 0x0000001f66ff7812 */ /* 0x000fe4000784f85d */
[----:B0-----:R-:W-:Y:S02]  /*11c00*/  @!P3 LEA R109, R111, R106, 0x18 ;  /* 0x0000006a6f6db211 */ /* 0x001fe400078ec0ff */
[----:B------:R-:W-:-:S03]  /*11c10*/  CS2R R106, SRZ ;  /* 0x00000000006a7805 */ /* 0x000fc6000001ff00 */
[----:B------:R-:W-:Y:S01]  /*11c20*/  @!P3 IMAD R109, R100, 0x8, R109 ;  /* 0x00000008646db824 */ /* 0x000fe200078e026d */
[----:B------:R-:W-:-:S05]  /*11c30*/  HFMA2.MMA R100, -RZ, RZ, 0, 0 ;  /* 0x00000000ff647435 */ /* 0x000fca00000001ff */
[----:B------:R-:W0:Y:S01]  /*11c40*/  @!P2 LDC.64 R120, c[0x0][0x250] ;  /* 0x00009400ff78ab82 */ /* 0x000e220000000a00 */
[----:B------:R-:W-:-:S05]  /*11c50*/  @!P3 IMAD.MOV.U32 R100, RZ, RZ, 0x300 ;  /* 0x00000300ff64b424 */ /* 0x000fca00078e00ff */
[----:B------:R-:W1:Y:S02]  /*11c60*/  SHFL.DOWN PT, R111, R100, 0x2, 0x1f ;  /* 0x08401f00646f7f89 */ /* 0x000e6400000e0000 */
[----:B------:R-:W2:Y:S02]  /*11c70*/  @!P2 LDC.64 R124, c[0x0][0x258] ;  /* 0x00009600ff7cab82 */ /* 0x000ea40000000a00 */
[----:B------:R-:W3:Y:S01]  /*11c80*/  @!P3 LDS.64 R106, [R109] ;  /* 0x000000006d6ab984 */ /* 0x000ee20000000a00 */
[----:B------:R-:W-:Y:S02]  /*11c90*/  PLOP3.LUT P3, PT, PT, PT, UP0, 0x40, 0x0 ;  /* 0x000000000000781c */ /* 0x000fe40003f6e808 */
[----:B-1----:R-:W-:Y:S02]  /*11ca0*/  IADD3 R112, R111, R100, RZ ;  /* 0x000000646f707210 */ /* 0x002fe40007ffe0ff */
[----:B------:R-:W-:Y:S01]  /*11cb0*/  I2FP.F32.S32 R116, R111 ;  /* 0x0000006f00747245 */ /* 0x000fe20000201400 */
[----:B--2---:R-:W-:Y:S01]  /*11cc0*/  @!P2 IMAD.WIDE R124, R95, 0x4, R124 ;  /* 0x000000045f7ca825 */ /* 0x004fe200078e027c */
[----:B------:R-:W-:Y:S01]  /*11cd0*/  I2FP.F32.S32 R98, R112 ;  /* 0x0000007000627245 */ /* 0x000fe20000201400 */
[----:B------:R-:W1:Y:S01]  /*11ce0*/  SHFL.DOWN PT, R99, R112, 0x1, 0x1f ;  /* 0x08201f0070637f89 */ /* 0x000e6200000e0000 */
[----:B------:R-:W-:-:S02]  /*11cf0*/  I2FP.F32.S32 R111, R100 ;  /* 0x00000064006f7245 */ /* 0x000fc40000201400 */
[----:B------:R-:W2:Y:S01]  /*11d00*/  MUFU.RCP R114, R98 ;  /* 0x0000006200727308 */ /* 0x000ea20000001000 */
[----:B---3--:R-:W3:Y:S04]  /*11d10*/  SHFL.DOWN PT, R113, R106, 0x2, 0x1f ;  /* 0x08401f006a717f89 */ /* 0x008ee800000e0000 */
        /* <DEDUP_REMOVED lines=10> */
[----:B------:R-:W-:Y:S01]  /*11dc0*/  FMUL.FTZ R113, R113, R111 ;  /* 0x0000006f71717220 */ /* 0x000fe20000410000 */
[----:B------:R-:W-:-:S03]  /*11dd0*/  I2FP.F32.S32 R111, R99 ;  /* 0x00000063006f7245 */ /* 0x000fc60000201400 */
[----:B------:R-:W2:Y:S01]  /*11de0*/  SHFL.DOWN PT, R100, R109, 0x1, 0x1f ;  /* 0x08201f006d647f89 */ /* 0x000ea200000e0000 */
[----:B------:R-:W-:-:S04]  /*11df0*/  FMUL.FTZ R113, R113, R116 ;  /* 0x0000007471717220 */ /* 0x000fc80000410000 */
[----:B------:R-:W-:-:S05]  /*11e00*/  FFMA.FTZ R107, R114, R113, R107 ;  /* 0x00000071726b7223 */ /* 0x000fca000001006b */
        /* <DEDUP_REMOVED lines=16> */
[C---:B------:R-:W-:Y:S01]  /*11f10*/  FADD.FTZ R114, -R99.reuse, R12 ;  /* 0x0000000c63727221 */ /* 0x040fe20000010100 */
        /* <DEDUP_REMOVED lines=11> */
[----:B------:R-:W-:Y:S01]  /*11fd0*/  FADD.FTZ R24, -R99, R24 ;  /* 0x0000001863187221 */ /* 0x000fe20000010100 */
[----:B------:R-:W1:Y:S01]  /*11fe0*/  MUFU.RSQ R107, R107 ;  /* 0x0000006b006b7308 */ /* 0x000e620000001400 */
[----:B------:R-:W-:Y:S01]  /*11ff0*/  LEA R16, P3, R97, UR18, 0x4 ;  /* 0x0000001261107c11 */ /* 0x000fe2000f8620ff */
[C---:B------:R-:W-:Y:S01]  /*12000*/  FADD.FTZ R25, -R99.reuse, R25 ;  /* 0x0000001963197221 */ /* 0x040fe20000010100 */
[C---:B------:R-:W-:Y:S01]  /*12010*/  FADD.FTZ R100, -R99.reuse, R21 ;  /* 0x0000001563647221 */ /* 0x040fe20000010100 */
[C---:B------:R-:W-:Y:S01]  /*12020*/  FADD.FTZ R22, -R99.reuse, R22 ;  /* 0x0000001663167221 */ /* 0x040fe20000010100 */
[C---:B------:R-:W-:Y:S01]  /*12030*/  FADD.FTZ R118, -R99.reuse, R15 ;  /* 0x0000000f63767221 */ /* 0x040fe20000010100 */
[C---:B------:R-:W-:Y:S01]  /*12040*/  FADD.FTZ R20, -R99.reuse, R20 ;  /* 0x0000001463147221 */ /* 0x040fe20000010100 */
[C---:B------:R-:W-:Y:S01]  /*12050*/  FADD.FTZ R26, -R99.reuse, R26 ;  /* 0x0000001a631a7221 */ /* 0x040fe20000010100 */
[----:B0-----:R-:W0:Y:S01]  /*12060*/  LDC.64 R12, c[0x0][0x2b8] ;  /* 0x0000ae00ff0c7b82 */ /* 0x001e220000000a00 */
[C---:B------:R-:W-:Y:S01]  /*12070*/  FADD.FTZ R110, -R99.reuse, R17 ;  /* 0x00000011636e7221 */ /* 0x040fe20000010100 */
[C---:B------:R-:W-:Y:S01]  /*12080*/  FADD.FTZ R112, -R99.reuse, R19 ;  /* 0x0000001363707221 */ /* 0x040fe20000010100 */
[C---:B------:R-:W-:Y:S01]  /*12090*/  FADD.FTZ R27, -R99.reuse, R27 ;  /* 0x0000001b631b7221 */ /* 0x040fe20000010100 */
[----:B------:R-:W-:Y:S01]  /*120a0*/  FADD.FTZ R120, -R99, R88 ;  /* 0x0000005863787221 */ /* 0x000fe20000010100 */
[----:B------:R-:W-:Y:S01]  /*120b0*/  LEA.HI.X R17, R97, UR19, RZ, 0x4, P3 ;  /* 0x0000001361117c11 */ /* 0x000fe200098f24ff */
[C---:B------:R-:W-:Y:S01]  /*120c0*/  FADD.FTZ R102, -R99.reuse, R23 ;  /* 0x0000001763667221 */ /* 0x040fe20000010100 */
[C---:B------:R-:W-:Y:S01]  /*120d0*/  FADD.FTZ R18, -R99.reuse, R18 ;  /* 0x0000001263127221 */ /* 0x040fe20000010100 */
[----:B------:R-:W-:Y:S01]  /*120e0*/  FADD.FTZ R14, -R99, R14 ;  /* 0x0000000e630e7221 */ /* 0x000fe20000010100 */
[C---:B-1----:R-:W-:Y:S01]  /*120f0*/  FMUL.FTZ R15, R107.reuse, R28 ;  /* 0x0000001c6b0f7220 */ /* 0x042fe20000410000 */
[C---:B------:R-:W-:Y:S01]  /*12100*/  FMUL.FTZ R21, R107.reuse, R30 ;  /* 0x0000001e6b157220 */ /* 0x040fe20000410000 */
[C---:B------:R-:W-:Y:S01]  /*12110*/  FMUL.FTZ R28, R107.reuse, R29 ;  /* 0x0000001d6b1c7220 */ /* 0x040fe20000410000 */
[C---:B------:R-:W-:Y:S01]  /*12120*/  FMUL.FTZ R30, R107.reuse, R31 ;  /* 0x0000001f6b1e7220 */ /* 0x040fe20000410000 */
[----:B------:R-:W-:Y:S01]  /*12130*/  FMUL.FTZ R19, R107, R24 ;  /* 0x000000186b137220 */ /* 0x000fe20000410000 */
[C---:B------:R-:W-:Y:S01]  /*12140*/  FADD.FTZ R122, -R99.reuse, R89 ;  /* 0x00000059637a7221 */ /* 0x040fe20000010100 */
[C---:B------:R-:W-:Y:S01]  /*12150*/  FADD.FTZ R90, -R99.reuse, R90 ;  /* 0x0000005a635a7221 */ /* 0x040fe20000010100 */
[----:B------:R-:W-:Y:S01]  /*12160*/  FADD.FTZ R88, -R99, R91 ;  /* 0x0000005b63587221 */ /* 0x000fe20000010100 */
        /* <DEDUP_REMOVED lines=24> */
[----:B0-----:R-:W-:-:S04]  /*122f0*/  IMAD.WIDE.U32 R114, R101, 0x10, R12 ;  /* 0x0000001065727825 */ /* 0x001fc800078e000c */
[----:B------:R-:W-:Y:S01]  /*12300*/  FFMA.FTZ R15, R59, R26, R83 ;  /* 0x0000001a3b0f7223 */ /* 0x000fe20000010053 */
[----:B------:R-:W-:Y:S01]  /*12310*/  FFMA.FTZ R14, R58, R99, R82 ;  /* 0x000000633a0e7223 */ /* 0x000fe20000010052 */
[----:B------:R0:W-:Y:S01]  /*12320*/  STG.E.128 desc[UR4][R16.64], R20 ;  /* 0x0000001410007986 */ /* 0x0001e2000c101d04 */
[----:B------:R-:W-:-:S04]  /*12330*/  IMAD.WIDE.U32 R120, R103, 0x10, R12 ;  /* 0x0000001067787825 */ /* 0x000fc800078e000c */
[----:B------:R-:W-:Y:S01]  /*12340*/  FFMA.FTZ R18, R54, R97, R78 ;  /* 0x0000006136127223 */ /* 0x000fe2000001004e */
[----:B------:R-:W-:Y:S01]  /*12350*/  FFMA.FTZ R26, R46, R31, R70 ;  /* 0x0000001f2e1a7223 */ /* 0x000fe20000010046 */
[----:B------:R-:W-:Y:S01]  /*12360*/  FFMA.FTZ R31, R43, R88, R67 ;  /* 0x000000582b1f7223 */ /* 0x000fe20000010043 */
[----:B------:R-:W-:Y:S01]  /*12370*/  FFMA.FTZ R30, R42, R109, R66 ;  /* 0x0000006d2a1e7223 */ /* 0x000fe20000010042 */
[----:B------:R-:W-:Y:S01]  /*12380*/  FFMA.FTZ R28, R40, R89, R64 ;  /* 0x00000059281c7223 */ /* 0x000fe20000010040 */
[----:B------:R-:W-:Y:S01]  /*12390*/  IADD3 R95, R95, UR20, RZ ;  /* 0x000000145f5f7c10 */ /* 0x000fe2000fffe0ff */
[----:B-1----:R-:W-:-:S03]  /*123a0*/  IMAD.WIDE.U32 R106, R104, 0x10, R12 ;  /* 0x00000010686a7825 */ /* 0x002fc600078e000c */
[----:B------:R-:W-:Y:S01]  /*123b0*/  ISETP.GE.AND P2, PT, R95, UR21, PT ;  /* 0x000000155f007c0c */ /* 0x000fe2000bf46270 */
[----:B------:R-:W-:-:S04]  /*123c0*/  IMAD.WIDE.U32 R104, R105, 0x10, R12 ;  /* 0x0000001069687825 */ /* 0x000fc800078e000c */
[----:B------:R-:W-:-:S04]  /*123d0*/  IMAD.WIDE.U32 R124, R108, 0x10, R12 ;  /* 0x000000106c7c7825 */ /* 0x000fc800078e000c */
[----:B------:R-:W-:Y:S01]  /*123e0*/  FFMA.FTZ R13, R57, R24, R81 ;  /* 0x00000018390d7223 */ /* 0x000fe20000010051 */
[----:B------:R-:W-:Y:S01]  /*123f0*/  FFMA.FTZ R12, R56, R19, R80 ;  /* 0x00000013380c7223 */ /* 0x000fe20000010050 */
[----:B------:R-:W-:Y:S01]  /*12400*/  FFMA.FTZ R19, R55, R102, R79 ;  /* 0x0000006637137223 */ /* 0x000fe2000001004f */
        /* <DEDUP_REMOVED lines=18> */
.L_x_20526:
[----:B------:R-:W-:Y:S01]  /*12530*/  IMAD.MOV.U32 R114, RZ, RZ, R112 ;  /* 0x000000ffff727224 */ /* 0x000fe200078e0070 */
[----:B------:R-:W-:Y:S01]  /*12540*/  MOV R115, 0x1 ;  /* 0x0000000100737802 */ /* 0x000fe20000000f00 */
[----:B------:R-:W-:Y:S01]  /*12550*/  IMAD.MOV.U32 R116, RZ, RZ, 0x1f ;  /* 0x0000001fff747424 */ /* 0x000fe200078e00ff */
[----:B------:R-:W-:-:S07]  /*12560*/  MOV R111, 0xffffffff ;  /* 0xffffffff006f7802 */ /* 0x000fce0000000f00 */
[----:B0-----:R-:W-:Y:S05]  /*12570*/  WARPSYNC.COLLECTIVE R111, `(.L_x_20528) ;  /* 0x000000006f087348 */ /* 0x001fea0003c00000 */
[----:B------:R1:W2:Y:S02]  /*12580*/  SHFL.BFLY P3, R113, R114, R115, R116 ;  /* 0x0c00007372717389 */ /* 0x0002a40000060074 */
[----:B012---:R-:W-:Y:S01]  /*12590*/  ENDCOLLECTIVE ;  /* 0x000000000000791b */ /* 0x007fe20003800000 */
.L_x_20528:
[----:B------:R-:W-:Y:S02]  /*125a0*/  IMAD.MOV.U32 R115, RZ, RZ, 0x2 ;  /* 0x00000002ff737424 */ /* 0x000fe400078e00ff */
[----:B------:R-:W-:-:S04]  /*125b0*/  IMAD.MOV.U32 R99, RZ, RZ, R113 ;  /* 0x000000ffff637224 */ /* 0x000fc800078e0071 */
[----:B------:R-:W-:-:S05]  /*125c0*/  FADD.FTZ R106, R112, R99 ;  /* 0x00000063706a7221 */ /* 0x000fca0000010000 */
[----:B------:R-:W-:-:S07]  /*125d0*/  MOV R114, R106 ;  /* 0x0000006a00727202 */ /* 0x000fce0000000f00 */
[----:B------:R-:W-:Y:S05]  /*125e0*/  WARPSYNC.COLLECTIVE R111, `(.L_x_20529) ;  /* 0x000000006f087348 */ /* 0x000fea0003c00000 */
[----:B------:R0:W1:Y:S02]  /*125f0*/  SHFL.BFLY P3, R113, R114, R115, R116 ;  /* 0x0c00007372717389 */ /* 0x0000640000060074 */
[----:B01----:R-:W-:Y:S01]  /*12600*/  ENDCOLLECTIVE ;  /* 0x000000000000791b */ /* 0x003fe20003800000 */
.L_x_20529:
[----:B------:R-:W-:Y:S01]  /*12610*/  HFMA2.MMA R115, -RZ, RZ, 0, 2.384185791015625e-07 ;  /* 0x00000004ff737435 */ /* 0x000fe200000001ff */
[----:B------:R-:W-:-:S05]  /*12620*/  MOV R99, R113 ;  /* 0x0000007100637202 */ /* 0x000fca0000000f00 */
[----:B------:R-:W-:-:S04]  /*12630*/  FADD.FTZ R107, R106, R99 ;  /* 0x000000636a6b7221 */ /* 0x000fc80000010000 */
[----:B------:R-:W-:-:S07]  /*12640*/  IMAD.MOV.U32 R114, RZ, RZ, R107 ;  /* 0x000000ffff727224 */ /* 0x000fce00078e006b */
[----:B------:R-:W-:Y:S05]  /*12650*/  WARPSYNC.COLLECTIVE R111, `(.L_x_20530) ;  /* 0x000000006f087348 */ /* 0x000fea0003c00000 */
[----:B------:R0:W1:Y:S02]  /*12660*/  SHFL.BFLY P3, R113, R114, R115, R116 ;  /* 0x0c00007372717389 */ /* 0x0000640000060074 */
[----:B01----:R-:W-:Y:S01]  /*12670*/  ENDCOLLECTIVE ;  /* 0x000000000000791b */ /* 0x003fe20003800000 */
.L_x_20530:
[----:B------:R-:W-:Y:S02]  /*12680*/  IMAD.MOV.U32 R115, RZ, RZ, 0x8 ;  /* 0x00000008ff737424 */ /* 0x000fe400078e00ff */
[----:B------:R-:W-:-:S04]  /*12690*/  IMAD.MOV.U32 R98, RZ, RZ, R113 ;  /* 0x000000ffff627224 */ /* 0x000fc800078e0071 */
[----:B------:R-:W-:-:S05]  /*126a0*/  FADD.FTZ R109, R107, R98 ;  /* 0x000000626b6d7221 */ /* 0x000fca0000010000 */
[----:B------:R-:W-:-:S07]  /*126b0*/  MOV R114, R109 ;  /* 0x0000006d00727202 */ /* 0x000fce0000000f00 */
[----:B------:R-:W-:Y:S05]  /*126c0*/  WARPSYNC.COLLECTIVE R111, `(.L_x_20531) ;  /* 0x000000006f087348 */ /* 0x000fea0003c00000 */
[----:B------:R0:W1:Y:S02]  /*126d0*/  SHFL.BFLY P3, R113, R114, R115, R116 ;  /* 0x0c00007372717389 */ /* 0x0000640000060074 */
[----:B01----:R-:W-:Y:S01]  /*126e0*/  ENDCOLLECTIVE ;  /* 0x000000000000791b */ /* 0x003fe20003800000 */
.L_x_20531:
[----:B------:R-:W-:Y:S01]  /*126f0*/  HFMA2.MMA R115, -RZ, RZ, 0, 9.5367431640625e-07 ;  /* 0x00000010ff737435 */ /* 0x000fe200000001ff */
[----:B------:R-:W-:-:S05]  /*12700*/  MOV R98, R113 ;  /* 0x0000007100627202 */ /* 0x000fca0000000f00 */
[----:B------:R-:W-:-:S04]  /*12710*/  FADD.FTZ R110, R109, R98 ;  /* 0x000000626d6e7221 */ /* 0x000fc80000010000 */
[----:B------:R-:W-:-:S07]  /*12720*/  IMAD.MOV.U32 R114, RZ, RZ, R110 ;  /* 0x000000ffff727224 */ /* 0x000fce00078e006e */
[----:B------:R-:W-:Y:S05]  /*12730*/  WARPSYNC.COLLECTIVE R111, `(.L_x_20532) ;  /* 0x000000006f087348 */ /* 0x000fea0003c00000 */
[----:B------:R0:W1:Y:S02]  /*12740*/  SHFL.BFLY P3, R113, R114, R115, R116 ;  /* 0x0c00007372717389 */ /* 0x0000640000060074 */
[----:B01----:R-:W-:Y:S01]  /*12750*/  ENDCOLLECTIVE ;  /* 0x000000000000791b */ /* 0x003fe20003800000 */
.L_x_20532:
        /* <DEDUP_REMOVED lines=56> */
.L_x_20533:
[----:B------:R-:W-:Y:S01]  /*12ae0*/  HFMA2.MMA R115, -RZ, RZ, 0, 1.1920928955078125e-07 ;  /* 0x00000002ff737435 */ /* 0x000fe200000001ff */
[----:B------:R-:W-:-:S05]  /*12af0*/  MOV R106, R113 ;  /* 0x00000071006a7202 */ /* 0x000fca0000000f00 */
[----:B------:R-:W-:-:S04]  /*12b00*/  FADD.FTZ R106, R99, R106 ;  /* 0x0000006a636a7221 */ /* 0x000fc80000010000 */
[----:B------:R-:W-:-:S07]  /*12b10*/  IMAD.MOV.U32 R114, RZ, RZ, R106 ;  /* 0x000000ffff727224 */ /* 0x000fce00078e006a */
[----:B------:R-:W-:Y:S05]  /*12b20*/  WARPSYNC.COLLECTIVE R111, `(.L_x_20534) ;  /* 0x000000006f087348 */ /* 0x000fea0003c00000 */
[----:B------:R0:W1:Y:S02]  /*12b30*/  SHFL.BFLY P3, R113, R114, R115, R116 ;  /* 0x0c00007372717389 */ /* 0x0000640000060074 */
[----:B01----:R-:W-:Y:S01]  /*12b40*/  ENDCOLLECTIVE ;  /* 0x000000000000791b */ /* 0x003fe20003800000 */
.L_x_20534:
[----:B------:R-:W-:Y:S02]  /*12b50*/  IMAD.MOV.U32 R115, RZ, RZ, 0x4 ;  /* 0x00000004ff737424 */ /* 0x000fe400078e00ff */
[----:B------:R-:W-:-:S04]  /*12b60*/  IMAD.MOV.U32 R107, RZ, RZ, R113 ;  /* 0x000000ffff6b7224 */ /* 0x000fc800078e0071 */
[----:B------:R-:W-:-:S05]  /*12b70*/  FADD.FTZ R107, R106, R107 ;  /* 0x0000006b6a6b7221 */ /* 0x000fca0000010000 */
[----:B------:R-:W-:-:S07]  /*12b80*/  MOV R114, R107 ;  /* 0x0000006b00727202 */ /* 0x000fce0000000f00 */
[----:B------:R-:W-:Y:S05]  /*12b90*/  WARPSYNC.COLLECTIVE R111, `(.L_x_20535) ;  /* 0x000000006f087348 */ /* 0x000fea0003c00000 */
[----:B------:R0:W1:Y:S02]  /*12ba0*/  SHFL.BFLY P3, R113, R114, R115, R116 ;  /* 0x0c00007372717389 */ /* 0x0000640000060074 */
[----:B01----:R-:W-:Y:S01]  /*12bb0*/  ENDCOLLECTIVE ;  /* 0x000000000000791b */ /* 0x003fe20003800000 */
.L_x_20535:
[----:B------:R-:W-:Y:S01]  /*12bc0*/  HFMA2.MMA R115, -RZ, RZ, 0, 4.76837158203125e-07 ;  /* 0x00000008ff737435 */ /* 0x000fe200000001ff */
[----:B------:R-:W-:-:S05]  /*12bd0*/  MOV R110, R113 ;  /* 0x00000071006e7202 */ /* 0x000fca0000000f00 */
[----:B------:R-:W-:-:S04]  /*12be0*/  FADD.FTZ R110, R107, R110 ;  /* 0x0000006e6b6e7221 */ /* 0x000fc80000010000 */
[----:B------:R-:W-:-:S07]  /*12bf0*/  IMAD.MOV.U32 R114, RZ, RZ, R110 ;  /* 0x000000ffff727224 */ /* 0x000fce00078e006e */
[----:B------:R-:W-:Y:S05]  /*12c00*/  WARPSYNC.COLLECTIVE R111, `(.L_x_20536) ;  /* 0x000000006f087348 */ /* 0x000fea0003c00000 */
[----:B------:R0:W1:Y:S02]  /*12c10*/  SHFL.BFLY P3, R113, R114, R115, R116 ;  /* 0x0c00007372717389 */ /* 0x0000640000060074 */
[----:B01----:R-:W-:Y:S01]  /*12c20*/  ENDCOLLECTIVE ;  /* 0x000000000000791b */ /* 0x003fe20003800000 */
.L_x_20536:
[----:B------:R-:W-:Y:S02]  /*12c30*/  IMAD.MOV.U32 R115, RZ, RZ, 0x10 ;  /* 0x00000010ff737424 */ /* 0x000fe400078e00ff */
[----:B------:R-:W-:-:S04]  /*12c40*/  IMAD.MOV.U32 R109, RZ, RZ, R113 ;  /* 0x000000ffff6d7224 */ /* 0x000fc800078e0071 */
[----:B------:R-:W-:-:S05]  /*12c50*/  FADD.FTZ R109, R110, R109 ;  /* 0x0000006d6e6d7221 */ /* 0x000fca0000010000 */
[----:B------:R-:W-:-:S07]  /*12c60*/  MOV R114, R109 ;  /* 0x0000006d00727202 */ /* 0x000fce0000000f00 */
[----:B------:R-:W-:Y:S05]  /*12c70*/  WARPSYNC.COLLECTIVE R111, `(.L_x_20537) ;  /* 0x000000006f087348 */ /* 0x000fea0003c00000 */
[----:B------:R0:W1:Y:S02]  /*12c80*/  SHFL.BFLY P3, R113, R114, R115, R116 ;  /* 0x0c00007372717389 */ /* 0x0000640000060074 */
[----:B01----:R-:W-:Y:S01]  /*12c90*/  ENDCOLLECTIVE ;  /* 0x000000000000791b */ /* 0x003fe20003800000 */
.L_x_20537:
[----:B------:R-:W-:Y:S01]  /*12ca0*/  MOV R112, R113 ;  /* 0x0000007100707202 */ /* 0x000fe20000000f00 */
[----:B------:R-:W-:Y:S06]  /*12cb0*/  BRA `(.L_x_20538) ;  /* 0xffffffec00907947 */ /* 0x000fec000383ffff */
.L_x_20539:
        /* <DEDUP_REMOVED lines=12> */
.L_x_20619:


//--------------------- .nv.global.init           --------------------------
	.section	.nv.global.init,"aw",@progbits
	.align	4
.nv.global.init:
	.type		mrg32k3aM1SubSeq,@object
	.size		mrg32k3aM1SubSeq,(mrg32k3aM2SubSeq - mrg32k3aM1SubSeq)
mrg32k3aM1SubSeq:
        /*0000*/ 	.byte	0x0b, 0xcc, 0xee, 0x04, 0x73, 0x29, 0x8b, 0x6f, 0xf6, 0x53, 0x03, 0xf6, 0x23, 0xf6, 0xea, 0xda
        /* <DEDUP_REMOVED lines=125> */
	.type		mrg32k3aM2SubSeq,@object
	.size		mrg32k3aM2SubSeq,(mrg32k3aM1 - mrg32k3aM2SubSeq)
mrg32k3aM2SubSeq:
        /* <DEDUP_REMOVED lines=126> */
	.type		mrg32k3aM1,@object
	.size		mrg32k3aM1,(mrg32k3aM1Seq - mrg32k3aM1)
mrg32k3aM1:
        /* <DEDUP_REMOVED lines=144> */
	.type		mrg32k3aM1Seq,@object
	.size		mrg32k3aM1Seq,(mrg32k3aM2 - mrg32k3aM1Seq)
mrg32k3aM1Seq:
        /* <DEDUP_REMOVED lines=144> */
	.type		mrg32k3aM2,@object
	.size		mrg32k3aM2,(mrg32k3aM2Seq - mrg32k3aM2)
mrg32k3aM2:
        /* <DEDUP_REMOVED lines=144> */
	.type		mrg32k3aM2Seq,@object
	.size		mrg32k3aM2Seq,(precalc_xorwow_matrix - mrg32k3aM2Seq)
mrg32k3aM2Seq:
        /* <DEDUP_REMOVED lines=144> */
	.type		precalc_xorwow_matrix,@object
	.size		precalc_xorwow_matrix,(precalc_xorwow_offset_matrix - precalc_xorwow_matrix)
precalc_xorwow_matrix:
        /* <DEDUP_REMOVED lines=6400> */
	.type		precalc_xorwow_offset_matrix,@object
	.size		precalc_xorwow_offset_matrix,(.L_1 - precalc_xorwow_offset_matrix)
precalc_xorwow_offset_matrix:
        /* <DEDUP_REMOVED lines=6400> */
.L_1:


//--------------------- .nv.shared._ZN10layer_norm31ln_parallel_residual_fwd_kernelINS_13Kernel_traitsI13__nv_bfloat16S2_S2_S2_fjLj3072ELj1ELj1ELj4ELj16ENS_18Kernel_traits_baseILj3072ES2_S2_S2_S2_fjLj128EEEEELb0ELb0ELb0EEEvNS_9FwdParamsE --------------------------
	.section	.nv.shared._ZN10layer_norm31ln_parallel_residual_fwd_kernelINS_13Kernel_traitsI13__nv_bfloat16S2_S2_S2_fjLj3072ELj1ELj1ELj4ELj16ENS_18Kernel_traits_baseILj3072ES2_S2_S2_S2_fjLj128EEEEELb0ELb0ELb0EEEvNS_9FwdParamsE,"aw",@nobits
	.sectionflags	@""
	.align	16
	.zero		1024


//--------------------- .nv.shared.reserved.0     --------------------------
	.section	.nv.shared.reserved.0,"aw",@nobits
	.weak		__nv_reservedSMEM_offset_0_alias
	.size		__nv_reservedSMEM_offset_0_alias, 0, 0
	.other		__nv_reservedSMEM_offset_0_alias,@"STO_CUDA_RESERVED_SHARED STV_DEFAULT"
__nv_reservedSMEM_offset_0_alias:
	.zero		0


//--------------------- .nv.shared._ZN10layer_norm31ln_parallel_residual_fwd_kernelINS_13Kernel_traitsI13__nv_bfloat16S2_S2_S2_fjLj3072ELj1ELj1ELj4ELj16ENS_18Kernel_traits_baseILj3072ES2_S2_S2_S2_fjLj128EEEEELb0ELb0ELb1EEEvNS_9FwdParamsE --------------------------
	.section	.nv.shared._ZN10layer_norm31ln_parallel_residual_fwd_kernelINS_13Kernel_traitsI13__nv_bfloat16S2_S2_S2_fjLj3072ELj1ELj1ELj4ELj16ENS_18Kernel_traits_baseILj3072ES2_S2_S2_S2_fjLj128EEEEELb0ELb0ELb1EEEvNS_9FwdParamsE,"aw",@nobits
	.sectionflags	@""
	.align	16
	.zero		1024


//--------------------- .nv.shared._ZN10layer_norm31ln_parallel_residual_fwd_kernelINS_13Kernel_traitsI13__nv_bfloat16S2_S2_S2_fjLj3072ELj1ELj1ELj4ELj16ENS_18Kernel_traits_baseILj3072ES2_S2_S2_S2_fjLj128EEEEELb0ELb1ELb0EEEvNS_9FwdParamsE --------------------------
	.section	.nv.shared._ZN10layer_norm31ln_parallel_residual_fwd_kernelINS_13Kernel_traitsI13__nv_bfloat16S2_S2_S2_fjLj3072ELj1ELj1ELj4ELj16ENS_18Kernel_traits_baseILj3072ES2_S2_S2_S2_fjLj128EEEEELb0ELb1ELb0EEEvNS_9FwdParamsE,"aw",@nobits
	.sectionflags	@""
	.align	16
	.zero		1024


//--------------------- .nv.shared._ZN10layer_norm31ln_parallel_residual_fwd_kernelINS_13Kernel_traitsI13__nv_bfloat16S2_S2_S2_fjLj3072ELj1ELj1ELj4ELj16ENS_18Kernel_traits_baseILj3072ES2_S2_S2_S2_fjLj128EEEEELb0ELb1ELb1EEEvNS_9FwdParamsE --------------------------
	.section	.nv.shared._ZN10layer_norm31ln_parallel_residual_fwd_kernelINS_13Kernel_traitsI13__nv_bfloat16S2_S2_S2_fjLj3072ELj1ELj1ELj4ELj16ENS_18Kernel_traits_baseILj3072ES2_S2_S2_S2_fjLj128EEEEELb0ELb1ELb1EEEvNS_9FwdParamsE,"aw",@nobits
	.sectionflags	@""
	.align	16
	.zero		1024


//--------------------- .nv.shared._ZN10layer_norm31ln_parallel_residual_fwd_kernelINS_13Kernel_traitsI13__nv_bfloat16S2_S2_S2_fjLj3072ELj1ELj1ELj4ELj16ENS_18Kernel_traits_baseILj3072ES2_S2_S2_S2_fjLj128EEEEELb1ELb0ELb0EEEvNS_9FwdParamsE --------------------------
	.section	.nv.shared._ZN10layer_norm31ln_parallel_residual_fwd_kernelINS_13Kernel_traitsI13__nv_bfloat16S2_S2_S2_fjLj3072ELj1ELj1ELj4ELj16ENS_18Kernel_traits_baseILj3072ES2_S2_S2_S2_fjLj128EEEEELb1ELb0ELb0EEEvNS_9FwdParamsE,"aw",@nobits
	.sectionflags	@""
	.align	16
	.zero		1024


//--------------------- .nv.shared._ZN10layer_norm31ln_parallel_residual_fwd_kernelINS_13Kernel_traitsI13__nv_bfloat16S2_S2_S2_fjLj3072ELj1ELj1ELj4ELj16ENS_18Kernel_traits_baseILj3072ES2_S2_S2_S2_fjLj128EEEEELb1ELb0ELb1EEEvNS_9FwdParamsE --------------------------
	.section	.nv.shared._ZN10layer_norm31ln_parallel_residual_fwd_kernelINS_13Kernel_traitsI13__nv_bfloat16S2_S2_S2_fjLj3072ELj1ELj1ELj4ELj16ENS_18Kernel_traits_baseILj3072ES2_S2_S2_S2_fjLj128EEEEELb1ELb0ELb1EEEvNS_9FwdParamsE,"aw",@nobits
	.sectionflags	@""
	.align	16
	.zero		1024


//--------------------- .nv.shared._ZN10layer_norm31ln_parallel_residual_fwd_kernelINS_13Kernel_traitsI13__nv_bfloat16S2_S2_S2_fjLj3072ELj1ELj1ELj4ELj16ENS_18Kernel_traits_baseILj3072ES2_S2_S2_S2_fjLj128EEEEELb1ELb1ELb0EEEvNS_9FwdParamsE --------------------------
	.section	.nv.shared._ZN10layer_norm31ln_parallel_residual_fwd_kernelINS_13Kernel_traitsI13__nv_bfloat16S2_S2_S2_fjLj3072ELj1ELj1ELj4ELj16ENS_18Kernel_traits_baseILj3072ES2_S2_S2_S2_fjLj128EEEEELb1ELb1ELb0EEEvNS_9FwdParamsE,"aw",@nobits
	.sectionflags	@""
	.align	16
	.zero		1024


//--------------------- .nv.shared._ZN10layer_norm31ln_parallel_residual_fwd_kernelINS_13Kernel_traitsI13__nv_bfloat16S2_S2_S2_fjLj3072ELj1ELj1ELj4ELj16ENS_18Kernel_traits_baseILj3072ES2_S2_S2_S2_fjLj128EEEEELb1ELb1ELb1EEEvNS_9FwdParamsE --------------------------
	.section	.nv.shared._ZN10layer_norm31ln_parallel_residual_fwd_kernelINS_13Kernel_traitsI13__nv_bfloat16S2_S2_S2_fjLj3072ELj1ELj1ELj4ELj16ENS_18Kernel_traits_baseILj3072ES2_S2_S2_S2_fjLj128EEEEELb1ELb1ELb1EEEvNS_9FwdParamsE,"aw",@nobits
	.sectionflags	@""
	.align	16
	.zero		1024


//--------------------- .nv.shared._ZN10layer_norm31ln_parallel_residual_fwd_kernelINS_13Kernel_traitsI6__halfS2_S2_S2_fjLj3072ELj1ELj1ELj4ELj16ENS_18Kernel_traits_baseILj3072ES2_S2_S2_S2_fjLj128EEEEELb0ELb0ELb0EEEvNS_9FwdParamsE --------------------------
	.section	.nv.shared._ZN10layer_norm31ln_parallel_residual_fwd_kernelINS_13Kernel_traitsI6__halfS2_S2_S2_fjLj3072ELj1ELj1ELj4ELj16ENS_18Kernel_traits_baseILj3072ES2_S2_S2_S2_fjLj128EEEEELb0ELb0ELb0EEEvNS_9FwdParamsE,"aw",@nobits
	.sectionflags	@""
	.align	16
	.zero		1024


//--------------------- .nv.shared._ZN10layer_norm31ln_parallel_residual_fwd_kernelINS_13Kernel_traitsI6__halfS2_S2_S2_fjLj3072ELj1ELj1ELj4ELj16ENS_18Kernel_traits_baseILj3072ES2_S2_S2_S2_fjLj128EEEEELb0ELb0ELb1EEEvNS_9FwdParamsE --------------------------
	.section	.nv.shared._ZN10layer_norm31ln_parallel_residual_fwd_kernelINS_13Kernel_traitsI6__halfS2_S2_S2_fjLj3072ELj1ELj1ELj4ELj16ENS_18Kernel_traits_baseILj3072ES2_S2_S2_S2_fjLj128EEEEELb0ELb0ELb1EEEvNS_9FwdParamsE,"aw",@nobits
	.sectionflags	@""
	.align	16
	.zero		1024


//--------------------- .nv.shared._ZN10layer_norm31ln_parallel_residual_fwd_kernelINS_13Kernel_traitsI6__halfS2_S2_S2_fjLj3072ELj1ELj1ELj4ELj16ENS_18Kernel_traits_baseILj3072ES2_S2_S2_S2_fjLj128EEEEELb0ELb1ELb0EEEvNS_9FwdParamsE --------------------------
	.section	.nv.shared._ZN10layer_norm31ln_parallel_residual_fwd_kernelINS_13Kernel_traitsI6__halfS2_S2_S2_fjLj3072ELj1ELj1ELj4ELj16ENS_18Kernel_traits_baseILj3072ES2_S2_S2_S2_fjLj128EEEEELb0ELb1ELb0EEEvNS_9FwdParamsE,"aw",@nobits
	.sectionflags	@""
	.align	16
	.zero		1024


//--------------------- .nv.shared._ZN10layer_norm31ln_parallel_residual_fwd_kernelINS_13Kernel_traitsI6__halfS2_S2_S2_fjLj3072ELj1ELj1ELj4ELj16ENS_18Kernel_traits_baseILj3072ES2_S2_S2_S2_fjLj128EEEEELb0ELb1ELb1EEEvNS_9FwdParamsE --------------------------
	.section	.nv.shared._ZN10layer_norm31ln_parallel_residual_fwd_kernelINS_13Kernel_traitsI6__halfS2_S2_S2_fjLj3072ELj1ELj1ELj4ELj16ENS_18Kernel_traits_baseILj3072ES2_S2_S2_S2_fjLj128EEEEELb0ELb1ELb1EEEvNS_9FwdParamsE,"aw",@nobits
	.sectionflags	@""
	.align	16
	.zero		1024


//--------------------- .nv.shared._ZN10layer_norm31ln_parallel_residual_fwd_kernelINS_13Kernel_traitsI6__halfS2_S2_S2_fjLj3072ELj1ELj1ELj4ELj16ENS_18Kernel_traits_baseILj3072ES2_S2_S2_S2_fjLj128EEEEELb1ELb0ELb0EEEvNS_9FwdParamsE --------------------------
	.section	.nv.shared._ZN10layer_norm31ln_parallel_residual_fwd_kernelINS_13Kernel_traitsI6__halfS2_S2_S2_fjLj3072ELj1ELj1ELj4ELj16ENS_18Kernel_traits_baseILj3072ES2_S2_S2_S2_fjLj128EEEEELb1ELb0ELb0EEEvNS_9FwdParamsE,"aw",@nobits
	.sectionflags	@""
	.align	16
	.zero		1024


//--------------------- .nv.shared._ZN10layer_norm31ln_parallel_residual_fwd_kernelINS_13Kernel_traitsI6__halfS2_S2_S2_fjLj3072ELj1ELj1ELj4ELj16ENS_18Kernel_traits_baseILj3072ES2_S2_S2_S2_fjLj128EEEEELb1ELb0ELb1EEEvNS_9FwdParamsE --------------------------
	.section	.nv.shared._ZN10layer_norm31ln_parallel_residual_fwd_kernelINS_13Kernel_traitsI6__halfS2_S2_S2_fjLj3072ELj1ELj1ELj4ELj16ENS_18Kernel_traits_baseILj3072ES2_S2_S2_S2_fjLj128EEEEELb1ELb0ELb1EEEvNS_9FwdParamsE,"aw",@nobits
	.sectionflags	@""
	.align	16
	.zero		1024


//--------------------- .nv.shared._ZN10layer_norm31ln_parallel_residual_fwd_kernelINS_13Kernel_traitsI6__halfS2_S2_S2_fjLj3072ELj1ELj1ELj4ELj16ENS_18Kernel_traits_baseILj3072ES2_S2_S2_S2_fjLj128EEEEELb1ELb1ELb0EEEvNS_9FwdParamsE --------------------------
	.section	.nv.shared._ZN10layer_norm31ln_parallel_residual_fwd_kernelINS_13Kernel_traitsI6__halfS2_S2_S2_fjLj3072ELj1ELj1ELj4ELj16ENS_18Kernel_traits_baseILj3072ES2_S2_S2_S2_fjLj128EEEEELb1ELb1ELb0EEEvNS_9FwdParamsE,"aw",@nobits
	.sectionflags	@""
	.align	16
	.zero		1024


//--------------------- .nv.shared._ZN10layer_norm31ln_parallel_residual_fwd_kernelINS_13Kernel_traitsI6__halfS2_S2_S2_fjLj3072ELj1ELj1ELj4ELj16ENS_18Kernel_traits_baseILj3072ES2_S2_S2_S2_fjLj128EEEEELb1ELb1ELb1EEEvNS_9FwdParamsE --------------------------
	.section	.nv.shared._ZN10layer_norm31ln_parallel_residual_fwd_kernelINS_13Kernel_traitsI6__halfS2_S2_S2_fjLj3072ELj1ELj1ELj4ELj16ENS_18Kernel_traits_baseILj3072ES2_S2_S2_S2_fjLj128EEEEELb1ELb1ELb1EEEvNS_9FwdParamsE,"aw",@nobits
	.sectionflags	@""
	.align	16
	.zero		1024


//--------------------- .nv.shared._ZN10layer_norm31ln_parallel_residual_fwd_kernelINS_13Kernel_traitsIf13__nv_bfloat16S2_S2_fjLj3072ELj1ELj1ELj4ELj16ENS_18Kernel_traits_baseILj3072EfS2_S2_S2_fjLj128EEEEELb0ELb0ELb0EEEvNS_9FwdParamsE --------------------------
	.section	.nv.shared._ZN10layer_norm31ln_parallel_residual_fwd_kernelINS_13Kernel_traitsIf13__nv_bfloat16S2_S2_fjLj3072ELj1ELj1ELj4ELj16ENS_18Kernel_traits_baseILj3072EfS2_S2_S2_fjLj128EEEEELb0ELb0ELb0EEEvNS_9FwdParamsE,"aw",@nobits
	.sectionflags	@""
	.align	16
	.zero		1024


//--------------------- .nv.shared._ZN10layer_norm31ln_parallel_residual_fwd_kernelINS_13Kernel_traitsIf13__nv_bfloat16S2_S2_fjLj3072ELj1ELj1ELj4ELj16ENS_18Kernel_traits_baseILj3072EfS2_S2_S2_fjLj128EEEEELb0ELb0ELb1EEEvNS_9FwdParamsE --------------------------
	.section	.nv.shared._ZN10layer_norm31ln_parallel_residual_fwd_kernelINS_13Kernel_traitsIf13__nv_bfloat16S2_S2_fjLj3072ELj1ELj1ELj4ELj16ENS_18Kernel_traits_baseILj3072EfS2_S2_S2_fjLj128EEEEELb0ELb0ELb1EEEvNS_9FwdParamsE,"aw",@nobits
	.sectionflags	@""
	.align	16
	.zero		1024


//--------------------- .nv.shared._ZN10layer_norm31ln_parallel_residual_fwd_kernelINS_13Kernel_traitsIf13__nv_bfloat16S2_S2_fjLj3072ELj1ELj1ELj4ELj16ENS_18Kernel_traits_baseILj3072EfS2_S2_S2_fjLj128EEEEELb0ELb1ELb0EEEvNS_9FwdParamsE --------------------------
	.section	.nv.shared._ZN10layer_norm31ln_parallel_residual_fwd_kernelINS_13Kernel_traitsIf13__nv_bfloat16S2_S2_fjLj3072ELj1ELj1ELj4ELj16ENS_18Kernel_traits_baseILj3072EfS2_S2_S2_fjLj128EEEEELb0ELb1ELb0EEEvNS_9FwdParamsE,"aw",@nobits
	.sectionflags	@""
	.align	16
	.zero		1024


//--------------------- .nv.shared._ZN10layer_norm31ln_parallel_residual_fwd_kernelINS_13Kernel_traitsIf13__nv_bfloat16S2_S2_fjLj3072ELj1ELj1ELj4ELj16ENS_18Kernel_traits_baseILj3072EfS2_S2_S2_fjLj128EEEEELb0ELb1ELb1EEEvNS_9FwdParamsE --------------------------
	.section	.nv.shared._ZN10layer_norm31ln_parallel_residual_fwd_kernelINS_13Kernel_traitsIf13__nv_bfloat16S2_S2_fjLj3072ELj1ELj1ELj4ELj16ENS_18Kernel_traits_baseILj3072EfS2_S2_S2_fjLj128EEEEELb0ELb1ELb1EEEvNS_9FwdParamsE,"aw",@nobits
	.sectionflags	@""
	.align	16
	.zero		1024


//--------------------- .nv.shared._ZN10layer_norm31ln_parallel_residual_fwd_kernelINS_13Kernel_traitsIf13__nv_bfloat16S2_S2_fjLj3072ELj1ELj1ELj4ELj16ENS_18Kernel_traits_baseILj3072EfS2_S2_S2_fjLj128EEEEELb1ELb0ELb0EEEvNS_9FwdParamsE --------------------------
	.section	.nv.shared._ZN10layer_norm31ln_parallel_residual_fwd_kernelINS_13Kernel_traitsIf13__nv_bfloat16S2_S2_fjLj3072ELj1ELj1ELj4ELj16ENS_18Kernel_traits_baseILj3072EfS2_S2_S2_fjLj128EEEEELb1ELb0ELb0EEEvNS_9FwdParamsE,"aw",@nobits
	.sectionflags	@""
	.align	16
	.zero		1024


//--------------------- .nv.shared._ZN10layer_norm31ln_parallel_residual_fwd_kernelINS_13Kernel_traitsIf13__nv_bfloat16S2_S2_fjLj3072ELj1ELj1ELj4ELj16ENS_18Kernel_traits_baseILj3072EfS2_S2_S2_fjLj128EEEEELb1ELb0ELb1EEEvNS_9FwdParamsE --------------------------
	.section	.nv.shared._ZN10layer_norm31ln_parallel_residual_fwd_kernelINS_13Kernel_traitsIf13__nv_bfloat16S2_S2_fjLj3072ELj1ELj1ELj4ELj16ENS_18Kernel_traits_baseILj3072EfS2_S2_S2_fjLj128EEEEELb1ELb0ELb1EEEvNS_9FwdParamsE,"aw",@nobits
	.sectionflags	@""
	.align	16
	.zero		1024


//--------------------- .nv.shared._ZN10layer_norm31ln_parallel_residual_fwd_kernelINS_13Kernel_traitsIf13__nv_bfloat16S2_S2_fjLj3072ELj1ELj1ELj4ELj16ENS_18Kernel_traits_baseILj3072EfS2_S2_S2_fjLj128EEEEELb1ELb1ELb0EEEvNS_9FwdParamsE --------------------------
	.section	.nv.shared._ZN10layer_norm31ln_parallel_residual_fwd_kernelINS_13Kernel_traitsIf13__nv_bfloat16S2_S2_fjLj3072ELj1ELj1ELj4ELj16ENS_18Kernel_traits_baseILj3072EfS2_S2_S2_fjLj128EEEEELb1ELb1ELb0EEEvNS_9FwdParamsE,"aw",@nobits
	.sectionflags	@""
	.align	16
	.zero		1024


//--------------------- .nv.shared._ZN10layer_norm31ln_parallel_residual_fwd_kernelINS_13Kernel_traitsIf13__nv_bfloat16S2_S2_fjLj3072ELj1ELj1ELj4ELj16ENS_18Kernel_traits_baseILj3072EfS2_S2_S2_fjLj128EEEEELb1ELb1ELb1EEEvNS_9FwdParamsE --------------------------
	.section	.nv.shared._ZN10layer_norm31ln_parallel_residual_fwd_kernelINS_13Kernel_traitsIf13__nv_bfloat16S2_S2_fjLj3072ELj1ELj1ELj4ELj16ENS_18Kernel_traits_baseILj3072EfS2_S2_S2_fjLj128EEEEELb1ELb1ELb1EEEvNS_9FwdParamsE,"aw",@nobits
	.sectionflags	@""
	.align	16
	.zero		1024


//--------------------- .nv.shared._ZN10layer_norm31ln_parallel_residual_fwd_kernelINS_13Kernel_traitsI13__nv_bfloat16S2_fS2_fjLj3072ELj1ELj1ELj4ELj16ENS_18Kernel_traits_baseILj3072ES2_S2_fS2_fjLj128EEEEELb0ELb0ELb0EEEvNS_9FwdParamsE --------------------------
	.section	.nv.shared._ZN10layer_norm31ln_parallel_residual_fwd_kernelINS_13Kernel_traitsI13__nv_bfloat16S2_fS2_fjLj3072ELj1ELj1ELj4ELj16ENS_18Kernel_traits_baseILj3072ES2_S2_fS2_fjLj128EEEEELb0ELb0ELb0EEEvNS_9FwdParamsE,"aw",@nobits
	.sectionflags	@""
	.align	16
	.zero		1024


//--------------------- .nv.shared._ZN10layer_norm31ln_parallel_residual_fwd_kernelINS_13Kernel_traitsI13__nv_bfloat16S2_fS2_fjLj3072ELj1ELj1ELj4ELj16ENS_18Kernel_traits_baseILj3072ES2_S2_fS2_fjLj128EEEEELb0ELb0ELb1EEEvNS_9FwdParamsE --------------------------
	.section	.nv.shared._ZN10layer_norm31ln_parallel_residual_fwd_kernelINS_13Kernel_traitsI13__nv_bfloat16S2_fS2_fjLj3072ELj1ELj1ELj4ELj16ENS_18Kernel_traits_baseILj3072ES2_S2_fS2_fjLj128EEEEELb0ELb0ELb1EEEvNS_9FwdParamsE,"aw",@nobits
	.sectionflags	@""
	.align	16
	.zero		1024


//--------------------- .nv.shared._ZN10layer_norm31ln_parallel_residual_fwd_kernelINS_13Kernel_traitsI13__nv_bfloat16S2_fS2_fjLj3072ELj1ELj1ELj4ELj16ENS_18Kernel_traits_baseILj3072ES2_S2_fS2_fjLj128EEEEELb0ELb1ELb0EEEvNS_9FwdParamsE --------------------------
	.section	.nv.shared._ZN10layer_norm31ln_parallel_residual_fwd_kernelINS_13Kernel_traitsI13__nv_bfloat16S2_fS2_fjLj3072ELj1ELj1ELj4ELj16ENS_18Kernel_traits_baseILj3072ES2_S2_fS2_fjLj128EEEEELb0ELb1ELb0EEEvNS_9FwdParamsE,"aw",@nobits
	.sectionflags	@""
	.align	16
	.zero		1024


//--------------------- .nv.shared._ZN10layer_norm31ln_parallel_residual_fwd_kernelINS_13Kernel_traitsI13__nv_bfloat16S2_fS2_fjLj3072ELj1ELj1ELj4ELj16ENS_18Kernel_traits_baseILj3072ES2_S2_fS2_fjLj128EEEEELb0ELb1ELb1EEEvNS_9FwdParamsE --------------------------
	.section	.nv.shared._ZN10layer_norm31ln_parallel_residual_fwd_kernelINS_13Kernel_traitsI13__nv_bfloat16S2_fS2_fjLj3072ELj1ELj1ELj4ELj16ENS_18Kernel_traits_baseILj3072ES2_S2_fS2_fjLj128EEEEELb0ELb1ELb1EEEvNS_9FwdParamsE,"aw",@nobits
	.sectionflags	@""
	.align	16
	.zero		1024


//--------------------- .nv.shared._ZN10layer_norm31ln_parallel_residual_fwd_kernelINS_13Kernel_traitsI13__nv_bfloat16S2_fS2_fjLj3072ELj1ELj1ELj4ELj16ENS_18Kernel_traits_baseILj3072ES2_S2_fS2_fjLj128EEEEELb1ELb0ELb0EEEvNS_9FwdParamsE --------------------------
	.section	.nv.shared._ZN10layer_norm31ln_parallel_residual_fwd_kernelINS_13Kernel_traitsI13__nv_bfloat16S2_fS2_fjLj3072ELj1ELj1ELj4ELj16ENS_18Kernel_traits_baseILj3072ES2_S2_fS2_fjLj128EEEEELb1ELb0ELb0EEEvNS_9FwdParamsE,"aw",@nobits
	.sectionflags	@""
	.align	16
	.zero		1024


//--------------------- .nv.shared._ZN10layer_norm31ln_parallel_residual_fwd_kernelINS_13Kernel_traitsI13__nv_bfloat16S2_fS2_fjLj3072ELj1ELj1ELj4ELj16ENS_18Kernel_traits_baseILj3072ES2_S2_fS2_fjLj128EEEEELb1ELb0ELb1EEEvNS_9FwdParamsE --------------------------
	.section	.nv.shared._ZN10layer_norm31ln_parallel_residual_fwd_kernelINS_13Kernel_traitsI13__nv_bfloat16S2_fS2_fjLj3072ELj1ELj1ELj4ELj16ENS_18Kernel_traits_baseILj3072ES2_S2_fS2_fjLj128EEEEELb1ELb0ELb1EEEvNS_9FwdParamsE,"aw",@nobits
	.sectionflags	@""
	.align	16
	.zero		1024


//--------------------- .nv.shared._ZN10layer_norm31ln_parallel_residual_fwd_kernelINS_13Kernel_traitsI13__nv_bfloat16S2_fS2_fjLj3072ELj1ELj1ELj4ELj16ENS_18Kernel_traits_baseILj3072ES2_S2_fS2_fjLj128EEEEELb1ELb1ELb0EEEvNS_9FwdParamsE --------------------------
	.section	.nv.shared._ZN10layer_norm31ln_parallel_residual_fwd_kernelINS_13Kernel_traitsI13__nv_bfloat16S2_fS2_fjLj3072ELj1ELj1ELj4ELj16ENS_18Kernel_traits_baseILj3072ES2_S2_fS2_fjLj128EEEEELb1ELb1ELb0EEEvNS_9FwdParamsE,"aw",@nobits
	.sectionflags	@""
	.align	16
	.zero		1024


//--------------------- .nv.shared._ZN10layer_norm31ln_parallel_residual_fwd_kernelINS_13Kernel_traitsI13__nv_bfloat16S2_fS2_fjLj3072ELj1ELj1ELj4ELj16ENS_18Kernel_traits_baseILj3072ES2_S2_fS2_fjLj128EEEEELb1ELb1ELb1EEEvNS_9FwdParamsE --------------------------
	.section	.nv.shared._ZN10layer_norm31ln_parallel_residual_fwd_kernelINS_13Kernel_traitsI13__nv_bfloat16S2_fS2_fjLj3072ELj1ELj1ELj4ELj16ENS_18Kernel_traits_baseILj3072ES2_S2_fS2_fjLj128EEEEELb1ELb1ELb1EEEvNS_9FwdParamsE,"aw",@nobits
	.sectionflags	@""
	.align	16
	.zero		1024


//--------------------- .nv.shared._ZN10layer_norm31ln_parallel_residual_fwd_kernelINS_13Kernel_traitsIf13__nv_bfloat16fS2_fjLj3072ELj1ELj1ELj4ELj16ENS_18Kernel_traits_baseILj3072EfS2_fS2_fjLj128EEEEELb0ELb0ELb0EEEvNS_9FwdParamsE --------------------------
	.section	.nv.shared._ZN10layer_norm31ln_parallel_residual_fwd_kernelINS_13Kernel_traitsIf13__nv_bfloat16fS2_fjLj3072ELj1ELj1ELj4ELj16ENS_18Kernel_traits_baseILj3072EfS2_fS2_fjLj128EEEEELb0ELb0ELb0EEEvNS_9FwdParamsE,"aw",@nobits
	.sectionflags	@""
	.align	16
	.zero		1024


//--------------------- .nv.shared._ZN10layer_norm31ln_parallel_residual_fwd_kernelINS_13Kernel_traitsIf13__nv_bfloat16fS2_fjLj3072ELj1ELj1ELj4ELj16ENS_18Kernel_traits_baseILj3072EfS2_fS2_fjLj128EEEEELb0ELb0ELb1EEEvNS_9FwdParamsE --------------------------
	.section	.nv.shared._ZN10layer_norm31ln_parallel_residual_fwd_kernelINS_13Kernel_traitsIf13__nv_bfloat16fS2_fjLj3072ELj1ELj1ELj4ELj16ENS_18Kernel_traits_baseILj3072EfS2_fS2_fjLj128EEEEELb0ELb0ELb1EEEvNS_9FwdParamsE,"aw",@nobits
	.sectionflags	@""
	.align	16
	.zero		1024


//--------------------- .nv.shared._ZN10layer_norm31ln_parallel_residual_fwd_kernelINS_13Kernel_traitsIf13__nv_bfloat16fS2_fjLj3072ELj1ELj1ELj4ELj16ENS_18Kernel_traits_baseILj3072EfS2_fS2_fjLj128EEEEELb0ELb1ELb0EEEvNS_9FwdParamsE --------------------------
	.section	.nv.shared._ZN10layer_norm31ln_parallel_residual_fwd_kernelINS_13Kernel_traitsIf13__nv_bfloat16fS2_fjLj3072ELj1ELj1ELj4ELj16ENS_18Kernel_traits_baseILj3072EfS2_fS2_fjLj128EEEEELb0ELb1ELb0EEEvNS_9FwdParamsE,"aw",@nobits
	.sectionflags	@""
	.align	16
	.zero		1024


//--------------------- .nv.shared._ZN10layer_norm31ln_parallel_residual_fwd_kernelINS_13Kernel_traitsIf13__nv_bfloat16fS2_fjLj3072ELj1ELj1ELj4ELj16ENS_18Kernel_traits_baseILj3072EfS2_fS2_fjLj128EEEEELb0ELb1ELb1EEEvNS_9FwdParamsE --------------------------
	.section	.nv.shared._ZN10layer_norm31ln_parallel_residual_fwd_kernelINS_13Kernel_traitsIf13__nv_bfloat16fS2_fjLj3072ELj1ELj1ELj4ELj16ENS_18Kernel_traits_baseILj3072EfS2_fS2_fjLj128EEEEELb0ELb1ELb1EEEvNS_9FwdParamsE,"aw",@nobits
	.sectionflags	@""
	.align	16
	.zero		1024


//--------------------- .nv.shared._ZN10layer_norm31ln_parallel_residual_fwd_kernelINS_13Kernel_traitsIf13__nv_bfloat16fS2_fjLj3072ELj1ELj1ELj4ELj16ENS_18Kernel_traits_baseILj3072EfS2_fS2_fjLj128EEEEELb1ELb0ELb0EEEvNS_9FwdParamsE --------------------------
	.section	.nv.shared._ZN10layer_norm31ln_parallel_residual_fwd_kernelINS_13Kernel_traitsIf13__nv_bfloat16fS2_fjLj3072ELj1ELj1ELj4ELj16ENS_18Kernel_traits_baseILj3072EfS2_fS2_fjLj128EEEEELb1ELb0ELb0EEEvNS_9FwdParamsE,"aw",@nobits
	.sectionflags	@""
	.align	16
	.zero		1024


//--------------------- .nv.shared._ZN10layer_norm31ln_parallel_residual_fwd_kernelINS_13Kernel_traitsIf13__nv_bfloat16fS2_fjLj3072ELj1ELj1ELj4ELj16ENS_18Kernel_traits_baseILj3072EfS2_fS2_fjLj128EEEEELb1ELb0ELb1EEEvNS_9FwdParamsE --------------------------
	.section	.nv.shared._ZN10layer_norm31ln_parallel_residual_fwd_kernelINS_13Kernel_traitsIf13__nv_bfloat16fS2_fjLj3072ELj1ELj1ELj4ELj16ENS_18Kernel_traits_baseILj3072EfS2_fS2_fjLj128EEEEELb1ELb0ELb1EEEvNS_9FwdParamsE,"aw",@nobits
	.sectionflags	@""
	.align	16
	.zero		1024


//--------------------- .nv.shared._ZN10layer_norm31ln_parallel_residual_fwd_kernelINS_13Kernel_traitsIf13__nv_bfloat16fS2_fjLj3072ELj1ELj1ELj4ELj16ENS_18Kernel_traits_baseILj3072EfS2_fS2_fjLj128EEEEELb1ELb1ELb0EEEvNS_9FwdParamsE --------------------------
	.section	.nv.shared._ZN10layer_norm31ln_parallel_residual_fwd_kernelINS_13Kernel_traitsIf13__nv_bfloat16fS2_fjLj3072ELj1ELj1ELj4ELj16ENS_18Kernel_traits_baseILj3072EfS2_fS2_fjLj128EEEEELb1ELb1ELb0EEEvNS_9FwdParamsE,"aw",@nobits
	.sectionflags	@""
	.align	16
	.zero		1024


//--------------------- .nv.shared._ZN10layer_norm31ln_parallel_residual_fwd_kernelINS_13Kernel_traitsIf13__nv_bfloat16fS2_fjLj3072ELj1ELj1ELj4ELj16ENS_18Kernel_traits_baseILj3072EfS2_fS2_fjLj128EEEEELb1ELb1ELb1EEEvNS_9FwdParamsE --------------------------
	.section	.nv.shared._ZN10layer_norm31ln_parallel_residual_fwd_kernelINS_13Kernel_traitsIf13__nv_bfloat16fS2_fjLj3072ELj1ELj1ELj4ELj16ENS_18Kernel_traits_baseILj3072EfS2_fS2_fjLj128EEEEELb1ELb1ELb1EEEvNS_9FwdParamsE,"aw",@nobits
	.sectionflags	@""
	.align	16
	.zero		1024


//--------------------- .nv.shared._ZN10layer_norm31ln_parallel_residual_fwd_kernelINS_13Kernel_traitsIf6__halfS2_S2_fjLj3072ELj1ELj1ELj4ELj16ENS_18Kernel_traits_baseILj3072EfS2_S2_S2_fjLj128EEEEELb0ELb0ELb0EEEvNS_9FwdParamsE --------------------------
	.section	.nv.shared._ZN10layer_norm31ln_parallel_residual_fwd_kernelINS_13Kernel_traitsIf6__halfS2_S2_fjLj3072ELj1ELj1ELj4ELj16ENS_18Kernel_traits_baseILj3072EfS2_S2_S2_fjLj128EEEEELb0ELb0ELb0EEEvNS_9FwdParamsE,"aw",@nobits
	.sectionflags	@""
	.align	16
	.zero		1024


//--------------------- .nv.shared._ZN10layer_norm31ln_parallel_residual_fwd_kernelINS_13Kernel_traitsIf6__halfS2_S2_fjLj3072ELj1ELj1ELj4ELj16ENS_18Kernel_traits_baseILj3072EfS2_S2_S2_fjLj128EEEEELb0ELb0ELb1EEEvNS_9FwdParamsE --------------------------
	.section	.nv.shared._ZN10layer_norm31ln_parallel_residual_fwd_kernelINS_13Kernel_traitsIf6__halfS2_S2_fjLj3072ELj1ELj1ELj4ELj16ENS_18Kernel_traits_baseILj3072EfS2_S2_S2_fjLj128EEEEELb0ELb0ELb1EEEvNS_9FwdParamsE,"aw",@nobits
	.sectionflags	@""
	.align	16
	.zero		1024


//--------------------- .nv.shared._ZN10layer_norm31ln_parallel_residual_fwd_kernelINS_13Kernel_traitsIf6__halfS2_S2_fjLj3072ELj1ELj1ELj4ELj16ENS_18Kernel_traits_baseILj3072EfS2_S2_S2_fjLj128EEEEELb0ELb1ELb0EEEvNS_9FwdParamsE --------------------------
	.section	.nv.shared._ZN10layer_norm31ln_parallel_residual_fwd_kernelINS_13Kernel_traitsIf6__halfS2_S2_fjLj3072ELj1ELj1ELj4ELj16ENS_18Kernel_traits_baseILj3072EfS2_S2_S2_fjLj128EEEEELb0ELb1ELb0EEEvNS_9FwdParamsE,"aw",@nobits
	.sectionflags	@""
	.align	16
	.zero		1024


//--------------------- .nv.shared._ZN10layer_norm31ln_parallel_residual_fwd_kernelINS_13Kernel_traitsIf6__halfS2_S2_fjLj3072ELj1ELj1ELj4ELj16ENS_18Kernel_traits_baseILj3072EfS2_S2_S2_fjLj128EEEEELb0ELb1ELb1EEEvNS_9FwdParamsE --------------------------
	.section	.nv.shared._ZN10layer_norm31ln_parallel_residual_fwd_kernelINS_13Kernel_traitsIf6__halfS2_S2_fjLj3072ELj1ELj1ELj4ELj16ENS_18Kernel_traits_baseILj3072EfS2_S2_S2_fjLj128EEEEELb0ELb1ELb1EEEvNS_9FwdParamsE,"aw",@nobits
	.sectionflags	@""
	.align	16
	.zero		1024


//--------------------- .nv.shared._ZN10layer_norm31ln_parallel_residual_fwd_kernelINS_13Kernel_traitsIf6__halfS2_S2_fjLj3072ELj1ELj1ELj4ELj16ENS_18Kernel_traits_baseILj3072EfS2_S2_S2_fjLj128EEEEELb1ELb0ELb0EEEvNS_9FwdParamsE --------------------------
	.section	.nv.shared._ZN10layer_norm31ln_parallel_residual_fwd_kernelINS_13Kernel_traitsIf6__halfS2_S2_fjLj3072ELj1ELj1ELj4ELj16ENS_18Kernel_traits_baseILj3072EfS2_S2_S2_fjLj128EEEEELb1ELb0ELb0EEEvNS_9FwdParamsE,"aw",@nobits
	.sectionflags	@""
	.align	16
	.zero		1024


//--------------------- .nv.shared._ZN10layer_norm31ln_parallel_residual_fwd_kernelINS_13Kernel_traitsIf6__halfS2_S2_fjLj3072ELj1ELj1ELj4ELj16ENS_18Kernel_traits_baseILj3072EfS2_S2_S2_fjLj128EEEEELb1ELb0ELb1EEEvNS_9FwdParamsE --------------------------
	.section	.nv.shared._ZN10layer_norm31ln_parallel_residual_fwd_kernelINS_13Kernel_traitsIf6__halfS2_S2_fjLj3072ELj1ELj1ELj4ELj16ENS_18Kernel_traits_baseILj3072EfS2_S2_S2_fjLj128EEEEELb1ELb0ELb1EEEvNS_9FwdParamsE,"aw",@nobits
	.sectionflags	@""
	.align	16
	.zero		1024


//--------------------- .nv.shared._ZN10layer_norm31ln_parallel_residual_fwd_kernelINS_13Kernel_traitsIf6__halfS2_S2_fjLj3072ELj1ELj1ELj4ELj16ENS_18Kernel_traits_baseILj3072EfS2_S2_S2_fjLj128EEEEELb1ELb1ELb0EEEvNS_9FwdParamsE --------------------------
	.section	.nv.shared._ZN10layer_norm31ln_parallel_residual_fwd_kernelINS_13Kernel_traitsIf6__halfS2_S2_fjLj3072ELj1ELj1ELj4ELj16ENS_18Kernel_traits_baseILj3072EfS2_S2_S2_fjLj128EEEEELb1ELb1ELb0EEEvNS_9FwdParamsE,"aw",@nobits
	.sectionflags	@""
	.align	16
	.zero		1024


//--------------------- .nv.shared._ZN10layer_norm31ln_parallel_residual_fwd_kernelINS_13Kernel_traitsIf6__halfS2_S2_fjLj3072ELj1ELj1ELj4ELj16ENS_18Kernel_traits_baseILj3072EfS2_S2_S2_fjLj128EEEEELb1ELb1ELb1EEEvNS_9FwdParamsE --------------------------
	.section	.nv.shared._ZN10layer_norm31ln_parallel_residual_fwd_kernelINS_13Kernel_traitsIf6__halfS2_S2_fjLj3072ELj1ELj1ELj4ELj16ENS_18Kernel_traits_baseILj3072EfS2_S2_S2_fjLj128EEEEELb1ELb1ELb1EEEvNS_9FwdParamsE,"aw",@nobits
	.sectionflags	@""
	.align	16
	.zero		1024


//--------------------- .nv.shared._ZN10layer_norm31ln_parallel_residual_fwd_kernelINS_13Kernel_traitsI6__halfS2_fS2_fjLj3072ELj1ELj1ELj4ELj16ENS_18Kernel_traits_baseILj3072ES2_S2_fS2_fjLj128EEEEELb0ELb0ELb0EEEvNS_9FwdParamsE --------------------------
	.section	.nv.shared._ZN10layer_norm31ln_parallel_residual_fwd_kernelINS_13Kernel_traitsI6__halfS2_fS2_fjLj3072ELj1ELj1ELj4ELj16ENS_18Kernel_traits_baseILj3072ES2_S2_fS2_fjLj128EEEEELb0ELb0ELb0EEEvNS_9FwdParamsE,"aw",@nobits
	.sectionflags	@""
	.align	16
	.zero		1024


//--------------------- .nv.shared._ZN10layer_norm31ln_parallel_residual_fwd_kernelINS_13Kernel_traitsI6__halfS2_fS2_fjLj3072ELj1ELj1ELj4ELj16ENS_18Kernel_traits_baseILj3072ES2_S2_fS2_fjLj128EEEEELb0ELb0ELb1EEEvNS_9FwdParamsE --------------------------
	.section	.nv.shared._ZN10layer_norm31ln_parallel_residual_fwd_kernelINS_13Kernel_traitsI6__halfS2_fS2_fjLj3072ELj1ELj1ELj4ELj16ENS_18Kernel_traits_baseILj3072ES2_S2_fS2_fjLj128EEEEELb0ELb0ELb1EEEvNS_9FwdParamsE,"aw",@nobits
	.sectionflags	@""
	.align	16
	.zero		1024


//--------------------- .nv.shared._ZN10layer_norm31ln_parallel_residual_fwd_kernelINS_13Kernel_traitsI6__halfS2_fS2_fjLj3072ELj1ELj1ELj4ELj16ENS_18Kernel_traits_baseILj3072ES2_S2_fS2_fjLj128EEEEELb0ELb1ELb0EEEvNS_9FwdParamsE --------------------------
	.section	.nv.shared._ZN10layer_norm31ln_parallel_residual_fwd_kernelINS_13Kernel_traitsI6__halfS2_fS2_fjLj3072ELj1ELj1ELj4ELj16ENS_18Kernel_traits_baseILj3072ES2_S2_fS2_fjLj128EEEEELb0ELb1ELb0EEEvNS_9FwdParamsE,"aw",@nobits
	.sectionflags	@""
	.align	16
	.zero		1024


//--------------------- .nv.shared._ZN10layer_norm31ln_parallel_residual_fwd_kernelINS_13Kernel_traitsI6__halfS2_fS2_fjLj3072ELj1ELj1ELj4ELj16ENS_18Kernel_traits_baseILj3072ES2_S2_fS2_fjLj128EEEEELb0ELb1ELb1EEEvNS_9FwdParamsE --------------------------
	.section	.nv.shared._ZN10layer_norm31ln_parallel_residual_fwd_kernelINS_13Kernel_traitsI6__halfS2_fS2_fjLj3072ELj1ELj1ELj4ELj16ENS_18Kernel_traits_baseILj3072ES2_S2_fS2_fjLj128EEEEELb0ELb1ELb1EEEvNS_9FwdParamsE,"aw",@nobits
	.sectionflags	@""
	.align	16
	.zero		1024


//--------------------- .nv.shared._ZN10layer_norm31ln_parallel_residual_fwd_kernelINS_13Kernel_traitsI6__halfS2_fS2_fjLj3072ELj1ELj1ELj4ELj16ENS_18Kernel_traits_baseILj3072ES2_S2_fS2_fjLj128EEEEELb1ELb0ELb0EEEvNS_9FwdParamsE --------------------------
	.section	.nv.shared._ZN10layer_norm31ln_parallel_residual_fwd_kernelINS_13Kernel_traitsI6__halfS2_fS2_fjLj3072ELj1ELj1ELj4ELj16ENS_18Kernel_traits_baseILj3072ES2_S2_fS2_fjLj128EEEEELb1ELb0ELb0EEEvNS_9FwdParamsE,"aw",@nobits
	.sectionflags	@""
	.align	16
	.zero		1024


//--------------------- .nv.shared._ZN10layer_norm31ln_parallel_residual_fwd_kernelINS_13Kernel_traitsI6__halfS2_fS2_fjLj3072ELj1ELj1ELj4ELj16ENS_18Kernel_traits_baseILj3072ES2_S2_fS2_fjLj128EEEEELb1ELb0ELb1EEEvNS_9FwdParamsE --------------------------
	.section	.nv.shared._ZN10layer_norm31ln_parallel_residual_fwd_kernelINS_13Kernel_traitsI6__halfS2_fS2_fjLj3072ELj1ELj1ELj4ELj16ENS_18Kernel_traits_baseILj3072ES2_S2_fS2_fjLj128EEEEELb1ELb0ELb1EEEvNS_9FwdParamsE,"aw",@nobits
	.sectionflags	@""
	.align	16
	.zero		1024


//--------------------- .nv.shared._ZN10layer_norm31ln_parallel_residual_fwd_kernelINS_13Kernel_traitsI6__halfS2_fS2_fjLj3072ELj1ELj1ELj4ELj16ENS_18Kernel_traits_baseILj3072ES2_S2_fS2_fjLj128EEEEELb1ELb1ELb0EEEvNS_9FwdParamsE --------------------------
	.section	.nv.shared._ZN10layer_norm31ln_parallel_residual_fwd_kernelINS_13Kernel_traitsI6__halfS2_fS2_fjLj3072ELj1ELj1ELj4ELj16ENS_18Kernel_traits_baseILj3072ES2_S2_fS2_fjLj128EEEEELb1ELb1ELb0EEEvNS_9FwdParamsE,"aw",@nobits
	.sectionflags	@""
	.align	16
	.zero		1024


//--------------------- .nv.shared._ZN10layer_norm31ln_parallel_residual_fwd_kernelINS_13Kernel_traitsI6__halfS2_fS2_fjLj3072ELj1ELj1ELj4ELj16ENS_18Kernel_traits_baseILj3072ES2_S2_fS2_fjLj128EEEEELb1ELb1ELb1EEEvNS_9FwdParamsE --------------------------
	.section	.nv.shared._ZN10layer_norm31ln_parallel_residual_fwd_kernelINS_13Kernel_traitsI6__halfS2_fS2_fjLj3072ELj1ELj1ELj4ELj16ENS_18Kernel_traits_baseILj3072ES2_S2_fS2_fjLj128EEEEELb1ELb1ELb1EEEvNS_9FwdParamsE,"aw",@nobits
	.sectionflags	@""
	.align	16
	.zero		1024


//--------------------- .nv.shared._ZN10layer_norm31ln_parallel_residual_fwd_kernelINS_13Kernel_traitsIf6__halffS2_fjLj3072ELj1ELj1ELj4ELj16ENS_18Kernel_traits_baseILj3072EfS2_fS2_fjLj128EEEEELb0ELb0ELb0EEEvNS_9FwdParamsE --------------------------
	.section	.nv.shared._ZN10layer_norm31ln_parallel_residual_fwd_kernelINS_13Kernel_traitsIf6__halffS2_fjLj3072ELj1ELj1ELj4ELj16ENS_18Kernel_traits_baseILj3072EfS2_fS2_fjLj128EEEEELb0ELb0ELb0EEEvNS_9FwdParamsE,"aw",@nobits
	.sectionflags	@""
	.align	16
	.zero		1024


//--------------------- .nv.shared._ZN10layer_norm31ln_parallel_residual_fwd_kernelINS_13Kernel_traitsIf6__halffS2_fjLj3072ELj1ELj1ELj4ELj16ENS_18Kernel_traits_baseILj3072EfS2_fS2_fjLj128EEEEELb0ELb0ELb1EEEvNS_9FwdParamsE --------------------------
	.section	.nv.shared._ZN10layer_norm31ln_parallel_residual_fwd_kernelINS_13Kernel_traitsIf6__halffS2_fjLj3072ELj1ELj1ELj4ELj16ENS_18Kernel_traits_baseILj3072EfS2_fS2_fjLj128EEEEELb0ELb0ELb1EEEvNS_9FwdParamsE,"aw",@nobits
	.sectionflags	@""
	.align	16
	.zero		1024


//--------------------- .nv.shared._ZN10layer_norm31ln_parallel_residual_fwd_kernelINS_13Kernel_traitsIf6__halffS2_fjLj3072ELj1ELj1ELj4ELj16ENS_18Kernel_traits_baseILj3072EfS2_fS2_fjLj128EEEEELb0ELb1ELb0EEEvNS_9FwdParamsE --------------------------
	.section	.nv.shared._ZN10layer_norm31ln_parallel_residual_fwd_kernelINS_13Kernel_traitsIf6__halffS2_fjLj3072ELj1ELj1ELj4ELj16ENS_18Kernel_traits_baseILj3072EfS2_fS2_fjLj128EEEEELb0ELb1ELb0EEEvNS_9FwdParamsE,"aw",@nobits
	.sectionflags	@""
	.align	16
	.zero		1024


//--------------------- .nv.shared._ZN10layer_norm31ln_parallel_residual_fwd_kernelINS_13Kernel_traitsIf6__halffS2_fjLj3072ELj1ELj1ELj4ELj16ENS_18Kernel_traits_baseILj3072EfS2_fS2_fjLj128EEEEELb0ELb1ELb1EEEvNS_9FwdParamsE --------------------------
	.section	.nv.shared._ZN10layer_norm31ln_parallel_residual_fwd_kernelINS_13Kernel_traitsIf6__halffS2_fjLj3072ELj1ELj1ELj4ELj16ENS_18Kernel_traits_baseILj3072EfS2_fS2_fjLj128EEEEELb0ELb1ELb1EEEvNS_9FwdParamsE,"aw",@nobits
	.sectionflags	@""
	.align	16
	.zero		1024


//--------------------- .nv.shared._ZN10layer_norm31ln_parallel_residual_fwd_kernelINS_13Kernel_traitsIf6__halffS2_fjLj3072ELj1ELj1ELj4ELj16ENS_18Kernel_traits_baseILj3072EfS2_fS2_fjLj128EEEEELb1ELb0ELb0EEEvNS_9FwdParamsE --------------------------
	.section	.nv.shared._ZN10layer_norm31ln_parallel_residual_fwd_kernelINS_13Kernel_traitsIf6__halffS2_fjLj3072ELj1ELj1ELj4ELj16ENS_18Kernel_traits_baseILj3072EfS2_fS2_fjLj128EEEEELb1ELb0ELb0EEEvNS_9FwdParamsE,"aw",@nobits
	.sectionflags	@""
	.align	16
	.zero		1024


//--------------------- .nv.shared._ZN10layer_norm31ln_parallel_residual_fwd_kernelINS_13Kernel_traitsIf6__halffS2_fjLj3072ELj1ELj1ELj4ELj16ENS_18Kernel_traits_baseILj3072EfS2_fS2_fjLj128EEEEELb1ELb0ELb1EEEvNS_9FwdParamsE --------------------------
	.section	.nv.shared._ZN10layer_norm31ln_parallel_residual_fwd_kernelINS_13Kernel_traitsIf6__halffS2_fjLj3072ELj1ELj1ELj4ELj16ENS_18Kernel_traits_baseILj3072EfS2_fS2_fjLj128EEEEELb1ELb0ELb1EEEvNS_9FwdParamsE,"aw",@nobits
	.sectionflags	@""
	.align	16
	.zero		1024


//--------------------- .nv.shared._ZN10layer_norm31ln_parallel_residual_fwd_kernelINS_13Kernel_traitsIf6__halffS2_fjLj3072ELj1ELj1ELj4ELj16ENS_18Kernel_traits_baseILj3072EfS2_fS2_fjLj128EEEEELb1ELb1ELb0EEEvNS_9FwdParamsE --------------------------
	.section	.nv.shared._ZN10layer_norm31ln_parallel_residual_fwd_kernelINS_13Kernel_traitsIf6__halffS2_fjLj3072ELj1ELj1ELj4ELj16ENS_18Kernel_traits_baseILj3072EfS2_fS2_fjLj128EEEEELb1ELb1ELb0EEEvNS_9FwdParamsE,"aw",@nobits
	.sectionflags	@""
	.align	16
	.zero		1024


//--------------------- .nv.shared._ZN10layer_norm31ln_parallel_residual_fwd_kernelINS_13Kernel_traitsIf6__halffS2_fjLj3072ELj1ELj1ELj4ELj16ENS_18Kernel_traits_baseILj3072EfS2_fS2_fjLj128EEEEELb1ELb1ELb1EEEvNS_9FwdParamsE --------------------------
	.section	.nv.shared._ZN10layer_norm31ln_parallel_residual_fwd_kernelINS_13Kernel_traitsIf6__halffS2_fjLj3072ELj1ELj1ELj4ELj16ENS_18Kernel_traits_baseILj3072EfS2_fS2_fjLj128EEEEELb1ELb1ELb1EEEvNS_9FwdParamsE,"aw",@nobits
	.sectionflags	@""
	.align	16
	.zero		1024


//--------------------- .nv.shared._ZN10layer_norm31ln_parallel_residual_fwd_kernelINS_13Kernel_traitsI6__halfffffjLj3072ELj1ELj1ELj4ELj16ENS_18Kernel_traits_baseILj3072ES2_ffffjLj128EEEEELb0ELb0ELb0EEEvNS_9FwdParamsE --------------------------
	.section	.nv.shared._ZN10layer_norm31ln_parallel_residual_fwd_kernelINS_13Kernel_traitsI6__halfffffjLj3072ELj1ELj1ELj4ELj16ENS_18Kernel_traits_baseILj3072ES2_ffffjLj128EEEEELb0ELb0ELb0EEEvNS_9FwdParamsE,"aw",@nobits
	.sectionflags	@""
	.align	16
	.zero		1024


//--------------------- .nv.shared._ZN10layer_norm31ln_parallel_residual_fwd_kernelINS_13Kernel_traitsI6__halfffffjLj3072ELj1ELj1ELj4ELj16ENS_18Kernel_traits_baseILj3072ES2_ffffjLj128EEEEELb0ELb0ELb1EEEvNS_9FwdParamsE --------------------------
	.section	.nv.shared._ZN10layer_norm31ln_parallel_residual_fwd_kernelINS_13Kernel_traitsI6__halfffffjLj3072ELj1ELj1ELj4ELj16ENS_18Kernel_traits_baseILj3072ES2_ffffjLj128EEEEELb0ELb0ELb1EEEvNS_9FwdParamsE,"aw",@nobits
	.sectionflags	@""
	.align	16
	.zero		1024


//--------------------- .nv.shared._ZN10layer_norm31ln_parallel_residual_fwd_kernelINS_13Kernel_traitsI6__halfffffjLj3072ELj1ELj1ELj4ELj16ENS_18Kernel_traits_baseILj3072ES2_ffffjLj128EEEEELb0ELb1ELb0EEEvNS_9FwdParamsE --------------------------
	.section	.nv.shared._ZN10layer_norm31ln_parallel_residual_fwd_kernelINS_13Kernel_traitsI6__halfffffjLj3072ELj1ELj1ELj4ELj16ENS_18Kernel_traits_baseILj3072ES2_ffffjLj128EEEEELb0ELb1ELb0EEEvNS_9FwdParamsE,"aw",@nobits
	.sectionflags	@""
	.align	16
	.zero		1024


//--------------------- .nv.shared._ZN10layer_norm31ln_parallel_residual_fwd_kernelINS_13Kernel_traitsI6__halfffffjLj3072ELj1ELj1ELj4ELj16ENS_18Kernel_traits_baseILj3072ES2_ffffjLj128EEEEELb0ELb1ELb1EEEvNS_9FwdParamsE --------------------------
	.section	.nv.shared._ZN10layer_norm31ln_parallel_residual_fwd_kernelINS_13Kernel_traitsI6__halfffffjLj3072ELj1ELj1ELj4ELj16ENS_18Kernel_traits_baseILj3072ES2_ffffjLj128EEEEELb0ELb1ELb1EEEvNS_9FwdParamsE,"aw",@nobits
	.sectionflags	@""
	.align	16
	.zero		1024


//--------------------- .nv.shared._ZN10layer_norm31ln_parallel_residual_fwd_kernelINS_13Kernel_traitsI6__halfffffjLj3072ELj1ELj1ELj4ELj16ENS_18Kernel_traits_baseILj3072ES2_ffffjLj128EEEEELb1ELb0ELb0EEEvNS_9FwdParamsE --------------------------
	.section	.nv.shared._ZN10layer_norm31ln_parallel_residual_fwd_kernelINS_13Kernel_traitsI6__halfffffjLj3072ELj1ELj1ELj4ELj16ENS_18Kernel_traits_baseILj3072ES2_ffffjLj128EEEEELb1ELb0ELb0EEEvNS_9FwdParamsE,"aw",@nobits
	.sectionflags	@""
	.align	16
	.zero		1024


//--------------------- .nv.shared._ZN10layer_norm31ln_parallel_residual_fwd_kernelINS_13Kernel_traitsI6__halfffffjLj3072ELj1ELj1ELj4ELj16ENS_18Kernel_traits_baseILj3072ES2_ffffjLj128EEEEELb1ELb0ELb1EEEvNS_9FwdParamsE --------------------------
	.section	.nv.shared._ZN10layer_norm31ln_parallel_residual_fwd_kernelINS_13Kernel_traitsI6__halfffffjLj3072ELj1ELj1ELj4ELj16ENS_18Kernel_traits_baseILj3072ES2_ffffjLj128EEEEELb1ELb0ELb1EEEvNS_9FwdParamsE,"aw",@nobits
	.sectionflags	@""
	.align	16
	.zero		1024


//--------------------- .nv.shared._ZN10layer_norm31ln_parallel_residual_fwd_kernelINS_13Kernel_traitsI6__halfffffjLj3072ELj1ELj1ELj4ELj16ENS_18Kernel_traits_baseILj3072ES2_ffffjLj128EEEEELb1ELb1ELb0EEEvNS_9FwdParamsE --------------------------
	.section	.nv.shared._ZN10layer_norm31ln_parallel_residual_fwd_kernelINS_13Kernel_traitsI6__halfffffjLj3072ELj1ELj1ELj4ELj16ENS_18Kernel_traits_baseILj3072ES2_ffffjLj128EEEEELb1ELb1ELb0EEEvNS_9FwdParamsE,"aw",@nobits
	.sectionflags	@""
	.align	16
	.zero		1024


//--------------------- .nv.shared._ZN10layer_norm31ln_parallel_residual_fwd_kernelINS_13Kernel_traitsI6__halfffffjLj3072ELj1ELj1ELj4ELj16ENS_18Kernel_traits_baseILj3072ES2_ffffjLj128EEEEELb1ELb1ELb1EEEvNS_9FwdParamsE --------------------------
	.section	.nv.shared._ZN10layer_norm31ln_parallel_residual_fwd_kernelINS_13Kernel_traitsI6__halfffffjLj3072ELj1ELj1ELj4ELj16ENS_18Kernel_traits_baseILj3072ES2_ffffjLj128EEEEELb1ELb1ELb1EEEvNS_9FwdParamsE,"aw",@nobits
	.sectionflags	@""
	.align	16
	.zero		1024


//--------------------- .nv.shared._ZN10layer_norm31ln_parallel_residual_fwd_kernelINS_13Kernel_traitsIfffffjLj3072ELj1ELj1ELj4ELj16ENS_18Kernel_traits_baseILj3072EfffffjLj128EEEEELb0ELb0ELb0EEEvNS_9FwdParamsE --------------------------
	.section	.nv.shared._ZN10layer_norm31ln_parallel_residual_fwd_kernelINS_13Kernel_traitsIfffffjLj3072ELj1ELj1ELj4ELj16ENS_18Kernel_traits_baseILj3072EfffffjLj128EEEEELb0ELb0ELb0EEEvNS_9FwdParamsE,"aw",@nobits
	.sectionflags	@""
	.align	16
	.zero		1024


//--------------------- .nv.shared._ZN10layer_norm31ln_parallel_residual_fwd_kernelINS_13Kernel_traitsIfffffjLj3072ELj1ELj1ELj4ELj16ENS_18Kernel_traits_baseILj3072EfffffjLj128EEEEELb0ELb0ELb1EEEvNS_9FwdParamsE --------------------------
	.section	.nv.shared._ZN10layer_norm31ln_parallel_residual_fwd_kernelINS_13Kernel_traitsIfffffjLj3072ELj1ELj1ELj4ELj16ENS_18Kernel_traits_baseILj3072EfffffjLj128EEEEELb0ELb0ELb1EEEvNS_9FwdParamsE,"aw",@nobits
	.sectionflags	@""
	.align	16
	.zero		1024


//--------------------- .nv.shared._ZN10layer_norm31ln_parallel_residual_fwd_kernelINS_13Kernel_traitsIfffffjLj3072ELj1ELj1ELj4ELj16ENS_18Kernel_traits_baseILj3072EfffffjLj128EEEEELb0ELb1ELb0EEEvNS_9FwdParamsE --------------------------
	.section	.nv.shared._ZN10layer_norm31ln_parallel_residual_fwd_kernelINS_13Kernel_traitsIfffffjLj3072ELj1ELj1ELj4ELj16ENS_18Kernel_traits_baseILj3072EfffffjLj128EEEEELb0ELb1ELb0EEEvNS_9FwdParamsE,"aw",@nobits
	.sectionflags	@""
	.align	16
	.zero		1024


//--------------------- .nv.shared._ZN10layer_norm31ln_parallel_residual_fwd_kernelINS_13Kernel_traitsIfffffjLj3072ELj1ELj1ELj4ELj16ENS_18Kernel_traits_baseILj3072EfffffjLj128EEEEELb0ELb1ELb1EEEvNS_9FwdParamsE --------------------------
	.section	.nv.shared._ZN10layer_norm31ln_parallel_residual_fwd_kernelINS_13Kernel_traitsIfffffjLj3072ELj1ELj1ELj4ELj16ENS_18Kernel_traits_baseILj3072EfffffjLj128EEEEELb0ELb1ELb1EEEvNS_9FwdParamsE,"aw",@nobits
	.sectionflags	@""
	.align	16
	.zero		1024


//--------------------- .nv.shared._ZN10layer_norm31ln_parallel_residual_fwd_kernelINS_13Kernel_traitsIfffffjLj3072ELj1ELj1ELj4ELj16ENS_18Kernel_traits_baseILj3072EfffffjLj128EEEEELb1ELb0ELb0EEEvNS_9FwdParamsE --------------------------
	.section	.nv.shared._ZN10layer_norm31ln_parallel_residual_fwd_kernelINS_13Kernel_traitsIfffffjLj3072ELj1ELj1ELj4ELj16ENS_18Kernel_traits_baseILj3072EfffffjLj128EEEEELb1ELb0ELb0EEEvNS_9FwdParamsE,"aw",@nobits
	.sectionflags	@""
	.align	16
	.zero		1024


//--------------------- .nv.shared._ZN10layer_norm31ln_parallel_residual_fwd_kernelINS_13Kernel_traitsIfffffjLj3072ELj1ELj1ELj4ELj16ENS_18Kernel_traits_baseILj3072EfffffjLj128EEEEELb1ELb0ELb1EEEvNS_9FwdParamsE --------------------------
	.section	.nv.shared._ZN10layer_norm31ln_parallel_residual_fwd_kernelINS_13Kernel_traitsIfffffjLj3072ELj1ELj1ELj4ELj16ENS_18Kernel_traits_baseILj3072EfffffjLj128EEEEELb1ELb0ELb1EEEvNS_9FwdParamsE,"aw",@nobits
	.sectionflags	@""
	.align	16
	.zero		1024


//--------------------- .nv.shared._ZN10layer_norm31ln_parallel_residual_fwd_kernelINS_13Kernel_traitsIfffffjLj3072ELj1ELj1ELj4ELj16ENS_18Kernel_traits_baseILj3072EfffffjLj128EEEEELb1ELb1ELb0EEEvNS_9FwdParamsE --------------------------
	.section	.nv.shared._ZN10layer_norm31ln_parallel_residual_fwd_kernelINS_13Kernel_traitsIfffffjLj3072ELj1ELj1ELj4ELj16ENS_18Kernel_traits_baseILj3072EfffffjLj128EEEEELb1ELb1ELb0EEEvNS_9FwdParamsE,"aw",@nobits
	.sectionflags	@""
	.align	16
	.zero		1024


//--------------------- .nv.shared._ZN10layer_norm31ln_parallel_residual_fwd_kernelINS_13Kernel_traitsIfffffjLj3072ELj1ELj1ELj4ELj16ENS_18Kernel_traits_baseILj3072EfffffjLj128EEEEELb1ELb1ELb1EEEvNS_9FwdParamsE --------------------------
	.section	.nv.shared._ZN10layer_norm31ln_parallel_residual_fwd_kernelINS_13Kernel_traitsIfffffjLj3072ELj1ELj1ELj4ELj16ENS_18Kernel_traits_baseILj3072EfffffjLj128EEEEELb1ELb1ELb1EEEvNS_9FwdParamsE,"aw",@nobits
	.sectionflags	@""
	.align	16
	.zero		1024


//--------------------- .nv.constant0._ZN10layer_norm31ln_parallel_residual_fwd_kernelINS_13Kernel_traitsI13__nv_bfloat16S2_S2_S2_fjLj3072ELj1ELj1ELj4ELj16ENS_18Kernel_traits_baseILj3072ES2_S2_S2_S2_fjLj128EEEEELb0ELb0ELb0EEEvNS_9FwdParamsE --------------------------
	.section	.nv.constant0._ZN10layer_norm31ln_parallel_residual_fwd_kernelINS_13Kernel_traitsI13__nv_bfloat16S2_S2_S2_fjLj3072ELj1ELj1ELj4ELj16ENS_18Kernel_traits_baseILj3072ES2_S2_S2_S2_fjLj128EEEEELb0ELb0ELb0EEEvNS_9FwdParamsE,"a",@progbits
	.sectionflags	@""
	.align	4
.nv.constant0._ZN10layer_norm31ln_parallel_residual_fwd_kernelINS_13Kernel_traitsI13__nv_bfloat16S2_S2_S2_fjLj3072ELj1ELj1ELj4ELj16ENS_18Kernel_traits_baseILj3072ES2_S2_S2_S2_fjLj128EEEEELb0ELb0ELb0EEEvNS_9FwdParamsE:
	.zero		760


//--------------------- .nv.constant0._ZN10layer_norm31ln_parallel_residual_fwd_kernelINS_13Kernel_traitsI13__nv_bfloat16S2_S2_S2_fjLj3072ELj1ELj1ELj4ELj16ENS_18Kernel_traits_baseILj3072ES2_S2_S2_S2_fjLj128EEEEELb0ELb0ELb1EEEvNS_9FwdParamsE --------------------------
	.section	.nv.constant0._ZN10layer_norm31ln_parallel_residual_fwd_kernelINS_13Kernel_traitsI13__nv_bfloat16S2_S2_S2_fjLj3072ELj1ELj1ELj4ELj16ENS_18Kernel_traits_baseILj3072ES2_S2_S2_S2_fjLj128EEEEELb0ELb0ELb1EEEvNS_9FwdParamsE,"a",@progbits
	.sectionflags	@""
	.align	4
.nv.constant0._ZN10layer_norm31ln_parallel_residual_fwd_kernelINS_13Kernel_traitsI13__nv_bfloat16S2_S2_S2_fjLj3072ELj1ELj1ELj4ELj16ENS_18Kernel_traits_baseILj3072ES2_S2_S2_S2_fjLj128EEEEELb0ELb0ELb1EEEvNS_9FwdParamsE:
	.zero		760


//--------------------- .nv.constant0._ZN10layer_norm31ln_parallel_residual_fwd_kernelINS_13Kernel_traitsI13__nv_bfloat16S2_S2_S2_fjLj3072ELj1ELj1ELj4ELj16ENS_18Kernel_traits_baseILj3072ES2_S2_S2_S2_fjLj128EEEEELb0ELb1ELb0EEEvNS_9FwdParamsE --------------------------
	.section	.nv.constant0._ZN10layer_norm31ln_parallel_residual_fwd_kernelINS_13Kernel_traitsI13__nv_bfloat16S2_S2_S2_fjLj3072ELj1ELj1ELj4ELj16ENS_18Kernel_traits_baseILj3072ES2_S2_S2_S2_fjLj128EEEEELb0ELb1ELb0EEEvNS_9FwdParamsE,"a",@progbits
	.sectionflags	@""
	.align	4
.nv.constant0._ZN10layer_norm31ln_parallel_residual_fwd_kernelINS_13Kernel_traitsI13__nv_bfloat16S2_S2_S2_fjLj3072ELj1ELj1ELj4ELj16ENS_18Kernel_traits_baseILj3072ES2_S2_S2_S2_fjLj128EEEEELb0ELb1ELb0EEEvNS_9FwdParamsE:
	.zero		760


//--------------------- .nv.constant0._ZN10layer_norm31ln_parallel_residual_fwd_kernelINS_13Kernel_traitsI13__nv_bfloat16S2_S2_S2_fjLj3072ELj1ELj1ELj4ELj16ENS_18Kernel_traits_baseILj3072ES2_S2_S2_S2_fjLj128EEEEELb0ELb1ELb1EEEvNS_9FwdParamsE --------------------------
	.section	.nv.constant0._ZN10layer_norm31ln_parallel_residual_fwd_kernelINS_13Kernel_traitsI13__nv_bfloat16S2_S2_S2_fjLj3072ELj1ELj1ELj4ELj16ENS_18Kernel_traits_baseILj3072ES2_S2_S2_S2_fjLj128EEEEELb0ELb1ELb1EEEvNS_9FwdParamsE,"a",@progbits
	.sectionflags	@""
	.align	4
.nv.constant0._ZN10layer_norm31ln_parallel_residual_fwd_kernelINS_13Kernel_traitsI13__nv_bfloat16S2_S2_S2_fjLj3072ELj1ELj1ELj4ELj16ENS_18Kernel_traits_baseILj3072ES2_S2_S2_S2_fjLj128EEEEELb0ELb1ELb1EEEvNS_9FwdParamsE:
	.zero		760


//--------------------- .nv.constant0._ZN10layer_norm31ln_parallel_residual_fwd_kernelINS_13Kernel_traitsI13__nv_bfloat16S2_S2_S2_fjLj3072ELj1ELj1ELj4ELj16ENS_18Kernel_traits_baseILj3072ES2_S2_S2_S2_fjLj128EEEEELb1ELb0ELb0EEEvNS_9FwdParamsE --------------------------
	.section	.nv.constant0._ZN10layer_norm31ln_parallel_residual_fwd_kernelINS_13Kernel_traitsI13__nv_bfloat16S2_S2_S2_fjLj3072ELj1ELj1ELj4ELj16ENS_18Kernel_traits_baseILj3072ES2_S2_S2_S2_fjLj128EEEEELb1ELb0ELb0EEEvNS_9FwdParamsE,"a",@progbits
	.sectionflags	@""
	.align	4
.nv.constant0._ZN10layer_norm31ln_parallel_residual_fwd_kernelINS_13Kernel_traitsI13__nv_bfloat16S2_S2_S2_fjLj3072ELj1ELj1ELj4ELj16ENS_18Kernel_traits_baseILj3072ES2_S2_S2_S2_fjLj128EEEEELb1ELb0ELb0EEEvNS_9FwdParamsE:
	.zero		760


//--------------------- .nv.constant0._ZN10layer_norm31ln_parallel_residual_fwd_kernelINS_13Kernel_traitsI13__nv_bfloat16S2_S2_S2_fjLj3072ELj1ELj1ELj4ELj16ENS_18Kernel_traits_baseILj3072ES2_S2_S2_S2_fjLj128EEEEELb1ELb0ELb1EEEvNS_9FwdParamsE --------------------------
	.section	.nv.constant0._ZN10layer_norm31ln_parallel_residual_fwd_kernelINS_13Kernel_traitsI13__nv_bfloat16S2_S2_S2_fjLj3072ELj1ELj1ELj4ELj16ENS_18Kernel_traits_baseILj3072ES2_S2_S2_S2_fjLj128EEEEELb1ELb0ELb1EEEvNS_9FwdParamsE,"a",@progbits
	.sectionflags	@""
	.align	4
.nv.constant0._ZN10layer_norm31ln_parallel_residual_fwd_kernelINS_13Kernel_traitsI13__nv_bfloat16S2_S2_S2_fjLj3072ELj1ELj1ELj4ELj16ENS_18Kernel_traits_baseILj3072ES2_S2_S2_S2_fjLj128EEEEELb1ELb0ELb1EEEvNS_9FwdParamsE:
	.zero		760


//--------------------- .nv.constant0._ZN10layer_norm31ln_parallel_residual_fwd_kernelINS_13Kernel_traitsI13__nv_bfloat16S2_S2_S2_fjLj3072ELj1ELj1ELj4ELj16ENS_18Kernel_traits_baseILj3072ES2_S2_S2_S2_fjLj128EEEEELb1ELb1ELb0EEEvNS_9FwdParamsE --------------------------
	.section	.nv.constant0._ZN10layer_norm31ln_parallel_residual_fwd_kernelINS_13Kernel_traitsI13__nv_bfloat16S2_S2_S2_fjLj3072ELj1ELj1ELj4ELj16ENS_18Kernel_traits_baseILj3072ES2_S2_S2_S2_fjLj128EEEEELb1ELb1ELb0EEEvNS_9FwdParamsE,"a",@progbits
	.sectionflags	@""
	.align	4
.nv.constant0._ZN10layer_norm31ln_parallel_residual_fwd_kernelINS_13Kernel_traitsI13__nv_bfloat16S2_S2_S2_fjLj3072ELj1ELj1ELj4ELj16ENS_18Kernel_traits_baseILj3072ES2_S2_S2_S2_fjLj128EEEEELb1ELb1ELb0EEEvNS_9FwdParamsE:
	.zero		760


//--------------------- .nv.constant0._ZN10layer_norm31ln_parallel_residual_fwd_kernelINS_13Kernel_traitsI13__nv_bfloat16S2_S2_S2_fjLj3072ELj1ELj1ELj4ELj16ENS_18Kernel_traits_baseILj3072ES2_S2_S2_S2_fjLj128EEEEELb1ELb1ELb1EEEvNS_9FwdParamsE --------------------------
	.section	.nv.constant0._ZN10layer_norm31ln_parallel_residual_fwd_kernelINS_13Kernel_traitsI13__nv_bfloat16S2_S2_S2_fjLj3072ELj1ELj1ELj4ELj16ENS_18Kernel_traits_baseILj3072ES2_S2_S2_S2_fjLj128EEEEELb1ELb1ELb1EEEvNS_9FwdParamsE,"a",@progbits
	.sectionflags	@""
	.align	4
.nv.constant0._ZN10layer_norm31ln_parallel_residual_fwd_kernelINS_13Kernel_traitsI13__nv_bfloat16S2_S2_S2_fjLj3072ELj1ELj1ELj4ELj16ENS_18Kernel_traits_baseILj3072ES2_S2_S2_S2_fjLj128EEEEELb1ELb1ELb1EEEvNS_9FwdParamsE:
	.zero		760


//--------------------- .nv.constant0._ZN10layer_norm31ln_parallel_residual_fwd_kernelINS_13Kernel_traitsI6__halfS2_S2_S2_fjLj3072ELj1ELj1ELj4ELj16ENS_18Kernel_traits_baseILj3072ES2_S2_S2_S2_fjLj128EEEEELb0ELb0ELb0EEEvNS_9FwdParamsE --------------------------
	.section	.nv.constant0._ZN10layer_norm31ln_parallel_residual_fwd_kernelINS_13Kernel_traitsI6__halfS2_S2_S2_fjLj3072ELj1ELj1ELj4ELj16ENS_18Kernel_traits_baseILj3072ES2_S2_S2_S2_fjLj128EEEEELb0ELb0ELb0EEEvNS_9FwdParamsE,"a",@progbits
	.sectionflags	@""
	.align	4
.nv.constant0._ZN10layer_norm31ln_parallel_residual_fwd_kernelINS_13Kernel_traitsI6__halfS2_S2_S2_fjLj3072ELj1ELj1ELj4ELj16ENS_18Kernel_traits_baseILj3072ES2_S2_S2_S2_fjLj128EEEEELb0ELb0ELb0EEEvNS_9FwdParamsE:
	.zero		760


//--------------------- .nv.constant0._ZN10layer_norm31ln_parallel_residual_fwd_kernelINS_13Kernel_traitsI6__halfS2_S2_S2_fjLj3072ELj1ELj1ELj4ELj16ENS_18Kernel_traits_baseILj3072ES2_S2_S2_S2_fjLj128EEEEELb0ELb0ELb1EEEvNS_9FwdParamsE --------------------------
	.section	.nv.constant0._ZN10layer_norm31ln_parallel_residual_fwd_kernelINS_13Kernel_traitsI6__halfS2_S2_S2_fjLj3072ELj1ELj1ELj4ELj16ENS_18Kernel_traits_baseILj3072ES2_S2_S2_S2_fjLj128EEEEELb0ELb0ELb1EEEvNS_9FwdParamsE,"a",@progbits
	.sectionflags	@""
	.align	4
.nv.constant0._ZN10layer_norm31ln_parallel_residual_fwd_kernelINS_13Kernel_traitsI6__halfS2_S2_S2_fjLj3072ELj1ELj1ELj4ELj16ENS_18Kernel_traits_baseILj3072ES2_S2_S2_S2_fjLj128EEEEELb0ELb0ELb1EEEvNS_9FwdParamsE:
	.zero		760


//--------------------- .nv.constant0._ZN10layer_norm31ln_parallel_residual_fwd_kernelINS_13Kernel_traitsI6__halfS2_S2_S2_fjLj3072ELj1ELj1ELj4ELj16ENS_18Kernel_traits_baseILj3072ES2_S2_S2_S2_fjLj128EEEEELb0ELb1ELb0EEEvNS_9FwdParamsE --------------------------
	.section	.nv.constant0._ZN10layer_norm31ln_parallel_residual_fwd_kernelINS_13Kernel_traitsI6__halfS2_S2_S2_fjLj3072ELj1ELj1ELj4ELj16ENS_18Kernel_traits_baseILj3072ES2_S2_S2_S2_fjLj128EEEEELb0ELb1ELb0EEEvNS_9FwdParamsE,"a",@progbits
	.sectionflags	@""
	.align	4
.nv.constant0._ZN10layer_norm31ln_parallel_residual_fwd_kernelINS_13Kernel_traitsI6__halfS2_S2_S2_fjLj3072ELj1ELj1ELj4ELj16ENS_18Kernel_traits_baseILj3072ES2_S2_S2_S2_fjLj128EEEEELb0ELb1ELb0EEEvNS_9FwdParamsE:
	.zero		760


//--------------------- .nv.constant0._ZN10layer_norm31ln_parallel_residual_fwd_kernelINS_13Kernel_traitsI6__halfS2_S2_S2_fjLj3072ELj1ELj1ELj4ELj16ENS_18Kernel_traits_baseILj3072ES2_S2_S2_S2_fjLj128EEEEELb0ELb1ELb1EEEvNS_9FwdParamsE --------------------------
	.section	.nv.constant0._ZN10layer_norm31ln_parallel_residual_fwd_kernelINS_13Kernel_traitsI6__halfS2_S2_S2_fjLj3072ELj1ELj1ELj4ELj16ENS_18Kernel_traits_baseILj3072ES2_S2_S2_S2_fjLj128EEEEELb0ELb1ELb1EEEvNS_9FwdParamsE,"a",@progbits
	.sectionflags	@""
	.align	4
.nv.constant0._ZN10layer_norm31ln_parallel_residual_fwd_kernelINS_13Kernel_traitsI6__halfS2_S2_S2_fjLj3072ELj1ELj1ELj4ELj16ENS_18Kernel_traits_baseILj3072ES2_S2_S2_S2_fjLj128EEEEELb0ELb1ELb1EEEvNS_9FwdParamsE:
	.zero		760


//--------------------- .nv.constant0._ZN10layer_norm31ln_parallel_residual_fwd_kernelINS_13Kernel_traitsI6__halfS2_S2_S2_fjLj3072ELj1ELj1ELj4ELj16ENS_18Kernel_traits_baseILj3072ES2_S2_S2_S2_fjLj128EEEEELb1ELb0ELb0EEEvNS_9FwdParamsE --------------------------
	.section	.nv.constant0._ZN10layer_norm31ln_parallel_residual_fwd_kernelINS_13Kernel_traitsI6__halfS2_S2_S2_fjLj3072ELj1ELj1ELj4ELj16ENS_18Kernel_traits_baseILj3072ES2_S2_S2_S2_fjLj128EEEEELb1ELb0ELb0EEEvNS_9FwdParamsE,"a",@progbits
	.sectionflags	@""
	.align	4
.nv.constant0._ZN10layer_norm31ln_parallel_residual_fwd_kernelINS_13Kernel_traitsI6__halfS2_S2_S2_fjLj3072ELj1ELj1ELj4ELj16ENS_18Kernel_traits_baseILj3072ES2_S2_S2_S2_fjLj128EEEEELb1ELb0ELb0EEEvNS_9FwdParamsE:
	.zero		760


//--------------------- .nv.constant0._ZN10layer_norm31ln_parallel_residual_fwd_kernelINS_13Kernel_traitsI6__halfS2_S2_S2_fjLj3072ELj1ELj1ELj4ELj16ENS_18Kernel_traits_baseILj3072ES2_S2_S2_S2_fjLj128EEEEELb1ELb0ELb1EEEvNS_9FwdParamsE --------------------------
	.section	.nv.constant0._ZN10layer_norm31ln_parallel_residual_fwd_kernelINS_13Kernel_traitsI6__halfS2_S2_S2_fjLj3072ELj1ELj1ELj4ELj16ENS_18Kernel_traits_baseILj3072ES2_S2_S2_S2_fjLj128EEEEELb1ELb0ELb1EEEvNS_9FwdParamsE,"a",@progbits
	.sectionflags	@""
	.align	4
.nv.constant0._ZN10layer_norm31ln_parallel_residual_fwd_kernelINS_13Kernel_traitsI6__halfS2_S2_S2_fjLj3072ELj1ELj1ELj4ELj16ENS_18Kernel_traits_baseILj3072ES2_S2_S2_S2_fjLj128EEEEELb1ELb0ELb1EEEvNS_9FwdParamsE:
	.zero		760


//--------------------- .nv.constant0._ZN10layer_norm31ln_parallel_residual_fwd_kernelINS_13Kernel_traitsI6__halfS2_S2_S2_fjLj3072ELj1ELj1ELj4ELj16ENS_18Kernel_traits_baseILj3072ES2_S2_S2_S2_fjLj128EEEEELb1ELb1ELb0EEEvNS_9FwdParamsE --------------------------
	.section	.nv.constant0._ZN10layer_norm31ln_parallel_residual_fwd_kernelINS_13Kernel_traitsI6__halfS2_S2_S2_fjLj3072ELj1ELj1ELj4ELj16ENS_18Kernel_traits_baseILj3072ES2_S2_S2_S2_fjLj128EEEEELb1ELb1ELb0EEEvNS_9FwdParamsE,"a",@progbits
	.sectionflags	@""
	.align	4
.nv.constant0._ZN10layer_norm31ln_parallel_residual_fwd_kernelINS_13Kernel_traitsI6__halfS2_S2_S2_fjLj3072ELj1ELj1ELj4ELj16ENS_18Kernel_traits_baseILj3072ES2_S2_S2_S2_fjLj128EEEEELb1ELb1ELb0EEEvNS_9FwdParamsE:
	.zero		760


//--------------------- .nv.constant0._ZN10layer_norm31ln_parallel_residual_fwd_kernelINS_13Kernel_traitsI6__halfS2_S2_S2_fjLj3072ELj1ELj1ELj4ELj16ENS_18Kernel_traits_baseILj3072ES2_S2_S2_S2_fjLj128EEEEELb1ELb1ELb1EEEvNS_9FwdParamsE --------------------------
	.section	.nv.constant0._ZN10layer_norm31ln_parallel_residual_fwd_kernelINS_13Kernel_traitsI6__halfS2_S2_S2_fjLj3072ELj1ELj1ELj4ELj16ENS_18Kernel_traits_baseILj3072ES2_S2_S2_S2_fjLj128EEEEELb1ELb1ELb1EEEvNS_9FwdParamsE,"a",@progbits
	.sectionflags	@""
	.align	4
.nv.constant0._ZN10layer_norm31ln_parallel_residual_fwd_kernelINS_13Kernel_traitsI6__halfS2_S2_S2_fjLj3072ELj1ELj1ELj4ELj16ENS_18Kernel_traits_baseILj3072ES2_S2_S2_S2_fjLj128EEEEELb1ELb1ELb1EEEvNS_9FwdParamsE:
	.zero		760


//--------------------- .nv.constant0._ZN10layer_norm31ln_parallel_residual_fwd_kernelINS_13Kernel_traitsIf13__nv_bfloat16S2_S2_fjLj3072ELj1ELj1ELj4ELj16ENS_18Kernel_traits_baseILj3072EfS2_S2_S2_fjLj128EEEEELb0ELb0ELb0EEEvNS_9FwdParamsE --------------------------
	.section	.nv.constant0._ZN10layer_norm31ln_parallel_residual_fwd_kernelINS_13Kernel_traitsIf13__nv_bfloat16S2_S2_fjLj3072ELj1ELj1ELj4ELj16ENS_18Kernel_traits_baseILj3072EfS2_S2_S2_fjLj128EEEEELb0ELb0ELb0EEEvNS_9FwdParamsE,"a",@progbits
	.sectionflags	@""
	.align	4
.nv.constant0._ZN10layer_norm31ln_parallel_residual_fwd_kernelINS_13Kernel_traitsIf13__nv_bfloat16S2_S2_fjLj3072ELj1ELj1ELj4ELj16ENS_18Kernel_traits_baseILj3072EfS2_S2_S2_fjLj128EEEEELb0ELb0ELb0EEEvNS_9FwdParamsE:
	.zero		760


//--------------------- .nv.constant0._ZN10layer_norm31ln_parallel_residual_fwd_kernelINS_13Kernel_traitsIf13__nv_bfloat16S2_S2_fjLj3072ELj1ELj1ELj4ELj16ENS_18Kernel_traits_baseILj3072EfS2_S2_S2_fjLj128EEEEELb0ELb0ELb1EEEvNS_9FwdParamsE --------------------------
	.section	.nv.constant0._ZN10layer_norm31ln_parallel_residual_fwd_kernelINS_13Kernel_traitsIf13__nv_bfloat16S2_S2_fjLj3072ELj1ELj1ELj4ELj16ENS_18Kernel_traits_baseILj3072EfS2_S2_S2_fjLj128EEEEELb0ELb0ELb1EEEvNS_9FwdParamsE,"a",@progbits
	.sectionflags	@""
	.align	4
.nv.constant0._ZN10layer_norm31ln_parallel_residual_fwd_kernelINS_13Kernel_traitsIf13__nv_bfloat16S2_S2_fjLj3072ELj1ELj1ELj4ELj16ENS_18Kernel_traits_baseILj3072EfS2_S2_S2_fjLj128EEEEELb0ELb0ELb1EEEvNS_9FwdParamsE:
	.zero		760


//--------------------- .nv.constant0._ZN10layer_norm31ln_parallel_residual_fwd_kernelINS_13Kernel_traitsIf13__nv_bfloat16S2_S2_fjLj3072ELj1ELj1ELj4ELj16ENS_18Kernel_traits_baseILj3072EfS2_S2_S2_fjLj128EEEEELb0ELb1ELb0EEEvNS_9FwdParamsE --------------------------
	.section	.nv.constant0._ZN10layer_norm31ln_parallel_residual_fwd_kernelINS_13Kernel_traitsIf13__nv_bfloat16S2_S2_fjLj3072ELj1ELj1ELj4ELj16ENS_18Kernel_traits_baseILj3072EfS2_S2_S2_fjLj128EEEEELb0ELb1ELb0EEEvNS_9FwdParamsE,"a",@progbits
	.sectionflags	@""
	.align	4
.nv.constant0._ZN10layer_norm31ln_parallel_residual_fwd_kernelINS_13Kernel_traitsIf13__nv_bfloat16S2_S2_fjLj3072ELj1ELj1ELj4ELj16ENS_18Kernel_traits_baseILj3072EfS2_S2_S2_fjLj128EEEEELb0ELb1ELb0EEEvNS_9FwdParamsE:
	.zero		760


//--------------------- .nv.constant0._ZN10layer_norm31ln_parallel_residual_fwd_kernelINS_13Kernel_traitsIf13__nv_bfloat16S2_S2_fjLj3072ELj1ELj1ELj4ELj16ENS_18Kernel_traits_baseILj3072EfS2_S2_S2_fjLj128EEEEELb0ELb1ELb1EEEvNS_9FwdParamsE --------------------------
	.section	.nv.constant0._ZN10layer_norm31ln_parallel_residual_fwd_kernelINS_13Kernel_traitsIf13__nv_bfloat16S2_S2_fjLj3072ELj1ELj1ELj4ELj16ENS_18Kernel_traits_baseILj3072EfS2_S2_S2_fjLj128EEEEELb0ELb1ELb1EEEvNS_9FwdParamsE,"a",@progbits
	.sectionflags	@""
	.align	4
.nv.constant0._ZN10layer_norm31ln_parallel_residual_fwd_kernelINS_13Kernel_traitsIf13__nv_bfloat16S2_S2_fjLj3072ELj1ELj1ELj4ELj16ENS_18Kernel_traits_baseILj3072EfS2_S2_S2_fjLj128EEEEELb0ELb1ELb1EEEvNS_9FwdParamsE:
	.zero		760


//--------------------- .nv.constant0._ZN10layer_norm31ln_parallel_residual_fwd_kernelINS_13Kernel_traitsIf13__nv_bfloat16S2_S2_fjLj3072ELj1ELj1ELj4ELj16ENS_18Kernel_traits_baseILj3072EfS2_S2_S2_fjLj128EEEEELb1ELb0ELb0EEEvNS_9FwdParamsE --------------------------
	.section	.nv.constant0._ZN10layer_norm31ln_parallel_residual_fwd_kernelINS_13Kernel_traitsIf13__nv_bfloat16S2_S2_fjLj3072ELj1ELj1ELj4ELj16ENS_18Kernel_traits_baseILj3072EfS2_S2_S2_fjLj128EEEEELb1ELb0ELb0EEEvNS_9FwdParamsE,"a",@progbits
	.sectionflags	@""
	.align	4
.nv.constant0._ZN10layer_norm31ln_parallel_residual_fwd_kernelINS_13Kernel_traitsIf13__nv_bfloat16S2_S2_fjLj3072ELj1ELj1ELj4ELj16ENS_18Kernel_traits_baseILj3072EfS2_S2_S2_fjLj128EEEEELb1ELb0ELb0EEEvNS_9FwdParamsE:
	.zero		760


//--------------------- .nv.constant0._ZN10layer_norm31ln_parallel_residual_fwd_kernelINS_13Kernel_traitsIf13__nv_bfloat16S2_S2_fjLj3072ELj1ELj1ELj4ELj16ENS_18Kernel_traits_baseILj3072EfS2_S2_S2_fjLj128EEEEELb1ELb0ELb1EEEvNS_9FwdParamsE --------------------------
	.section	.nv.constant0._ZN10layer_norm31ln_parallel_residual_fwd_kernelINS_13Kernel_traitsIf13__nv_bfloat16S2_S2_fjLj3072ELj1ELj1ELj4ELj16ENS_18Kernel_traits_baseILj3072EfS2_S2_S2_fjLj128EEEEELb1ELb0ELb1EEEvNS_9FwdParamsE,"a",@progbits
	.sectionflags	@""
	.align	4
.nv.constant0._ZN10layer_norm31ln_parallel_residual_fwd_kernelINS_13Kernel_traitsIf13__nv_bfloat16S2_S2_fjLj3072ELj1ELj1ELj4ELj16ENS_18Kernel_traits_baseILj3072EfS2_S2_S2_fjLj128EEEEELb1ELb0ELb1EEEvNS_9FwdParamsE:
	.zero		760


//--------------------- .nv.constant0._ZN10layer_norm31ln_parallel_residual_fwd_kernelINS_13Kernel_traitsIf13__nv_bfloat16S2_S2_fjLj3072ELj1ELj1ELj4ELj16ENS_18Kernel_traits_baseILj3072EfS2_S2_S2_fjLj128EEEEELb1ELb1ELb0EEEvNS_9FwdParamsE --------------------------
	.section	.nv.constant0._ZN10layer_norm31ln_parallel_residual_fwd_kernelINS_13Kernel_traitsIf13__nv_bfloat16S2_S2_fjLj3072ELj1ELj1ELj4ELj16ENS_18Kernel_traits_baseILj3072EfS2_S2_S2_fjLj128EEEEELb1ELb1ELb0EEEvNS_9FwdParamsE,"a",@progbits
	.sectionflags	@""
	.align	4
.nv.constant0._ZN10layer_norm31ln_parallel_residual_fwd_kernelINS_13Kernel_traitsIf13__nv_bfloat16S2_S2_fjLj3072ELj1ELj1ELj4ELj16ENS_18Kernel_traits_baseILj3072EfS2_S2_S2_fjLj128EEEEELb1ELb1ELb0EEEvNS_9FwdParamsE:
	.zero		760


//--------------------- .nv.constant0._ZN10layer_norm31ln_parallel_residual_fwd_kernelINS_13Kernel_traitsIf13__nv_bfloat16S2_S2_fjLj3072ELj1ELj1ELj4ELj16ENS_18Kernel_traits_baseILj3072EfS2_S2_S2_fjLj128EEEEELb1ELb1ELb1EEEvNS_9FwdParamsE --------------------------
	.section	.nv.constant0._ZN10layer_norm31ln_parallel_residual_fwd_kernelINS_13Kernel_traitsIf13__nv_bfloat16S2_S2_fjLj3072ELj1ELj1ELj4ELj16ENS_18Kernel_traits_baseILj3072EfS2_S2_S2_fjLj128EEEEELb1ELb1ELb1EEEvNS_9FwdParamsE,"a",@progbits
	.sectionflags	@""
	.align	4
.nv.constant0._ZN10layer_norm31ln_parallel_residual_fwd_kernelINS_13Kernel_traitsIf13__nv_bfloat16S2_S2_fjLj3072ELj1ELj1ELj4ELj16ENS_18Kernel_traits_baseILj3072EfS2_S2_S2_fjLj128EEEEELb1ELb1ELb1EEEvNS_9FwdParamsE:
	.zero		760


//--------------------- .nv.constant0._ZN10layer_norm31ln_parallel_residual_fwd_kernelINS_13Kernel_traitsI13__nv_bfloat16S2_fS2_fjLj3072ELj1ELj1ELj4ELj16ENS_18Kernel_traits_baseILj3072ES2_S2_fS2_fjLj128EEEEELb0ELb0ELb0EEEvNS_9FwdParamsE --------------------------
	.section	.nv.constant0._ZN10layer_norm31ln_parallel_residual_fwd_kernelINS_13Kernel_traitsI13__nv_bfloat16S2_fS2_fjLj3072ELj1ELj1ELj4ELj16ENS_18Kernel_traits_baseILj3072ES2_S2_fS2_fjLj128EEEEELb0ELb0ELb0EEEvNS_9FwdParamsE,"a",@progbits
	.sectionflags	@""
	.align	4
.nv.constant0._ZN10layer_norm31ln_parallel_residual_fwd_kernelINS_13Kernel_traitsI13__nv_bfloat16S2_fS2_fjLj3072ELj1ELj1ELj4ELj16ENS_18Kernel_traits_baseILj3072ES2_S2_fS2_fjLj128EEEEELb0ELb0ELb0EEEvNS_9FwdParamsE:
	.zero		760


//--------------------- .nv.constant0._ZN10layer_norm31ln_parallel_residual_fwd_kernelINS_13Kernel_traitsI13__nv_bfloat16S2_fS2_fjLj3072ELj1ELj1ELj4ELj16ENS_18Kernel_traits_baseILj3072ES2_S2_fS2_fjLj128EEEEELb0ELb0ELb1EEEvNS_9FwdParamsE --------------------------
	.section	.nv.constant0._ZN10layer_norm31ln_parallel_residual_fwd_kernelINS_13Kernel_traitsI13__nv_bfloat16S2_fS2_fjLj3072ELj1ELj1ELj4ELj16ENS_18Kernel_traits_baseILj3072ES2_S2_fS2_fjLj128EEEEELb0ELb0ELb1EEEvNS_9FwdParamsE,"a",@progbits
	.sectionflags	@""
	.align	4
.nv.constant0._ZN10layer_norm31ln_parallel_residual_fwd_kernelINS_13Kernel_traitsI13__nv_bfloat16S2_fS2_fjLj3072ELj1ELj1ELj4ELj16ENS_18Kernel_traits_baseILj3072ES2_S2_fS2_fjLj128EEEEELb0ELb0ELb1EEEvNS_9FwdParamsE:
	.zero		760


//--------------------- .nv.constant0._ZN10layer_norm31ln_parallel_residual_fwd_kernelINS_13Kernel_traitsI13__nv_bfloat16S2_fS2_fjLj3072ELj1ELj1ELj4ELj16ENS_18Kernel_traits_baseILj3072ES2_S2_fS2_fjLj128EEEEELb0ELb1ELb0EEEvNS_9FwdParamsE --------------------------
	.section	.nv.constant0._ZN10layer_norm31ln_parallel_residual_fwd_kernelINS_13Kernel_traitsI13__nv_bfloat16S2_fS2_fjLj3072ELj1ELj1ELj4ELj16ENS_18Kernel_traits_baseILj3072ES2_S2_fS2_fjLj128EEEEELb0ELb1ELb0EEEvNS_9FwdParamsE,"a",@progbits
	.sectionflags	@""
	.align	4
.nv.constant0._ZN10layer_norm31ln_parallel_residual_fwd_kernelINS_13Kernel_traitsI13__nv_bfloat16S2_fS2_fjLj3072ELj1ELj1ELj4ELj16ENS_18Kernel_traits_baseILj3072ES2_S2_fS2_fjLj128EEEEELb0ELb1ELb0EEEvNS_9FwdParamsE:
	.zero		760


//--------------------- .nv.constant0._ZN10layer_norm31ln_parallel_residual_fwd_kernelINS_13Kernel_traitsI13__nv_bfloat16S2_fS2_fjLj3072ELj1ELj1ELj4ELj16ENS_18Kernel_traits_baseILj3072ES2_S2_fS2_fjLj128EEEEELb0ELb1ELb1EEEvNS_9FwdParamsE --------------------------
	.section	.nv.constant0._ZN10layer_norm31ln_parallel_residual_fwd_kernelINS_13Kernel_traitsI13__nv_bfloat16S2_fS2_fjLj3072ELj1ELj1ELj4ELj16ENS_18Kernel_traits_baseILj3072ES2_S2_fS2_fjLj128EEEEELb0ELb1ELb1EEEvNS_9FwdParamsE,"a",@progbits
	.sectionflags	@""
	.align	4
.nv.constant0._ZN10layer_norm31ln_parallel_residual_fwd_kernelINS_13Kernel_traitsI13__nv_bfloat16S2_fS2_fjLj3072ELj1ELj1ELj4ELj16ENS_18Kernel_traits_baseILj3072ES2_S2_fS2_fjLj128EEEEELb0ELb1ELb1EEEvNS_9FwdParamsE:
	.zero		760


//--------------------- .nv.constant0._ZN10layer_norm31ln_parallel_residual_fwd_kernelINS_13Kernel_traitsI13__nv_bfloat16S2_fS2_fjLj3072ELj1ELj1ELj4ELj16ENS_18Kernel_traits_baseILj3072ES2_S2_fS2_fjLj128EEEEELb1ELb0ELb0EEEvNS_9FwdParamsE --------------------------
	.section	.nv.constant0._ZN10layer_norm31ln_parallel_residual_fwd_kernelINS_13Kernel_traitsI13__nv_bfloat16S2_fS2_fjLj3072ELj1ELj1ELj4ELj16ENS_18Kernel_traits_baseILj3072ES2_S2_fS2_fjLj128EEEEELb1ELb0ELb0EEEvNS_9FwdParamsE,"a",@progbits
	.sectionflags	@""
	.align	4
.nv.constant0._ZN10layer_norm31ln_parallel_residual_fwd_kernelINS_13Kernel_traitsI13__nv_bfloat16S2_fS2_fjLj3072ELj1ELj1ELj4ELj16ENS_18Kernel_traits_baseILj3072ES2_S2_fS2_fjLj128EEEEELb1ELb0ELb0EEEvNS_9FwdParamsE:
	.zero		760


//--------------------- .nv.constant0._ZN10layer_norm31ln_parallel_residual_fwd_kernelINS_13Kernel_traitsI13__nv_bfloat16S2_fS2_fjLj3072ELj1ELj1ELj4ELj16ENS_18Kernel_traits_baseILj3072ES2_S2_fS2_fjLj128EEEEELb1ELb0ELb1EEEvNS_9FwdParamsE --------------------------
	.section	.nv.constant0._ZN10layer_norm31ln_parallel_residual_fwd_kernelINS_13Kernel_traitsI13__nv_bfloat16S2_fS2_fjLj3072ELj1ELj1ELj4ELj16ENS_18Kernel_traits_baseILj3072ES2_S2_fS2_fjLj128EEEEELb1ELb0ELb1EEEvNS_9FwdParamsE,"a",@progbits
	.sectionflags	@""
	.align	4
.nv.constant0._ZN10layer_norm31ln_parallel_residual_fwd_kernelINS_13Kernel_traitsI13__nv_bfloat16S2_fS2_fjLj3072ELj1ELj1ELj4ELj16ENS_18Kernel_traits_baseILj3072ES2_S2_fS2_fjLj128EEEEELb1ELb0ELb1EEEvNS_9FwdParamsE:
	.zero		760


//--------------------- .nv.constant0._ZN10layer_norm31ln_parallel_residual_fwd_kernelINS_13Kernel_traitsI13__nv_bfloat16S2_fS2_fjLj3072ELj1ELj1ELj4ELj16ENS_18Kernel_traits_baseILj3072ES2_S2_fS2_fjLj128EEEEELb1ELb1ELb0EEEvNS_9FwdParamsE --------------------------
	.section	.nv.constant0._ZN10layer_norm31ln_parallel_residual_fwd_kernelINS_13Kernel_traitsI13__nv_bfloat16S2_fS2_fjLj3072ELj1ELj1ELj4ELj16ENS_18Kernel_traits_baseILj3072ES2_S2_fS2_fjLj128EEEEELb1ELb1ELb0EEEvNS_9FwdParamsE,"a",@progbits
	.sectionflags	@""
	.align	4
.nv.constant0._ZN10layer_norm31ln_parallel_residual_fwd_kernelINS_13Kernel_traitsI13__nv_bfloat16S2_fS2_fjLj3072ELj1ELj1ELj4ELj16ENS_18Kernel_traits_baseILj3072ES2_S2_fS2_fjLj128EEEEELb1ELb1ELb0EEEvNS_9FwdParamsE:
	.zero		760


//--------------------- .nv.constant0._ZN10layer_norm31ln_parallel_residual_fwd_kernelINS_13Kernel_traitsI13__nv_bfloat16S2_fS2_fjLj3072ELj1ELj1ELj4ELj16ENS_18Kernel_traits_baseILj3072ES2_S2_fS2_fjLj128EEEEELb1ELb1ELb1EEEvNS_9FwdParamsE --------------------------
	.section	.nv.constant0._ZN10layer_norm31ln_parallel_residual_fwd_kernelINS_13Kernel_traitsI13__nv_bfloat16S2_fS2_fjLj3072ELj1ELj1ELj4ELj16ENS_18Kernel_traits_baseILj3072ES2_S2_fS2_fjLj128EEEEELb1ELb1ELb1EEEvNS_9FwdParamsE,"a",@progbits
	.sectionflags	@""
	.align	4
.nv.constant0._ZN10layer_norm31ln_parallel_residual_fwd_kernelINS_13Kernel_traitsI13__nv_bfloat16S2_fS2_fjLj3072ELj1ELj1ELj4ELj16ENS_18Kernel_traits_baseILj3072ES2_S2_fS2_fjLj128EEEEELb1ELb1ELb1EEEvNS_9FwdParamsE:
	.zero		760


//--------------------- .nv.constant0._ZN10layer_norm31ln_parallel_residual_fwd_kernelINS_13Kernel_traitsIf13__nv_bfloat16fS2_fjLj3072ELj1ELj1ELj4ELj16ENS_18Kernel_traits_baseILj3072EfS2_fS2_fjLj128EEEEELb0ELb0ELb0EEEvNS_9FwdParamsE --------------------------
	.section	.nv.constant0._ZN10layer_norm31ln_parallel_residual_fwd_kernelINS_13Kernel_traitsIf13__nv_bfloat16fS2_fjLj3072ELj1ELj1ELj4ELj16ENS_18Kernel_traits_baseILj3072EfS2_fS2_fjLj128EEEEELb0ELb0ELb0EEEvNS_9FwdParamsE,"a",@progbits
	.sectionflags	@""
	.align	4
.nv.constant0._ZN10layer_norm31ln_parallel_residual_fwd_kernelINS_13Kernel_traitsIf13__nv_bfloat16fS2_fjLj3072ELj1ELj1ELj4ELj16ENS_18Kernel_traits_baseILj3072EfS2_fS2_fjLj128EEEEELb0ELb0ELb0EEEvNS_9FwdParamsE:
	.zero		760


//--------------------- .nv.constant0._ZN10layer_norm31ln_parallel_residual_fwd_kernelINS_13Kernel_traitsIf13__nv_bfloat16fS2_fjLj3072ELj1ELj1ELj4ELj16ENS_18Kernel_traits_baseILj3072EfS2_fS2_fjLj128EEEEELb0ELb0ELb1EEEvNS_9FwdParamsE --------------------------
	.section	.nv.constant0._ZN10layer_norm31ln_parallel_residual_fwd_kernelINS_13Kernel_traitsIf13__nv_bfloat16fS2_fjLj3072ELj1ELj1ELj4ELj16ENS_18Kernel_traits_baseILj3072EfS2_fS2_fjLj128EEEEELb0ELb0ELb1EEEvNS_9FwdParamsE,"a",@progbits
	.sectionflags	@""
	.align	4
.nv.constant0._ZN10layer_norm31ln_parallel_residual_fwd_kernelINS_13Kernel_traitsIf13__nv_bfloat16fS2_fjLj3072ELj1ELj1ELj4ELj16ENS_18Kernel_traits_baseILj3072EfS2_fS2_fjLj128EEEEELb0ELb0ELb1EEEvNS_9FwdParamsE:
	.zero		760


//--------------------- .nv.constant0._ZN10layer_norm31ln_parallel_residual_fwd_kernelINS_13Kernel_traitsIf13__nv_bfloat16fS2_fjLj3072ELj1ELj1ELj4ELj16ENS_18Kernel_traits_baseILj3072EfS2_fS2_fjLj128EEEEELb0ELb1ELb0EEEvNS_9FwdParamsE --------------------------
	.section	.nv.constant0._ZN10layer_norm31ln_parallel_residual_fwd_kernelINS_13Kernel_traitsIf13__nv_bfloat16fS2_fjLj3072ELj1ELj1ELj4ELj16ENS_18Kernel_traits_baseILj3072EfS2_fS2_fjLj128EEEEELb0ELb1ELb0EEEvNS_9FwdParamsE,"a",@progbits
	.sectionflags	@""
	.align	4
.nv.constant0._ZN10layer_norm31ln_parallel_residual_fwd_kernelINS_13Kernel_traitsIf13__nv_bfloat16fS2_fjLj3072ELj1ELj1ELj4ELj16ENS_18Kernel_traits_baseILj3072EfS2_fS2_fjLj128EEEEELb0ELb1ELb0EEEvNS_9FwdParamsE:
	.zero		760


//--------------------- .nv.constant0._ZN10layer_norm31ln_parallel_residual_fwd_kernelINS_13Kernel_traitsIf13__nv_bfloat16fS2_fjLj3072ELj1ELj1ELj4ELj16ENS_18Kernel_traits_baseILj3072EfS2_fS2_fjLj128EEEEELb0ELb1ELb1EEEvNS_9FwdParamsE --------------------------
	.section	.nv.constant0._ZN10layer_norm31ln_parallel_residual_fwd_kernelINS_13Kernel_traitsIf13__nv_bfloat16fS2_fjLj3072ELj1ELj1ELj4ELj16ENS_18Kernel_traits_baseILj3072EfS2_fS2_fjLj128EEEEELb0ELb1ELb1EEEvNS_9FwdParamsE,"a",@progbits
	.sectionflags	@""
	.align	4
.nv.constant0._ZN10layer_norm31ln_parallel_residual_fwd_kernelINS_13Kernel_traitsIf13__nv_bfloat16fS2_fjLj3072ELj1ELj1ELj4ELj16ENS_18Kernel_traits_baseILj3072EfS2_fS2_fjLj128EEEEELb0ELb1ELb1EEEvNS_9FwdParamsE:
	.zero		760


//--------------------- .nv.constant0._ZN10layer_norm31ln_parallel_residual_fwd_kernelINS_13Kernel_traitsIf13__nv_bfloat16fS2_fjLj3072ELj1ELj1ELj4ELj16ENS_18Kernel_traits_baseILj3072EfS2_fS2_fjLj128EEEEELb1ELb0ELb0EEEvNS_9FwdParamsE --------------------------
	.section	.nv.constant0._ZN10layer_norm31ln_parallel_residual_fwd_kernelINS_13Kernel_traitsIf13__nv_bfloat16fS2_fjLj3072ELj1ELj1ELj4ELj16ENS_18Kernel_traits_baseILj3072EfS2_fS2_fjLj128EEEEELb1ELb0ELb0EEEvNS_9FwdParamsE,"a",@progbits
	.sectionflags	@""
	.align	4
.nv.constant0._ZN10layer_norm31ln_parallel_residual_fwd_kernelINS_13Kernel_traitsIf13__nv_bfloat16fS2_fjLj3072ELj1ELj1ELj4ELj16ENS_18Kernel_traits_baseILj3072EfS2_fS2_fjLj128EEEEELb1ELb0ELb0EEEvNS_9FwdParamsE:
	.zero		760


//--------------------- .nv.constant0._ZN10layer_norm31ln_parallel_residual_fwd_kernelINS_13Kernel_traitsIf13__nv_bfloat16fS2_fjLj3072ELj1ELj1ELj4ELj16ENS_18Kernel_traits_baseILj3072EfS2_fS2_fjLj128EEEEELb1ELb0ELb1EEEvNS_9FwdParamsE --------------------------
	.section	.nv.constant0._ZN10layer_norm31ln_parallel_residual_fwd_kernelINS_13Kernel_traitsIf13__nv_bfloat16fS2_fjLj3072ELj1ELj1ELj4ELj16ENS_18Kernel_traits_baseILj3072EfS2_fS2_fjLj128EEEEELb1ELb0ELb1EEEvNS_9FwdParamsE,"a",@progbits
	.sectionflags	@""
	.align	4
.nv.constant0._ZN10layer_norm31ln_parallel_residual_fwd_kernelINS_13Kernel_traitsIf13__nv_bfloat16fS2_fjLj3072ELj1ELj1ELj4ELj16ENS_18Kernel_traits_baseILj3072EfS2_fS2_fjLj128EEEEELb1ELb0ELb1EEEvNS_9FwdParamsE:
	.zero		760


//--------------------- .nv.constant0._ZN10layer_norm31ln_parallel_residual_fwd_kernelINS_13Kernel_traitsIf13__nv_bfloat16fS2_fjLj3072ELj1ELj1ELj4ELj16ENS_18Kernel_traits_baseILj3072EfS2_fS2_fjLj128EEEEELb1ELb1ELb0EEEvNS_9FwdParamsE --------------------------
	.section	.nv.constant0._ZN10layer_norm31ln_parallel_residual_fwd_kernelINS_13Kernel_traitsIf13__nv_bfloat16fS2_fjLj3072ELj1ELj1ELj4ELj16ENS_18Kernel_traits_baseILj3072EfS2_fS2_fjLj128EEEEELb1ELb1ELb0EEEvNS_9FwdParamsE,"a",@progbits
	.sectionflags	@""
	.align	4
.nv.constant0._ZN10layer_norm31ln_parallel_residual_fwd_kernelINS_13Kernel_traitsIf13__nv_bfloat16fS2_fjLj3072ELj1ELj1ELj4ELj16ENS_18Kernel_traits_baseILj3072EfS2_fS2_fjLj128EEEEELb1ELb1ELb0EEEvNS_9FwdParamsE:
	.zero		760


//--------------------- .nv.constant0._ZN10layer_norm31ln_parallel_residual_fwd_kernelINS_13Kernel_traitsIf13__nv_bfloat16fS2_fjLj3072ELj1ELj1ELj4ELj16ENS_18Kernel_traits_baseILj3072EfS2_fS2_fjLj128EEEEELb1ELb1ELb1EEEvNS_9FwdParamsE --------------------------
	.section	.nv.constant0._ZN10layer_norm31ln_parallel_residual_fwd_kernelINS_13Kernel_traitsIf13__nv_bfloat16fS2_fjLj3072ELj1ELj1ELj4ELj16ENS_18Kernel_traits_baseILj3072EfS2_fS2_fjLj128EEEEELb1ELb1ELb1EEEvNS_9FwdParamsE,"a",@progbits
	.sectionflags	@""
	.align	4
.nv.constant0._ZN10layer_norm31ln_parallel_residual_fwd_kernelINS_13Kernel_traitsIf13__nv_bfloat16fS2_fjLj3072ELj1ELj1ELj4ELj16ENS_18Kernel_traits_baseILj3072EfS2_fS2_fjLj128EEEEELb1ELb1ELb1EEEvNS_9FwdParamsE:
	.zero		760


//--------------------- .nv.constant0._ZN10layer_norm31ln_parallel_residual_fwd_kernelINS_13Kernel_traitsIf6__halfS2_S2_fjLj3072ELj1ELj1ELj4ELj16ENS_18Kernel_traits_baseILj3072EfS2_S2_S2_fjLj128EEEEELb0ELb0ELb0EEEvNS_9FwdParamsE --------------------------
	.section	.nv.constant0._ZN10layer_norm31ln_parallel_residual_fwd_kernelINS_13Kernel_traitsIf6__halfS2_S2_fjLj3072ELj1ELj1ELj4ELj16ENS_18Kernel_traits_baseILj3072EfS2_S2_S2_fjLj128EEEEELb0ELb0ELb0EEEvNS_9FwdParamsE,"a",@progbits
	.sectionflags	@""
	.align	4
.nv.constant0._ZN10layer_norm31ln_parallel_residual_fwd_kernelINS_13Kernel_traitsIf6__halfS2_S2_fjLj3072ELj1ELj1ELj4ELj16ENS_18Kernel_traits_baseILj3072EfS2_S2_S2_fjLj128EEEEELb0ELb0ELb0EEEvNS_9FwdParamsE:
	.zero		760


//--------------------- .nv.constant0._ZN10layer_norm31ln_parallel_residual_fwd_kernelINS_13Kernel_traitsIf6__halfS2_S2_fjLj3072ELj1ELj1ELj4ELj16ENS_18Kernel_traits_baseILj3072EfS2_S2_S2_fjLj128EEEEELb0ELb0ELb1EEEvNS_9FwdParamsE --------------------------
	.section	.nv.constant0._ZN10layer_norm31ln_parallel_residual_fwd_kernelINS_13Kernel_traitsIf6__halfS2_S2_fjLj3072ELj1ELj1ELj4ELj16ENS_18Kernel_traits_baseILj3072EfS2_S2_S2_fjLj128EEEEELb0ELb0ELb1EEEvNS_9FwdParamsE,"a",@progbits
	.sectionflags	@""
	.align	4
.nv.constant0._ZN10layer_norm31ln_parallel_residual_fwd_kernelINS_13Kernel_traitsIf6__halfS2_S2_fjLj3072ELj1ELj1ELj4ELj16ENS_18Kernel_traits_baseILj3072EfS2_S2_S2_fjLj128EEEEELb0ELb0ELb1EEEvNS_9FwdParamsE:
	.zero		760


//--------------------- .nv.constant0._ZN10layer_norm31ln_parallel_residual_fwd_kernelINS_13Kernel_traitsIf6__halfS2_S2_fjLj3072ELj1ELj1ELj4ELj16ENS_18Kernel_traits_baseILj3072EfS2_S2_S2_fjLj128EEEEELb0ELb1ELb0EEEvNS_9FwdParamsE --------------------------
	.section	.nv.constant0._ZN10layer_norm31ln_parallel_residual_fwd_kernelINS_13Kernel_traitsIf6__halfS2_S2_fjLj3072ELj1ELj1ELj4ELj16ENS_18Kernel_traits_baseILj3072EfS2_S2_S2_fjLj128EEEEELb0ELb1ELb0EEEvNS_9FwdParamsE,"a",@progbits
	.sectionflags	@""
	.align	4
.nv.constant0._ZN10layer_norm31ln_parallel_residual_fwd_kernelINS_13Kernel_traitsIf6__halfS2_S2_fjLj3072ELj1ELj1ELj4ELj16ENS_18Kernel_traits_baseILj3072EfS2_S2_S2_fjLj128EEEEELb0ELb1ELb0EEEvNS_9FwdParamsE:
	.zero		760


//--------------------- .nv.constant0._ZN10layer_norm31ln_parallel_residual_fwd_kernelINS_13Kernel_traitsIf6__halfS2_S2_fjLj3072ELj1ELj1ELj4ELj16ENS_18Kernel_traits_baseILj3072EfS2_S2_S2_fjLj128EEEEELb0ELb1ELb1EEEvNS_9FwdParamsE --------------------------
	.section	.nv.constant0._ZN10layer_norm31ln_parallel_residual_fwd_kernelINS_13Kernel_traitsIf6__halfS2_S2_fjLj3072ELj1ELj1ELj4ELj16ENS_18Kernel_traits_baseILj3072EfS2_S2_S2_fjLj128EEEEELb0ELb1ELb1EEEvNS_9FwdParamsE,"a",@progbits
	.sectionflags	@""
	.align	4
.nv.constant0._ZN10layer_norm31ln_parallel_residual_fwd_kernelINS_13Kernel_traitsIf6__halfS2_S2_fjLj3072ELj1ELj1ELj4ELj16ENS_18Kernel_traits_baseILj3072EfS2_S2_S2_fjLj128EEEEELb0ELb1ELb1EEEvNS_9FwdParamsE:
	.zero		760


//--------------------- .nv.constant0._ZN10layer_norm31ln_parallel_residual_fwd_kernelINS_13Kernel_traitsIf6__halfS2_S2_fjLj3072ELj1ELj1ELj4ELj16ENS_18Kernel_traits_baseILj3072EfS2_S2_S2_fjLj128EEEEELb1ELb0ELb0EEEvNS_9FwdParamsE --------------------------
	.section	.nv.constant0._ZN10layer_norm31ln_parallel_residual_fwd_kernelINS_13Kernel_traitsIf6__halfS2_S2_fjLj3072ELj1ELj1ELj4ELj16ENS_18Kernel_traits_baseILj3072EfS2_S2_S2_fjLj128EEEEELb1ELb0ELb0EEEvNS_9FwdParamsE,"a",@progbits
	.sectionflags	@""
	.align	4
.nv.constant0._ZN10layer_norm31ln_parallel_residual_fwd_kernelINS_13Kernel_traitsIf6__halfS2_S2_fjLj3072ELj1ELj1ELj4ELj16ENS_18Kernel_traits_baseILj3072EfS2_S2_S2_fjLj128EEEEELb1ELb0ELb0EEEvNS_9FwdParamsE:
	.zero		760


//--------------------- .nv.constant0._ZN10layer_norm31ln_parallel_residual_fwd_kernelINS_13Kernel_traitsIf6__halfS2_S2_fjLj3072ELj1ELj1ELj4ELj16ENS_18Kernel_traits_baseILj3072EfS2_S2_S2_fjLj128EEEEELb1ELb0ELb1EEEvNS_9FwdParamsE --------------------------
	.section	.nv.constant0._ZN10layer_norm31ln_parallel_residual_fwd_kernelINS_13Kernel_traitsIf6__halfS2_S2_fjLj3072ELj1ELj1ELj4ELj16ENS_18Kernel_traits_baseILj3072EfS2_S2_S2_fjLj128EEEEELb1ELb0ELb1EEEvNS_9FwdParamsE,"a",@progbits
	.sectionflags	@""
	.align	4
.nv.constant0._ZN10layer_norm31ln_parallel_residual_fwd_kernelINS_13Kernel_traitsIf6__halfS2_S2_fjLj3072ELj1ELj1ELj4ELj16ENS_18Kernel_traits_baseILj3072EfS2_S2_S2_fjLj128EEEEELb1ELb0ELb1EEEvNS_9FwdParamsE:
	.zero		760


//--------------------- .nv.constant0._ZN10layer_norm31ln_parallel_residual_fwd_kernelINS_13Kernel_traitsIf6__halfS2_S2_fjLj3072ELj1ELj1ELj4ELj16ENS_18Kernel_traits_baseILj3072EfS2_S2_S2_fjLj128EEEEELb1ELb1ELb0EEEvNS_9FwdParamsE --------------------------
	.section	.nv.constant0._ZN10layer_norm31ln_parallel_residual_fwd_kernelINS_13Kernel_traitsIf6__halfS2_S2_fjLj3072ELj1ELj1ELj4ELj16ENS_18Kernel_traits_baseILj3072EfS2_S2_S2_fjLj128EEEEELb1ELb1ELb0EEEvNS_9FwdParamsE,"a",@progbits
	.sectionflags	@""
	.align	4
.nv.constant0._ZN10layer_norm31ln_parallel_residual_fwd_kernelINS_13Kernel_traitsIf6__halfS2_S2_fjLj3072ELj1ELj1ELj4ELj16ENS_18Kernel_traits_baseILj3072EfS2_S2_S2_fjLj128EEEEELb1ELb1ELb0EEEvNS_9FwdParamsE:
	.zero		760


//--------------------- .nv.constant0._ZN10layer_norm31ln_parallel_residual_fwd_kernelINS_13Kernel_traitsIf6__halfS2_S2_fjLj3072ELj1ELj1ELj4ELj16ENS_18Kernel_traits_baseILj3072EfS2_S2_S2_fjLj128EEEEELb1ELb1ELb1EEEvNS_9FwdParamsE --------------------------
	.section	.nv.constant0._ZN10layer_norm31ln_parallel_residual_fwd_kernelINS_13Kernel_traitsIf6__halfS2_S2_fjLj3072ELj1ELj1ELj4ELj16ENS_18Kernel_traits_baseILj3072EfS2_S2_S2_fjLj128EEEEELb1ELb1ELb1EEEvNS_9FwdParamsE,"a",@progbits
	.sectionflags	@""
	.align	4
.nv.constant0._ZN10layer_norm31ln_parallel_residual_fwd_kernelINS_13Kernel_traitsIf6__halfS2_S2_fjLj3072ELj1ELj1ELj4ELj16ENS_18Kernel_traits_baseILj3072EfS2_S2_S2_fjLj128EEEEELb1ELb1ELb1EEEvNS_9FwdParamsE:
	.zero		760


//--------------------- .nv.constant0._ZN10layer_norm31ln_parallel_residual_fwd_kernelINS_13Kernel_traitsI6__halfS2_fS2_fjLj3072ELj1ELj1ELj4ELj16ENS_18Kernel_traits_baseILj3072ES2_S2_fS2_fjLj128EEEEELb0ELb0ELb0EEEvNS_9FwdParamsE --------------------------
	.section	.nv.constant0._ZN10layer_norm31ln_parallel_residual_fwd_kernelINS_13Kernel_traitsI6__halfS2_fS2_fjLj3072ELj1ELj1ELj4ELj16ENS_18Kernel_traits_baseILj3072ES2_S2_fS2_fjLj128EEEEELb0ELb0ELb0EEEvNS_9FwdParamsE,"a",@progbits
	.sectionflags	@""
	.align	4
.nv.constant0._ZN10layer_norm31ln_parallel_residual_fwd_kernelINS_13Kernel_traitsI6__halfS2_fS2_fjLj3072ELj1ELj1ELj4ELj16ENS_18Kernel_traits_baseILj3072ES2_S2_fS2_fjLj128EEEEELb0ELb0ELb0EEEvNS_9FwdParamsE:
	.zero		760


//--------------------- .nv.constant0._ZN10layer_norm31ln_parallel_residual_fwd_kernelINS_13Kernel_traitsI6__halfS2_fS2_fjLj3072ELj1ELj1ELj4ELj16ENS_18Kernel_traits_baseILj3072ES2_S2_fS2_fjLj128EEEEELb0ELb0ELb1EEEvNS_9FwdParamsE --------------------------
	.section	.nv.constant0._ZN10layer_norm31ln_parallel_residual_fwd_kernelINS_13Kernel_traitsI6__halfS2_fS2_fjLj3072ELj1ELj1ELj4ELj16ENS_18Kernel_traits_baseILj3072ES2_S2_fS2_fjLj128EEEEELb0ELb0ELb1EEEvNS_9FwdParamsE,"a",@progbits
	.sectionflags	@""
	.align	4
.nv.constant0._ZN10layer_norm31ln_parallel_residual_fwd_kernelINS_13Kernel_traitsI6__halfS2_fS2_fjLj3072ELj1ELj1ELj4ELj16ENS_18Kernel_traits_baseILj3072ES2_S2_fS2_fjLj128EEEEELb0ELb0ELb1EEEvNS_9FwdParamsE:
	.zero		760


//--------------------- .nv.constant0._ZN10layer_norm31ln_parallel_residual_fwd_kernelINS_13Kernel_traitsI6__halfS2_fS2_fjLj3072ELj1ELj1ELj4ELj16ENS_18Kernel_traits_baseILj3072ES2_S2_fS2_fjLj128EEEEELb0ELb1ELb0EEEvNS_9FwdParamsE --------------------------
	.section	.nv.constant0._ZN10layer_norm31ln_parallel_residual_fwd_kernelINS_13Kernel_traitsI6__halfS2_fS2_fjLj3072ELj1ELj1ELj4ELj16ENS_18Kernel_traits_baseILj3072ES2_S2_fS2_fjLj128EEEEELb0ELb1ELb0EEEvNS_9FwdParamsE,"a",@progbits
	.sectionflags	@""
	.align	4
.nv.constant0._ZN10layer_norm31ln_parallel_residual_fwd_kernelINS_13Kernel_traitsI6__halfS2_fS2_fjLj3072ELj1ELj1ELj4ELj16ENS_18Kernel_traits_baseILj3072ES2_S2_fS2_fjLj128EEEEELb0ELb1ELb0EEEvNS_9FwdParamsE:
	.zero		760


//--------------------- .nv.constant0._ZN10layer_norm31ln_parallel_residual_fwd_kernelINS_13Kernel_traitsI6__halfS2_fS2_fjLj3072ELj1ELj1ELj4ELj16ENS_18Kernel_traits_baseILj3072ES2_S2_fS2_fjLj128EEEEELb0ELb1ELb1EEEvNS_9FwdParamsE --------------------------
	.section	.nv.constant0._ZN10layer_norm31ln_parallel_residual_fwd_kernelINS_13Kernel_traitsI6__halfS2_fS2_fjLj3072ELj1ELj1ELj4ELj16ENS_18Kernel_traits_baseILj3072ES2_S2_fS2_fjLj128EEEEELb0ELb1ELb1EEEvNS_9FwdParamsE,"a",@progbits
	.sectionflags	@""
	.align	4
.nv.constant0._ZN10layer_norm31ln_parallel_residual_fwd_kernelINS_13Kernel_traitsI6__halfS2_fS2_fjLj3072ELj1ELj1ELj4ELj16ENS_18Kernel_traits_baseILj3072ES2_S2_fS2_fjLj128EEEEELb0ELb1ELb1EEEvNS_9FwdParamsE:
	.zero		760


//--------------------- .nv.constant0._ZN10layer_norm31ln_parallel_residual_fwd_kernelINS_13Kernel_traitsI6__halfS2_fS2_fjLj3072ELj1ELj1ELj4ELj16ENS_18Kernel_traits_baseILj3072ES2_S2_fS2_fjLj128EEEEELb1ELb0ELb0EEEvNS_9FwdParamsE --------------------------
	.section	.nv.constant0._ZN10layer_norm31ln_parallel_residual_fwd_kernelINS_13Kernel_traitsI6__halfS2_fS2_fjLj3072ELj1ELj1ELj4ELj16ENS_18Kernel_traits_baseILj3072ES2_S2_fS2_fjLj128EEEEELb1ELb0ELb0EEEvNS_9FwdParamsE,"a",@progbits
	.sectionflags	@""
	.align	4
.nv.constant0._ZN10layer_norm31ln_parallel_residual_fwd_kernelINS_13Kernel_traitsI6__halfS2_fS2_fjLj3072ELj1ELj1ELj4ELj16ENS_18Kernel_traits_baseILj3072ES2_S2_fS2_fjLj128EEEEELb1ELb0ELb0EEEvNS_9FwdParamsE:
	.zero		760


//--------------------- .nv.constant0._ZN10layer_norm31ln_parallel_residual_fwd_kernelINS_13Kernel_traitsI6__halfS2_fS2_fjLj3072ELj1ELj1ELj4ELj16ENS_18Kernel_traits_baseILj3072ES2_S2_fS2_fjLj128EEEEELb1ELb0ELb1EEEvNS_9FwdParamsE --------------------------
	.section	.nv.constant0._ZN10layer_norm31ln_parallel_residual_fwd_kernelINS_13Kernel_traitsI6__halfS2_fS2_fjLj3072ELj1ELj1ELj4ELj16ENS_18Kernel_traits_baseILj3072ES2_S2_fS2_fjLj128EEEEELb1ELb0ELb1EEEvNS_9FwdParamsE,"a",@progbits
	.sectionflags	@""
	.align	4
.nv.constant0._ZN10layer_norm31ln_parallel_residual_fwd_kernelINS_13Kernel_traitsI6__halfS2_fS2_fjLj3072ELj1ELj1ELj4ELj16ENS_18Kernel_traits_baseILj3072ES2_S2_fS2_fjLj128EEEEELb1ELb0ELb1EEEvNS_9FwdParamsE:
	.zero		760


//--------------------- .nv.constant0._ZN10layer_norm31ln_parallel_residual_fwd_kernelINS_13Kernel_traitsI6__halfS2_fS2_fjLj3072ELj1ELj1ELj4ELj16ENS_18Kernel_traits_baseILj3072ES2_S2_fS2_fjLj128EEEEELb1ELb1ELb0EEEvNS_9FwdParamsE --------------------------
	.section	.nv.constant0._ZN10layer_norm31ln_parallel_residual_fwd_kernelINS_13Kernel_traitsI6__halfS2_fS2_fjLj3072ELj1ELj1ELj4ELj16ENS_18Kernel_traits_baseILj3072ES2_S2_fS2_fjLj128EEEEELb1ELb1ELb0EEEvNS_9FwdParamsE,"a",@progbits
	.sectionflags	@""
	.align	4
.nv.constant0._ZN10layer_norm31ln_parallel_residual_fwd_kernelINS_13Kernel_traitsI6__halfS2_fS2_fjLj3072ELj1ELj1ELj4ELj16ENS_18Kernel_traits_baseILj3072ES2_S2_fS2_fjLj128EEEEELb1ELb1ELb0EEEvNS_9FwdParamsE:
	.zero		760


//--------------------- .nv.constant0._ZN10layer_norm31ln_parallel_residual_fwd_kernelINS_13Kernel_traitsI6__halfS2_fS2_fjLj3072ELj1ELj1ELj4ELj16ENS_18Kernel_traits_baseILj3072ES2_S2_fS2_fjLj128EEEEELb1ELb1ELb1EEEvNS_9FwdParamsE --------------------------
	.section	.nv.constant0._ZN10layer_norm31ln_parallel_residual_fwd_kernelINS_13Kernel_traitsI6__halfS2_fS2_fjLj3072ELj1ELj1ELj4ELj16ENS_18Kernel_traits_baseILj3072ES2_S2_fS2_fjLj128EEEEELb1ELb1ELb1EEEvNS_9FwdParamsE,"a",@progbits
	.sectionflags	@""
	.align	4
.nv.constant0._ZN10layer_norm31ln_parallel_residual_fwd_kernelINS_13Kernel_traitsI6__halfS2_fS2_fjLj3072ELj1ELj1ELj4ELj16ENS_18Kernel_traits_baseILj3072ES2_S2_fS2_fjLj128EEEEELb1ELb1ELb1EEEvNS_9FwdParamsE:
	.zero		760


//--------------------- .nv.constant0._ZN10layer_norm31ln_parallel_residual_fwd_kernelINS_13Kernel_traitsIf6__halffS2_fjLj3072ELj1ELj1ELj4ELj16ENS_18Kernel_traits_baseILj3072EfS2_fS2_fjLj128EEEEELb0ELb0ELb0EEEvNS_9FwdParamsE --------------------------
	.section	.nv.constant0._ZN10layer_norm31ln_parallel_residual_fwd_kernelINS_13Kernel_traitsIf6__halffS2_fjLj3072ELj1ELj1ELj4ELj16ENS_18Kernel_traits_baseILj3072EfS2_fS2_fjLj128EEEEELb0ELb0ELb0EEEvNS_9FwdParamsE,"a",@progbits
	.sectionflags	@""
	.align	4
.nv.constant0._ZN10layer_norm31ln_parallel_residual_fwd_kernelINS_13Kernel_traitsIf6__halffS2_fjLj3072ELj1ELj1ELj4ELj16ENS_18Kernel_traits_baseILj3072EfS2_fS2_fjLj128EEEEELb0ELb0ELb0EEEvNS_9FwdParamsE:
	.zero		760


//--------------------- .nv.constant0._ZN10layer_norm31ln_parallel_residual_fwd_kernelINS_13Kernel_traitsIf6__halffS2_fjLj3072ELj1ELj1ELj4ELj16ENS_18Kernel_traits_baseILj3072EfS2_fS2_fjLj128EEEEELb0ELb0ELb1EEEvNS_9FwdParamsE --------------------------
	.section	.nv.constant0._ZN10layer_norm31ln_parallel_residual_fwd_kernelINS_13Kernel_traitsIf6__halffS2_fjLj3072ELj1ELj1ELj4ELj16ENS_18Kernel_traits_baseILj3072EfS2_fS2_fjLj128EEEEELb0ELb0ELb1EEEvNS_9FwdParamsE,"a",@progbits
	.sectionflags	@""
	.align	4
.nv.constant0._ZN10layer_norm31ln_parallel_residual_fwd_kernelINS_13Kernel_traitsIf6__halffS2_fjLj3072ELj1ELj1ELj4ELj16ENS_18Kernel_traits_baseILj3072EfS2_fS2_fjLj128EEEEELb0ELb0ELb1EEEvNS_9FwdParamsE:
	.zero		760


//--------------------- .nv.constant0._ZN10layer_norm31ln_parallel_residual_fwd_kernelINS_13Kernel_traitsIf6__halffS2_fjLj3072ELj1ELj1ELj4ELj16ENS_18Kernel_traits_baseILj3072EfS2_fS2_fjLj128EEEEELb0ELb1ELb0EEEvNS_9FwdParamsE --------------------------
	.section	.nv.constant0._ZN10layer_norm31ln_parallel_residual_fwd_kernelINS_13Kernel_traitsIf6__halffS2_fjLj3072ELj1ELj1ELj4ELj16ENS_18Kernel_traits_baseILj3072EfS2_fS2_fjLj128EEEEELb0ELb1ELb0EEEvNS_9FwdParamsE,"a",@progbits
	.sectionflags	@""
	.align	4
.nv.constant0._ZN10layer_norm31ln_parallel_residual_fwd_kernelINS_13Kernel_traitsIf6__halffS2_fjLj3072ELj1ELj1ELj4ELj16ENS_18Kernel_traits_baseILj3072EfS2_fS2_fjLj128EEEEELb0ELb1ELb0EEEvNS_9FwdParamsE:
	.zero		760


//--------------------- .nv.constant0._ZN10layer_norm31ln_parallel_residual_fwd_kernelINS_13Kernel_traitsIf6__halffS2_fjLj3072ELj1ELj1ELj4ELj16ENS_18Kernel_traits_baseILj3072EfS2_fS2_fjLj128EEEEELb0ELb1ELb1EEEvNS_9FwdParamsE --------------------------
	.section	.nv.constant0._ZN10layer_norm31ln_parallel_residual_fwd_kernelINS_13Kernel_traitsIf6__halffS2_fjLj3072ELj1ELj1ELj4ELj16ENS_18Kernel_traits_baseILj3072EfS2_fS2_fjLj128EEEEELb0ELb1ELb1EEEvNS_9FwdParamsE,"a",@progbits
	.sectionflags	@""
	.align	4
.nv.constant0._ZN10layer_norm31ln_parallel_residual_fwd_kernelINS_13Kernel_traitsIf6__halffS2_fjLj3072ELj1ELj1ELj4ELj16ENS_18Kernel_traits_baseILj3072EfS2_fS2_fjLj128EEEEELb0ELb1ELb1EEEvNS_9FwdParamsE:
	.zero		760


//--------------------- .nv.constant0._ZN10layer_norm31ln_parallel_residual_fwd_kernelINS_13Kernel_traitsIf6__halffS2_fjLj3072ELj1ELj1ELj4ELj16ENS_18Kernel_traits_baseILj3072EfS2_fS2_fjLj128EEEEELb1ELb0ELb0EEEvNS_9FwdParamsE --------------------------
	.section	.nv.constant0._ZN10layer_norm31ln_parallel_residual_fwd_kernelINS_13Kernel_traitsIf6__halffS2_fjLj3072ELj1ELj1ELj4ELj16ENS_18Kernel_traits_baseILj3072EfS2_fS2_fjLj128EEEEELb1ELb0ELb0EEEvNS_9FwdParamsE,"a",@progbits
	.sectionflags	@""
	.align	4
.nv.constant0._ZN10layer_norm31ln_parallel_residual_fwd_kernelINS_13Kernel_traitsIf6__halffS2_fjLj3072ELj1ELj1ELj4ELj16ENS_18Kernel_traits_baseILj3072EfS2_fS2_fjLj128EEEEELb1ELb0ELb0EEEvNS_9FwdParamsE:
	.zero		760


//--------------------- .nv.constant0._ZN10layer_norm31ln_parallel_residual_fwd_kernelINS_13Kernel_traitsIf6__halffS2_fjLj3072ELj1ELj1ELj4ELj16ENS_18Kernel_traits_baseILj3072EfS2_fS2_fjLj128EEEEELb1ELb0ELb1EEEvNS_9FwdParamsE --------------------------
	.section	.nv.constant0._ZN10layer_norm31ln_parallel_residual_fwd_kernelINS_13Kernel_traitsIf6__halffS2_fjLj3072ELj1ELj1ELj4ELj16ENS_18Kernel_traits_baseILj3072EfS2_fS2_fjLj128EEEEELb1ELb0ELb1EEEvNS_9FwdParamsE,"a",@progbits
	.sectionflags	@""
	.align	4
.nv.constant0._ZN10layer_norm31ln_parallel_residual_fwd_kernelINS_13Kernel_traitsIf6__halffS2_fjLj3072ELj1ELj1ELj4ELj16ENS_18Kernel_traits_baseILj3072EfS2_fS2_fjLj128EEEEELb1ELb0ELb1EEEvNS_9FwdParamsE:
	.zero		760


//--------------------- .nv.constant0._ZN10layer_norm31ln_parallel_residual_fwd_kernelINS_13Kernel_traitsIf6__halffS2_fjLj3072ELj1ELj1ELj4ELj16ENS_18Kernel_traits_baseILj3072EfS2_fS2_fjLj128EEEEELb1ELb1ELb0EEEvNS_9FwdParamsE --------------------------
	.section	.nv.constant0._ZN10layer_norm31ln_parallel_residual_fwd_kernelINS_13Kernel_traitsIf6__halffS2_fjLj3072ELj1ELj1ELj4ELj16ENS_18Kernel_traits_baseILj3072EfS2_fS2_fjLj128EEEEELb1ELb1ELb0EEEvNS_9FwdParamsE,"a",@progbits
	.sectionflags	@""
	.align	4
.nv.constant0._ZN10layer_norm31ln_parallel_residual_fwd_kernelINS_13Kernel_traitsIf6__halffS2_fjLj3072ELj1ELj1ELj4ELj16ENS_18Kernel_traits_baseILj3072EfS2_fS2_fjLj128EEEEELb1ELb1ELb0EEEvNS_9FwdParamsE:
	.zero		760


//--------------------- .nv.constant0._ZN10layer_norm31ln_parallel_residual_fwd_kernelINS_13Kernel_traitsIf6__halffS2_fjLj3072ELj1ELj1ELj4ELj16ENS_18Kernel_traits_baseILj3072EfS2_fS2_fjLj128EEEEELb1ELb1ELb1EEEvNS_9FwdParamsE --------------------------
	.section	.nv.constant0._ZN10layer_norm31ln_parallel_residual_fwd_kernelINS_13Kernel_traitsIf6__halffS2_fjLj3072ELj1ELj1ELj4ELj16ENS_18Kernel_traits_baseILj3072EfS2_fS2_fjLj128EEEEELb1ELb1ELb1EEEvNS_9FwdParamsE,"a",@progbits
	.sectionflags	@""
	.align	4
.nv.constant0._ZN10layer_norm31ln_parallel_residual_fwd_kernelINS_13Kernel_traitsIf6__halffS2_fjLj3072ELj1ELj1ELj4ELj16ENS_18Kernel_traits_baseILj3072EfS2_fS2_fjLj128EEEEELb1ELb1ELb1EEEvNS_9FwdParamsE:
	.zero		760


//--------------------- .nv.constant0._ZN10layer_norm31ln_parallel_residual_fwd_kernelINS_13Kernel_traitsI6__halfffffjLj3072ELj1ELj1ELj4ELj16ENS_18Kernel_traits_baseILj3072ES2_ffffjLj128EEEEELb0ELb0ELb0EEEvNS_9FwdParamsE --------------------------
	.section	.nv.constant0._ZN10layer_norm31ln_parallel_residual_fwd_kernelINS_13Kernel_traitsI6__halfffffjLj3072ELj1ELj1ELj4ELj16ENS_18Kernel_traits_baseILj3072ES2_ffffjLj128EEEEELb0ELb0ELb0EEEvNS_9FwdParamsE,"a",@progbits
	.sectionflags	@""
	.align	4
.nv.constant0._ZN10layer_norm31ln_parallel_residual_fwd_kernelINS_13Kernel_traitsI6__halfffffjLj3072ELj1ELj1ELj4ELj16ENS_18Kernel_traits_baseILj3072ES2_ffffjLj128EEEEELb0ELb0ELb0EEEvNS_9FwdParamsE:
	.zero		760


//--------------------- .nv.constant0._ZN10layer_norm31ln_parallel_residual_fwd_kernelINS_13Kernel_traitsI6__halfffffjLj3072ELj1ELj1ELj4ELj16ENS_18Kernel_traits_baseILj3072ES2_ffffjLj128EEEEELb0ELb0ELb1EEEvNS_9FwdParamsE --------------------------
	.section	.nv.constant0._ZN10layer_norm31ln_parallel_residual_fwd_kernelINS_13Kernel_traitsI6__halfffffjLj3072ELj1ELj1ELj4ELj16ENS_18Kernel_traits_baseILj3072ES2_ffffjLj128EEEEELb0ELb0ELb1EEEvNS_9FwdParamsE,"a",@progbits
	.sectionflags	@""
	.align	4
.nv.constant0._ZN10layer_norm31ln_parallel_residual_fwd_kernelINS_13Kernel_traitsI6__halfffffjLj3072ELj1ELj1ELj4ELj16ENS_18Kernel_traits_baseILj3072ES2_ffffjLj128EEEEELb0ELb0ELb1EEEvNS_9FwdParamsE:
	.zero		760


//--------------------- .nv.constant0._ZN10layer_norm31ln_parallel_residual_fwd_kernelINS_13Kernel_traitsI6__halfffffjLj3072ELj1ELj1ELj4ELj16ENS_18Kernel_traits_baseILj3072ES2_ffffjLj128EEEEELb0ELb1ELb0EEEvNS_9FwdParamsE --------------------------
	.section	.nv.constant0._ZN10layer_norm31ln_parallel_residual_fwd_kernelINS_13Kernel_traitsI6__halfffffjLj3072ELj1ELj1ELj4ELj16ENS_18Kernel_traits_baseILj3072ES2_ffffjLj128EEEEELb0ELb1ELb0EEEvNS_9FwdParamsE,"a",@progbits
	.sectionflags	@""
	.align	4
.nv.constant0._ZN10layer_norm31ln_parallel_residual_fwd_kernelINS_13Kernel_traitsI6__halfffffjLj3072ELj1ELj1ELj4ELj16ENS_18Kernel_traits_baseILj3072ES2_ffffjLj128EEEEELb0ELb1ELb0EEEvNS_9FwdParamsE:
	.zero		760


//--------------------- .nv.constant0._ZN10layer_norm31ln_parallel_residual_fwd_kernelINS_13Kernel_traitsI6__halfffffjLj3072ELj1ELj1ELj4ELj16ENS_18Kernel_traits_baseILj3072ES2_ffffjLj128EEEEELb0ELb1ELb1EEEvNS_9FwdParamsE --------------------------
	.section	.nv.constant0._ZN10layer_norm31ln_parallel_residual_fwd_kernelINS_13Kernel_traitsI6__halfffffjLj3072ELj1ELj1ELj4ELj16ENS_18Kernel_traits_baseILj3072ES2_ffffjLj128EEEEELb0ELb1ELb1EEEvNS_9FwdParamsE,"a",@progbits
	.sectionflags	@""
	.align	4
.nv.constant0._ZN10layer_norm31ln_parallel_residual_fwd_kernelINS_13Kernel_traitsI6__halfffffjLj3072ELj1ELj1ELj4ELj16ENS_18Kernel_traits_baseILj3072ES2_ffffjLj128EEEEELb0ELb1ELb1EEEvNS_9FwdParamsE:
	.zero		760


//--------------------- .nv.constant0._ZN10layer_norm31ln_parallel_residual_fwd_kernelINS_13Kernel_traitsI6__halfffffjLj3072ELj1ELj1ELj4ELj16ENS_18Kernel_traits_baseILj3072ES2_ffffjLj128EEEEELb1ELb0ELb0EEEvNS_9FwdParamsE --------------------------
	.section	.nv.constant0._ZN10layer_norm31ln_parallel_residual_fwd_kernelINS_13Kernel_traitsI6__halfffffjLj3072ELj1ELj1ELj4ELj16ENS_18Kernel_traits_baseILj3072ES2_ffffjLj128EEEEELb1ELb0ELb0EEEvNS_9FwdParamsE,"a",@progbits
	.sectionflags	@""
	.align	4
.nv.constant0._ZN10layer_norm31ln_parallel_residual_fwd_kernelINS_13Kernel_traitsI6__halfffffjLj3072ELj1ELj1ELj4ELj16ENS_18Kernel_traits_baseILj3072ES2_ffffjLj128EEEEELb1ELb0ELb0EEEvNS_9FwdParamsE:
	.zero		760


//--------------------- .nv.constant0._ZN10layer_norm31ln_parallel_residual_fwd_kernelINS_13Kernel_traitsI6__halfffffjLj3072ELj1ELj1ELj4ELj16ENS_18Kernel_traits_baseILj3072ES2_ffffjLj128EEEEELb1ELb0ELb1EEEvNS_9FwdParamsE --------------------------
	.section	.nv.constant0._ZN10layer_norm31ln_parallel_residual_fwd_kernelINS_13Kernel_traitsI6__halfffffjLj3072ELj1ELj1ELj4ELj16ENS_18Kernel_traits_baseILj3072ES2_ffffjLj128EEEEELb1ELb0ELb1EEEvNS_9FwdParamsE,"a",@progbits
	.sectionflags	@""
	.align	4
.nv.constant0._ZN10layer_norm31ln_parallel_residual_fwd_kernelINS_13Kernel_traitsI6__halfffffjLj3072ELj1ELj1ELj4ELj16ENS_18Kernel_traits_baseILj3072ES2_ffffjLj128EEEEELb1ELb0ELb1EEEvNS_9FwdParamsE:
	.zero		760


//--------------------- .nv.constant0._ZN10layer_norm31ln_parallel_residual_fwd_kernelINS_13Kernel_traitsI6__halfffffjLj3072ELj1ELj1ELj4ELj16ENS_18Kernel_traits_baseILj3072ES2_ffffjLj128EEEEELb1ELb1ELb0EEEvNS_9FwdParamsE --------------------------
	.section	.nv.constant0._ZN10layer_norm31ln_parallel_residual_fwd_kernelINS_13Kernel_traitsI6__halfffffjLj3072ELj1ELj1ELj4ELj16ENS_18Kernel_traits_baseILj3072ES2_ffffjLj128EEEEELb1ELb1ELb0EEEvNS_9FwdParamsE,"a",@progbits
	.sectionflags	@""
	.align	4
.nv.constant0._ZN10layer_norm31ln_parallel_residual_fwd_kernelINS_13Kernel_traitsI6__halfffffjLj3072ELj1ELj1ELj4ELj16ENS_18Kernel_traits_baseILj3072ES2_ffffjLj128EEEEELb1ELb1ELb0EEEvNS_9FwdParamsE:
	.zero		760


//--------------------- .nv.constant0._ZN10layer_norm31ln_parallel_residual_fwd_kernelINS_13Kernel_traitsI6__halfffffjLj3072ELj1ELj1ELj4ELj16ENS_18Kernel_traits_baseILj3072ES2_ffffjLj128EEEEELb1ELb1ELb1EEEvNS_9FwdParamsE --------------------------
	.section	.nv.constant0._ZN10layer_norm31ln_parallel_residual_fwd_kernelINS_13Kernel_traitsI6__halfffffjLj3072ELj1ELj1ELj4ELj16ENS_18Kernel_traits_baseILj3072ES2_ffffjLj128EEEEELb1ELb1ELb1EEEvNS_9FwdParamsE,"a",@progbits
	.sectionflags	@""
	.align	4
.nv.constant0._ZN10layer_norm31ln_parallel_residual_fwd_kernelINS_13Kernel_traitsI6__halfffffjLj3072ELj1ELj1ELj4ELj16ENS_18Kernel_traits_baseILj3072ES2_ffffjLj128EEEEELb1ELb1ELb1EEEvNS_9FwdParamsE:
	.zero		760


//--------------------- .nv.constant0._ZN10layer_norm31ln_parallel_residual_fwd_kernelINS_13Kernel_traitsIfffffjLj3072ELj1ELj1ELj4ELj16ENS_18Kernel_traits_baseILj3072EfffffjLj128EEEEELb0ELb0ELb0EEEvNS_9FwdParamsE --------------------------
	.section	.nv.constant0._ZN10layer_norm31ln_parallel_residual_fwd_kernelINS_13Kernel_traitsIfffffjLj3072ELj1ELj1ELj4ELj16ENS_18Kernel_traits_baseILj3072EfffffjLj128EEEEELb0ELb0ELb0EEEvNS_9FwdParamsE,"a",@progbits
	.sectionflags	@""
	.align	4
.nv.constant0._ZN10layer_norm31ln_parallel_residual_fwd_kernelINS_13Kernel_traitsIfffffjLj3072ELj1ELj1ELj4ELj16ENS_18Kernel_traits_baseILj3072EfffffjLj128EEEEELb0ELb0ELb0EEEvNS_9FwdParamsE:
	.zero		760


//--------------------- .nv.constant0._ZN10layer_norm31ln_parallel_residual_fwd_kernelINS_13Kernel_traitsIfffffjLj3072ELj1ELj1ELj4ELj16ENS_18Kernel_traits_baseILj3072EfffffjLj128EEEEELb0ELb0ELb1EEEvNS_9FwdParamsE --------------------------
	.section	.nv.constant0._ZN10layer_norm31ln_parallel_residual_fwd_kernelINS_13Kernel_traitsIfffffjLj3072ELj1ELj1ELj4ELj16ENS_18Kernel_traits_baseILj3072EfffffjLj128EEEEELb0ELb0ELb1EEEvNS_9FwdParamsE,"a",@progbits
	.sectionflags	@""
	.align	4
.nv.constant0._ZN10layer_norm31ln_parallel_residual_fwd_kernelINS_13Kernel_traitsIfffffjLj3072ELj1ELj1ELj4ELj16ENS_18Kernel_traits_baseILj3072EfffffjLj128EEEEELb0ELb0ELb1EEEvNS_9FwdParamsE:
	.zero		760


//--------------------- .nv.constant0._ZN10layer_norm31ln_parallel_residual_fwd_kernelINS_13Kernel_traitsIfffffjLj3072ELj1ELj1ELj4ELj16ENS_18Kernel_traits_baseILj3072EfffffjLj128EEEEELb0ELb1ELb0EEEvNS_9FwdParamsE --------------------------
	.section	.nv.constant0._ZN10layer_norm31ln_parallel_residual_fwd_kernelINS_13Kernel_traitsIfffffjLj3072ELj1ELj1ELj4ELj16ENS_18Kernel_traits_baseILj3072EfffffjLj128EEEEELb0ELb1ELb0EEEvNS_9FwdParamsE,"a",@progbits
	.sectionflags	@""
	.align	4
.nv.constant0._ZN10layer_norm31ln_parallel_residual_fwd_kernelINS_13Kernel_traitsIfffffjLj3072ELj1ELj1ELj4ELj16ENS_18Kernel_traits_baseILj3072EfffffjLj128EEEEELb0ELb1ELb0EEEvNS_9FwdParamsE:
	.zero		760


//--------------------- .nv.constant0._ZN10layer_norm31ln_parallel_residual_fwd_kernelINS_13Kernel_traitsIfffffjLj3072ELj1ELj1ELj4ELj16ENS_18Kernel_traits_baseILj3072EfffffjLj128EEEEELb0ELb1ELb1EEEvNS_9FwdParamsE --------------------------
	.section	.nv.constant0._ZN10layer_norm31ln_parallel_residual_fwd_kernelINS_13Kernel_traitsIfffffjLj3072ELj1ELj1ELj4ELj16ENS_18Kernel_traits_baseILj3072EfffffjLj128EEEEELb0ELb1ELb1EEEvNS_9FwdParamsE,"a",@progbits
	.sectionflags	@""
	.align	4
.nv.constant0._ZN10layer_norm31ln_parallel_residual_fwd_kernelINS_13Kernel_traitsIfffffjLj3072ELj1ELj1ELj4ELj16ENS_18Kernel_traits_baseILj3072EfffffjLj128EEEEELb0ELb1ELb1EEEvNS_9FwdParamsE:
	.zero		760


//--------------------- .nv.constant0._ZN10layer_norm31ln_parallel_residual_fwd_kernelINS_13Kernel_traitsIfffffjLj3072ELj1ELj1ELj4ELj16ENS_18Kernel_traits_baseILj3072EfffffjLj128EEEEELb1ELb0ELb0EEEvNS_9FwdParamsE --------------------------
	.section	.nv.constant0._ZN10layer_norm31ln_parallel_residual_fwd_kernelINS_13Kernel_traitsIfffffjLj3072ELj1ELj1ELj4ELj16ENS_18Kernel_traits_baseILj3072EfffffjLj128EEEEELb1ELb0ELb0EEEvNS_9FwdParamsE,"a",@progbits
	.sectionflags	@""
	.align	4
.nv.constant0._ZN10layer_norm31ln_parallel_residual_fwd_kernelINS_13Kernel_traitsIfffffjLj3072ELj1ELj1ELj4ELj16ENS_18Kernel_traits_baseILj3072EfffffjLj128EEEEELb1ELb0ELb0EEEvNS_9FwdParamsE:
	.zero		760


//--------------------- .nv.constant0._ZN10layer_norm31ln_parallel_residual_fwd_kernelINS_13Kernel_traitsIfffffjLj3072ELj1ELj1ELj4ELj16ENS_18Kernel_traits_baseILj3072EfffffjLj128EEEEELb1ELb0ELb1EEEvNS_9FwdParamsE --------------------------
	.section	.nv.constant0._ZN10layer_norm31ln_parallel_residual_fwd_kernelINS_13Kernel_traitsIfffffjLj3072ELj1ELj1ELj4ELj16ENS_18Kernel_traits_baseILj3072EfffffjLj128EEEEELb1ELb0ELb1EEEvNS_9FwdParamsE,"a",@progbits
	.sectionflags	@""
	.align	4
.nv.constant0._ZN10layer_norm31ln_parallel_residual_fwd_kernelINS_13Kernel_traitsIfffffjLj3072ELj1ELj1ELj4ELj16ENS_18Kernel_traits_baseILj3072EfffffjLj128EEEEELb1ELb0ELb1EEEvNS_9FwdParamsE:
	.zero		760


//--------------------- .nv.constant0._ZN10layer_norm31ln_parallel_residual_fwd_kernelINS_13Kernel_traitsIfffffjLj3072ELj1ELj1ELj4ELj16ENS_18Kernel_traits_baseILj3072EfffffjLj128EEEEELb1ELb1ELb0EEEvNS_9FwdParamsE --------------------------
	.section	.nv.constant0._ZN10layer_norm31ln_parallel_residual_fwd_kernelINS_13Kernel_traitsIfffffjLj3072ELj1ELj1ELj4ELj16ENS_18Kernel_traits_baseILj3072EfffffjLj128EEEEELb1ELb1ELb0EEEvNS_9FwdParamsE,"a",@progbits
	.sectionflags	@""
	.align	4
.nv.constant0._ZN10layer_norm31ln_parallel_residual_fwd_kernelINS_13Kernel_traitsIfffffjLj3072ELj1ELj1ELj4ELj16ENS_18Kernel_traits_baseILj3072EfffffjLj128EEEEELb1ELb1ELb0EEEvNS_9FwdParamsE:
	.zero		760


//--------------------- .nv.constant0._ZN10layer_norm31ln_parallel_residual_fwd_kernelINS_13Kernel_traitsIfffffjLj3072ELj1ELj1ELj4ELj16ENS_18Kernel_traits_baseILj3072EfffffjLj128EEEEELb1ELb1ELb1EEEvNS_9FwdParamsE --------------------------
	.section	.nv.constant0._ZN10layer_norm31ln_parallel_residual_fwd_kernelINS_13Kernel_traitsIfffffjLj3072ELj1ELj1ELj4ELj16ENS_18Kernel_traits_baseILj3072EfffffjLj128EEEEELb1ELb1ELb1EEEvNS_9FwdParamsE,"a",@progbits
	.sectionflags	@""
	.align	4
.nv.constant0._ZN10layer_norm31ln_parallel_residual_fwd_kernelINS_13Kernel_traitsIfffffjLj3072ELj1ELj1ELj4ELj16ENS_18Kernel_traits_baseILj3072EfffffjLj128EEEEELb1ELb1ELb1EEEvNS_9FwdParamsE:
	.zero		760


//--------------------- SYMBOLS --------------------------

	.type		.nv.reservedSmem.offset0,@object
	.size		.nv.reservedSmem.offset0,0x4
